	.target	sm_90a

	.elftype	@"ET_EXEC"


//--------------------- .note.nv.tkinfo           --------------------------
	.section	.note.nv.tkinfo,"",@"SHT_NOTE"
	.sectionflags	@"SHF_NOTE_NV_TKINFO"
	.tkinfo
        /*0018*/ 	.word	0x00000002
        /*0030*/ 	.string	""
        /*0030*/ 	.string	"ptxas"
        /*0030*/ 	.string	"Cuda compilation tools, release 13.0, V13.0.88"
        /*0030*/ 	.string	"Build cuda_13.0.r13.0/compiler.36424714_0"
        /*0030*/ 	.string	"-arch sm_90a -m 64 "



//--------------------- .note.nv.cuinfo           --------------------------
	.section	.note.nv.cuinfo,"",@"SHT_NOTE"
	.sectionflags	@"SHF_NOTE_NV_CUINFO"
        /*0018*/ 	.short	0x0002
        /*001a*/ 	.short	0x005a
        /*001c*/ 	.short	0x0082
	.zero		2


//--------------------- .nv.info                  --------------------------
	.section	.nv.info,"",@"SHT_CUDA_INFO"
	.align	4


	//----- nvinfo : EIATTR_REGCOUNT
	.align		4
        /*0000*/ 	.byte	0x04, 0x2f
        /*0002*/ 	.short	(.L_23 - .L_22)
	.align		4
.L_22:
        /*0004*/ 	.word	index@(_ZN7cutlass13device_kernelIN5flash11enable_sm90INS1_16FlashAttnFwdSm90INS1_25CollectiveMainloopFwdSm90ILi2EN4cute5tupleIJNS5_1CILi1EEES8_S8_EEENS6_IJNS7_ILi192EEENS7_ILi128EEENS7_ILi64EEEEEELi64ENS_10bfloat16_tEfNS_4arch4Sm90ELb1ELb0ELb1ELb1ELb0ELb1ELb0ELb1ELb1ELb1ELb0ELb0EEENS1_21CollectiveEpilogueFwdINS6_IJSA_SC_SB_EEES9_SE_SG_Li384ELb1ELb1ELb0ELb0EEENS1_36VarlenDynamicPersistentTileSchedulerILi192ELi128ELi384ELi128ELb0ELb1ELb1ELb1ELb1ELb1EEEEEEEEEvNT_6ParamsE)
        /*0008*/ 	.word	0x00000080


	//----- nvinfo : EIATTR_FRAME_SIZE
	.align		4
.L_23:
        /*000c*/ 	.byte	0x04, 0x11
        /*000e*/ 	.short	(.L_25 - .L_24)
	.align		4
.L_24:
        /*0010*/ 	.word	index@(_ZN7cutlass13device_kernelIN5flash11enable_sm90INS1_16FlashAttnFwdSm90INS1_25CollectiveMainloopFwdSm90ILi2EN4cute5tupleIJNS5_1CILi1EEES8_S8_EEENS6_IJNS7_ILi192EEENS7_ILi128EEENS7_ILi64EEEEEELi64ENS_10bfloat16_tEfNS_4arch4Sm90ELb1ELb0ELb1ELb1ELb0ELb1ELb0ELb1ELb1ELb1ELb0ELb0EEENS1_21CollectiveEpilogueFwdINS6_IJSA_SC_SB_EEES9_SE_SG_Li384ELb1ELb1ELb0ELb0EEENS1_36VarlenDynamicPersistentTileSchedulerILi192ELi128ELi384ELi128ELb0ELb1ELb1ELb1ELb1ELb1EEEEEEEEEvNT_6ParamsE)
        /*0014*/ 	.word	0x00000060


	//----- nvinfo : EIATTR_REGCOUNT
	.align		4
.L_25:
        /*0018*/ 	.byte	0x04, 0x2f
        /*001a*/ 	.short	(.L_27 - .L_26)
	.align		4
.L_26:
        /*001c*/ 	.word	index@(_ZN7cutlass13device_kernelIN5flash11enable_sm90INS1_16FlashAttnFwdSm90INS1_25CollectiveMainloopFwdSm90ILi2EN4cute5tupleIJNS5_1CILi1EEES8_S8_EEENS6_IJNS7_ILi192EEENS7_ILi128EEENS7_ILi64EEEEEELi64ENS_10bfloat16_tEfNS_4arch4Sm90ELb1ELb0ELb1ELb1ELb0ELb0ELb0ELb1ELb1ELb1ELb0ELb0EEENS1_21CollectiveEpilogueFwdINS6_IJSA_SC_SB_EEES9_SE_SG_Li384ELb1ELb1ELb0ELb0EEENS1_36VarlenDynamicPersistentTileSchedulerILi192ELi128ELi384ELi128ELb0ELb1ELb1ELb1ELb1ELb1EEEEEEEEEvNT_6ParamsE)
        /*0020*/ 	.word	0x00000080


	//----- nvinfo : EIATTR_FRAME_SIZE
	.align		4
.L_27:
        /*0024*/ 	.byte	0x04, 0x11
        /*0026*/ 	.short	(.L_29 - .L_28)
	.align		4
.L_28:
        /*0028*/ 	.word	index@(_ZN7cutlass13device_kernelIN5flash11enable_sm90INS1_16FlashAttnFwdSm90INS1_25CollectiveMainloopFwdSm90ILi2EN4cute5tupleIJNS5_1CILi1EEES8_S8_EEENS6_IJNS7_ILi192EEENS7_ILi128EEENS7_ILi64EEEEEELi64ENS_10bfloat16_tEfNS_4arch4Sm90ELb1ELb0ELb1ELb1ELb0ELb0ELb0ELb1ELb1ELb1ELb0ELb0EEENS1_21CollectiveEpilogueFwdINS6_IJSA_SC_SB_EEES9_SE_SG_Li384ELb1ELb1ELb0ELb0EEENS1_36VarlenDynamicPersistentTileSchedulerILi192ELi128ELi384ELi128ELb0ELb1ELb1ELb1ELb1ELb1EEEEEEEEEvNT_6ParamsE)
        /*002c*/ 	.word	0x00000038


	//----- nvinfo : EIATTR_REGCOUNT
	.align		4
.L_29:
        /*0030*/ 	.byte	0x04, 0x2f
        /*0032*/ 	.short	(.L_31 - .L_30)
	.align		4
.L_30:
        /*0034*/ 	.word	index@(_ZN7cutlass13device_kernelIN5flash11enable_sm90INS1_16FlashAttnFwdSm90INS1_25CollectiveMainloopFwdSm90ILi2EN4cute5tupleIJNS5_1CILi1EEES8_S8_EEENS6_IJNS7_ILi192EEENS7_ILi128EEENS7_ILi64EEEEEELi64ENS_10bfloat16_tEfNS_4arch4Sm90ELb1ELb0ELb1ELb0ELb0ELb0ELb0ELb1ELb1ELb1ELb0ELb0EEENS1_21CollectiveEpilogueFwdINS6_IJSA_SC_SB_EEES9_SE_SG_Li384ELb0ELb1ELb0ELb0EEENS1_30DynamicPersistentTileSchedulerILi384ELi128ELb0ELb1ELb1EEEEEEEEEvNT_6ParamsE)
        /*0038*/ 	.word	0x00000080


	//----- nvinfo : EIATTR_FRAME_SIZE
	.align		4
.L_31:
        /*003c*/ 	.byte	0x04, 0x11
        /*003e*/ 	.short	(.L_33 - .L_32)
	.align		4
.L_32:
        /*0040*/ 	.word	index@(_ZN7cutlass13device_kernelIN5flash11enable_sm90INS1_16FlashAttnFwdSm90INS1_25CollectiveMainloopFwdSm90ILi2EN4cute5tupleIJNS5_1CILi1EEES8_S8_EEENS6_IJNS7_ILi192EEENS7_ILi128EEENS7_ILi64EEEEEELi64ENS_10bfloat16_tEfNS_4arch4Sm90ELb1ELb0ELb1ELb0ELb0ELb0ELb0ELb1ELb1ELb1ELb0ELb0EEENS1_21CollectiveEpilogueFwdINS6_IJSA_SC_SB_EEES9_SE_SG_Li384ELb0ELb1ELb0ELb0EEENS1_30DynamicPersistentTileSchedulerILi384ELi128ELb0ELb1ELb1EEEEEEEEEvNT_6ParamsE)
        /*0044*/ 	.word	0x00000008


	//----- nvinfo : EIATTR_REGCOUNT
	.align		4
.L_33:
        /*0048*/ 	.byte	0x04, 0x2f
        /*004a*/ 	.short	(.L_35 - .L_34)
	.align		4
.L_34:
        /*004c*/ 	.word	index@(_ZN7cutlass13device_kernelIN5flash11enable_sm90INS1_16FlashAttnFwdSm90INS1_25CollectiveMainloopFwdSm90ILi2EN4cute5tupleIJNS5_1CILi1EEES8_S8_EEENS6_IJNS7_ILi192EEENS7_ILi128EEENS7_ILi64EEEEEELi64ENS_10bfloat16_tEfNS_4arch4Sm90ELb0ELb1ELb1ELb1ELb0ELb1ELb0ELb1ELb1ELb1ELb0ELb0EEENS1_21CollectiveEpilogueFwdINS6_IJSA_SC_SB_EEES9_SE_SG_Li384ELb1ELb1ELb0ELb0EEENS1_36VarlenDynamicPersistentTileSchedulerILi192ELi128ELi384ELi128ELb0ELb1ELb1ELb1ELb0ELb1EEEEEEEEEvNT_6ParamsE)
        /*0050*/ 	.word	0x00000080


	//----- nvinfo : EIATTR_FRAME_SIZE
	.align		4
.L_35:
        /*0054*/ 	.byte	0x04, 0x11
        /*0056*/ 	.short	(.L_37 - .L_36)
	.align		4
.L_36:
        /*0058*/ 	.word	index@(_ZN7cutlass13device_kernelIN5flash11enable_sm90INS1_16FlashAttnFwdSm90INS1_25CollectiveMainloopFwdSm90ILi2EN4cute5tupleIJNS5_1CILi1EEES8_S8_EEENS6_IJNS7_ILi192EEENS7_ILi128EEENS7_ILi64EEEEEELi64ENS_10bfloat16_tEfNS_4arch4Sm90ELb0ELb1ELb1ELb1ELb0ELb1ELb0ELb1ELb1ELb1ELb0ELb0EEENS1_21CollectiveEpilogueFwdINS6_IJSA_SC_SB_EEES9_SE_SG_Li384ELb1ELb1ELb0ELb0EEENS1_36VarlenDynamicPersistentTileSchedulerILi192ELi128ELi384ELi128ELb0ELb1ELb1ELb1ELb0ELb1EEEEEEEEEvNT_6ParamsE)
        /*005c*/ 	.word	0x00000068


	//----- nvinfo : EIATTR_REGCOUNT
	.align		4
.L_37:
        /*0060*/ 	.byte	0x04, 0x2f
        /*0062*/ 	.short	(.L_39 - .L_38)
	.align		4
.L_38:
        /*0064*/ 	.word	index@(_ZN7cutlass13device_kernelIN5flash11enable_sm90INS1_16FlashAttnFwdSm90INS1_25CollectiveMainloopFwdSm90ILi2EN4cute5tupleIJNS5_1CILi1EEES8_S8_EEENS6_IJNS7_ILi192EEENS7_ILi128EEENS7_ILi64EEEEEELi64ENS_10bfloat16_tEfNS_4arch4Sm90ELb0ELb1ELb1ELb1ELb0ELb0ELb0ELb1ELb1ELb1ELb0ELb0EEENS1_21CollectiveEpilogueFwdINS6_IJSA_SC_SB_EEES9_SE_SG_Li384ELb1ELb1ELb0ELb0EEENS1_36VarlenDynamicPersistentTileSchedulerILi192ELi128ELi384ELi128ELb0ELb1ELb1ELb1ELb0ELb1EEEEEEEEEvNT_6ParamsE)
        /*0068*/ 	.word	0x00000080


	//----- nvinfo : EIATTR_FRAME_SIZE
	.align		4
.L_39:
        /*006c*/ 	.byte	0x04, 0x11
        /*006e*/ 	.short	(.L_41 - .L_40)
	.align		4
.L_40:
        /*0070*/ 	.word	index@(_ZN7cutlass13device_kernelIN5flash11enable_sm90INS1_16FlashAttnFwdSm90INS1_25CollectiveMainloopFwdSm90ILi2EN4cute5tupleIJNS5_1CILi1EEES8_S8_EEENS6_IJNS7_ILi192EEENS7_ILi128EEENS7_ILi64EEEEEELi64ENS_10bfloat16_tEfNS_4arch4Sm90ELb0ELb1ELb1ELb1ELb0ELb0ELb0ELb1ELb1ELb1ELb0ELb0EEENS1_21CollectiveEpilogueFwdINS6_IJSA_SC_SB_EEES9_SE_SG_Li384ELb1ELb1ELb0ELb0EEENS1_36VarlenDynamicPersistentTileSchedulerILi192ELi128ELi384ELi128ELb0ELb1ELb1ELb1ELb0ELb1EEEEEEEEEvNT_6ParamsE)
        /*0074*/ 	.word	0x00000038


	//----- nvinfo : EIATTR_REGCOUNT
	.align		4
.L_41:
        /*0078*/ 	.byte	0x04, 0x2f
        /*007a*/ 	.short	(.L_43 - .L_42)
	.align		4
.L_42:
        /*007c*/ 	.word	index@(_ZN7cutlass13device_kernelIN5flash11enable_sm90INS1_16FlashAttnFwdSm90INS1_25CollectiveMainloopFwdSm90ILi2EN4cute5tupleIJNS5_1CILi1EEES8_S8_EEENS6_IJNS7_ILi192EEENS7_ILi128EEENS7_ILi64EEEEEELi64ENS_10bfloat16_tEfNS_4arch4Sm90ELb0ELb1ELb1ELb0ELb0ELb0ELb0ELb1ELb1ELb1ELb0ELb0EEENS1_21CollectiveEpilogueFwdINS6_IJSA_SC_SB_EEES9_SE_SG_Li384ELb0ELb1ELb0ELb0EEENS1_30DynamicPersistentTileSchedulerILi384ELi128ELb0ELb1ELb1EEEEEEEEEvNT_6ParamsE)
        /*0080*/ 	.word	0x00000080


	//----- nvinfo : EIATTR_FRAME_SIZE
	.align		4
.L_43:
        /*0084*/ 	.byte	0x04, 0x11
        /*0086*/ 	.short	(.L_45 - .L_44)
	.align		4
.L_44:
        /*0088*/ 	.word	index@(_ZN7cutlass13device_kernelIN5flash11enable_sm90INS1_16FlashAttnFwdSm90INS1_25CollectiveMainloopFwdSm90ILi2EN4cute5tupleIJNS5_1CILi1EEES8_S8_EEENS6_IJNS7_ILi192EEENS7_ILi128EEENS7_ILi64EEEEEELi64ENS_10bfloat16_tEfNS_4arch4Sm90ELb0ELb1ELb1ELb0ELb0ELb0ELb0ELb1ELb1ELb1ELb0ELb0EEENS1_21CollectiveEpilogueFwdINS6_IJSA_SC_SB_EEES9_SE_SG_Li384ELb0ELb1ELb0ELb0EEENS1_30DynamicPersistentTileSchedulerILi384ELi128ELb0ELb1ELb1EEEEEEEEEvNT_6ParamsE)
        /*008c*/ 	.word	0x00000000


	//----- nvinfo : EIATTR_REGCOUNT
	.align		4
.L_45:
        /*0090*/ 	.byte	0x04, 0x2f
        /*0092*/ 	.short	(.L_47 - .L_46)
	.align		4
.L_46:
        /*0094*/ 	.word	index@(_ZN7cutlass13device_kernelIN5flash11enable_sm90INS1_16FlashAttnFwdSm90INS1_25CollectiveMainloopFwdSm90ILi2EN4cute5tupleIJNS5_1CILi1EEES8_S8_EEENS6_IJNS7_ILi192EEESA_NS7_ILi64EEEEEELi64ENS_10bfloat16_tEfNS_4arch4Sm90ELb0ELb0ELb1ELb1ELb0ELb1ELb0ELb0ELb1ELb1ELb0ELb0EEENS1_21CollectiveEpilogueFwdINS6_IJSA_SB_SA_EEES9_SD_SF_Li384ELb1ELb1ELb0ELb0EEENS1_36VarlenDynamicPersistentTileSchedulerILi192ELi192ELi384ELi128ELb0ELb1ELb1ELb0ELb1ELb1EEEEEEEEEvNT_6ParamsE)
        /*0098*/ 	.word	0x00000080


	//----- nvinfo : EIATTR_FRAME_SIZE
	.align		4
.L_47:
        /*009c*/ 	.byte	0x04, 0x11
        /*009e*/ 	.short	(.L_49 - .L_48)
	.align		4
.L_48:
        /*00a0*/ 	.word	index@(_ZN7cutlass13device_kernelIN5flash11enable_sm90INS1_16FlashAttnFwdSm90INS1_25CollectiveMainloopFwdSm90ILi2EN4cute5tupleIJNS5_1CILi1EEES8_S8_EEENS6_IJNS7_ILi192EEESA_NS7_ILi64EEEEEELi64ENS_10bfloat16_tEfNS_4arch4Sm90ELb0ELb0ELb1ELb1ELb0ELb1ELb0ELb0ELb1ELb1ELb0ELb0EEENS1_21CollectiveEpilogueFwdINS6_IJSA_SB_SA_EEES9_SD_SF_Li384ELb1ELb1ELb0ELb0EEENS1_36VarlenDynamicPersistentTileSchedulerILi192ELi192ELi384ELi128ELb0ELb1ELb1ELb0ELb1ELb1EEEEEEEEEvNT_6ParamsE)
        /*00a4*/ 	.word	0x000000c8


	//----- nvinfo : EIATTR_REGCOUNT
	.align		4
.L_49:
        /*00a8*/ 	.byte	0x04, 0x2f
        /*00aa*/ 	.short	(.L_51 - .L_50)
	.align		4
.L_50:
        /*00ac*/ 	.word	index@(_ZN7cutlass13device_kernelIN5flash11enable_sm90INS1_16FlashAttnFwdSm90INS1_25CollectiveMainloopFwdSm90ILi2EN4cute5tupleIJNS5_1CILi1EEES8_S8_EEENS6_IJNS7_ILi192EEESA_NS7_ILi64EEEEEELi64ENS_10bfloat16_tEfNS_4arch4Sm90ELb0ELb0ELb1ELb1ELb0ELb0ELb0ELb0ELb1ELb1ELb0ELb0EEENS1_21CollectiveEpilogueFwdINS6_IJSA_SB_SA_EEES9_SD_SF_Li384ELb1ELb1ELb0ELb0EEENS1_36VarlenDynamicPersistentTileSchedulerILi192ELi192ELi384ELi128ELb0ELb1ELb1ELb0ELb1ELb1EEEEEEEEEvNT_6ParamsE)
        /*00b0*/ 	.word	0x00000080


	//----- nvinfo : EIATTR_FRAME_SIZE
	.align		4
.L_51:
        /*00b4*/ 	.byte	0x04, 0x11
        /*00b6*/ 	.short	(.L_53 - .L_52)
	.align		4
.L_52:
        /*00b8*/ 	.word	index@(_ZN7cutlass13device_kernelIN5flash11enable_sm90INS1_16FlashAttnFwdSm90INS1_25CollectiveMainloopFwdSm90ILi2EN4cute5tupleIJNS5_1CILi1EEES8_S8_EEENS6_IJNS7_ILi192EEESA_NS7_ILi64EEEEEELi64ENS_10bfloat16_tEfNS_4arch4Sm90ELb0ELb0ELb1ELb1ELb0ELb0ELb0ELb0ELb1ELb1ELb0ELb0EEENS1_21CollectiveEpilogueFwdINS6_IJSA_SB_SA_EEES9_SD_SF_Li384ELb1ELb1ELb0ELb0EEENS1_36VarlenDynamicPersistentTileSchedulerILi192ELi192ELi384ELi128ELb0ELb1ELb1ELb0ELb1ELb1EEEEEEEEEvNT_6ParamsE)
        /*00bc*/ 	.word	0x00000040


	//----- nvinfo : EIATTR_REGCOUNT
	.align		4
.L_53:
        /*00c0*/ 	.byte	0x04, 0x2f
        /*00c2*/ 	.short	(.L_55 - .L_54)
	.align		4
.L_54:
        /*00c4*/ 	.word	index@(_ZN7cutlass13device_kernelIN5flash11enable_sm90INS1_16FlashAttnFwdSm90INS1_25CollectiveMainloopFwdSm90ILi2EN4cute5tupleIJNS5_1CILi1EEES8_S8_EEENS6_IJNS7_ILi192EEESA_NS7_ILi64EEEEEELi64ENS_10bfloat16_tEfNS_4arch4Sm90ELb0ELb0ELb1ELb0ELb0ELb0ELb0ELb0ELb1ELb1ELb0ELb0EEENS1_21CollectiveEpilogueFwdINS6_IJSA_SB_SA_EEES9_SD_SF_Li384ELb0ELb1ELb0ELb0EEENS1_29StaticPersistentTileSchedulerILb0EEEEEEEEEvNT_6ParamsE)
        /*00c8*/ 	.word	0x00000080


	//----- nvinfo : EIATTR_FRAME_SIZE
	.align		4
.L_55:
        /*00cc*/ 	.byte	0x04, 0x11
        /*00ce*/ 	.short	(.L_57 - .L_56)
	.align		4
.L_56:
        /*00d0*/ 	.word	index@(_ZN7cutlass13device_kernelIN5flash11enable_sm90INS1_16FlashAttnFwdSm90INS1_25CollectiveMainloopFwdSm90ILi2EN4cute5tupleIJNS5_1CILi1EEES8_S8_EEENS6_IJNS7_ILi192EEESA_NS7_ILi64EEEEEELi64ENS_10bfloat16_tEfNS_4arch4Sm90ELb0ELb0ELb1ELb0ELb0ELb0ELb0ELb0ELb1ELb1ELb0ELb0EEENS1_21CollectiveEpilogueFwdINS6_IJSA_SB_SA_EEES9_SD_SF_Li384ELb0ELb1ELb0ELb0EEENS1_29StaticPersistentTileSchedulerILb0EEEEEEEEEvNT_6ParamsE)
        /*00d4*/ 	.word	0x00000030


	//----- nvinfo : EIATTR_MIN_STACK_SIZE
	.align		4
.L_57:
        /*00d8*/ 	.byte	0x04, 0x12
        /*00da*/ 	.short	(.L_59 - .L_58)
	.align		4
.L_58:
        /*00dc*/ 	.word	index@(_ZN7cutlass13device_kernelIN5flash11enable_sm90INS1_16FlashAttnFwdSm90INS1_25CollectiveMainloopFwdSm90ILi2EN4cute5tupleIJNS5_1CILi1EEES8_S8_EEENS6_IJNS7_ILi192EEESA_NS7_ILi64EEEEEELi64ENS_10bfloat16_tEfNS_4arch4Sm90ELb0ELb0ELb1ELb0ELb0ELb0ELb0ELb0ELb1ELb1ELb0ELb0EEENS1_21CollectiveEpilogueFwdINS6_IJSA_SB_SA_EEES9_SD_SF_Li384ELb0ELb1ELb0ELb0EEENS1_29StaticPersistentTileSchedulerILb0EEEEEEEEEvNT_6ParamsE)
        /*00e0*/ 	.word	0x00000030


	//----- nvinfo : EIATTR_MIN_STACK_SIZE
	.align		4
.L_59:
        /*00e4*/ 	.byte	0x04, 0x12
        /*00e6*/ 	.short	(.L_61 - .L_60)
	.align		4
.L_60:
        /*00e8*/ 	.word	index@(_ZN7cutlass13device_kernelIN5flash11enable_sm90INS1_16FlashAttnFwdSm90INS1_25CollectiveMainloopFwdSm90ILi2EN4cute5tupleIJNS5_1CILi1EEES8_S8_EEENS6_IJNS7_ILi192EEESA_NS7_ILi64EEEEEELi64ENS_10bfloat16_tEfNS_4arch4Sm90ELb0ELb0ELb1ELb1ELb0ELb0ELb0ELb0ELb1ELb1ELb0ELb0EEENS1_21CollectiveEpilogueFwdINS6_IJSA_SB_SA_EEES9_SD_SF_Li384ELb1ELb1ELb0ELb0EEENS1_36VarlenDynamicPersistentTileSchedulerILi192ELi192ELi384ELi128ELb0ELb1ELb1ELb0ELb1ELb1EEEEEEEEEvNT_6ParamsE)
        /*00ec*/ 	.word	0x00000040


	//----- nvinfo : EIATTR_MIN_STACK_SIZE
	.align		4
.L_61:
        /*00f0*/ 	.byte	0x04, 0x12
        /*00f2*/ 	.short	(.L_63 - .L_62)
	.align		4
.L_62:
        /*00f4*/ 	.word	index@(_ZN7cutlass13device_kernelIN5flash11enable_sm90INS1_16FlashAttnFwdSm90INS1_25CollectiveMainloopFwdSm90ILi2EN4cute5tupleIJNS5_1CILi1EEES8_S8_EEENS6_IJNS7_ILi192EEESA_NS7_ILi64EEEEEELi64ENS_10bfloat16_tEfNS_4arch4Sm90ELb0ELb0ELb1ELb1ELb0ELb1ELb0ELb0ELb1ELb1ELb0ELb0EEENS1_21CollectiveEpilogueFwdINS6_IJSA_SB_SA_EEES9_SD_SF_Li384ELb1ELb1ELb0ELb0EEENS1_36VarlenDynamicPersistentTileSchedulerILi192ELi192ELi384ELi128ELb0ELb1ELb1ELb0ELb1ELb1EEEEEEEEEvNT_6ParamsE)
        /*00f8*/ 	.word	0x000000c8


	//----- nvinfo : EIATTR_MIN_STACK_SIZE
	.align		4
.L_63:
        /*00fc*/ 	.byte	0x04, 0x12
        /*00fe*/ 	.short	(.L_65 - .L_64)
	.align		4
.L_64:
        /*0100*/ 	.word	index@(_ZN7cutlass13device_kernelIN5flash11enable_sm90INS1_16FlashAttnFwdSm90INS1_25CollectiveMainloopFwdSm90ILi2EN4cute5tupleIJNS5_1CILi1EEES8_S8_EEENS6_IJNS7_ILi192EEENS7_ILi128EEENS7_ILi64EEEEEELi64ENS_10bfloat16_tEfNS_4arch4Sm90ELb0ELb1ELb1ELb0ELb0ELb0ELb0ELb1ELb1ELb1ELb0ELb0EEENS1_21CollectiveEpilogueFwdINS6_IJSA_SC_SB_EEES9_SE_SG_Li384ELb0ELb1ELb0ELb0EEENS1_30DynamicPersistentTileSchedulerILi384ELi128ELb0ELb1ELb1EEEEEEEEEvNT_6ParamsE)
        /*0104*/ 	.word	0x00000000


	//----- nvinfo : EIATTR_MIN_STACK_SIZE
	.align		4
.L_65:
        /*0108*/ 	.byte	0x04, 0x12
        /*010a*/ 	.short	(.L_67 - .L_66)
	.align		4
.L_66:
        /*010c*/ 	.word	index@(_ZN7cutlass13device_kernelIN5flash11enable_sm90INS1_16FlashAttnFwdSm90INS1_25CollectiveMainloopFwdSm90ILi2EN4cute5tupleIJNS5_1CILi1EEES8_S8_EEENS6_IJNS7_ILi192EEENS7_ILi128EEENS7_ILi64EEEEEELi64ENS_10bfloat16_tEfNS_4arch4Sm90ELb0ELb1ELb1ELb1ELb0ELb0ELb0ELb1ELb1ELb1ELb0ELb0EEENS1_21CollectiveEpilogueFwdINS6_IJSA_SC_SB_EEES9_SE_SG_Li384ELb1ELb1ELb0ELb0EEENS1_36VarlenDynamicPersistentTileSchedulerILi192ELi128ELi384ELi128ELb0ELb1ELb1ELb1ELb0ELb1EEEEEEEEEvNT_6ParamsE)
        /*0110*/ 	.word	0x00000038


	//----- nvinfo : EIATTR_MIN_STACK_SIZE
	.align		4
.L_67:
        /*0114*/ 	.byte	0x04, 0x12
        /*0116*/ 	.short	(.L_69 - .L_68)
	.align		4
.L_68:
        /*0118*/ 	.word	index@(_ZN7cutlass13device_kernelIN5flash11enable_sm90INS1_16FlashAttnFwdSm90INS1_25CollectiveMainloopFwdSm90ILi2EN4cute5tupleIJNS5_1CILi1EEES8_S8_EEENS6_IJNS7_ILi192EEENS7_ILi128EEENS7_ILi64EEEEEELi64ENS_10bfloat16_tEfNS_4arch4Sm90ELb0ELb1ELb1ELb1ELb0ELb1ELb0ELb1ELb1ELb1ELb0ELb0EEENS1_21CollectiveEpilogueFwdINS6_IJSA_SC_SB_EEES9_SE_SG_Li384ELb1ELb1ELb0ELb0EEENS1_36VarlenDynamicPersistentTileSchedulerILi192ELi128ELi384ELi128ELb0ELb1ELb1ELb1ELb0ELb1EEEEEEEEEvNT_6ParamsE)
        /*011c*/ 	.word	0x00000068


	//----- nvinfo : EIATTR_MIN_STACK_SIZE
	.align		4
.L_69:
        /*0120*/ 	.byte	0x04, 0x12
        /*0122*/ 	.short	(.L_71 - .L_70)
	.align		4
.L_70:
        /*0124*/ 	.word	index@(_ZN7cutlass13device_kernelIN5flash11enable_sm90INS1_16FlashAttnFwdSm90INS1_25CollectiveMainloopFwdSm90ILi2EN4cute5tupleIJNS5_1CILi1EEES8_S8_EEENS6_IJNS7_ILi192EEENS7_ILi128EEENS7_ILi64EEEEEELi64ENS_10bfloat16_tEfNS_4arch4Sm90ELb1ELb0ELb1ELb0ELb0ELb0ELb0ELb1ELb1ELb1ELb0ELb0EEENS1_21CollectiveEpilogueFwdINS6_IJSA_SC_SB_EEES9_SE_SG_Li384ELb0ELb1ELb0ELb0EEENS1_30DynamicPersistentTileSchedulerILi384ELi128ELb0ELb1ELb1EEEEEEEEEvNT_6ParamsE)
        /*0128*/ 	.word	0x00000008


	//----- nvinfo : EIATTR_MIN_STACK_SIZE
	.align		4
.L_71:
        /*012c*/ 	.byte	0x04, 0x12
        /*012e*/ 	.short	(.L_73 - .L_72)
	.align		4
.L_72:
        /*0130*/ 	.word	index@(_ZN7cutlass13device_kernelIN5flash11enable_sm90INS1_16FlashAttnFwdSm90INS1_25CollectiveMainloopFwdSm90ILi2EN4cute5tupleIJNS5_1CILi1EEES8_S8_EEENS6_IJNS7_ILi192EEENS7_ILi128EEENS7_ILi64EEEEEELi64ENS_10bfloat16_tEfNS_4arch4Sm90ELb1ELb0ELb1ELb1ELb0ELb0ELb0ELb1ELb1ELb1ELb0ELb0EEENS1_21CollectiveEpilogueFwdINS6_IJSA_SC_SB_EEES9_SE_SG_Li384ELb1ELb1ELb0ELb0EEENS1_36VarlenDynamicPersistentTileSchedulerILi192ELi128ELi384ELi128ELb0ELb1ELb1ELb1ELb1ELb1EEEEEEEEEvNT_6ParamsE)
        /*0134*/ 	.word	0x00000038


	//----- nvinfo : EIATTR_MIN_STACK_SIZE
	.align		4
.L_73:
        /*0138*/ 	.byte	0x04, 0x12
        /*013a*/ 	.short	(.L_75 - .L_74)
	.align		4
.L_74:
        /*013c*/ 	.word	index@(_ZN7cutlass13device_kernelIN5flash11enable_sm90INS1_16FlashAttnFwdSm90INS1_25CollectiveMainloopFwdSm90ILi2EN4cute5tupleIJNS5_1CILi1EEES8_S8_EEENS6_IJNS7_ILi192EEENS7_ILi128EEENS7_ILi64EEEEEELi64ENS_10bfloat16_tEfNS_4arch4Sm90ELb1ELb0ELb1ELb1ELb0ELb1ELb0ELb1ELb1ELb1ELb0ELb0EEENS1_21CollectiveEpilogueFwdINS6_IJSA_SC_SB_EEES9_SE_SG_Li384ELb1ELb1ELb0ELb0EEENS1_36VarlenDynamicPersistentTileSchedulerILi192ELi128ELi384ELi128ELb0ELb1ELb1ELb1ELb1ELb1EEEEEEEEEvNT_6ParamsE)
        /*0140*/ 	.word	0x00000060
.L_75:


//--------------------- .nv.compat                --------------------------
	.section	.nv.compat,"",@"SHT_CUDA_COMPAT_INFO"
	.align	4
        /*0000*/ 	.byte	0x02, 0x09, 0x01, 0x00, 0x02, 0x02, 0x04, 0x00, 0x02, 0x05, 0x05, 0x00, 0x03, 0x07, 0x01, 0x01
        /*0010*/ 	.byte	0x02, 0x03, 0x01, 0x00, 0x02, 0x06, 0x01, 0x00, 0x04, 0x0b, 0x08, 0x00, 0x00, 0x00, 0x00, 0x00
        /*0020*/ 	.byte	0x00, 0x00, 0x00, 0x00


//--------------------- .nv.info._ZN7cutlass13device_kernelIN5flash11enable_sm90INS1_16FlashAttnFwdSm90INS1_25CollectiveMainloopFwdSm90ILi2EN4cute5tupleIJNS5_1CILi1EEES8_S8_EEENS6_IJNS7_ILi192EEESA_NS7_ILi64EEEEEELi64ENS_10bfloat16_tEfNS_4arch4Sm90ELb0ELb0ELb1ELb0ELb0ELb0ELb0ELb0ELb1ELb1ELb0ELb0EEENS1_21CollectiveEpilogueFwdINS6_IJSA_SB_SA_EEES9_SD_SF_Li384ELb0ELb1ELb0ELb0EEENS1_29StaticPersistentTileSchedulerILb0EEEEEEEEEvNT_6ParamsE --------------------------
	.section	.nv.info._ZN7cutlass13device_kernelIN5flash11enable_sm90INS1_16FlashAttnFwdSm90INS1_25CollectiveMainloopFwdSm90ILi2EN4cute5tupleIJNS5_1CILi1EEES8_S8_EEENS6_IJNS7_ILi192EEESA_NS7_ILi64EEEEEELi64ENS_10bfloat16_tEfNS_4arch4Sm90ELb0ELb0ELb1ELb0ELb0ELb0ELb0ELb0ELb1ELb1ELb0ELb0EEENS1_21CollectiveEpilogueFwdINS6_IJSA_SB_SA_EEES9_SD_SF_Li384ELb0ELb1ELb0ELb0EEENS1_29StaticPersistentTileSchedulerILb0EEEEEEEEEvNT_6ParamsE,"",@"SHT_CUDA_INFO"
	.sectionflags	@""
	.align	4


	//----- nvinfo : EIATTR_CUDA_API_VERSION
	.align		4
        /*0000*/ 	.byte	0x04, 0x37
        /*0002*/ 	.short	(.L_77 - .L_76)
.L_76:
        /*0004*/ 	.word	0x00000082


	//----- nvinfo : EIATTR_KPARAM_INFO
	.align		4
.L_77:
        /*0008*/ 	.byte	0x04, 0x17
        /*000a*/ 	.short	(.L_79 - .L_78)
.L_78:
        /*000c*/ 	.word	0x00000000
        /*0010*/ 	.short	0x0000
        /*0012*/ 	.short	0x0070
        /*0014*/ 	.byte	0x00, 0xf0, 0x01, 0x28


	//----- nvinfo : EIATTR_SPARSE_MMA_MASK
	.align		4
.L_79:
        /*0018*/ 	.byte	0x03, 0x50
        /*001a*/ 	.short	0x0000


	//----- nvinfo : EIATTR_MAXREG_COUNT
	.align		4
        /*001c*/ 	.byte	0x03, 0x1b
        /*001e*/ 	.short	0x0080


	//----- nvinfo : EIATTR_NUM_BARRIERS
	.align		4
        /*0020*/ 	.byte	0x02, 0x4c
        /*0022*/ 	.byte	0x10
	.zero		1


	//----- nvinfo : EIATTR_EXTERNS
	.align		4
        /*0024*/ 	.byte	0x04, 0x0f
        /*0026*/ 	.short	(.L_81 - .L_80)


	//   ....[0]....
	.align		4
.L_80:
        /*0028*/ 	.word	index@(__assertfail)


	//----- nvinfo : EIATTR_ANNOTATIONS
	.align		4
.L_81:
        /*002c*/ 	.byte	0x04, 0x55
        /*002e*/ 	.short	(.L_83 - .L_82)


	//   ....[0]....
.L_82:
        /*0030*/ 	.word	0x00000001
        /*0034*/ 	.byte	0xe0, 0x0b, 0x00, 0x00, 0x01, 0x00, 0x00, 0x00, 0xb0, 0x0c, 0x00, 0x00, 0x01, 0x00, 0x00, 0x00
        /* <DEDUP_REMOVED lines=17> */
        /*0154*/ 	.byte	0x70, 0xce, 0x00, 0x00


	//----- nvinfo : EIATTR_MERCURY_ISA_VERSION
	.align		4
.L_83:
        /*0158*/ 	.byte	0x03, 0x5f
        /*015a*/ 	.short	0x0101


	//----- nvinfo : EIATTR_INT_WARP_WIDE_INSTR_OFFSETS
	.align		4
        /*015c*/ 	.byte	0x04, 0x31
        /*015e*/ 	.short	(.L_85 - .L_84)


	//   ....[0]....
.L_84:
        /*0160*/ 	.word	0x00000130


	//   ....[1]....
        /*0164*/ 	.word	0x00000170


	//   ....[2]....
        /*0168*/ 	.word	0x000001e0


	//----- nvinfo : EIATTR_COOP_GROUP_MASK_REGIDS
	.align		4
.L_85:
        /*016c*/ 	.byte	0x04, 0x29
        /*016e*/ 	.short	(.L_87 - .L_86)


	//   ....[0]....
.L_86:
        /*0170*/ 	.word	0xffffffff


	//   ....[1]....
        /*0174*/ 	.word	0xffffffff


	//   ....[2]....
        /*0178*/ 	.word	0xffffffff


	//   ....[3]....
        /*017c*/ 	.word	0xffffffff


	//   ....[4]....
        /*0180*/ 	.word	0xffffffff


	//   ....[5]....
        /*0184*/ 	.word	0xffffffff


	//   ....[6]....
        /*0188*/ 	.word	0xffffffff


	//   ....[7]....
        /*018c*/ 	.word	0xffffffff


	//   ....[8]....
        /*0190*/ 	.word	0xffffffff


	//   ....[9]....
        /*0194*/ 	.word	0xffffffff


	//   ....[10]....
        /*0198*/ 	.word	0xffffffff


	//   ....[11]....
        /*019c*/ 	.word	0xffffffff


	//   ....[12]....
        /*01a0*/ 	.word	0xffffffff


	//   ....[13]....
        /*01a4*/ 	.word	0xffffffff


	//   ....[14]....
        /*01a8*/ 	.word	0xffffffff


	//   ....[15]....
        /*01ac*/ 	.word	0xffffffff


	//   ....[16]....
        /*01b0*/ 	.word	0xffffffff


	//   ....[17]....
        /*01b4*/ 	.word	0xffffffff


	//   ....[18]....
        /*01b8*/ 	.word	0xffffffff


	//   ....[19]....
        /*01bc*/ 	.word	0xffffffff


	//   ....[20]....
        /*01c0*/ 	.word	0xffffffff


	//   ....[21]....
        /*01c4*/ 	.word	0xffffffff


	//   ....[22]....
        /*01c8*/ 	.word	0xffffffff


	//   ....[23]....
        /*01cc*/ 	.word	0xffffffff


	//   ....[24]....
        /*01d0*/ 	.word	0xffffffff


	//   ....[25]....
        /*01d4*/ 	.word	0xffffffff


	//   ....[26]....
        /*01d8*/ 	.word	0xffffffff


	//   ....[27]....
        /*01dc*/ 	.word	0xffffffff


	//   ....[28]....
        /*01e0*/ 	.word	0xffffffff


	//   ....[29]....
        /*01e4*/ 	.word	0xffffffff


	//   ....[30]....
        /*01e8*/ 	.word	0xffffffff


	//   ....[31]....
        /*01ec*/ 	.word	0xffffffff


	//   ....[32]....
        /*01f0*/ 	.word	0xffffffff


	//   ....[33]....
        /*01f4*/ 	.word	0xffffffff


	//   ....[34]....
        /*01f8*/ 	.word	0xffffffff


	//   ....[35]....
        /*01fc*/ 	.word	0xffffffff


	//   ....[36]....
        /*0200*/ 	.word	0xffffffff


	//   ....[37]....
        /*0204*/ 	.word	0xffffffff


	//   ....[38]....
        /*0208*/ 	.word	0xffffffff


	//   ....[39]....
        /*020c*/ 	.word	0xffffffff


	//   ....[40]....
        /*0210*/ 	.word	0xffffffff


	//   ....[41]....
        /*0214*/ 	.word	0xffffffff


	//   ....[42]....
        /*0218*/ 	.word	0xffffffff


	//   ....[43]....
        /*021c*/ 	.word	0xffffffff


	//   ....[44]....
        /*0220*/ 	.word	0xffffffff


	//   ....[45]....
        /*0224*/ 	.word	0xffffffff


	//   ....[46]....
        /*0228*/ 	.word	0xffffffff


	//   ....[47]....
        /*022c*/ 	.word	0xffffffff


	//   ....[48]....
        /*0230*/ 	.word	0xffffffff


	//   ....[49]....
        /*0234*/ 	.word	0xffffffff


	//   ....[50]....
        /*0238*/ 	.word	0xffffffff


	//   ....[51]....
        /*023c*/ 	.word	0xffffffff


	//   ....[52]....
        /*0240*/ 	.word	0xffffffff


	//   ....[53]....
        /*0244*/ 	.word	0xffffffff


	//   ....[54]....
        /*0248*/ 	.word	0xffffffff


	//   ....[55]....
        /*024c*/ 	.word	0xffffffff


	//   ....[56]....
        /*0250*/ 	.word	0xffffffff


	//   ....[57]....
        /*0254*/ 	.word	0xffffffff


	//   ....[58]....
        /*0258*/ 	.word	0xffffffff


	//   ....[59]....
        /*025c*/ 	.word	0xffffffff


	//   ....[60]....
        /*0260*/ 	.word	0x0500000f


	//   ....[61]....
        /*0264*/ 	.word	0x0500000f


	//   ....[62]....
        /*0268*/ 	.word	0x0500000f


	//   ....[63]....
        /*026c*/ 	.word	0x0500000f


	//   ....[64]....
        /*0270*/ 	.word	0x0500000f


	//   ....[65]....
        /*0274*/ 	.word	0x0500000f


	//   ....[66]....
        /*0278*/ 	.word	0x0500000f


	//   ....[67]....
        /*027c*/ 	.word	0x0500000f


	//   ....[68]....
        /*0280*/ 	.word	0x0500000f


	//   ....[69]....
        /*0284*/ 	.word	0x0500000f


	//   ....[70]....
        /*0288*/ 	.word	0x0500000f


	//   ....[71]....
        /*028c*/ 	.word	0x0500000f


	//   ....[72]....
        /*0290*/ 	.word	0x0500000f


	//   ....[73]....
        /*0294*/ 	.word	0x0500000f


	//   ....[74]....
        /*0298*/ 	.word	0x0500000f


	//   ....[75]....
        /*029c*/ 	.word	0x0500000f


	//   ....[76]....
        /*02a0*/ 	.word	0x0500000f


	//   ....[77]....
        /*02a4*/ 	.word	0x0500000f


	//   ....[78]....
        /*02a8*/ 	.word	0x0500000f


	//   ....[79]....
        /*02ac*/ 	.word	0x0500000f


	//   ....[80]....
        /*02b0*/ 	.word	0x0500000f


	//   ....[81]....
        /*02b4*/ 	.word	0x0500000f


	//   ....[82]....
        /*02b8*/ 	.word	0x0500000f


	//   ....[83]....
        /*02bc*/ 	.word	0x0500000f


	//   ....[84]....
        /*02c0*/ 	.word	0x0500000f


	//   ....[85]....
        /*02c4*/ 	.word	0x0500000f


	//----- nvinfo : EIATTR_COOP_GROUP_INSTR_OFFSETS
	.align		4
.L_87:
        /*02c8*/ 	.byte	0x04, 0x28
        /*02ca*/ 	.short	(.L_89 - .L_88)


	//   ....[0]....
.L_88:
        /*02cc*/ 	.word	0x00000070


	//   ....[1]....
        /*02d0*/ 	.word	0x00000140


	//   ....[2]....
        /*02d4*/ 	.word	0x00000190


	//   ....[3]....
        /*02d8*/ 	.word	0x000003c0


	//   ....[4]....
        /*02dc*/ 	.word	0x00000520


	//   ....[5]....
        /*02e0*/ 	.word	0x00000640


	//   ....[6]....
        /*02e4*/ 	.word	0x000007a0


	//   ....[7]....
        /*02e8*/ 	.word	0x000011a0


	//   ....[8]....
        /*02ec*/ 	.word	0x00002e90


	//   ....[9]....
        /*02f0*/ 	.word	0x00002eb0


	//   ....[10]....
        /*02f4*/ 	.word	0x00003400


	//   ....[11]....
        /*02f8*/ 	.word	0x00003430


	//   ....[12]....
        /*02fc*/ 	.word	0x00004b60


	//   ....[13]....
        /*0300*/ 	.word	0x000068e0


	//   ....[14]....
        /*0304*/ 	.word	0x00006970


	//   ....[15]....
        /*0308*/ 	.word	0x00006980


	//   ....[16]....
        /*030c*/ 	.word	0x000069b0


	//   ....[17]....
        /*0310*/ 	.word	0x000082a0


	//   ....[18]....
        /*0314*/ 	.word	0x00008440


	//   ....[19]....
        /*0318*/ 	.word	0x00008460


	//   ....[20]....
        /*031c*/ 	.word	0x00008970


	//   ....[21]....
        /*0320*/ 	.word	0x00008990


	//   ....[22]....
        /*0324*/ 	.word	0x000094a0


	//   ....[23]....
        /*0328*/ 	.word	0x000094d0


	//   ....[24]....
        /*032c*/ 	.word	0x000094f0


	//   ....[25]....
        /*0330*/ 	.word	0x00009520


	//   ....[26]....
        /*0334*/ 	.word	0x00009880


	//   ....[27]....
        /*0338*/ 	.word	0x00009890


	//   ....[28]....
        /*033c*/ 	.word	0x000098a0


	//   ....[29]....
        /*0340*/ 	.word	0x000098b0


	//   ....[30]....
        /*0344*/ 	.word	0x000098c0


	//   ....[31]....
        /*0348*/ 	.word	0x000098d0


	//   ....[32]....
        /*034c*/ 	.word	0x000098e0


	//   ....[33]....
        /*0350*/ 	.word	0x000098f0


	//   ....[34]....
        /*0354*/ 	.word	0x0000a340


	//   ....[35]....
        /*0358*/ 	.word	0x0000adc0


	//   ....[36]....
        /*035c*/ 	.word	0x0000adf0


	//   ....[37]....
        /*0360*/ 	.word	0x0000ae10


	//   ....[38]....
        /*0364*/ 	.word	0x0000ae90


	//   ....[39]....
        /*0368*/ 	.word	0x0000aeb0


	//   ....[40]....
        /*036c*/ 	.word	0x0000af10


	//   ....[41]....
        /*0370*/ 	.word	0x0000af30


	//   ....[42]....
        /*0374*/ 	.word	0x0000af90


	//   ....[43]....
        /*0378*/ 	.word	0x0000afb0


	//   ....[44]....
        /*037c*/ 	.word	0x0000b010


	//   ....[45]....
        /*0380*/ 	.word	0x0000b030


	//   ....[46]....
        /*0384*/ 	.word	0x0000b090


	//   ....[47]....
        /*0388*/ 	.word	0x0000b0b0


	//   ....[48]....
        /*038c*/ 	.word	0x0000b110


	//   ....[49]....
        /*0390*/ 	.word	0x0000b130


	//   ....[50]....
        /*0394*/ 	.word	0x0000b140


	//   ....[51]....
        /*0398*/ 	.word	0x0000b1c0


	//   ....[52]....
        /*039c*/ 	.word	0x0000b1d0


	//   ....[53]....
        /*03a0*/ 	.word	0x0000b1e0


	//   ....[54]....
        /*03a4*/ 	.word	0x0000b250


	//   ....[55]....
        /*03a8*/ 	.word	0x0000b2a0


	//   ....[56]....
        /*03ac*/ 	.word	0x0000b2c0


	//   ....[57]....
        /*03b0*/ 	.word	0x0000b2f0


	//   ....[58]....
        /*03b4*/ 	.word	0x0000b330


	//   ....[59]....
        /*03b8*/ 	.word	0x0000cf90


	//   ....[60]....
        /*03bc*/ 	.word	0x0000d470


	//   ....[61]....
        /*03c0*/ 	.word	0x0000d5e0


	//   ....[62]....
        /*03c4*/ 	.word	0x0000d630


	//   ....[63]....
        /*03c8*/ 	.word	0x0000d6c0


	//   ....[64]....
        /*03cc*/ 	.word	0x0000d7a0


	//   ....[65]....
        /*03d0*/ 	.word	0x0000d800


	//   ....[66]....
        /*03d4*/ 	.word	0x0000d8d0


	//   ....[67]....
        /*03d8*/ 	.word	0x0000d930


	//   ....[68]....
        /*03dc*/ 	.word	0x0000da00


	//   ....[69]....
        /*03e0*/ 	.word	0x0000da60


	//   ....[70]....
        /*03e4*/ 	.word	0x0000db30


	//   ....[71]....
        /*03e8*/ 	.word	0x0000db90


	//   ....[72]....
        /*03ec*/ 	.word	0x0000dc60


	//   ....[73]....
        /*03f0*/ 	.word	0x0000dcc0


	//   ....[74]....
        /*03f4*/ 	.word	0x0000dd90


	//   ....[75]....
        /*03f8*/ 	.word	0x0000ddf0


	//   ....[76]....
        /*03fc*/ 	.word	0x0000ded0


	//   ....[77]....
        /*0400*/ 	.word	0x0000df40


	//   ....[78]....
        /*0404*/ 	.word	0x0000dff0


	//   ....[79]....
        /*0408*/ 	.word	0x0000e050


	//   ....[80]....
        /*040c*/ 	.word	0x0000e120


	//   ....[81]....
        /*0410*/ 	.word	0x0000e1a0


	//   ....[82]....
        /*0414*/ 	.word	0x0000e260


	//   ....[83]....
        /*0418*/ 	.word	0x0000e2c0


	//   ....[84]....
        /*041c*/ 	.word	0x0000e360


	//   ....[85]....
        /*0420*/ 	.word	0x0000e6f0


	//----- nvinfo : EIATTR_REG_RECONFIG
	.align		4
.L_89:
        /*0424*/ 	.byte	0x01, 0x54
	.zero		2


	//----- nvinfo : EIATTR_SYSCALL_OFFSETS
	.align		4
        /*0428*/ 	.byte	0x04, 0x46
        /*042a*/ 	.short	(.L_91 - .L_90)


	//   ....[0]....
.L_90:
        /*042c*/ 	.word	0x000012f0


	//   ....[1]....
        /*0430*/ 	.word	0x00009fd0


	//   ....[2]....
        /*0434*/ 	.word	0x0000a110


	//   ....[3]....
        /*0438*/ 	.word	0x0000a200


	//   ....[4]....
        /*043c*/ 	.word	0x0000a920


	//----- nvinfo : EIATTR_MBARRIER_INSTR_OFFSETS
	.align		4
.L_91:
        /*0440*/ 	.byte	0x04, 0x39
        /*0442*/ 	.short	(.L_93 - .L_92)


	//   ....[0]....
.L_92:
        /*0444*/ 	.word	0x00000270
        /*0448*/ 	.word	0x000000ff
        /*044c*/ 	.word	0x00030800
        /*0450*/ 	.short	0x0100
        /*0452*/ 	.byte	0x08
	.zero		1


	//   ....[1]....
        /*0454*/ 	.word	0x00000280
        /*0458*/ 	.word	0x000000ff
        /*045c*/ 	.word	0x00030820
        /*0460*/ 	.short	0x0100
        /*0462*/ 	.byte	0x08
	.zero		1


	//   ....[2]....
        /*0464*/ 	.word	0x00000370
        /*0468*/ 	.word	0x000000ff
        /*046c*/ 	.word	0x00030830
        /*0470*/ 	.short	0x0100
        /*0472*/ 	.byte	0x08
	.zero		1


	//   ....[3]....
        /*0474*/ 	.word	0x00000380
        /*0478*/ 	.word	0x000000ff
        /*047c*/ 	.word	0x00030840
        /*0480*/ 	.short	0x0100
        /*0482*/ 	.byte	0x08
	.zero		1


	//   ....[4]....
        /*0484*/ 	.word	0x00000390
        /*0488*/ 	.word	0x000000ff
        /*048c*/ 	.word	0x00030838
        /*0490*/ 	.short	0x0100
        /*0492*/ 	.byte	0x08
	.zero		1


	//   ....[5]....
        /*0494*/ 	.word	0x000003a0
        /*0498*/ 	.word	0x000000ff
        /*049c*/ 	.word	0x00030848
        /*04a0*/ 	.short	0x0100
        /*04a2*/ 	.byte	0x08
	.zero		1


	//   ....[6]....
        /*04a4*/ 	.word	0x000004d0
        /*04a8*/ 	.word	0x000000ff
        /*04ac*/ 	.word	0x00030850
        /*04b0*/ 	.short	0x0100
        /*04b2*/ 	.byte	0x08
	.zero		1


	//   ....[7]....
        /*04b4*/ 	.word	0x000004e0
        /*04b8*/ 	.word	0x000000ff
        /*04bc*/ 	.word	0x00030860
        /*04c0*/ 	.short	0x0100
        /*04c2*/ 	.byte	0x08
	.zero		1


	//   ....[8]....
        /*04c4*/ 	.word	0x000004f0
        /*04c8*/ 	.word	0x000000ff
        /*04cc*/ 	.word	0x00030858
        /*04d0*/ 	.short	0x0100
        /*04d2*/ 	.byte	0x08
	.zero		1


	//   ....[9]....
        /*04d4*/ 	.word	0x00000500
        /*04d8*/ 	.word	0x000000ff
        /*04dc*/ 	.word	0x00030868
        /*04e0*/ 	.short	0x0100
        /*04e2*/ 	.byte	0x08
	.zero		1


	//   ....[10]....
        /*04e4*/ 	.word	0x000005f0
        /*04e8*/ 	.word	0x000000ff
        /*04ec*/ 	.word	0x00030870
        /*04f0*/ 	.short	0x0100
        /*04f2*/ 	.byte	0x06
	.zero		1


	//   ....[11]....
        /*04f4*/ 	.word	0x00000600
        /*04f8*/ 	.word	0x000000ff
        /*04fc*/ 	.word	0x00030880
        /*0500*/ 	.short	0x0100
        /*0502*/ 	.byte	0x06
	.zero		1


	//   ....[12]....
        /*0504*/ 	.word	0x00000610
        /*0508*/ 	.word	0x000000ff
        /*050c*/ 	.word	0x00030878
        /*0510*/ 	.short	0x0100
        /*0512*/ 	.byte	0x06
	.zero		1


	//   ....[13]....
        /*0514*/ 	.word	0x00000620
        /*0518*/ 	.word	0x000000ff
        /*051c*/ 	.word	0x00030888
        /*0520*/ 	.short	0x0100
        /*0522*/ 	.byte	0x06
	.zero		1


	//   ....[14]....
        /*0524*/ 	.word	0x00000750
        /*0528*/ 	.word	0x000000ff
        /*052c*/ 	.word	0x00030890
        /*0530*/ 	.short	0x0100
        /*0532*/ 	.byte	0x08
	.zero		1


	//   ....[15]....
        /*0534*/ 	.word	0x00000760
        /*0538*/ 	.word	0x000000ff
        /*053c*/ 	.word	0x000308a0
        /*0540*/ 	.short	0x0100
        /*0542*/ 	.byte	0x08
	.zero		1


	//   ....[16]....
        /*0544*/ 	.word	0x00000770
        /*0548*/ 	.word	0x000000ff
        /*054c*/ 	.word	0x00030898
        /*0550*/ 	.short	0x0100
        /*0552*/ 	.byte	0x08
	.zero		1


	//   ....[17]....
        /*0554*/ 	.word	0x00000780
        /*0558*/ 	.word	0x000000ff
        /*055c*/ 	.word	0x000308a8
        /*0560*/ 	.short	0x0100
        /*0562*/ 	.byte	0x08
	.zero		1


	//   ....[18]....
        /*0564*/ 	.word	0x000008b0
        /*0568*/ 	.word	0x000000ff
        /*056c*/ 	.word	0x000308b0
        /*0570*/ 	.short	0x0100
        /*0572*/ 	.byte	0x08
	.zero		1


	//   ....[19]....
        /*0574*/ 	.word	0x000008c0
        /*0578*/ 	.word	0x000000ff
        /*057c*/ 	.word	0x000308c0
        /*0580*/ 	.short	0x0100
        /*0582*/ 	.byte	0x08
	.zero		1


	//   ....[20]....
        /*0584*/ 	.word	0x000008d0
        /*0588*/ 	.word	0x000000ff
        /*058c*/ 	.word	0x000308b8
        /*0590*/ 	.short	0x0100
        /*0592*/ 	.byte	0x08
	.zero		1


	//   ....[21]....
        /*0594*/ 	.word	0x000008e0
        /*0598*/ 	.word	0x000000ff
        /*059c*/ 	.word	0x000308c8
        /*05a0*/ 	.short	0x0100
        /*05a2*/ 	.byte	0x08
	.zero		1


	//   ....[22]....
        /*05a4*/ 	.word	0x00001350
        /*05a8*/ 	.word	0x000000ff
        /*05ac*/ 	.word	0x00030800
        /*05b0*/ 	.short	0x010a
        /*05b2*/ 	.byte	0x28
	.zero		1


	//   ....[23]....
        /*05b4*/ 	.word	0x000013d0
        /*05b8*/ 	.word	0x00000000
        /*05bc*/ 	.word	0x00030830
        /*05c0*/ 	.short	0x010a
        /*05c2*/ 	.byte	0x3f
	.zero		1


	//   ....[24]....
        /*05c4*/ 	.word	0x00001480
        /*05c8*/ 	.word	0x00000000
        /*05cc*/ 	.word	0x00030830
        /*05d0*/ 	.short	0x010a
        /*05d2*/ 	.byte	0x3f
	.zero		1


	//   ....[25]....
        /*05d4*/ 	.word	0x00003d90
        /*05d8*/ 	.word	0x00000008
        /*05dc*/ 	.word	0x00000000
        /*05e0*/ 	.short	0x0101
        /*05e2*/ 	.byte	0x3f
	.zero		1


	//   ....[26]....
        /*05e4*/ 	.word	0x00004db0
        /*05e8*/ 	.word	0x000000ff
        /*05ec*/ 	.word	0x00030830
        /*05f0*/ 	.short	0x010a
        /*05f2*/ 	.byte	0x06
	.zero		1


	//   ....[27]....
        /*05f4*/ 	.word	0x00004df0
        /*05f8*/ 	.word	0x000000ff
        /*05fc*/ 	.word	0x00030830
        /*0600*/ 	.short	0x010a
        /*0602*/ 	.byte	0x06
	.zero		1


	//   ....[28]....
        /*0604*/ 	.word	0x00005010
        /*0608*/ 	.word	0x000000ff
        /*060c*/ 	.word	0x00030850
        /*0610*/ 	.short	0x010a
        /*0612*/ 	.byte	0x06
	.zero		1


	//   ....[29]....
        /*0614*/ 	.word	0x00005050
        /*0618*/ 	.word	0x000000ff
        /*061c*/ 	.word	0x00030850
        /*0620*/ 	.short	0x010a
        /*0622*/ 	.byte	0x06
	.zero		1


	//   ....[30]....
        /*0624*/ 	.word	0x00006470
        /*0628*/ 	.word	0x0000004c
        /*062c*/ 	.word	0x00000000
        /*0630*/ 	.short	0x0101
        /*0632*/ 	.byte	0x3f
	.zero		1


	//   ....[31]....
        /*0634*/ 	.word	0x00006530
        /*0638*/ 	.word	0x0000004c
        /*063c*/ 	.word	0x00000000
        /*0640*/ 	.short	0x0101
        /*0642*/ 	.byte	0x3f
	.zero		1


	//   ....[32]....
        /*0644*/ 	.word	0x00008320
        /*0648*/ 	.word	0x000000ff
        /*064c*/ 	.word	0x00030850
        /*0650*/ 	.short	0x010a
        /*0652*/ 	.byte	0x0c
	.zero		1


	//   ....[33]....
        /*0654*/ 	.word	0x00008360
        /*0658*/ 	.word	0x000000ff
        /*065c*/ 	.word	0x00030850
        /*0660*/ 	.short	0x010a
        /*0662*/ 	.byte	0x0c
	.zero		1


	//   ....[34]....
        /*0664*/ 	.word	0x00009050
        /*0668*/ 	.word	0x00000016
        /*066c*/ 	.word	0x00000000
        /*0670*/ 	.short	0x0101
        /*0672*/ 	.byte	0x3f
	.zero		1


	//   ....[35]....
        /*0674*/ 	.word	0x000099b0
        /*0678*/ 	.word	0x000000ff
        /*067c*/ 	.word	0x00000000
        /*0680*/ 	.short	0x0101
        /*0682*/ 	.byte	0x04
	.zero		1


	//   ....[36]....
        /*0684*/ 	.word	0x0000a570
        /*0688*/ 	.word	0x00000003
        /*068c*/ 	.word	0x00030840
        /*0690*/ 	.short	0x010a
        /*0692*/ 	.byte	0x3f
	.zero		1


	//   ....[37]....
        /*0694*/ 	.word	0x0000b3f0
        /*0698*/ 	.word	0x000000ff
        /*069c*/ 	.word	0x00030800
        /*06a0*/ 	.short	0x0107
        /*06a2*/ 	.byte	0x25
	.zero		1


	//   ....[38]....
        /*06a4*/ 	.word	0x0000b460
        /*06a8*/ 	.word	0x000000ff
        /*06ac*/ 	.word	0x00030800
        /*06b0*/ 	.short	0x0101
        /*06b2*/ 	.byte	0x25
	.zero		1


	//   ....[39]....
        /*06b4*/ 	.word	0x0000b490
        /*06b8*/ 	.word	0x000000ff
        /*06bc*/ 	.word	0x00030820
        /*06c0*/ 	.short	0x010a
        /*06c2*/ 	.byte	0x25
	.zero		1


	//   ....[40]....
        /*06c4*/ 	.word	0x0000b780
        /*06c8*/ 	.word	0x00000002
        /*06cc*/ 	.word	0x00030840
        /*06d0*/ 	.short	0x010a
        /*06d2*/ 	.byte	0x3f
	.zero		1


	//   ....[41]....
        /*06d4*/ 	.word	0x0000ba00
        /*06d8*/ 	.word	0x00000002
        /*06dc*/ 	.word	0x00000060
        /*06e0*/ 	.short	0x010a
        /*06e2*/ 	.byte	0x3f
	.zero		1


	//   ....[42]....
        /*06e4*/ 	.word	0x0000bf40
        /*06e8*/ 	.word	0x00000002
        /*06ec*/ 	.word	0x00030840
        /*06f0*/ 	.short	0x010a
        /*06f2*/ 	.byte	0x3f
	.zero		1


	//   ....[43]....
        /*06f4*/ 	.word	0x0000c190
        /*06f8*/ 	.word	0x00000005
        /*06fc*/ 	.word	0x00000060
        /*0700*/ 	.short	0x010a
        /*0702*/ 	.byte	0x3f
	.zero		1


	//   ....[44]....
        /*0704*/ 	.word	0x0000c620
        /*0708*/ 	.word	0x00000002
        /*070c*/ 	.word	0x00030840
        /*0710*/ 	.short	0x010a
        /*0712*/ 	.byte	0x3f
	.zero		1


	//   ....[45]....
        /*0714*/ 	.word	0x0000c880
        /*0718*/ 	.word	0x00000005
        /*071c*/ 	.word	0x00000060
        /*0720*/ 	.short	0x010a
        /*0722*/ 	.byte	0x3f
	.zero		1


	//   ....[46]....
        /*0724*/ 	.word	0x0000cbb0
        /*0728*/ 	.word	0x00000003
        /*072c*/ 	.word	0x00030860
        /*0730*/ 	.short	0x010a
        /*0732*/ 	.byte	0x3f
	.zero		1


	//   ....[47]....
        /*0734*/ 	.word	0x0000cf10
        /*0738*/ 	.word	0x00000009
        /*073c*/ 	.word	0x00030820
        /*0740*/ 	.short	0x010a
        /*0742*/ 	.byte	0x3f
	.zero		1


	//   ....[48]....
        /*0744*/ 	.word	0x0000d0b0
        /*0748*/ 	.word	0x00000007
        /*074c*/ 	.word	0x00000000
        /*0750*/ 	.short	0x010a
        /*0752*/ 	.byte	0x3f
	.zero		1


	//   ....[49]....
        /*0754*/ 	.word	0x0000d120
        /*0758*/ 	.word	0x00000003
        /*075c*/ 	.word	0x00000000
        /*0760*/ 	.short	0x010a
        /*0762*/ 	.byte	0x3f
	.zero		1


	//   ....[50]....
        /*0764*/ 	.word	0x0000d180
        /*0768*/ 	.word	0x00000005
        /*076c*/ 	.word	0x00000000
        /*0770*/ 	.short	0x010a
        /*0772*/ 	.byte	0x3f
	.zero		1


	//   ....[51]....
        /*0774*/ 	.word	0x0000d1b0
        /*0778*/ 	.word	0x00000003
        /*077c*/ 	.word	0x00000000
        /*0780*/ 	.short	0x010a
        /*0782*/ 	.byte	0x3f
	.zero		1


	//   ....[52]....
        /*0784*/ 	.word	0x0000d220
        /*0788*/ 	.word	0x00000003
        /*078c*/ 	.word	0x00030800
        /*0790*/ 	.short	0x010a
        /*0792*/ 	.byte	0x3f
	.zero		1


	//   ....[53]....
        /*0794*/ 	.word	0x0000d270
        /*0798*/ 	.word	0x00000000
        /*079c*/ 	.word	0x00030830
        /*07a0*/ 	.short	0x010a
        /*07a2*/ 	.byte	0x3f
	.zero		1


	//   ....[54]....
        /*07a4*/ 	.word	0x0000d2d0
        /*07a8*/ 	.word	0x00000009
        /*07ac*/ 	.word	0x00030830
        /*07b0*/ 	.short	0x010a
        /*07b2*/ 	.byte	0x3f
	.zero		1


	//   ....[55]....
        /*07b4*/ 	.word	0x0000d330
        /*07b8*/ 	.word	0x00000009
        /*07bc*/ 	.word	0x00030850
        /*07c0*/ 	.short	0x010a
        /*07c2*/ 	.byte	0x3f
	.zero		1


	//   ....[56]....
        /*07c4*/ 	.word	0x0000d390
        /*07c8*/ 	.word	0x00000005
        /*07cc*/ 	.word	0x00030850
        /*07d0*/ 	.short	0x010a
        /*07d2*/ 	.byte	0x3f
	.zero		1


	//   ....[57]....
        /*07d4*/ 	.word	0x0000d530
        /*07d8*/ 	.word	0x00000003
        /*07dc*/ 	.word	0x00030840
        /*07e0*/ 	.short	0x010a
        /*07e2*/ 	.byte	0x3f
	.zero		1


	//   ....[58]....
        /*07e4*/ 	.word	0x0000e390
        /*07e8*/ 	.word	0x00000009
        /*07ec*/ 	.word	0x00030820
        /*07f0*/ 	.short	0x010a
        /*07f2*/ 	.byte	0x3f
	.zero		1


	//   ....[59]....
        /*07f4*/ 	.word	0x0000e3e0
        /*07f8*/ 	.word	0x00000002
        /*07fc*/ 	.word	0x00030840
        /*0800*/ 	.short	0x010a
        /*0802*/ 	.byte	0x3f
	.zero		1


	//   ....[60]....
        /*0804*/ 	.word	0x0000e430
        /*0808*/ 	.word	0x00000002
        /*080c*/ 	.word	0x00000060
        /*0810*/ 	.short	0x010a
        /*0812*/ 	.byte	0x3f
	.zero		1


	//   ....[61]....
        /*0814*/ 	.word	0x0000e480
        /*0818*/ 	.word	0x00000002
        /*081c*/ 	.word	0x00030840
        /*0820*/ 	.short	0x010a
        /*0822*/ 	.byte	0x3f
	.zero		1


	//   ....[62]....
        /*0824*/ 	.word	0x0000e4d0
        /*0828*/ 	.word	0x00000005
        /*082c*/ 	.word	0x00000060
        /*0830*/ 	.short	0x010a
        /*0832*/ 	.byte	0x3f
	.zero		1


	//   ....[63]....
        /*0834*/ 	.word	0x0000e520
        /*0838*/ 	.word	0x00000002
        /*083c*/ 	.word	0x00030840
        /*0840*/ 	.short	0x010a
        /*0842*/ 	.byte	0x3f
	.zero		1


	//   ....[64]....
        /*0844*/ 	.word	0x0000e570
        /*0848*/ 	.word	0x00000005
        /*084c*/ 	.word	0x00000060
        /*0850*/ 	.short	0x010a
        /*0852*/ 	.byte	0x3f
	.zero		1


	//   ....[65]....
        /*0854*/ 	.word	0x0000e5c0
        /*0858*/ 	.word	0x00000003
        /*085c*/ 	.word	0x00030860
        /*0860*/ 	.short	0x010a
        /*0862*/ 	.byte	0x3f
	.zero		1


	//   ....[66]....
        /*0864*/ 	.word	0x0000e610
        /*0868*/ 	.word	0x00000009
        /*086c*/ 	.word	0x00030820
        /*0870*/ 	.short	0x010a
        /*0872*/ 	.byte	0x3f
	.zero		1


	//   ....[67]....
        /*0874*/ 	.word	0x0000e7b0
        /*0878*/ 	.word	0x00000007
        /*087c*/ 	.word	0x00000000
        /*0880*/ 	.short	0x010a
        /*0882*/ 	.byte	0x3f
	.zero		1


	//   ....[68]....
        /*0884*/ 	.word	0x0000e800
        /*0888*/ 	.word	0x00000003
        /*088c*/ 	.word	0x00000000
        /*0890*/ 	.short	0x010a
        /*0892*/ 	.byte	0x3f
	.zero		1


	//   ....[69]....
        /*0894*/ 	.word	0x0000e850
        /*0898*/ 	.word	0x00000005
        /*089c*/ 	.word	0x00000000
        /*08a0*/ 	.short	0x010a
        /*08a2*/ 	.byte	0x3f
	.zero		1


	//----- nvinfo : EIATTR_NUM_MBARRIERS
	.align		4
.L_93:
        /*08a4*/ 	.byte	0x03, 0x38
        /*08a6*/ 	.short	0x0016


	//----- nvinfo : EIATTR_EXIT_INSTR_OFFSETS
	.align		4
        /*08a8*/ 	.byte	0x04, 0x1c
        /*08aa*/ 	.short	(.L_95 - .L_94)


	//   ....[0]....
.L_94:
        /*08ac*/ 	.word	0x00000a30


	//   ....[1]....
        /*08b0*/ 	.word	0x00009ad0


	//   ....[2]....
        /*08b4*/ 	.word	0x0000d200


	//----- nvinfo : EIATTR_MAX_THREADS
	.align		4
.L_95:
        /*08b8*/ 	.byte	0x04, 0x05
        /*08ba*/ 	.short	(.L_97 - .L_96)
.L_96:
        /*08bc*/ 	.word	0x00000200
        /*08c0*/ 	.word	0x00000001
        /*08c4*/ 	.word	0x00000001


	//----- nvinfo : EIATTR_CRS_STACK_SIZE
	.align		4
.L_97:
        /*08c8*/ 	.byte	0x04, 0x1e
        /*08ca*/ 	.short	(.L_99 - .L_98)
.L_98:
        /*08cc*/ 	.word	0x00000000


	//----- nvinfo : EIATTR_CBANK_PARAM_SIZE
	.align		4
.L_99:
        /*08d0*/ 	.byte	0x03, 0x19
        /*08d2*/ 	.short	0x0a70


	//----- nvinfo : EIATTR_PARAM_CBANK
	.align		4
        /*08d4*/ 	.byte	0x04, 0x0a
        /*08d6*/ 	.short	(.L_101 - .L_100)
	.align		4
.L_100:
        /*08d8*/ 	.word	index@(.nv.constant0._ZN7cutlass13device_kernelIN5flash11enable_sm90INS1_16FlashAttnFwdSm90INS1_25CollectiveMainloopFwdSm90ILi2EN4cute5tupleIJNS5_1CILi1EEES8_S8_EEENS6_IJNS7_ILi192EEESA_NS7_ILi64EEEEEELi64ENS_10bfloat16_tEfNS_4arch4Sm90ELb0ELb0ELb1ELb0ELb0ELb0ELb0ELb0ELb1ELb1ELb0ELb0EEENS1_21CollectiveEpilogueFwdINS6_IJSA_SB_SA_EEES9_SD_SF_Li384ELb0ELb1ELb0ELb0EEENS1_29StaticPersistentTileSchedulerILb0EEEEEEEEEvNT_6ParamsE)
        /*08dc*/ 	.short	0x0210
        /*08de*/ 	.short	0x0a70


	//----- nvinfo : EIATTR_SW_WAR
	.align		4
.L_101:
        /*08e0*/ 	.byte	0x04, 0x36
        /*08e2*/ 	.short	(.L_103 - .L_102)
.L_102:
        /*08e4*/ 	.word	0x00000008
.L_103:


//--------------------- .nv.info._ZN7cutlass13device_kernelIN5flash11enable_sm90INS1_16FlashAttnFwdSm90INS1_25CollectiveMainloopFwdSm90ILi2EN4cute5tupleIJNS5_1CILi1EEES8_S8_EEENS6_IJNS7_ILi192EEESA_NS7_ILi64EEEEEELi64ENS_10bfloat16_tEfNS_4arch4Sm90ELb0ELb0ELb1ELb1ELb0ELb0ELb0ELb0ELb1ELb1ELb0ELb0EEENS1_21CollectiveEpilogueFwdINS6_IJSA_SB_SA_EEES9_SD_SF_Li384ELb1ELb1ELb0ELb0EEENS1_36VarlenDynamicPersistentTileSchedulerILi192ELi192ELi384ELi128ELb0ELb1ELb1ELb0ELb1ELb1EEEEEEEEEvNT_6ParamsE --------------------------
	.section	.nv.info._ZN7cutlass13device_kernelIN5flash11enable_sm90INS1_16FlashAttnFwdSm90INS1_25CollectiveMainloopFwdSm90ILi2EN4cute5tupleIJNS5_1CILi1EEES8_S8_EEENS6_IJNS7_ILi192EEESA_NS7_ILi64EEEEEELi64ENS_10bfloat16_tEfNS_4arch4Sm90ELb0ELb0ELb1ELb1ELb0ELb0ELb0ELb0ELb1ELb1ELb0ELb0EEENS1_21CollectiveEpilogueFwdINS6_IJSA_SB_SA_EEES9_SD_SF_Li384ELb1ELb1ELb0ELb0EEENS1_36VarlenDynamicPersistentTileSchedulerILi192ELi192ELi384ELi128ELb0ELb1ELb1ELb0ELb1ELb1EEEEEEEEEvNT_6ParamsE,"",@"SHT_CUDA_INFO"
	.sectionflags	@""
	.align	4


	//----- nvinfo : EIATTR_CUDA_API_VERSION
	.align		4
        /*0000*/ 	.byte	0x04, 0x37
        /*0002*/ 	.short	(.L_105 - .L_104)
.L_104:
        /*0004*/ 	.word	0x00000082


	//----- nvinfo : EIATTR_KPARAM_INFO
	.align		4
.L_105:
        /*0008*/ 	.byte	0x04, 0x17
        /*000a*/ 	.short	(.L_107 - .L_106)
.L_106:
        /*000c*/ 	.word	0x00000000
        /*0010*/ 	.short	0x0000
        /*0012*/ 	.short	0x0070
        /*0014*/ 	.byte	0x00, 0xf0, 0x01, 0x2a


	//----- nvinfo : EIATTR_SPARSE_MMA_MASK
	.align		4
.L_107:
        /*0018*/ 	.byte	0x03, 0x50
        /*001a*/ 	.short	0x0000


	//----- nvinfo : EIATTR_MAXREG_COUNT
	.align		4
        /*001c*/ 	.byte	0x03, 0x1b
        /*001e*/ 	.short	0x0080


	//----- nvinfo : EIATTR_NUM_BARRIERS
	.align		4
        /*0020*/ 	.byte	0x02, 0x4c
        /*0022*/ 	.byte	0x10
	.zero		1


	//----- nvinfo : EIATTR_EXTERNS
	.align		4
        /*0024*/ 	.byte	0x04, 0x0f
        /*0026*/ 	.short	(.L_109 - .L_108)


	//   ....[0]....
	.align		4
.L_108:
        /*0028*/ 	.word	index@(__assertfail)


	//----- nvinfo : EIATTR_ANNOTATIONS
	.align		4
.L_109:
        /*002c*/ 	.byte	0x04, 0x55
        /*002e*/ 	.short	(.L_111 - .L_110)


	//   ....[0]....
.L_110:
        /* <DEDUP_REMOVED lines=27> */


	//----- nvinfo : EIATTR_MERCURY_ISA_VERSION
	.align		4
.L_111:
        /*01c8*/ 	.byte	0x03, 0x5f
        /*01ca*/ 	.short	0x0101


	//----- nvinfo : EIATTR_UNUSED_LOAD_BYTE_OFFSET
	.align		4
        /*01cc*/ 	.byte	0x04, 0x44
        /*01ce*/ 	.short	(.L_113 - .L_112)


	//   ....[0]....
.L_112:
        /*01d0*/ 	.word	0x00000a50
        /*01d4*/ 	.word	0x0000fff0


	//   ....[1]....
        /*01d8*/ 	.word	0x00009100
        /*01dc*/ 	.word	0x0000fff0


	//----- nvinfo : EIATTR_INT_WARP_WIDE_INSTR_OFFSETS
	.align		4
.L_113:
        /*01e0*/ 	.byte	0x04, 0x31
        /*01e2*/ 	.short	(.L_115 - .L_114)


	//   ....[0]....
.L_114:
        /*01e4*/ 	.word	0x00000130


	//   ....[1]....
        /*01e8*/ 	.word	0x00000170


	//   ....[2]....
        /*01ec*/ 	.word	0x000001e0


	//   ....[3]....
        /*01f0*/ 	.word	0x0000bb00


	//   ....[4]....
        /*01f4*/ 	.word	0x0000bb90


	//   ....[5]....
        /*01f8*/ 	.word	0x0000ec20


	//   ....[6]....
        /*01fc*/ 	.word	0x0000ecb0


	//----- nvinfo : EIATTR_COOP_GROUP_MASK_REGIDS
	.align		4
.L_115:
        /*0200*/ 	.byte	0x04, 0x29
        /*0202*/ 	.short	(.L_117 - .L_116)


	//   ....[0]....
.L_116:
        /*0204*/ 	.word	0xffffffff


	//   ....[1]....
        /*0208*/ 	.word	0xffffffff


	//   ....[2]....
        /*020c*/ 	.word	0xffffffff


	//   ....[3]....
        /*0210*/ 	.word	0xffffffff


	//   ....[4]....
        /*0214*/ 	.word	0xffffffff


	//   ....[5]....
        /*0218*/ 	.word	0xffffffff


	//   ....[6]....
        /*021c*/ 	.word	0xffffffff


	//   ....[7]....
        /*0220*/ 	.word	0xffffffff


	//   ....[8]....
        /*0224*/ 	.word	0xffffffff


	//   ....[9]....
        /*0228*/ 	.word	0xffffffff


	//   ....[10]....
        /*022c*/ 	.word	0xffffffff


	//   ....[11]....
        /*0230*/ 	.word	0xffffffff


	//   ....[12]....
        /*0234*/ 	.word	0xffffffff


	//   ....[13]....
        /*0238*/ 	.word	0xffffffff


	//   ....[14]....
        /*023c*/ 	.word	0xffffffff


	//   ....[15]....
        /*0240*/ 	.word	0xffffffff


	//   ....[16]....
        /*0244*/ 	.word	0xffffffff


	//   ....[17]....
        /*0248*/ 	.word	0xffffffff


	//   ....[18]....
        /*024c*/ 	.word	0xffffffff


	//   ....[19]....
        /*0250*/ 	.word	0xffffffff


	//   ....[20]....
        /*0254*/ 	.word	0xffffffff


	//   ....[21]....
        /*0258*/ 	.word	0xffffffff


	//   ....[22]....
        /*025c*/ 	.word	0xffffffff


	//   ....[23]....
        /*0260*/ 	.word	0xffffffff


	//   ....[24]....
        /*0264*/ 	.word	0xffffffff


	//   ....[25]....
        /*0268*/ 	.word	0xffffffff


	//   ....[26]....
        /*026c*/ 	.word	0xffffffff


	//   ....[27]....
        /*0270*/ 	.word	0xffffffff


	//   ....[28]....
        /*0274*/ 	.word	0xffffffff


	//   ....[29]....
        /*0278*/ 	.word	0xffffffff


	//   ....[30]....
        /*027c*/ 	.word	0xffffffff


	//   ....[31]....
        /*0280*/ 	.word	0xffffffff


	//   ....[32]....
        /*0284*/ 	.word	0xffffffff


	//   ....[33]....
        /*0288*/ 	.word	0xffffffff


	//   ....[34]....
        /*028c*/ 	.word	0xffffffff


	//   ....[35]....
        /*0290*/ 	.word	0xffffffff


	//   ....[36]....
        /*0294*/ 	.word	0xffffffff


	//   ....[37]....
        /*0298*/ 	.word	0xffffffff


	//   ....[38]....
        /*029c*/ 	.word	0xffffffff


	//   ....[39]....
        /*02a0*/ 	.word	0xffffffff


	//   ....[40]....
        /*02a4*/ 	.word	0xffffffff


	//   ....[41]....
        /*02a8*/ 	.word	0xffffffff


	//   ....[42]....
        /*02ac*/ 	.word	0xffffffff


	//   ....[43]....
        /*02b0*/ 	.word	0xffffffff


	//   ....[44]....
        /*02b4*/ 	.word	0xffffffff


	//   ....[45]....
        /*02b8*/ 	.word	0xffffffff


	//   ....[46]....
        /*02bc*/ 	.word	0xffffffff


	//   ....[47]....
        /*02c0*/ 	.word	0xffffffff


	//   ....[48]....
        /*02c4*/ 	.word	0xffffffff


	//   ....[49]....
        /*02c8*/ 	.word	0xffffffff


	//   ....[50]....
        /*02cc*/ 	.word	0xffffffff


	//   ....[51]....
        /*02d0*/ 	.word	0xffffffff


	//   ....[52]....
        /*02d4*/ 	.word	0xffffffff


	//   ....[53]....
        /*02d8*/ 	.word	0xffffffff


	//   ....[54]....
        /*02dc*/ 	.word	0xffffffff


	//   ....[55]....
        /*02e0*/ 	.word	0xffffffff


	//   ....[56]....
        /*02e4*/ 	.word	0xffffffff


	//   ....[57]....
        /*02e8*/ 	.word	0xffffffff


	//   ....[58]....
        /*02ec*/ 	.word	0xffffffff


	//   ....[59]....
        /*02f0*/ 	.word	0xffffffff


	//   ....[60]....
        /*02f4*/ 	.word	0xffffffff


	//   ....[61]....
        /*02f8*/ 	.word	0xffffffff


	//   ....[62]....
        /*02fc*/ 	.word	0xffffffff


	//   ....[63]....
        /*0300*/ 	.word	0xffffffff


	//   ....[64]....
        /*0304*/ 	.word	0xffffffff


	//   ....[65]....
        /*0308*/ 	.word	0xffffffff


	//   ....[66]....
        /*030c*/ 	.word	0xffffffff


	//   ....[67]....
        /*0310*/ 	.word	0xffffffff


	//   ....[68]....
        /*0314*/ 	.word	0xffffffff


	//   ....[69]....
        /*0318*/ 	.word	0xffffffff


	//   ....[70]....
        /*031c*/ 	.word	0xffffffff


	//   ....[71]....
        /*0320*/ 	.word	0xffffffff


	//   ....[72]....
        /*0324*/ 	.word	0xffffffff


	//   ....[73]....
        /*0328*/ 	.word	0xffffffff


	//   ....[74]....
        /*032c*/ 	.word	0xffffffff


	//   ....[75]....
        /*0330*/ 	.word	0xffffffff


	//   ....[76]....
        /*0334*/ 	.word	0xffffffff


	//   ....[77]....
        /*0338*/ 	.word	0xffffffff


	//   ....[78]....
        /*033c*/ 	.word	0xffffffff


	//   ....[79]....
        /*0340*/ 	.word	0xffffffff


	//   ....[80]....
        /*0344*/ 	.word	0xffffffff


	//   ....[81]....
        /*0348*/ 	.word	0xffffffff


	//   ....[82]....
        /*034c*/ 	.word	0xffffffff


	//   ....[83]....
        /*0350*/ 	.word	0xffffffff


	//   ....[84]....
        /*0354*/ 	.word	0xffffffff


	//   ....[85]....
        /*0358*/ 	.word	0xffffffff


	//   ....[86]....
        /*035c*/ 	.word	0xffffffff


	//   ....[87]....
        /*0360*/ 	.word	0xffffffff


	//   ....[88]....
        /*0364*/ 	.word	0xffffffff


	//   ....[89]....
        /*0368*/ 	.word	0xffffffff


	//   ....[90]....
        /*036c*/ 	.word	0xffffffff


	//   ....[91]....
        /*0370*/ 	.word	0xffffffff


	//   ....[92]....
        /*0374*/ 	.word	0xffffffff


	//   ....[93]....
        /*0378*/ 	.word	0xffffffff


	//   ....[94]....
        /*037c*/ 	.word	0xffffffff


	//   ....[95]....
        /*0380*/ 	.word	0xffffffff


	//   ....[96]....
        /*0384*/ 	.word	0xffffffff


	//   ....[97]....
        /*0388*/ 	.word	0xffffffff


	//   ....[98]....
        /*038c*/ 	.word	0xffffffff


	//   ....[99]....
        /*0390*/ 	.word	0xffffffff


	//   ....[100]....
        /*0394*/ 	.word	0xffffffff


	//   ....[101]....
        /*0398*/ 	.word	0x0500000f


	//   ....[102]....
        /*039c*/ 	.word	0x0500000f


	//   ....[103]....
        /*03a0*/ 	.word	0x0500000f


	//   ....[104]....
        /*03a4*/ 	.word	0x0500000f


	//   ....[105]....
        /*03a8*/ 	.word	0x0500000f


	//   ....[106]....
        /*03ac*/ 	.word	0x0500000f


	//   ....[107]....
        /*03b0*/ 	.word	0x0500000f


	//   ....[108]....
        /*03b4*/ 	.word	0x0500000f


	//   ....[109]....
        /*03b8*/ 	.word	0x0500000f


	//   ....[110]....
        /*03bc*/ 	.word	0x0500000f


	//   ....[111]....
        /*03c0*/ 	.word	0x0500000f


	//   ....[112]....
        /*03c4*/ 	.word	0x0500000f


	//   ....[113]....
        /*03c8*/ 	.word	0x0500000f


	//   ....[114]....
        /*03cc*/ 	.word	0x0500000f


	//   ....[115]....
        /*03d0*/ 	.word	0x0500000f


	//   ....[116]....
        /*03d4*/ 	.word	0x0500000f


	//   ....[117]....
        /*03d8*/ 	.word	0x0500000f


	//   ....[118]....
        /*03dc*/ 	.word	0x0500000f


	//   ....[119]....
        /*03e0*/ 	.word	0x0500000f


	//   ....[120]....
        /*03e4*/ 	.word	0x0500000f


	//   ....[121]....
        /*03e8*/ 	.word	0x0500000f


	//   ....[122]....
        /*03ec*/ 	.word	0x0500000f


	//   ....[123]....
        /*03f0*/ 	.word	0x0500000f


	//   ....[124]....
        /*03f4*/ 	.word	0x0500000f


	//   ....[125]....
        /*03f8*/ 	.word	0x0500000f


	//   ....[126]....
        /*03fc*/ 	.word	0x0500000f


	//   ....[127]....
        /*0400*/ 	.word	0x0500000f


	//   ....[128]....
        /*0404*/ 	.word	0x0500000f


	//   ....[129]....
        /*0408*/ 	.word	0x0500000f


	//   ....[130]....
        /*040c*/ 	.word	0x0500000f


	//   ....[131]....
        /*0410*/ 	.word	0x0500000f


	//   ....[132]....
        /*0414*/ 	.word	0x0500000f


	//   ....[133]....
        /*0418*/ 	.word	0x0500000f


	//   ....[134]....
        /*041c*/ 	.word	0x0500000f


	//   ....[135]....
        /*0420*/ 	.word	0x0500000f


	//   ....[136]....
        /*0424*/ 	.word	0x0500000f


	//   ....[137]....
        /*0428*/ 	.word	0x0500000f


	//   ....[138]....
        /*042c*/ 	.word	0x0500000f


	//   ....[139]....
        /*0430*/ 	.word	0x0500000f


	//   ....[140]....
        /*0434*/ 	.word	0x0500000f


	//   ....[141]....
        /*0438*/ 	.word	0x0500000f


	//   ....[142]....
        /*043c*/ 	.word	0x0500000f


	//   ....[143]....
        /*0440*/ 	.word	0x0500000f


	//----- nvinfo : EIATTR_COOP_GROUP_INSTR_OFFSETS
	.align		4
.L_117:
        /*0444*/ 	.byte	0x04, 0x28
        /*0446*/ 	.short	(.L_119 - .L_118)


	//   ....[0]....
.L_118:
        /*0448*/ 	.word	0x00000070


	//   ....[1]....
        /*044c*/ 	.word	0x00000140


	//   ....[2]....
        /*0450*/ 	.word	0x00000190


	//   ....[3]....
        /*0454*/ 	.word	0x000003c0


	//   ....[4]....
        /*0458*/ 	.word	0x00000520


	//   ....[5]....
        /*045c*/ 	.word	0x00000640


	//   ....[6]....
        /*0460*/ 	.word	0x000007a0


	//   ....[7]....
        /*0464*/ 	.word	0x00001530


	//   ....[8]....
        /*0468*/ 	.word	0x00003450


	//   ....[9]....
        /*046c*/ 	.word	0x000034c0


	//   ....[10]....
        /*0470*/ 	.word	0x00003c40


	//   ....[11]....
        /*0474*/ 	.word	0x00003cd0


	//   ....[12]....
        /*0478*/ 	.word	0x00004ea0


	//   ....[13]....
        /*047c*/ 	.word	0x00006990


	//   ....[14]....
        /*0480*/ 	.word	0x00006ad0


	//   ....[15]....
        /*0484*/ 	.word	0x00006b00


	//   ....[16]....
        /*0488*/ 	.word	0x00006b50


	//   ....[17]....
        /*048c*/ 	.word	0x000085e0


	//   ....[18]....
        /*0490*/ 	.word	0x000086f0


	//   ....[19]....
        /*0494*/ 	.word	0x00008730


	//   ....[20]....
        /*0498*/ 	.word	0x00008880


	//   ....[21]....
        /*049c*/ 	.word	0x000088a0


	//   ....[22]....
        /*04a0*/ 	.word	0x00009900


	//   ....[23]....
        /*04a4*/ 	.word	0x00009910


	//   ....[24]....
        /*04a8*/ 	.word	0x00009940


	//   ....[25]....
        /*04ac*/ 	.word	0x00009990


	//   ....[26]....
        /*04b0*/ 	.word	0x00009eb0


	//   ....[27]....
        /*04b4*/ 	.word	0x00009ee0


	//   ....[28]....
        /*04b8*/ 	.word	0x00009ef0


	//   ....[29]....
        /*04bc*/ 	.word	0x00009f10


	//   ....[30]....
        /*04c0*/ 	.word	0x00009f30


	//   ....[31]....
        /*04c4*/ 	.word	0x00009f50


	//   ....[32]....
        /*04c8*/ 	.word	0x0000a050


	//   ....[33]....
        /*04cc*/ 	.word	0x0000a060


	//   ....[34]....
        /*04d0*/ 	.word	0x0000a900


	//   ....[35]....
        /*04d4*/ 	.word	0x0000a930


	//   ....[36]....
        /*04d8*/ 	.word	0x0000a970


	//   ....[37]....
        /*04dc*/ 	.word	0x0000a9a0


	//   ....[38]....
        /*04e0*/ 	.word	0x0000a9c0


	//   ....[39]....
        /*04e4*/ 	.word	0x0000a9d0


	//   ....[40]....
        /*04e8*/ 	.word	0x0000a9e0


	//   ....[41]....
        /*04ec*/ 	.word	0x0000aa00


	//   ....[42]....
        /*04f0*/ 	.word	0x0000ab40


	//   ....[43]....
        /*04f4*/ 	.word	0x0000ad20


	//   ....[44]....
        /*04f8*/ 	.word	0x0000ad50


	//   ....[45]....
        /*04fc*/ 	.word	0x0000ad80


	//   ....[46]....
        /*0500*/ 	.word	0x0000adb0


	//   ....[47]....
        /*0504*/ 	.word	0x0000ade0


	//   ....[48]....
        /*0508*/ 	.word	0x0000ae10


	//   ....[49]....
        /*050c*/ 	.word	0x0000af80


	//   ....[50]....
        /*0510*/ 	.word	0x0000afb0


	//   ....[51]....
        /*0514*/ 	.word	0x0000afe0


	//   ....[52]....
        /*0518*/ 	.word	0x0000b010


	//   ....[53]....
        /*051c*/ 	.word	0x0000b040


	//   ....[54]....
        /*0520*/ 	.word	0x0000b070


	//   ....[55]....
        /*0524*/ 	.word	0x0000b100


	//   ....[56]....
        /*0528*/ 	.word	0x0000b130


	//   ....[57]....
        /*052c*/ 	.word	0x0000b1b0


	//   ....[58]....
        /*0530*/ 	.word	0x0000c0a0


	//   ....[59]....
        /*0534*/ 	.word	0x0000cc60


	//   ....[60]....
        /*0538*/ 	.word	0x0000cc70


	//   ....[61]....
        /*053c*/ 	.word	0x0000cc80


	//   ....[62]....
        /*0540*/ 	.word	0x0000cca0


	//   ....[63]....
        /*0544*/ 	.word	0x0000cd30


	//   ....[64]....
        /*0548*/ 	.word	0x0000cd50


	//   ....[65]....
        /*054c*/ 	.word	0x0000cdd0


	//   ....[66]....
        /*0550*/ 	.word	0x0000cdf0


	//   ....[67]....
        /*0554*/ 	.word	0x0000ce70


	//   ....[68]....
        /*0558*/ 	.word	0x0000ce90


	//   ....[69]....
        /*055c*/ 	.word	0x0000cf10


	//   ....[70]....
        /*0560*/ 	.word	0x0000cf30


	//   ....[71]....
        /*0564*/ 	.word	0x0000cfb0


	//   ....[72]....
        /*0568*/ 	.word	0x0000cfd0


	//   ....[73]....
        /*056c*/ 	.word	0x0000d050


	//   ....[74]....
        /*0570*/ 	.word	0x0000d070


	//   ....[75]....
        /*0574*/ 	.word	0x0000d080


	//   ....[76]....
        /*0578*/ 	.word	0x0000d0f0


	//   ....[77]....
        /*057c*/ 	.word	0x0000d140


	//   ....[78]....
        /*0580*/ 	.word	0x0000d1f0


	//   ....[79]....
        /*0584*/ 	.word	0x0000d200


	//   ....[80]....
        /*0588*/ 	.word	0x0000d270


	//   ....[81]....
        /*058c*/ 	.word	0x0000d280


	//   ....[82]....
        /*0590*/ 	.word	0x0000d2c0


	//   ....[83]....
        /*0594*/ 	.word	0x0000f180


	//   ....[84]....
        /*0598*/ 	.word	0x0000f1b0


	//   ....[85]....
        /*059c*/ 	.word	0x0000f1e0


	//   ....[86]....
        /*05a0*/ 	.word	0x0000f210


	//   ....[87]....
        /*05a4*/ 	.word	0x0000f240


	//   ....[88]....
        /*05a8*/ 	.word	0x0000f270


	//   ....[89]....
        /*05ac*/ 	.word	0x0000f2a0


	//   ....[90]....
        /*05b0*/ 	.word	0x0000f2d0


	//   ....[91]....
        /*05b4*/ 	.word	0x0000f450


	//   ....[92]....
        /*05b8*/ 	.word	0x0000f480


	//   ....[93]....
        /*05bc*/ 	.word	0x0000f4b0


	//   ....[94]....
        /*05c0*/ 	.word	0x0000f4e0


	//   ....[95]....
        /*05c4*/ 	.word	0x0000f510


	//   ....[96]....
        /*05c8*/ 	.word	0x0000f540


	//   ....[97]....
        /*05cc*/ 	.word	0x0000f600


	//   ....[98]....
        /*05d0*/ 	.word	0x0000f620


	//   ....[99]....
        /*05d4*/ 	.word	0x0000f690


	//   ....[100]....
        /*05d8*/ 	.word	0x0000fb00


	//   ....[101]....
        /*05dc*/ 	.word	0x0000ffe0


	//   ....[102]....
        /*05e0*/ 	.word	0x00010190


	//   ....[103]....
        /*05e4*/ 	.word	0x000101e0


	//   ....[104]....
        /*05e8*/ 	.word	0x00010240


	//   ....[105]....
        /*05ec*/ 	.word	0x00010330


	//   ....[106]....
        /*05f0*/ 	.word	0x00010390


	//   ....[107]....
        /*05f4*/ 	.word	0x00010490


	//   ....[108]....
        /*05f8*/ 	.word	0x000104f0


	//   ....[109]....
        /*05fc*/ 	.word	0x000105f0


	//   ....[110]....
        /*0600*/ 	.word	0x00010650


	//   ....[111]....
        /*0604*/ 	.word	0x00010750


	//   ....[112]....
        /*0608*/ 	.word	0x000107b0


	//   ....[113]....
        /*060c*/ 	.word	0x000108b0


	//   ....[114]....
        /*0610*/ 	.word	0x00010910


	//   ....[115]....
        /*0614*/ 	.word	0x00010a10


	//   ....[116]....
        /*0618*/ 	.word	0x00010a70


	//   ....[117]....
        /*061c*/ 	.word	0x00010b80


	//   ....[118]....
        /*0620*/ 	.word	0x00010bf0


	//   ....[119]....
        /*0624*/ 	.word	0x00010cc0


	//   ....[120]....
        /*0628*/ 	.word	0x00010d20


	//   ....[121]....
        /*062c*/ 	.word	0x00010e00


	//   ....[122]....
        /*0630*/ 	.word	0x00010e60


	//   ....[123]....
        /*0634*/ 	.word	0x00010f30


	//   ....[124]....
        /*0638*/ 	.word	0x00010f90


	//   ....[125]....
        /*063c*/ 	.word	0x00011050


	//   ....[126]....
        /*0640*/ 	.word	0x00011360


	//   ....[127]....
        /*0644*/ 	.word	0x00011400


	//   ....[128]....
        /*0648*/ 	.word	0x00011520


	//   ....[129]....
        /*064c*/ 	.word	0x00011590


	//   ....[130]....
        /*0650*/ 	.word	0x00011600


	//   ....[131]....
        /*0654*/ 	.word	0x00011670


	//   ....[132]....
        /*0658*/ 	.word	0x000116e0


	//   ....[133]....
        /*065c*/ 	.word	0x00011760


	//   ....[134]....
        /*0660*/ 	.word	0x000117f0


	//   ....[135]....
        /*0664*/ 	.word	0x00011880


	//   ....[136]....
        /*0668*/ 	.word	0x000118f0


	//   ....[137]....
        /*066c*/ 	.word	0x00011960


	//   ....[138]....
        /*0670*/ 	.word	0x000119d0


	//   ....[139]....
        /*0674*/ 	.word	0x00011a50


	//   ....[140]....
        /*0678*/ 	.word	0x00011ac0


	//   ....[141]....
        /*067c*/ 	.word	0x00011b60


	//   ....[142]....
        /*0680*/ 	.word	0x00011bf0


	//   ....[143]....
        /*0684*/ 	.word	0x00011d10


	//----- nvinfo : EIATTR_REG_RECONFIG
	.align		4
.L_119:
        /*0688*/ 	.byte	0x01, 0x54
	.zero		2


	//----- nvinfo : EIATTR_SYSCALL_OFFSETS
	.align		4
        /*068c*/ 	.byte	0x04, 0x46
        /*068e*/ 	.short	(.L_121 - .L_120)


	//   ....[0]....
.L_120:
        /*0690*/ 	.word	0x00001680


	//   ....[1]....
        /*0694*/ 	.word	0x0000bcf0


	//   ....[2]....
        /*0698*/ 	.word	0x0000be40


	//   ....[3]....
        /*069c*/ 	.word	0x0000bf40


	//   ....[4]....
        /*06a0*/ 	.word	0x0000c750


	//----- nvinfo : EIATTR_MBARRIER_INSTR_OFFSETS
	.align		4
.L_121:
        /*06a4*/ 	.byte	0x04, 0x39
        /*06a6*/ 	.short	(.L_123 - .L_122)


	//   ....[0]....
.L_122:
        /*06a8*/ 	.word	0x00000270
        /*06ac*/ 	.word	0x000000ff
        /*06b0*/ 	.word	0x00030800
        /*06b4*/ 	.short	0x0100
        /*06b6*/ 	.byte	0x08
	.zero		1


	//   ....[1]....
        /*06b8*/ 	.word	0x00000280
        /*06bc*/ 	.word	0x000000ff
        /*06c0*/ 	.word	0x00030820
        /*06c4*/ 	.short	0x0100
        /*06c6*/ 	.byte	0x08
	.zero		1


	//   ....[2]....
        /*06c8*/ 	.word	0x00000370
        /*06cc*/ 	.word	0x000000ff
        /*06d0*/ 	.word	0x00030830
        /*06d4*/ 	.short	0x0100
        /*06d6*/ 	.byte	0x08
	.zero		1


	//   ....[3]....
        /*06d8*/ 	.word	0x00000380
        /*06dc*/ 	.word	0x000000ff
        /*06e0*/ 	.word	0x00030840
        /*06e4*/ 	.short	0x0100
        /*06e6*/ 	.byte	0x08
	.zero		1


	//   ....[4]....
        /*06e8*/ 	.word	0x00000390
        /*06ec*/ 	.word	0x000000ff
        /*06f0*/ 	.word	0x00030838
        /*06f4*/ 	.short	0x0100
        /*06f6*/ 	.byte	0x08
	.zero		1


	//   ....[5]....
        /*06f8*/ 	.word	0x000003a0
        /*06fc*/ 	.word	0x000000ff
        /*0700*/ 	.word	0x00030848
        /*0704*/ 	.short	0x0100
        /*0706*/ 	.byte	0x08
	.zero		1


	//   ....[6]....
        /*0708*/ 	.word	0x000004d0
        /*070c*/ 	.word	0x000000ff
        /*0710*/ 	.word	0x00030850
        /*0714*/ 	.short	0x0100
        /*0716*/ 	.byte	0x08
	.zero		1


	//   ....[7]....
        /*0718*/ 	.word	0x000004e0
        /*071c*/ 	.word	0x000000ff
        /*0720*/ 	.word	0x00030860
        /*0724*/ 	.short	0x0100
        /*0726*/ 	.byte	0x08
	.zero		1


	//   ....[8]....
        /*0728*/ 	.word	0x000004f0
        /*072c*/ 	.word	0x000000ff
        /*0730*/ 	.word	0x00030858
        /*0734*/ 	.short	0x0100
        /*0736*/ 	.byte	0x08
	.zero		1


	//   ....[9]....
        /*0738*/ 	.word	0x00000500
        /*073c*/ 	.word	0x000000ff
        /*0740*/ 	.word	0x00030868
        /*0744*/ 	.short	0x0100
        /*0746*/ 	.byte	0x08
	.zero		1


	//   ....[10]....
        /*0748*/ 	.word	0x000005f0
        /*074c*/ 	.word	0x000000ff
        /*0750*/ 	.word	0x00030870
        /*0754*/ 	.short	0x0100
        /*0756*/ 	.byte	0x06
	.zero		1


	//   ....[11]....
        /*0758*/ 	.word	0x00000600
        /*075c*/ 	.word	0x000000ff
        /*0760*/ 	.word	0x00030880
        /*0764*/ 	.short	0x0100
        /*0766*/ 	.byte	0x06
	.zero		1


	//   ....[12]....
        /*0768*/ 	.word	0x00000610
        /*076c*/ 	.word	0x000000ff
        /*0770*/ 	.word	0x00030878
        /*0774*/ 	.short	0x0100
        /*0776*/ 	.byte	0x06
	.zero		1


	//   ....[13]....
        /*0778*/ 	.word	0x00000620
        /*077c*/ 	.word	0x000000ff
        /*0780*/ 	.word	0x00030888
        /*0784*/ 	.short	0x0100
        /*0786*/ 	.byte	0x06
	.zero		1


	//   ....[14]....
        /*0788*/ 	.word	0x00000750
        /*078c*/ 	.word	0x000000ff
        /*0790*/ 	.word	0x00030890
        /*0794*/ 	.short	0x0100
        /*0796*/ 	.byte	0x08
	.zero		1


	//   ....[15]....
        /*0798*/ 	.word	0x00000760
        /*079c*/ 	.word	0x000000ff
        /*07a0*/ 	.word	0x000308a0
        /*07a4*/ 	.short	0x0100
        /*07a6*/ 	.byte	0x08
	.zero		1


	//   ....[16]....
        /*07a8*/ 	.word	0x00000770
        /*07ac*/ 	.word	0x000000ff
        /*07b0*/ 	.word	0x00030898
        /*07b4*/ 	.short	0x0100
        /*07b6*/ 	.byte	0x08
	.zero		1


	//   ....[17]....
        /*07b8*/ 	.word	0x00000780
        /*07bc*/ 	.word	0x000000ff
        /*07c0*/ 	.word	0x000308a8
        /*07c4*/ 	.short	0x0100
        /*07c6*/ 	.byte	0x08
	.zero		1


	//   ....[18]....
        /*07c8*/ 	.word	0x000008b0
        /*07cc*/ 	.word	0x000000ff
        /*07d0*/ 	.word	0x000308b0
        /*07d4*/ 	.short	0x0100
        /*07d6*/ 	.byte	0x08
	.zero		1


	//   ....[19]....
        /*07d8*/ 	.word	0x000008c0
        /*07dc*/ 	.word	0x000000ff
        /*07e0*/ 	.word	0x000308c0
        /*07e4*/ 	.short	0x0100
        /*07e6*/ 	.byte	0x08
	.zero		1


	//   ....[20]....
        /*07e8*/ 	.word	0x000008d0
        /*07ec*/ 	.word	0x000000ff
        /*07f0*/ 	.word	0x000308b8
        /*07f4*/ 	.short	0x0100
        /*07f6*/ 	.byte	0x08
	.zero		1


	//   ....[21]....
        /*07f8*/ 	.word	0x000008e0
        /*07fc*/ 	.word	0x000000ff
        /*0800*/ 	.word	0x000308c8
        /*0804*/ 	.short	0x0100
        /*0806*/ 	.byte	0x08
	.zero		1


	//   ....[22]....
        /*0808*/ 	.word	0x00001700
        /*080c*/ 	.word	0x000000ff
        /*0810*/ 	.word	0x00030800
        /*0814*/ 	.short	0x010a
        /*0816*/ 	.byte	0x27
	.zero		1


	//   ....[23]....
        /*0818*/ 	.word	0x00001780
        /*081c*/ 	.word	0x00000000
        /*0820*/ 	.word	0x00030830
        /*0824*/ 	.short	0x010a
        /*0826*/ 	.byte	0x3f
	.zero		1


	//   ....[24]....
        /*0828*/ 	.word	0x000017f0
        /*082c*/ 	.word	0x00000000
        /*0830*/ 	.word	0x00030830
        /*0834*/ 	.short	0x010a
        /*0836*/ 	.byte	0x3f
	.zero		1


	//   ....[25]....
        /*0838*/ 	.word	0x00003f00
        /*083c*/ 	.word	0x00000006
        /*0840*/ 	.word	0x00000000
        /*0844*/ 	.short	0x0101
        /*0846*/ 	.byte	0x3f
	.zero		1


	//   ....[26]....
        /*0848*/ 	.word	0x000050f0
        /*084c*/ 	.word	0x000000ff
        /*0850*/ 	.word	0x00030830
        /*0854*/ 	.short	0x010a
        /*0856*/ 	.byte	0x06
	.zero		1


	//   ....[27]....
        /*0858*/ 	.word	0x00005130
        /*085c*/ 	.word	0x000000ff
        /*0860*/ 	.word	0x00030830
        /*0864*/ 	.short	0x010a
        /*0866*/ 	.byte	0x06
	.zero		1


	//   ....[28]....
        /*0868*/ 	.word	0x00005330
        /*086c*/ 	.word	0x000000ff
        /*0870*/ 	.word	0x00030850
        /*0874*/ 	.short	0x010a
        /*0876*/ 	.byte	0x06
	.zero		1


	//   ....[29]....
        /*0878*/ 	.word	0x00005370
        /*087c*/ 	.word	0x000000ff
        /*0880*/ 	.word	0x00030850
        /*0884*/ 	.short	0x010a
        /*0886*/ 	.byte	0x06
	.zero		1


	//   ....[30]....
        /*0888*/ 	.word	0x000072b0
        /*088c*/ 	.word	0x0000000c
        /*0890*/ 	.word	0x00000000
        /*0894*/ 	.short	0x0101
        /*0896*/ 	.byte	0x3f
	.zero		1


	//   ....[31]....
        /*0898*/ 	.word	0x00007340
        /*089c*/ 	.word	0x0000006d
        /*08a0*/ 	.word	0x00000000
        /*08a4*/ 	.short	0x0101
        /*08a6*/ 	.byte	0x3f
	.zero		1


	//   ....[32]....
        /*08a8*/ 	.word	0x00008660
        /*08ac*/ 	.word	0x000000ff
        /*08b0*/ 	.word	0x00030850
        /*08b4*/ 	.short	0x010a
        /*08b6*/ 	.byte	0x0c
	.zero		1


	//   ....[33]....
        /*08b8*/ 	.word	0x000086a0
        /*08bc*/ 	.word	0x000000ff
        /*08c0*/ 	.word	0x00030850
        /*08c4*/ 	.short	0x010a
        /*08c6*/ 	.byte	0x0c
	.zero		1


	//   ....[34]....
        /*08c8*/ 	.word	0x00008ea0
        /*08cc*/ 	.word	0x00000006
        /*08d0*/ 	.word	0x00000000
        /*08d4*/ 	.short	0x0101
        /*08d6*/ 	.byte	0x3f
	.zero		1


	//   ....[35]....
        /*08d8*/ 	.word	0x00009ff0
        /*08dc*/ 	.word	0x000000ff
        /*08e0*/ 	.word	0x00000000
        /*08e4*/ 	.short	0x0101
        /*08e6*/ 	.byte	0x04
	.zero		1


	//   ....[36]....
        /*08e8*/ 	.word	0x0000c2b0
        /*08ec*/ 	.word	0x00000000
        /*08f0*/ 	.word	0x00030840
        /*08f4*/ 	.short	0x010a
        /*08f6*/ 	.byte	0x3f
	.zero		1


	//   ....[37]....
        /*08f8*/ 	.word	0x0000d380
        /*08fc*/ 	.word	0x00000016
        /*0900*/ 	.word	0x00030800
        /*0904*/ 	.short	0x0107
        /*0906*/ 	.byte	0x3f
	.zero		1


	//   ....[38]....
        /*0908*/ 	.word	0x0000d480
        /*090c*/ 	.word	0x00000016
        /*0910*/ 	.word	0x00030800
        /*0914*/ 	.short	0x0101
        /*0916*/ 	.byte	0x3f
	.zero		1


	//   ....[39]....
        /*0918*/ 	.word	0x0000d4a0
        /*091c*/ 	.word	0x00000016
        /*0920*/ 	.word	0x00030820
        /*0924*/ 	.short	0x010a
        /*0926*/ 	.byte	0x3f
	.zero		1


	//   ....[40]....
        /*0928*/ 	.word	0x0000d7c0
        /*092c*/ 	.word	0x00000002
        /*0930*/ 	.word	0x00030840
        /*0934*/ 	.short	0x010a
        /*0936*/ 	.byte	0x3f
	.zero		1


	//   ....[41]....
        /*0938*/ 	.word	0x0000da40
        /*093c*/ 	.word	0x00000003
        /*0940*/ 	.word	0x00000060
        /*0944*/ 	.short	0x010a
        /*0946*/ 	.byte	0x3f
	.zero		1


	//   ....[42]....
        /*0948*/ 	.word	0x0000df90
        /*094c*/ 	.word	0x00000002
        /*0950*/ 	.word	0x00030840
        /*0954*/ 	.short	0x010a
        /*0956*/ 	.byte	0x3f
	.zero		1


	//   ....[43]....
        /*0958*/ 	.word	0x0000e210
        /*095c*/ 	.word	0x0000000a
        /*0960*/ 	.word	0x00000060
        /*0964*/ 	.short	0x010a
        /*0966*/ 	.byte	0x3f
	.zero		1


	//   ....[44]....
        /*0968*/ 	.word	0x0000e690
        /*096c*/ 	.word	0x00000002
        /*0970*/ 	.word	0x00030840
        /*0974*/ 	.short	0x010a
        /*0976*/ 	.byte	0x3f
	.zero		1


	//   ....[45]....
        /*0978*/ 	.word	0x0000e920
        /*097c*/ 	.word	0x00000008
        /*0980*/ 	.word	0x00000060
        /*0984*/ 	.short	0x010a
        /*0986*/ 	.byte	0x3f
	.zero		1


	//   ....[46]....
        /*0988*/ 	.word	0x0000ed60
        /*098c*/ 	.word	0x00000003
        /*0990*/ 	.word	0x00030860
        /*0994*/ 	.short	0x010a
        /*0996*/ 	.byte	0x3f
	.zero		1


	//   ....[47]....
        /*0998*/ 	.word	0x0000fa80
        /*099c*/ 	.word	0x00000009
        /*09a0*/ 	.word	0x00030820
        /*09a4*/ 	.short	0x010a
        /*09a6*/ 	.byte	0x3f
	.zero		1


	//   ....[48]....
        /*09a8*/ 	.word	0x0000fc20
        /*09ac*/ 	.word	0x00000005
        /*09b0*/ 	.word	0x00000000
        /*09b4*/ 	.short	0x010a
        /*09b6*/ 	.byte	0x3f
	.zero		1


	//   ....[49]....
        /*09b8*/ 	.word	0x0000fc90
        /*09bc*/ 	.word	0x00000003
        /*09c0*/ 	.word	0x00000000
        /*09c4*/ 	.short	0x010a
        /*09c6*/ 	.byte	0x3f
	.zero		1


	//   ....[50]....
        /*09c8*/ 	.word	0x0000fcf0
        /*09cc*/ 	.word	0x00000017
        /*09d0*/ 	.word	0x00000000
        /*09d4*/ 	.short	0x010a
        /*09d6*/ 	.byte	0x3f
	.zero		1


	//   ....[51]....
        /*09d8*/ 	.word	0x0000fd20
        /*09dc*/ 	.word	0x00000007
        /*09e0*/ 	.word	0x00000000
        /*09e4*/ 	.short	0x010a
        /*09e6*/ 	.byte	0x3f
	.zero		1


	//   ....[52]....
        /*09e8*/ 	.word	0x0000fd90
        /*09ec*/ 	.word	0x00000003
        /*09f0*/ 	.word	0x00030800
        /*09f4*/ 	.short	0x010a
        /*09f6*/ 	.byte	0x3f
	.zero		1


	//   ....[53]....
        /*09f8*/ 	.word	0x0000fde0
        /*09fc*/ 	.word	0x00000000
        /*0a00*/ 	.word	0x00030830
        /*0a04*/ 	.short	0x010a
        /*0a06*/ 	.byte	0x3f
	.zero		1


	//   ....[54]....
        /*0a08*/ 	.word	0x0000fe40
        /*0a0c*/ 	.word	0x00000007
        /*0a10*/ 	.word	0x00030830
        /*0a14*/ 	.short	0x010a
        /*0a16*/ 	.byte	0x3f
	.zero		1


	//   ....[55]....
        /*0a18*/ 	.word	0x0000fea0
        /*0a1c*/ 	.word	0x00000007
        /*0a20*/ 	.word	0x00030850
        /*0a24*/ 	.short	0x010a
        /*0a26*/ 	.byte	0x3f
	.zero		1


	//   ....[56]....
        /*0a28*/ 	.word	0x0000ff00
        /*0a2c*/ 	.word	0x00000005
        /*0a30*/ 	.word	0x00030850
        /*0a34*/ 	.short	0x010a
        /*0a36*/ 	.byte	0x3f
	.zero		1


	//   ....[57]....
        /*0a38*/ 	.word	0x000100a0
        /*0a3c*/ 	.word	0x00000000
        /*0a40*/ 	.word	0x00030840
        /*0a44*/ 	.short	0x010a
        /*0a46*/ 	.byte	0x3f
	.zero		1


	//   ....[58]....
        /*0a48*/ 	.word	0x00011080
        /*0a4c*/ 	.word	0x00000016
        /*0a50*/ 	.word	0x00030820
        /*0a54*/ 	.short	0x010a
        /*0a56*/ 	.byte	0x3f
	.zero		1


	//   ....[59]....
        /*0a58*/ 	.word	0x000110d0
        /*0a5c*/ 	.word	0x00000002
        /*0a60*/ 	.word	0x00030840
        /*0a64*/ 	.short	0x010a
        /*0a66*/ 	.byte	0x3f
	.zero		1


	//   ....[60]....
        /*0a68*/ 	.word	0x00011120
        /*0a6c*/ 	.word	0x00000003
        /*0a70*/ 	.word	0x00000060
        /*0a74*/ 	.short	0x010a
        /*0a76*/ 	.byte	0x3f
	.zero		1


	//   ....[61]....
        /*0a78*/ 	.word	0x00011170
        /*0a7c*/ 	.word	0x00000002
        /*0a80*/ 	.word	0x00030840
        /*0a84*/ 	.short	0x010a
        /*0a86*/ 	.byte	0x3f
	.zero		1


	//   ....[62]....
        /*0a88*/ 	.word	0x000111c0
        /*0a8c*/ 	.word	0x0000000a
        /*0a90*/ 	.word	0x00000060
        /*0a94*/ 	.short	0x010a
        /*0a96*/ 	.byte	0x3f
	.zero		1


	//   ....[63]....
        /*0a98*/ 	.word	0x00011210
        /*0a9c*/ 	.word	0x00000002
        /*0aa0*/ 	.word	0x00030840
        /*0aa4*/ 	.short	0x010a
        /*0aa6*/ 	.byte	0x3f
	.zero		1


	//   ....[64]....
        /*0aa8*/ 	.word	0x00011260
        /*0aac*/ 	.word	0x00000008
        /*0ab0*/ 	.word	0x00000060
        /*0ab4*/ 	.short	0x010a
        /*0ab6*/ 	.byte	0x3f
	.zero		1


	//   ....[65]....
        /*0ab8*/ 	.word	0x000112b0
        /*0abc*/ 	.word	0x00000003
        /*0ac0*/ 	.word	0x00030860
        /*0ac4*/ 	.short	0x010a
        /*0ac6*/ 	.byte	0x3f
	.zero		1


	//   ....[66]....
        /*0ac8*/ 	.word	0x00011c30
        /*0acc*/ 	.word	0x00000009
        /*0ad0*/ 	.word	0x00030820
        /*0ad4*/ 	.short	0x010a
        /*0ad6*/ 	.byte	0x3f
	.zero		1


	//   ....[67]....
        /*0ad8*/ 	.word	0x00011dd0
        /*0adc*/ 	.word	0x00000005
        /*0ae0*/ 	.word	0x00000000
        /*0ae4*/ 	.short	0x010a
        /*0ae6*/ 	.byte	0x3f
	.zero		1


	//   ....[68]....
        /*0ae8*/ 	.word	0x00011e20
        /*0aec*/ 	.word	0x00000003
        /*0af0*/ 	.word	0x00000000
        /*0af4*/ 	.short	0x010a
        /*0af6*/ 	.byte	0x3f
	.zero		1


	//   ....[69]....
        /*0af8*/ 	.word	0x00011e70
        /*0afc*/ 	.word	0x00000017
        /*0b00*/ 	.word	0x00000000
        /*0b04*/ 	.short	0x010a
        /*0b06*/ 	.byte	0x3f
	.zero		1


	//----- nvinfo : EIATTR_NUM_MBARRIERS
	.align		4
.L_123:
        /*0b08*/ 	.byte	0x03, 0x38
        /*0b0a*/ 	.short	0x0016


	//----- nvinfo : EIATTR_EXIT_INSTR_OFFSETS
	.align		4
        /*0b0c*/ 	.byte	0x04, 0x1c
        /*0b0e*/ 	.short	(.L_125 - .L_124)


	//   ....[0]....
.L_124:
        /*0b10*/ 	.word	0x00000a80


	//   ....[1]....
        /*0b14*/ 	.word	0x0000ab00


	//   ....[2]....
        /*0b18*/ 	.word	0x0000fd70


	//----- nvinfo : EIATTR_MAX_THREADS
	.align		4
.L_125:
        /*0b1c*/ 	.byte	0x04, 0x05
        /*0b1e*/ 	.short	(.L_127 - .L_126)
.L_126:
        /*0b20*/ 	.word	0x00000200
        /*0b24*/ 	.word	0x00000001
        /*0b28*/ 	.word	0x00000001


	//----- nvinfo : EIATTR_CRS_STACK_SIZE
	.align		4
.L_127:
        /*0b2c*/ 	.byte	0x04, 0x1e
        /*0b2e*/ 	.short	(.L_129 - .L_128)
.L_128:
        /*0b30*/ 	.word	0x00000000


	//----- nvinfo : EIATTR_CBANK_PARAM_SIZE
	.align		4
.L_129:
        /*0b34*/ 	.byte	0x03, 0x19
        /*0b36*/ 	.short	0x0af0


	//----- nvinfo : EIATTR_PARAM_CBANK
	.align		4
        /*0b38*/ 	.byte	0x04, 0x0a
        /*0b3a*/ 	.short	(.L_131 - .L_130)
	.align		4
.L_130:
        /*0b3c*/ 	.word	index@(.nv.constant0._ZN7cutlass13device_kernelIN5flash11enable_sm90INS1_16FlashAttnFwdSm90INS1_25CollectiveMainloopFwdSm90ILi2EN4cute5tupleIJNS5_1CILi1EEES8_S8_EEENS6_IJNS7_ILi192EEESA_NS7_ILi64EEEEEELi64ENS_10bfloat16_tEfNS_4arch4Sm90ELb0ELb0ELb1ELb1ELb0ELb0ELb0ELb0ELb1ELb1ELb0ELb0EEENS1_21CollectiveEpilogueFwdINS6_IJSA_SB_SA_EEES9_SD_SF_Li384ELb1ELb1ELb0ELb0EEENS1_36VarlenDynamicPersistentTileSchedulerILi192ELi192ELi384ELi128ELb0ELb1ELb1ELb0ELb1ELb1EEEEEEEEEvNT_6ParamsE)
        /*0b40*/ 	.short	0x0210
        /*0b42*/ 	.short	0x0af0


	//----- nvinfo : EIATTR_SW_WAR
	.align		4
.L_131:
        /*0b44*/ 	.byte	0x04, 0x36
        /*0b46*/ 	.short	(.L_133 - .L_132)
.L_132:
        /*0b48*/ 	.word	0x00000008
.L_133:


//--------------------- .nv.info._ZN7cutlass13device_kernelIN5flash11enable_sm90INS1_16FlashAttnFwdSm90INS1_25CollectiveMainloopFwdSm90ILi2EN4cute5tupleIJNS5_1CILi1EEES8_S8_EEENS6_IJNS7_ILi192EEESA_NS7_ILi64EEEEEELi64ENS_10bfloat16_tEfNS_4arch4Sm90ELb0ELb0ELb1ELb1ELb0ELb1ELb0ELb0ELb1ELb1ELb0ELb0EEENS1_21CollectiveEpilogueFwdINS6_IJSA_SB_SA_EEES9_SD_SF_Li384ELb1ELb1ELb0ELb0EEENS1_36VarlenDynamicPersistentTileSchedulerILi192ELi192ELi384ELi128ELb0ELb1ELb1ELb0ELb1ELb1EEEEEEEEEvNT_6ParamsE --------------------------
	.section	.nv.info._ZN7cutlass13device_kernelIN5flash11enable_sm90INS1_16FlashAttnFwdSm90INS1_25CollectiveMainloopFwdSm90ILi2EN4cute5tupleIJNS5_1CILi1EEES8_S8_EEENS6_IJNS7_ILi192EEESA_NS7_ILi64EEEEEELi64ENS_10bfloat16_tEfNS_4arch4Sm90ELb0ELb0ELb1ELb1ELb0ELb1ELb0ELb0ELb1ELb1ELb0ELb0EEENS1_21CollectiveEpilogueFwdINS6_IJSA_SB_SA_EEES9_SD_SF_Li384ELb1ELb1ELb0ELb0EEENS1_36VarlenDynamicPersistentTileSchedulerILi192ELi192ELi384ELi128ELb0ELb1ELb1ELb0ELb1ELb1EEEEEEEEEvNT_6ParamsE,"",@"SHT_CUDA_INFO"
	.sectionflags	@""
	.align	4


	//----- nvinfo : EIATTR_CUDA_API_VERSION
	.align		4
        /*0000*/ 	.byte	0x04, 0x37
        /*0002*/ 	.short	(.L_135 - .L_134)
.L_134:
        /*0004*/ 	.word	0x00000082


	//----- nvinfo : EIATTR_KPARAM_INFO
	.align		4
.L_135:
        /*0008*/ 	.byte	0x04, 0x17
        /*000a*/ 	.short	(.L_137 - .L_136)
.L_136:
        /*000c*/ 	.word	0x00000000
        /*0010*/ 	.short	0x0000
        /*0012*/ 	.short	0x0070
        /*0014*/ 	.byte	0x00, 0xf0, 0x01, 0x2a


	//----- nvinfo : EIATTR_SPARSE_MMA_MASK
	.align		4
.L_137:
        /*0018*/ 	.byte	0x03, 0x50
        /*001a*/ 	.short	0x0000


	//----- nvinfo : EIATTR_MAXREG_COUNT
	.align		4
        /*001c*/ 	.byte	0x03, 0x1b
        /*001e*/ 	.short	0x0080


	//----- nvinfo : EIATTR_NUM_BARRIERS
	.align		4
        /*0020*/ 	.byte	0x02, 0x4c
        /*0022*/ 	.byte	0x10
	.zero		1


	//----- nvinfo : EIATTR_EXTERNS
	.align		4
        /*0024*/ 	.byte	0x04, 0x0f
        /*0026*/ 	.short	(.L_139 - .L_138)


	//   ....[0]....
	.align		4
.L_138:
        /*0028*/ 	.word	index@(__assertfail)


	//----- nvinfo : EIATTR_ANNOTATIONS
	.align		4
.L_139:
        /*002c*/ 	.byte	0x04, 0x55
        /*002e*/ 	.short	(.L_141 - .L_140)


	//   ....[0]....
.L_140:
        /* <DEDUP_REMOVED lines=84> */
        /*0564*/ 	.byte	0xe0, 0x85, 0x01, 0x00, 0x01, 0x00, 0x00, 0x00, 0xe0, 0x93, 0x01, 0x00


	//----- nvinfo : EIATTR_MERCURY_ISA_VERSION
	.align		4
.L_141:
        /*0570*/ 	.byte	0x03, 0x5f
        /*0572*/ 	.short	0x0101


	//----- nvinfo : EIATTR_UNUSED_LOAD_BYTE_OFFSET
	.align		4
        /*0574*/ 	.byte	0x04, 0x44
        /*0576*/ 	.short	(.L_143 - .L_142)


	//   ....[0]....
.L_142:
        /*0578*/ 	.word	0x00000ad0
        /*057c*/ 	.word	0x0000fff0


	//   ....[1]....
        /*0580*/ 	.word	0x00010960
        /*0584*/ 	.word	0x0000fff0


	//----- nvinfo : EIATTR_INT_WARP_WIDE_INSTR_OFFSETS
	.align		4
.L_143:
        /*0588*/ 	.byte	0x04, 0x31
        /*058a*/ 	.short	(.L_145 - .L_144)


	//   ....[0]....
.L_144:
        /*058c*/ 	.word	0x00000180


	//   ....[1]....
        /*0590*/ 	.word	0x00000220


	//   ....[2]....
        /*0594*/ 	.word	0x00000290


	//   ....[3]....
        /*0598*/ 	.word	0x000140b0


	//   ....[4]....
        /*059c*/ 	.word	0x00014140


	//   ....[5]....
        /*05a0*/ 	.word	0x00017270


	//   ....[6]....
        /*05a4*/ 	.word	0x00017300


	//----- nvinfo : EIATTR_COOP_GROUP_MASK_REGIDS
	.align		4
.L_145:
        /*05a8*/ 	.byte	0x04, 0x29
        /*05aa*/ 	.short	(.L_147 - .L_146)


	//   ....[0]....
.L_146:
        /*05ac*/ 	.word	0xffffffff


	//   ....[1]....
        /*05b0*/ 	.word	0xffffffff


	//   ....[2]....
        /*05b4*/ 	.word	0xffffffff


	//   ....[3]....
        /*05b8*/ 	.word	0xffffffff


	//   ....[4]....
        /*05bc*/ 	.word	0xffffffff


	//   ....[5]....
        /*05c0*/ 	.word	0xffffffff


	//   ....[6]....
        /*05c4*/ 	.word	0xffffffff


	//   ....[7]....
        /*05c8*/ 	.word	0xffffffff


	//   ....[8]....
        /*05cc*/ 	.word	0xffffffff


	//   ....[9]....
        /*05d0*/ 	.word	0xffffffff


	//   ....[10]....
        /*05d4*/ 	.word	0xffffffff


	//   ....[11]....
        /*05d8*/ 	.word	0xffffffff


	//   ....[12]....
        /*05dc*/ 	.word	0xffffffff


	//   ....[13]....
        /*05e0*/ 	.word	0xffffffff


	//   ....[14]....
        /*05e4*/ 	.word	0xffffffff


	//   ....[15]....
        /*05e8*/ 	.word	0xffffffff


	//   ....[16]....
        /*05ec*/ 	.word	0xffffffff


	//   ....[17]....
        /*05f0*/ 	.word	0xffffffff


	//   ....[18]....
        /*05f4*/ 	.word	0xffffffff


	//   ....[19]....
        /*05f8*/ 	.word	0xffffffff


	//   ....[20]....
        /*05fc*/ 	.word	0xffffffff


	//   ....[21]....
        /*0600*/ 	.word	0xffffffff


	//   ....[22]....
        /*0604*/ 	.word	0xffffffff


	//   ....[23]....
        /*0608*/ 	.word	0xffffffff


	//   ....[24]....
        /*060c*/ 	.word	0xffffffff


	//   ....[25]....
        /*0610*/ 	.word	0xffffffff


	//   ....[26]....
        /*0614*/ 	.word	0xffffffff


	//   ....[27]....
        /*0618*/ 	.word	0xffffffff


	//   ....[28]....
        /*061c*/ 	.word	0xffffffff


	//   ....[29]....
        /*0620*/ 	.word	0xffffffff


	//   ....[30]....
        /*0624*/ 	.word	0xffffffff


	//   ....[31]....
        /*0628*/ 	.word	0xffffffff


	//   ....[32]....
        /*062c*/ 	.word	0xffffffff


	//   ....[33]....
        /*0630*/ 	.word	0xffffffff


	//   ....[34]....
        /*0634*/ 	.word	0xffffffff


	//   ....[35]....
        /*0638*/ 	.word	0xffffffff


	//   ....[36]....
        /*063c*/ 	.word	0xffffffff


	//   ....[37]....
        /*0640*/ 	.word	0xffffffff


	//   ....[38]....
        /*0644*/ 	.word	0xffffffff


	//   ....[39]....
        /*0648*/ 	.word	0xffffffff


	//   ....[40]....
        /*064c*/ 	.word	0xffffffff


	//   ....[41]....
        /*0650*/ 	.word	0xffffffff


	//   ....[42]....
        /*0654*/ 	.word	0xffffffff


	//   ....[43]....
        /*0658*/ 	.word	0xffffffff


	//   ....[44]....
        /*065c*/ 	.word	0xffffffff


	//   ....[45]....
        /*0660*/ 	.word	0xffffffff


	//   ....[46]....
        /*0664*/ 	.word	0xffffffff


	//   ....[47]....
        /*0668*/ 	.word	0xffffffff


	//   ....[48]....
        /*066c*/ 	.word	0xffffffff


	//   ....[49]....
        /*0670*/ 	.word	0xffffffff


	//   ....[50]....
        /*0674*/ 	.word	0xffffffff


	//   ....[51]....
        /*0678*/ 	.word	0xffffffff


	//   ....[52]....
        /*067c*/ 	.word	0xffffffff


	//   ....[53]....
        /*0680*/ 	.word	0xffffffff


	//   ....[54]....
        /*0684*/ 	.word	0xffffffff


	//   ....[55]....
        /*0688*/ 	.word	0xffffffff


	//   ....[56]....
        /*068c*/ 	.word	0xffffffff


	//   ....[57]....
        /*0690*/ 	.word	0xffffffff


	//   ....[58]....
        /*0694*/ 	.word	0xffffffff


	//   ....[59]....
        /*0698*/ 	.word	0xffffffff


	//   ....[60]....
        /*069c*/ 	.word	0xffffffff


	//   ....[61]....
        /*06a0*/ 	.word	0xffffffff


	//   ....[62]....
        /*06a4*/ 	.word	0xffffffff


	//   ....[63]....
        /*06a8*/ 	.word	0xffffffff


	//   ....[64]....
        /*06ac*/ 	.word	0xffffffff


	//   ....[65]....
        /*06b0*/ 	.word	0xffffffff


	//   ....[66]....
        /*06b4*/ 	.word	0xffffffff


	//   ....[67]....
        /*06b8*/ 	.word	0xffffffff


	//   ....[68]....
        /*06bc*/ 	.word	0xffffffff


	//   ....[69]....
        /*06c0*/ 	.word	0xffffffff


	//   ....[70]....
        /*06c4*/ 	.word	0xffffffff


	//   ....[71]....
        /*06c8*/ 	.word	0xffffffff


	//   ....[72]....
        /*06cc*/ 	.word	0xffffffff


	//   ....[73]....
        /*06d0*/ 	.word	0xffffffff


	//   ....[74]....
        /*06d4*/ 	.word	0xffffffff


	//   ....[75]....
        /*06d8*/ 	.word	0xffffffff


	//   ....[76]....
        /*06dc*/ 	.word	0xffffffff


	//   ....[77]....
        /*06e0*/ 	.word	0xffffffff


	//   ....[78]....
        /*06e4*/ 	.word	0xffffffff


	//   ....[79]....
        /*06e8*/ 	.word	0xffffffff


	//   ....[80]....
        /*06ec*/ 	.word	0xffffffff


	//   ....[81]....
        /*06f0*/ 	.word	0xffffffff


	//   ....[82]....
        /*06f4*/ 	.word	0xffffffff


	//   ....[83]....
        /*06f8*/ 	.word	0xffffffff


	//   ....[84]....
        /*06fc*/ 	.word	0xffffffff


	//   ....[85]....
        /*0700*/ 	.word	0xffffffff


	//   ....[86]....
        /*0704*/ 	.word	0xffffffff


	//   ....[87]....
        /*0708*/ 	.word	0xffffffff


	//   ....[88]....
        /*070c*/ 	.word	0xffffffff


	//   ....[89]....
        /*0710*/ 	.word	0xffffffff


	//   ....[90]....
        /*0714*/ 	.word	0xffffffff


	//   ....[91]....
        /*0718*/ 	.word	0xffffffff


	//   ....[92]....
        /*071c*/ 	.word	0xffffffff


	//   ....[93]....
        /*0720*/ 	.word	0xffffffff


	//   ....[94]....
        /*0724*/ 	.word	0xffffffff


	//   ....[95]....
        /*0728*/ 	.word	0xffffffff


	//   ....[96]....
        /*072c*/ 	.word	0xffffffff


	//   ....[97]....
        /*0730*/ 	.word	0xffffffff


	//   ....[98]....
        /*0734*/ 	.word	0xffffffff


	//   ....[99]....
        /*0738*/ 	.word	0xffffffff


	//   ....[100]....
        /*073c*/ 	.word	0xffffffff


	//   ....[101]....
        /*0740*/ 	.word	0xffffffff


	//   ....[102]....
        /*0744*/ 	.word	0xffffffff


	//   ....[103]....
        /*0748*/ 	.word	0xffffffff


	//   ....[104]....
        /*074c*/ 	.word	0xffffffff


	//   ....[105]....
        /*0750*/ 	.word	0xffffffff


	//   ....[106]....
        /*0754*/ 	.word	0xffffffff


	//   ....[107]....
        /*0758*/ 	.word	0xffffffff


	//   ....[108]....
        /*075c*/ 	.word	0xffffffff


	//   ....[109]....
        /*0760*/ 	.word	0xffffffff


	//   ....[110]....
        /*0764*/ 	.word	0x0500000f


	//   ....[111]....
        /*0768*/ 	.word	0x0500000f


	//   ....[112]....
        /*076c*/ 	.word	0x0500000f


	//   ....[113]....
        /*0770*/ 	.word	0x0500000f


	//   ....[114]....
        /*0774*/ 	.word	0x0500000f


	//   ....[115]....
        /*0778*/ 	.word	0x0500000f


	//   ....[116]....
        /*077c*/ 	.word	0x0500000f


	//   ....[117]....
        /*0780*/ 	.word	0x0500000f


	//   ....[118]....
        /*0784*/ 	.word	0x0500000f


	//   ....[119]....
        /*0788*/ 	.word	0x0500000f


	//   ....[120]....
        /*078c*/ 	.word	0x0500000f


	//   ....[121]....
        /*0790*/ 	.word	0x0500000f


	//   ....[122]....
        /*0794*/ 	.word	0x0500000f


	//   ....[123]....
        /*0798*/ 	.word	0x0500000f


	//   ....[124]....
        /*079c*/ 	.word	0x0500000f


	//   ....[125]....
        /*07a0*/ 	.word	0x0500000f


	//   ....[126]....
        /*07a4*/ 	.word	0x0500000f


	//   ....[127]....
        /*07a8*/ 	.word	0x0500000f


	//   ....[128]....
        /*07ac*/ 	.word	0x0500000f


	//   ....[129]....
        /*07b0*/ 	.word	0x0500000f


	//   ....[130]....
        /*07b4*/ 	.word	0x0500000f


	//   ....[131]....
        /*07b8*/ 	.word	0x0500000f


	//   ....[132]....
        /*07bc*/ 	.word	0x0500000f


	//   ....[133]....
        /*07c0*/ 	.word	0x0500000f


	//   ....[134]....
        /*07c4*/ 	.word	0x0500000f


	//   ....[135]....
        /*07c8*/ 	.word	0x0500000f


	//   ....[136]....
        /*07cc*/ 	.word	0x0500000f


	//   ....[137]....
        /*07d0*/ 	.word	0x0500000f


	//   ....[138]....
        /*07d4*/ 	.word	0x0500000f


	//   ....[139]....
        /*07d8*/ 	.word	0x0500000f


	//   ....[140]....
        /*07dc*/ 	.word	0x0500000f


	//   ....[141]....
        /*07e0*/ 	.word	0x0500000f


	//   ....[142]....
        /*07e4*/ 	.word	0x0500000f


	//   ....[143]....
        /*07e8*/ 	.word	0x0500000f


	//   ....[144]....
        /*07ec*/ 	.word	0x0500000f


	//   ....[145]....
        /*07f0*/ 	.word	0x0500000f


	//   ....[146]....
        /*07f4*/ 	.word	0x0500000f


	//   ....[147]....
        /*07f8*/ 	.word	0x0500000f


	//   ....[148]....
        /*07fc*/ 	.word	0x0500000f


	//   ....[149]....
        /*0800*/ 	.word	0x0500000f


	//   ....[150]....
        /*0804*/ 	.word	0x0500000f


	//   ....[151]....
        /*0808*/ 	.word	0x0500000f


	//   ....[152]....
        /*080c*/ 	.word	0x0500000f


	//   ....[153]....
        /*0810*/ 	.word	0x0500000f


	//   ....[154]....
        /*0814*/ 	.word	0x0500000f


	//   ....[155]....
        /*0818*/ 	.word	0x0500000f


	//   ....[156]....
        /*081c*/ 	.word	0x0500000f


	//   ....[157]....
        /*0820*/ 	.word	0x0500000f


	//   ....[158]....
        /*0824*/ 	.word	0x0500000f


	//   ....[159]....
        /*0828*/ 	.word	0x0500000f


	//   ....[160]....
        /*082c*/ 	.word	0x0500000f


	//   ....[161]....
        /*0830*/ 	.word	0x0500000f


	//   ....[162]....
        /*0834*/ 	.word	0x0500000f


	//   ....[163]....
        /*0838*/ 	.word	0x0500000f


	//   ....[164]....
        /*083c*/ 	.word	0x0500000f


	//   ....[165]....
        /*0840*/ 	.word	0x0500000f


	//   ....[166]....
        /*0844*/ 	.word	0x0500000f


	//   ....[167]....
        /*0848*/ 	.word	0x0500000f


	//   ....[168]....
        /*084c*/ 	.word	0x0500000f


	//   ....[169]....
        /*0850*/ 	.word	0x0500000f


	//   ....[170]....
        /*0854*/ 	.word	0x0500000f


	//----- nvinfo : EIATTR_COOP_GROUP_INSTR_OFFSETS
	.align		4
.L_147:
        /*0858*/ 	.byte	0x04, 0x28
        /*085a*/ 	.short	(.L_149 - .L_148)


	//   ....[0]....
.L_148:
        /*085c*/ 	.word	0x00000060


	//   ....[1]....
        /*0860*/ 	.word	0x00000190


	//   ....[2]....
        /*0864*/ 	.word	0x00000240


	//   ....[3]....
        /*0868*/ 	.word	0x00000400


	//   ....[4]....
        /*086c*/ 	.word	0x00000560


	//   ....[5]....
        /*0870*/ 	.word	0x00000680


	//   ....[6]....
        /*0874*/ 	.word	0x000007e0


	//   ....[7]....
        /*0878*/ 	.word	0x00005b60


	//   ....[8]....
        /*087c*/ 	.word	0x00006110


	//   ....[9]....
        /*0880*/ 	.word	0x00006120


	//   ....[10]....
        /*0884*/ 	.word	0x00006130


	//   ....[11]....
        /*0888*/ 	.word	0x00006140


	//   ....[12]....
        /*088c*/ 	.word	0x000071a0


	//   ....[13]....
        /*0890*/ 	.word	0x000071b0


	//   ....[14]....
        /*0894*/ 	.word	0x000071c0


	//   ....[15]....
        /*0898*/ 	.word	0x000071d0


	//   ....[16]....
        /*089c*/ 	.word	0x00009e50


	//   ....[17]....
        /*08a0*/ 	.word	0x00009e70


	//   ....[18]....
        /*08a4*/ 	.word	0x0000a450


	//   ....[19]....
        /*08a8*/ 	.word	0x0000a480


	//   ....[20]....
        /*08ac*/ 	.word	0x0000bb70


	//   ....[21]....
        /*08b0*/ 	.word	0x0000cde0


	//   ....[22]....
        /*08b4*/ 	.word	0x0000ce40


	//   ....[23]....
        /*08b8*/ 	.word	0x0000daa0


	//   ....[24]....
        /*08bc*/ 	.word	0x0000dac0


	//   ....[25]....
        /*08c0*/ 	.word	0x0000fa40


	//   ....[26]....
        /*08c4*/ 	.word	0x0000fc90


	//   ....[27]....
        /*08c8*/ 	.word	0x0000ffb0


	//   ....[28]....
        /*08cc*/ 	.word	0x00010420


	//   ....[29]....
        /*08d0*/ 	.word	0x00010450


	//   ....[30]....
        /*08d4*/ 	.word	0x00011120


	//   ....[31]....
        /*08d8*/ 	.word	0x00011160


	//   ....[32]....
        /*08dc*/ 	.word	0x00011180


	//   ....[33]....
        /*08e0*/ 	.word	0x000111b0


	//   ....[34]....
        /*08e4*/ 	.word	0x00011650


	//   ....[35]....
        /*08e8*/ 	.word	0x00011680


	//   ....[36]....
        /*08ec*/ 	.word	0x000116c0


	//   ....[37]....
        /*08f0*/ 	.word	0x00011700


	//   ....[38]....
        /*08f4*/ 	.word	0x00011720


	//   ....[39]....
        /*08f8*/ 	.word	0x00011740


	//   ....[40]....
        /*08fc*/ 	.word	0x00011750


	//   ....[41]....
        /*0900*/ 	.word	0x00011770


	//   ....[42]....
        /*0904*/ 	.word	0x00011f80


	//   ....[43]....
        /*0908*/ 	.word	0x00011fb0


	//   ....[44]....
        /*090c*/ 	.word	0x00011fd0


	//   ....[45]....
        /*0910*/ 	.word	0x00012000


	//   ....[46]....
        /*0914*/ 	.word	0x00012030


	//   ....[47]....
        /*0918*/ 	.word	0x00012040


	//   ....[48]....
        /*091c*/ 	.word	0x00012070


	//   ....[49]....
        /*0920*/ 	.word	0x000120e0


	//   ....[50]....
        /*0924*/ 	.word	0x00012200


	//   ....[51]....
        /*0928*/ 	.word	0x000123f0


	//   ....[52]....
        /*092c*/ 	.word	0x00012420


	//   ....[53]....
        /*0930*/ 	.word	0x00012450


	//   ....[54]....
        /*0934*/ 	.word	0x00012480


	//   ....[55]....
        /*0938*/ 	.word	0x000124b0


	//   ....[56]....
        /*093c*/ 	.word	0x000124e0


	//   ....[57]....
        /*0940*/ 	.word	0x00012650


	//   ....[58]....
        /*0944*/ 	.word	0x00012680


	//   ....[59]....
        /*0948*/ 	.word	0x000126b0


	//   ....[60]....
        /*094c*/ 	.word	0x000126e0


	//   ....[61]....
        /*0950*/ 	.word	0x00012710


	//   ....[62]....
        /*0954*/ 	.word	0x00012740


	//   ....[63]....
        /*0958*/ 	.word	0x000127d0


	//   ....[64]....
        /*095c*/ 	.word	0x00012800


	//   ....[65]....
        /*0960*/ 	.word	0x00012880


	//   ....[66]....
        /*0964*/ 	.word	0x000133b0


	//   ....[67]....
        /*0968*/ 	.word	0x00014670


	//   ....[68]....
        /*096c*/ 	.word	0x00015280


	//   ....[69]....
        /*0970*/ 	.word	0x00015290


	//   ....[70]....
        /*0974*/ 	.word	0x000152b0


	//   ....[71]....
        /*0978*/ 	.word	0x00015340


	//   ....[72]....
        /*097c*/ 	.word	0x00015360


	//   ....[73]....
        /*0980*/ 	.word	0x000153e0


	//   ....[74]....
        /*0984*/ 	.word	0x00015400


	//   ....[75]....
        /*0988*/ 	.word	0x00015480


	//   ....[76]....
        /*098c*/ 	.word	0x000154a0


	//   ....[77]....
        /*0990*/ 	.word	0x00015520


	//   ....[78]....
        /*0994*/ 	.word	0x00015540


	//   ....[79]....
        /*0998*/ 	.word	0x000155c0


	//   ....[80]....
        /*099c*/ 	.word	0x000155e0


	//   ....[81]....
        /*09a0*/ 	.word	0x00015660


	//   ....[82]....
        /*09a4*/ 	.word	0x00015680


	//   ....[83]....
        /*09a8*/ 	.word	0x00015690


	//   ....[84]....
        /*09ac*/ 	.word	0x00015700


	//   ....[85]....
        /*09b0*/ 	.word	0x00015750


	//   ....[86]....
        /*09b4*/ 	.word	0x00015800


	//   ....[87]....
        /*09b8*/ 	.word	0x00015810


	//   ....[88]....
        /*09bc*/ 	.word	0x00015880


	//   ....[89]....
        /*09c0*/ 	.word	0x00015890


	//   ....[90]....
        /*09c4*/ 	.word	0x000158d0


	//   ....[91]....
        /*09c8*/ 	.word	0x000158f0


	//   ....[92]....
        /*09cc*/ 	.word	0x000177c0


	//   ....[93]....
        /*09d0*/ 	.word	0x000177f0


	//   ....[94]....
        /*09d4*/ 	.word	0x00017830


	//   ....[95]....
        /*09d8*/ 	.word	0x00017860


	//   ....[96]....
        /*09dc*/ 	.word	0x00017890


	//   ....[97]....
        /*09e0*/ 	.word	0x000178c0


	//   ....[98]....
        /*09e4*/ 	.word	0x000178f0


	//   ....[99]....
        /*09e8*/ 	.word	0x00017920


	//   ....[100]....
        /*09ec*/ 	.word	0x00017aa0


	//   ....[101]....
        /*09f0*/ 	.word	0x00017ad0


	//   ....[102]....
        /*09f4*/ 	.word	0x00017b00


	//   ....[103]....
        /*09f8*/ 	.word	0x00017b30


	//   ....[104]....
        /*09fc*/ 	.word	0x00017b60


	//   ....[105]....
        /*0a00*/ 	.word	0x00017b90


	//   ....[106]....
        /*0a04*/ 	.word	0x00017c50


	//   ....[107]....
        /*0a08*/ 	.word	0x00017c70


	//   ....[108]....
        /*0a0c*/ 	.word	0x00017ce0


	//   ....[109]....
        /*0a10*/ 	.word	0x00018150


	//   ....[110]....
        /*0a14*/ 	.word	0x000185b0


	//   ....[111]....
        /*0a18*/ 	.word	0x00018660


	//   ....[112]....
        /*0a1c*/ 	.word	0x000186f0


	//   ....[113]....
        /*0a20*/ 	.word	0x00018740


	//   ....[114]....
        /*0a24*/ 	.word	0x00018790


	//   ....[115]....
        /*0a28*/ 	.word	0x00018870


	//   ....[116]....
        /*0a2c*/ 	.word	0x00018900


	//   ....[117]....
        /*0a30*/ 	.word	0x00018950


	//   ....[118]....
        /*0a34*/ 	.word	0x000189a0


	//   ....[119]....
        /*0a38*/ 	.word	0x00018bd0


	//   ....[120]....
        /*0a3c*/ 	.word	0x00018c70


	//   ....[121]....
        /*0a40*/ 	.word	0x00018cd0


	//   ....[122]....
        /*0a44*/ 	.word	0x00018d40


	//   ....[123]....
        /*0a48*/ 	.word	0x00018da0


	//   ....[124]....
        /*0a4c*/ 	.word	0x00018e10


	//   ....[125]....
        /*0a50*/ 	.word	0x00018ed0


	//   ....[126]....
        /*0a54*/ 	.word	0x00018f30


	//   ....[127]....
        /*0a58*/ 	.word	0x00018ff0


	//   ....[128]....
        /*0a5c*/ 	.word	0x000192d0


	//   ....[129]....
        /*0a60*/ 	.word	0x00019480


	//   ....[130]....
        /*0a64*/ 	.word	0x000194d0


	//   ....[131]....
        /*0a68*/ 	.word	0x00019530


	//   ....[132]....
        /*0a6c*/ 	.word	0x00019620


	//   ....[133]....
        /*0a70*/ 	.word	0x00019680


	//   ....[134]....
        /*0a74*/ 	.word	0x00019780


	//   ....[135]....
        /*0a78*/ 	.word	0x000197e0


	//   ....[136]....
        /*0a7c*/ 	.word	0x000198e0


	//   ....[137]....
        /*0a80*/ 	.word	0x00019940


	//   ....[138]....
        /*0a84*/ 	.word	0x00019a40


	//   ....[139]....
        /*0a88*/ 	.word	0x00019aa0


	//   ....[140]....
        /*0a8c*/ 	.word	0x00019ba0


	//   ....[141]....
        /*0a90*/ 	.word	0x00019c00


	//   ....[142]....
        /*0a94*/ 	.word	0x00019d00


	//   ....[143]....
        /*0a98*/ 	.word	0x00019d60


	//   ....[144]....
        /*0a9c*/ 	.word	0x00019e70


	//   ....[145]....
        /*0aa0*/ 	.word	0x00019ee0


	//   ....[146]....
        /*0aa4*/ 	.word	0x00019fb0


	//   ....[147]....
        /*0aa8*/ 	.word	0x0001a010


	//   ....[148]....
        /*0aac*/ 	.word	0x0001a0f0


	//   ....[149]....
        /*0ab0*/ 	.word	0x0001a150


	//   ....[150]....
        /*0ab4*/ 	.word	0x0001a220


	//   ....[151]....
        /*0ab8*/ 	.word	0x0001a280


	//   ....[152]....
        /*0abc*/ 	.word	0x0001a340


	//   ....[153]....
        /*0ac0*/ 	.word	0x0001a660


	//   ....[154]....
        /*0ac4*/ 	.word	0x0001a700


	//   ....[155]....
        /*0ac8*/ 	.word	0x0001a820


	//   ....[156]....
        /*0acc*/ 	.word	0x0001a890


	//   ....[157]....
        /*0ad0*/ 	.word	0x0001a900


	//   ....[158]....
        /*0ad4*/ 	.word	0x0001a970


	//   ....[159]....
        /*0ad8*/ 	.word	0x0001a9e0


	//   ....[160]....
        /*0adc*/ 	.word	0x0001aa60


	//   ....[161]....
        /*0ae0*/ 	.word	0x0001aaf0


	//   ....[162]....
        /*0ae4*/ 	.word	0x0001ab80


	//   ....[163]....
        /*0ae8*/ 	.word	0x0001abf0


	//   ....[164]....
        /*0aec*/ 	.word	0x0001ac60


	//   ....[165]....
        /*0af0*/ 	.word	0x0001acd0


	//   ....[166]....
        /*0af4*/ 	.word	0x0001ad50


	//   ....[167]....
        /*0af8*/ 	.word	0x0001adc0


	//   ....[168]....
        /*0afc*/ 	.word	0x0001ae60


	//   ....[169]....
        /*0b00*/ 	.word	0x0001aef0


	//   ....[170]....
        /*0b04*/ 	.word	0x0001b010


	//----- nvinfo : EIATTR_REG_RECONFIG
	.align		4
.L_149:
        /*0b08*/ 	.byte	0x01, 0x54
	.zero		2


	//----- nvinfo : EIATTR_SYSCALL_OFFSETS
	.align		4
        /*0b0c*/ 	.byte	0x04, 0x46
        /*0b0e*/ 	.short	(.L_151 - .L_150)


	//   ....[0]....
.L_150:
        /*0b10*/ 	.word	0x00001980


	//   ....[1]....
        /*0b14*/ 	.word	0x00001ad0


	//   ....[2]....
        /*0b18*/ 	.word	0x00005cf0


	//   ....[3]....
        /*0b1c*/ 	.word	0x00006080


	//   ....[4]....
        /*0b20*/ 	.word	0x000142a0


	//   ....[5]....
        /*0b24*/ 	.word	0x000143f0


	//   ....[6]....
        /*0b28*/ 	.word	0x000144f0


	//   ....[7]....
        /*0b2c*/ 	.word	0x00014d70


	//----- nvinfo : EIATTR_MBARRIER_INSTR_OFFSETS
	.align		4
.L_151:
        /*0b30*/ 	.byte	0x04, 0x39
        /*0b32*/ 	.short	(.L_153 - .L_152)


	//   ....[0]....
.L_152:
        /*0b34*/ 	.word	0x000002b0
        /*0b38*/ 	.word	0x000000ff
        /*0b3c*/ 	.word	0x00030800
        /*0b40*/ 	.short	0x0100
        /*0b42*/ 	.byte	0x08
	.zero		1


	//   ....[1]....
        /*0b44*/ 	.word	0x000002c0
        /*0b48*/ 	.word	0x000000ff
        /*0b4c*/ 	.word	0x00030820
        /*0b50*/ 	.short	0x0100
        /*0b52*/ 	.byte	0x08
	.zero		1


	//   ....[2]....
        /*0b54*/ 	.word	0x000003b0
        /*0b58*/ 	.word	0x000000ff
        /*0b5c*/ 	.word	0x00030830
        /*0b60*/ 	.short	0x0100
        /*0b62*/ 	.byte	0x08
	.zero		1


	//   ....[3]....
        /*0b64*/ 	.word	0x000003c0
        /*0b68*/ 	.word	0x000000ff
        /*0b6c*/ 	.word	0x00030840
        /*0b70*/ 	.short	0x0100
        /*0b72*/ 	.byte	0x08
	.zero		1


	//   ....[4]....
        /*0b74*/ 	.word	0x000003d0
        /*0b78*/ 	.word	0x000000ff
        /*0b7c*/ 	.word	0x00030838
        /*0b80*/ 	.short	0x0100
        /*0b82*/ 	.byte	0x08
	.zero		1


	//   ....[5]....
        /*0b84*/ 	.word	0x000003e0
        /*0b88*/ 	.word	0x000000ff
        /*0b8c*/ 	.word	0x00030848
        /*0b90*/ 	.short	0x0100
        /*0b92*/ 	.byte	0x08
	.zero		1


	//   ....[6]....
        /*0b94*/ 	.word	0x00000510
        /*0b98*/ 	.word	0x000000ff
        /*0b9c*/ 	.word	0x00030850
        /*0ba0*/ 	.short	0x0100
        /*0ba2*/ 	.byte	0x08
	.zero		1


	//   ....[7]....
        /*0ba4*/ 	.word	0x00000520
        /*0ba8*/ 	.word	0x000000ff
        /*0bac*/ 	.word	0x00030860
        /*0bb0*/ 	.short	0x0100
        /*0bb2*/ 	.byte	0x08
	.zero		1


	//   ....[8]....
        /*0bb4*/ 	.word	0x00000530
        /*0bb8*/ 	.word	0x000000ff
        /*0bbc*/ 	.word	0x00030858
        /*0bc0*/ 	.short	0x0100
        /*0bc2*/ 	.byte	0x08
	.zero		1


	//   ....[9]....
        /*0bc4*/ 	.word	0x00000540
        /*0bc8*/ 	.word	0x000000ff
        /*0bcc*/ 	.word	0x00030868
        /*0bd0*/ 	.short	0x0100
        /*0bd2*/ 	.byte	0x08
	.zero		1


	//   ....[10]....
        /*0bd4*/ 	.word	0x00000630
        /*0bd8*/ 	.word	0x000000ff
        /*0bdc*/ 	.word	0x00030870
        /*0be0*/ 	.short	0x0100
        /*0be2*/ 	.byte	0x06
	.zero		1


	//   ....[11]....
        /*0be4*/ 	.word	0x00000640
        /*0be8*/ 	.word	0x000000ff
        /*0bec*/ 	.word	0x00030880
        /*0bf0*/ 	.short	0x0100
        /*0bf2*/ 	.byte	0x06
	.zero		1


	//   ....[12]....
        /*0bf4*/ 	.word	0x00000650
        /*0bf8*/ 	.word	0x000000ff
        /*0bfc*/ 	.word	0x00030878
        /*0c00*/ 	.short	0x0100
        /*0c02*/ 	.byte	0x06
	.zero		1


	//   ....[13]....
        /*0c04*/ 	.word	0x00000660
        /*0c08*/ 	.word	0x000000ff
        /*0c0c*/ 	.word	0x00030888
        /*0c10*/ 	.short	0x0100
        /*0c12*/ 	.byte	0x06
	.zero		1


	//   ....[14]....
        /*0c14*/ 	.word	0x00000790
        /*0c18*/ 	.word	0x000000ff
        /*0c1c*/ 	.word	0x00030890
        /*0c20*/ 	.short	0x0100
        /*0c22*/ 	.byte	0x08
	.zero		1


	//   ....[15]....
        /*0c24*/ 	.word	0x000007a0
        /*0c28*/ 	.word	0x000000ff
        /*0c2c*/ 	.word	0x000308a0
        /*0c30*/ 	.short	0x0100
        /*0c32*/ 	.byte	0x08
	.zero		1


	//   ....[16]....
        /*0c34*/ 	.word	0x000007b0
        /*0c38*/ 	.word	0x000000ff
        /*0c3c*/ 	.word	0x00030898
        /*0c40*/ 	.short	0x0100
        /*0c42*/ 	.byte	0x08
	.zero		1


	//   ....[17]....
        /*0c44*/ 	.word	0x000007c0
        /*0c48*/ 	.word	0x000000ff
        /*0c4c*/ 	.word	0x000308a8
        /*0c50*/ 	.short	0x0100
        /*0c52*/ 	.byte	0x08
	.zero		1


	//   ....[18]....
        /*0c54*/ 	.word	0x000008f0
        /*0c58*/ 	.word	0x000000ff
        /*0c5c*/ 	.word	0x000308b0
        /*0c60*/ 	.short	0x0100
        /*0c62*/ 	.byte	0x08
	.zero		1


	//   ....[19]....
        /*0c64*/ 	.word	0x00000900
        /*0c68*/ 	.word	0x000000ff
        /*0c6c*/ 	.word	0x000308c0
        /*0c70*/ 	.short	0x0100
        /*0c72*/ 	.byte	0x08
	.zero		1


	//   ....[20]....
        /*0c74*/ 	.word	0x00000910
        /*0c78*/ 	.word	0x000000ff
        /*0c7c*/ 	.word	0x000308b8
        /*0c80*/ 	.short	0x0100
        /*0c82*/ 	.byte	0x08
	.zero		1


	//   ....[21]....
        /*0c84*/ 	.word	0x00000920
        /*0c88*/ 	.word	0x000000ff
        /*0c8c*/ 	.word	0x000308c8
        /*0c90*/ 	.short	0x0100
        /*0c92*/ 	.byte	0x08
	.zero		1


	//   ....[22]....
        /*0c94*/ 	.word	0x00002d30
        /*0c98*/ 	.word	0x00000052
        /*0c9c*/ 	.word	0x00030890
        /*0ca0*/ 	.short	0x010a
        /*0ca2*/ 	.byte	0x3f
	.zero		1


	//   ....[23]....
        /*0ca4*/ 	.word	0x000040a0
        /*0ca8*/ 	.word	0x00000052
        /*0cac*/ 	.word	0x00030890
        /*0cb0*/ 	.short	0x010a
        /*0cb2*/ 	.byte	0x3f
	.zero		1


	//   ....[24]....
        /*0cb4*/ 	.word	0x00005270
        /*0cb8*/ 	.word	0x00000052
        /*0cbc*/ 	.word	0x00030890
        /*0cc0*/ 	.short	0x010a
        /*0cc2*/ 	.byte	0x3f
	.zero		1


	//   ....[25]....
        /*0cc4*/ 	.word	0x00005490
        /*0cc8*/ 	.word	0x0000000c
        /*0ccc*/ 	.word	0x00000000
        /*0cd0*/ 	.short	0x0101
        /*0cd2*/ 	.byte	0x3f
	.zero		1


	//   ....[26]....
        /*0cd4*/ 	.word	0x000054d0
        /*0cd8*/ 	.word	0x00000052
        /*0cdc*/ 	.word	0x000308b0
        /*0ce0*/ 	.short	0x010a
        /*0ce2*/ 	.byte	0x3f
	.zero		1


	//   ....[27]....
        /*0ce4*/ 	.word	0x00005890
        /*0ce8*/ 	.word	0x00000052
        /*0cec*/ 	.word	0x00000000
        /*0cf0*/ 	.short	0x0101
        /*0cf2*/ 	.byte	0x3f
	.zero		1


	//   ....[28]....
        /*0cf4*/ 	.word	0x00005d90
        /*0cf8*/ 	.word	0x00000002
        /*0cfc*/ 	.word	0x00030800
        /*0d00*/ 	.short	0x010a
        /*0d02*/ 	.byte	0x3f
	.zero		1


	//   ....[29]....
        /*0d04*/ 	.word	0x00005de0
        /*0d08*/ 	.word	0x00000002
        /*0d0c*/ 	.word	0x00030800
        /*0d10*/ 	.short	0x010a
        /*0d12*/ 	.byte	0x3f
	.zero		1


	//   ....[30]....
        /*0d14*/ 	.word	0x000063f0
        /*0d18*/ 	.word	0x00000002
        /*0d1c*/ 	.word	0x00030800
        /*0d20*/ 	.short	0x010a
        /*0d22*/ 	.byte	0x3f
	.zero		1


	//   ....[31]....
        /*0d24*/ 	.word	0x000073b0
        /*0d28*/ 	.word	0x00000002
        /*0d2c*/ 	.word	0x00030800
        /*0d30*/ 	.short	0x010a
        /*0d32*/ 	.byte	0x3f
	.zero		1


	//   ....[32]....
        /*0d34*/ 	.word	0x00008290
        /*0d38*/ 	.word	0x00000000
        /*0d3c*/ 	.word	0x00030830
        /*0d40*/ 	.short	0x010a
        /*0d42*/ 	.byte	0x3f
	.zero		1


	//   ....[33]....
        /*0d44*/ 	.word	0x00008370
        /*0d48*/ 	.word	0x00000000
        /*0d4c*/ 	.word	0x00030830
        /*0d50*/ 	.short	0x010a
        /*0d52*/ 	.byte	0x3f
	.zero		1


	//   ....[34]....
        /*0d54*/ 	.word	0x0000a790
        /*0d58*/ 	.word	0x0000000c
        /*0d5c*/ 	.word	0x00000000
        /*0d60*/ 	.short	0x0101
        /*0d62*/ 	.byte	0x3f
	.zero		1


	//   ....[35]....
        /*0d64*/ 	.word	0x0000bdd0
        /*0d68*/ 	.word	0x00000005
        /*0d6c*/ 	.word	0x00030830
        /*0d70*/ 	.short	0x010a
        /*0d72*/ 	.byte	0x3f
	.zero		1


	//   ....[36]....
        /*0d74*/ 	.word	0x0000be20
        /*0d78*/ 	.word	0x00000005
        /*0d7c*/ 	.word	0x00030830
        /*0d80*/ 	.short	0x010a
        /*0d82*/ 	.byte	0x3f
	.zero		1


	//   ....[37]....
        /*0d84*/ 	.word	0x0000c170
        /*0d88*/ 	.word	0x00000006
        /*0d8c*/ 	.word	0x00030850
        /*0d90*/ 	.short	0x010a
        /*0d92*/ 	.byte	0x3f
	.zero		1


	//   ....[38]....
        /*0d94*/ 	.word	0x0000c1b0
        /*0d98*/ 	.word	0x00000006
        /*0d9c*/ 	.word	0x00030850
        /*0da0*/ 	.short	0x010a
        /*0da2*/ 	.byte	0x3f
	.zero		1


	//   ....[39]....
        /*0da4*/ 	.word	0x0000e830
        /*0da8*/ 	.word	0x00000040
        /*0dac*/ 	.word	0x00000000
        /*0db0*/ 	.short	0x0101
        /*0db2*/ 	.byte	0x3f
	.zero		1


	//   ....[40]....
        /*0db4*/ 	.word	0x0000eaa0
        /*0db8*/ 	.word	0x00000000
        /*0dbc*/ 	.word	0x00000000
        /*0dc0*/ 	.short	0x0101
        /*0dc2*/ 	.byte	0x3f
	.zero		1


	//   ....[41]....
        /*0dc4*/ 	.word	0x0000fad0
        /*0dc8*/ 	.word	0x0000000b
        /*0dcc*/ 	.word	0x00030850
        /*0dd0*/ 	.short	0x010a
        /*0dd2*/ 	.byte	0x3f
	.zero		1


	//   ....[42]....
        /*0dd4*/ 	.word	0x0000fb80
        /*0dd8*/ 	.word	0x0000000b
        /*0ddc*/ 	.word	0x00030850
        /*0de0*/ 	.short	0x010a
        /*0de2*/ 	.byte	0x3f
	.zero		1


	//   ....[43]....
        /*0de4*/ 	.word	0x00010620
        /*0de8*/ 	.word	0x00000009
        /*0dec*/ 	.word	0x00000000
        /*0df0*/ 	.short	0x0101
        /*0df2*/ 	.byte	0x3f
	.zero		1


	//   ....[44]....
        /*0df4*/ 	.word	0x00011710
        /*0df8*/ 	.word	0x00000000
        /*0dfc*/ 	.word	0x00000000
        /*0e00*/ 	.short	0x0101
        /*0e02*/ 	.byte	0x3f
	.zero		1


	//   ....[45]....
        /*0e04*/ 	.word	0x00013490
        /*0e08*/ 	.word	0x00000016
        /*0e0c*/ 	.word	0x00030820
        /*0e10*/ 	.short	0x010a
        /*0e12*/ 	.byte	0x3f
	.zero		1


	//   ....[46]....
        /*0e14*/ 	.word	0x00013550
        /*0e18*/ 	.word	0x00000006
        /*0e1c*/ 	.word	0x000308a0
        /*0e20*/ 	.short	0x010a
        /*0e22*/ 	.byte	0x3f
	.zero		1


	//   ....[47]....
        /*0e24*/ 	.word	0x00013780
        /*0e28*/ 	.word	0x00000006
        /*0e2c*/ 	.word	0x000308c0
        /*0e30*/ 	.short	0x010a
        /*0e32*/ 	.byte	0x3f
	.zero		1


	//   ....[48]....
        /*0e34*/ 	.word	0x00013b00
        /*0e38*/ 	.word	0x00000005
        /*0e3c*/ 	.word	0x000308a0
        /*0e40*/ 	.short	0x010a
        /*0e42*/ 	.byte	0x3f
	.zero		1


	//   ....[49]....
        /*0e44*/ 	.word	0x00013d20
        /*0e48*/ 	.word	0x00000005
        /*0e4c*/ 	.word	0x000308c0
        /*0e50*/ 	.short	0x010a
        /*0e52*/ 	.byte	0x3f
	.zero		1


	//   ....[50]....
        /*0e54*/ 	.word	0x000148b0
        /*0e58*/ 	.word	0x00000000
        /*0e5c*/ 	.word	0x00030840
        /*0e60*/ 	.short	0x010a
        /*0e62*/ 	.byte	0x3f
	.zero		1


	//   ....[51]....
        /*0e64*/ 	.word	0x000159a0
        /*0e68*/ 	.word	0x00000016
        /*0e6c*/ 	.word	0x00030800
        /*0e70*/ 	.short	0x0107
        /*0e72*/ 	.byte	0x3f
	.zero		1


	//   ....[52]....
        /*0e74*/ 	.word	0x00015aa0
        /*0e78*/ 	.word	0x00000016
        /*0e7c*/ 	.word	0x00030800
        /*0e80*/ 	.short	0x0101
        /*0e82*/ 	.byte	0x3f
	.zero		1


	//   ....[53]....
        /*0e84*/ 	.word	0x00015ac0
        /*0e88*/ 	.word	0x00000016
        /*0e8c*/ 	.word	0x00030820
        /*0e90*/ 	.short	0x010a
        /*0e92*/ 	.byte	0x3f
	.zero		1


	//   ....[54]....
        /*0e94*/ 	.word	0x00015df0
        /*0e98*/ 	.word	0x00000002
        /*0e9c*/ 	.word	0x00030840
        /*0ea0*/ 	.short	0x010a
        /*0ea2*/ 	.byte	0x3f
	.zero		1


	//   ....[55]....
        /*0ea4*/ 	.word	0x00016070
        /*0ea8*/ 	.word	0x00000003
        /*0eac*/ 	.word	0x00000060
        /*0eb0*/ 	.short	0x010a
        /*0eb2*/ 	.byte	0x3f
	.zero		1


	//   ....[56]....
        /*0eb4*/ 	.word	0x000165d0
        /*0eb8*/ 	.word	0x00000002
        /*0ebc*/ 	.word	0x00030840
        /*0ec0*/ 	.short	0x010a
        /*0ec2*/ 	.byte	0x3f
	.zero		1


	//   ....[57]....
        /*0ec4*/ 	.word	0x00016850
        /*0ec8*/ 	.word	0x0000000a
        /*0ecc*/ 	.word	0x00000060
        /*0ed0*/ 	.short	0x010a
        /*0ed2*/ 	.byte	0x3f
	.zero		1


	//   ....[58]....
        /*0ed4*/ 	.word	0x00016ce0
        /*0ed8*/ 	.word	0x00000002
        /*0edc*/ 	.word	0x00030840
        /*0ee0*/ 	.short	0x010a
        /*0ee2*/ 	.byte	0x3f
	.zero		1


	//   ....[59]....
        /*0ee4*/ 	.word	0x00016f70
        /*0ee8*/ 	.word	0x00000007
        /*0eec*/ 	.word	0x00000060
        /*0ef0*/ 	.short	0x010a
        /*0ef2*/ 	.byte	0x3f
	.zero		1


	//   ....[60]....
        /*0ef4*/ 	.word	0x000173b0
        /*0ef8*/ 	.word	0x00000003
        /*0efc*/ 	.word	0x00030860
        /*0f00*/ 	.short	0x010a
        /*0f02*/ 	.byte	0x3f
	.zero		1


	//   ....[61]....
        /*0f04*/ 	.word	0x000180d0
        /*0f08*/ 	.word	0x00000009
        /*0f0c*/ 	.word	0x00030820
        /*0f10*/ 	.short	0x010a
        /*0f12*/ 	.byte	0x3f
	.zero		1


	//   ....[62]....
        /*0f14*/ 	.word	0x00018260
        /*0f18*/ 	.word	0x00000005
        /*0f1c*/ 	.word	0x00000000
        /*0f20*/ 	.short	0x010a
        /*0f22*/ 	.byte	0x3f
	.zero		1


	//   ....[63]....
        /*0f24*/ 	.word	0x000182d0
        /*0f28*/ 	.word	0x00000003
        /*0f2c*/ 	.word	0x00000000
        /*0f30*/ 	.short	0x010a
        /*0f32*/ 	.byte	0x3f
	.zero		1


	//   ....[64]....
        /*0f34*/ 	.word	0x00018330
        /*0f38*/ 	.word	0x00000017
        /*0f3c*/ 	.word	0x00000000
        /*0f40*/ 	.short	0x010a
        /*0f42*/ 	.byte	0x3f
	.zero		1


	//   ....[65]....
        /*0f44*/ 	.word	0x00018360
        /*0f48*/ 	.word	0x00000007
        /*0f4c*/ 	.word	0x00000000
        /*0f50*/ 	.short	0x010a
        /*0f52*/ 	.byte	0x3f
	.zero		1


	//   ....[66]....
        /*0f54*/ 	.word	0x000183c0
        /*0f58*/ 	.word	0x00000052
        /*0f5c*/ 	.word	0x00030890
        /*0f60*/ 	.short	0x010a
        /*0f62*/ 	.byte	0x3f
	.zero		1


	//   ....[67]....
        /*0f64*/ 	.word	0x00018410
        /*0f68*/ 	.word	0x00000052
        /*0f6c*/ 	.word	0x00030890
        /*0f70*/ 	.short	0x010a
        /*0f72*/ 	.byte	0x3f
	.zero		1


	//   ....[68]....
        /*0f74*/ 	.word	0x00018460
        /*0f78*/ 	.word	0x00000052
        /*0f7c*/ 	.word	0x00030890
        /*0f80*/ 	.short	0x010a
        /*0f82*/ 	.byte	0x3f
	.zero		1


	//   ....[69]....
        /*0f84*/ 	.word	0x000184b0
        /*0f88*/ 	.word	0x00000052
        /*0f8c*/ 	.word	0x000308b0
        /*0f90*/ 	.short	0x010a
        /*0f92*/ 	.byte	0x3f
	.zero		1


	//   ....[70]....
        /*0f94*/ 	.word	0x000187c0
        /*0f98*/ 	.word	0x00000002
        /*0f9c*/ 	.word	0x00030800
        /*0fa0*/ 	.short	0x010a
        /*0fa2*/ 	.byte	0x3f
	.zero		1


	//   ....[71]....
        /*0fa4*/ 	.word	0x000189d0
        /*0fa8*/ 	.word	0x00000002
        /*0fac*/ 	.word	0x00030800
        /*0fb0*/ 	.short	0x010a
        /*0fb2*/ 	.byte	0x3f
	.zero		1


	//   ....[72]....
        /*0fb4*/ 	.word	0x00018a20
        /*0fb8*/ 	.word	0x00000000
        /*0fbc*/ 	.word	0x00030830
        /*0fc0*/ 	.short	0x010a
        /*0fc2*/ 	.byte	0x3f
	.zero		1


	//   ....[73]....
        /*0fc4*/ 	.word	0x00018a70
        /*0fc8*/ 	.word	0x00000005
        /*0fcc*/ 	.word	0x00030830
        /*0fd0*/ 	.short	0x010a
        /*0fd2*/ 	.byte	0x3f
	.zero		1


	//   ....[74]....
        /*0fd4*/ 	.word	0x00018ac0
        /*0fd8*/ 	.word	0x00000006
        /*0fdc*/ 	.word	0x00030850
        /*0fe0*/ 	.short	0x010a
        /*0fe2*/ 	.byte	0x3f
	.zero		1


	//   ....[75]....
        /*0fe4*/ 	.word	0x00018b10
        /*0fe8*/ 	.word	0x0000000b
        /*0fec*/ 	.word	0x00030850
        /*0ff0*/ 	.short	0x010a
        /*0ff2*/ 	.byte	0x3f
	.zero		1


	//   ....[76]....
        /*0ff4*/ 	.word	0x000190b0
        /*0ff8*/ 	.word	0x00000016
        /*0ffc*/ 	.word	0x00030820
        /*1000*/ 	.short	0x010a
        /*1002*/ 	.byte	0x3f
	.zero		1


	//   ....[77]....
        /*1004*/ 	.word	0x00019100
        /*1008*/ 	.word	0x00000006
        /*100c*/ 	.word	0x000308a0
        /*1010*/ 	.short	0x010a
        /*1012*/ 	.byte	0x3f
	.zero		1


	//   ....[78]....
        /*1014*/ 	.word	0x00019150
        /*1018*/ 	.word	0x00000006
        /*101c*/ 	.word	0x000308c0
        /*1020*/ 	.short	0x010a
        /*1022*/ 	.byte	0x3f
	.zero		1


	//   ....[79]....
        /*1024*/ 	.word	0x000191a0
        /*1028*/ 	.word	0x00000005
        /*102c*/ 	.word	0x000308a0
        /*1030*/ 	.short	0x010a
        /*1032*/ 	.byte	0x3f
	.zero		1


	//   ....[80]....
        /*1034*/ 	.word	0x000191f0
        /*1038*/ 	.word	0x00000005
        /*103c*/ 	.word	0x000308c0
        /*1040*/ 	.short	0x010a
        /*1042*/ 	.byte	0x3f
	.zero		1


	//   ....[81]....
        /*1044*/ 	.word	0x00019390
        /*1048*/ 	.word	0x00000000
        /*104c*/ 	.word	0x00030840
        /*1050*/ 	.short	0x010a
        /*1052*/ 	.byte	0x3f
	.zero		1


	//   ....[82]....
        /*1054*/ 	.word	0x0001a380
        /*1058*/ 	.word	0x00000016
        /*105c*/ 	.word	0x00030820
        /*1060*/ 	.short	0x010a
        /*1062*/ 	.byte	0x3f
	.zero		1


	//   ....[83]....
        /*1064*/ 	.word	0x0001a3d0
        /*1068*/ 	.word	0x00000002
        /*106c*/ 	.word	0x00030840
        /*1070*/ 	.short	0x010a
        /*1072*/ 	.byte	0x3f
	.zero		1


	//   ....[84]....
        /*1074*/ 	.word	0x0001a420
        /*1078*/ 	.word	0x00000003
        /*107c*/ 	.word	0x00000060
        /*1080*/ 	.short	0x010a
        /*1082*/ 	.byte	0x3f
	.zero		1


	//   ....[85]....
        /*1084*/ 	.word	0x0001a470
        /*1088*/ 	.word	0x00000002
        /*108c*/ 	.word	0x00030840
        /*1090*/ 	.short	0x010a
        /*1092*/ 	.byte	0x3f
	.zero		1


	//   ....[86]....
        /*1094*/ 	.word	0x0001a4c0
        /*1098*/ 	.word	0x0000000a
        /*109c*/ 	.word	0x00000060
        /*10a0*/ 	.short	0x010a
        /*10a2*/ 	.byte	0x3f
	.zero		1


	//   ....[87]....
        /*10a4*/ 	.word	0x0001a510
        /*10a8*/ 	.word	0x00000002
        /*10ac*/ 	.word	0x00030840
        /*10b0*/ 	.short	0x010a
        /*10b2*/ 	.byte	0x3f
	.zero		1


	//   ....[88]....
        /*10b4*/ 	.word	0x0001a560
        /*10b8*/ 	.word	0x00000007
        /*10bc*/ 	.word	0x00000060
        /*10c0*/ 	.short	0x010a
        /*10c2*/ 	.byte	0x3f
	.zero		1


	//   ....[89]....
        /*10c4*/ 	.word	0x0001a5b0
        /*10c8*/ 	.word	0x00000003
        /*10cc*/ 	.word	0x00030860
        /*10d0*/ 	.short	0x010a
        /*10d2*/ 	.byte	0x3f
	.zero		1


	//   ....[90]....
        /*10d4*/ 	.word	0x0001af30
        /*10d8*/ 	.word	0x00000009
        /*10dc*/ 	.word	0x00030820
        /*10e0*/ 	.short	0x010a
        /*10e2*/ 	.byte	0x3f
	.zero		1


	//   ....[91]....
        /*10e4*/ 	.word	0x0001b0d0
        /*10e8*/ 	.word	0x00000005
        /*10ec*/ 	.word	0x00000000
        /*10f0*/ 	.short	0x010a
        /*10f2*/ 	.byte	0x3f
	.zero		1


	//   ....[92]....
        /*10f4*/ 	.word	0x0001b120
        /*10f8*/ 	.word	0x00000003
        /*10fc*/ 	.word	0x00000000
        /*1100*/ 	.short	0x010a
        /*1102*/ 	.byte	0x3f
	.zero		1


	//   ....[93]....
        /*1104*/ 	.word	0x0001b170
        /*1108*/ 	.word	0x00000017
        /*110c*/ 	.word	0x00000000
        /*1110*/ 	.short	0x010a
        /*1112*/ 	.byte	0x3f
	.zero		1


	//----- nvinfo : EIATTR_NUM_MBARRIERS
	.align		4
.L_153:
        /*1114*/ 	.byte	0x03, 0x38
        /*1116*/ 	.short	0x0016


	//----- nvinfo : EIATTR_EXIT_INSTR_OFFSETS
	.align		4
        /*1118*/ 	.byte	0x04, 0x1c
        /*111a*/ 	.short	(.L_155 - .L_154)


	//   ....[0]....
.L_154:
        /*111c*/ 	.word	0x000183b0


	//----- nvinfo : EIATTR_MAX_THREADS
	.align		4
.L_155:
        /*1120*/ 	.byte	0x04, 0x05
        /*1122*/ 	.short	(.L_157 - .L_156)
.L_156:
        /*1124*/ 	.word	0x00000200
        /*1128*/ 	.word	0x00000001
        /*112c*/ 	.word	0x00000001


	//----- nvinfo : EIATTR_CRS_STACK_SIZE
	.align		4
.L_157:
        /*1130*/ 	.byte	0x04, 0x1e
        /*1132*/ 	.short	(.L_159 - .L_158)
.L_158:
        /*1134*/ 	.word	0x00000000


	//----- nvinfo : EIATTR_CBANK_PARAM_SIZE
	.align		4
.L_159:
        /*1138*/ 	.byte	0x03, 0x19
        /*113a*/ 	.short	0x0af0


	//----- nvinfo : EIATTR_PARAM_CBANK
	.align		4
        /*113c*/ 	.byte	0x04, 0x0a
        /*113e*/ 	.short	(.L_161 - .L_160)
	.align		4
.L_160:
        /*1140*/ 	.word	index@(.nv.constant0._ZN7cutlass13device_kernelIN5flash11enable_sm90INS1_16FlashAttnFwdSm90INS1_25CollectiveMainloopFwdSm90ILi2EN4cute5tupleIJNS5_1CILi1EEES8_S8_EEENS6_IJNS7_ILi192EEESA_NS7_ILi64EEEEEELi64ENS_10bfloat16_tEfNS_4arch4Sm90ELb0ELb0ELb1ELb1ELb0ELb1ELb0ELb0ELb1ELb1ELb0ELb0EEENS1_21CollectiveEpilogueFwdINS6_IJSA_SB_SA_EEES9_SD_SF_Li384ELb1ELb1ELb0ELb0EEENS1_36VarlenDynamicPersistentTileSchedulerILi192ELi192ELi384ELi128ELb0ELb1ELb1ELb0ELb1ELb1EEEEEEEEEvNT_6ParamsE)
        /*1144*/ 	.short	0x0210
        /*1146*/ 	.short	0x0af0


	//----- nvinfo : EIATTR_SW_WAR
	.align		4
.L_161:
        /*1148*/ 	.byte	0x04, 0x36
        /*114a*/ 	.short	(.L_163 - .L_162)
.L_162:
        /*114c*/ 	.word	0x00000008
.L_163:


//--------------------- .nv.info._ZN7cutlass13device_kernelIN5flash11enable_sm90INS1_16FlashAttnFwdSm90INS1_25CollectiveMainloopFwdSm90ILi2EN4cute5tupleIJNS5_1CILi1EEES8_S8_EEENS6_IJNS7_ILi192EEENS7_ILi128EEENS7_ILi64EEEEEELi64ENS_10bfloat16_tEfNS_4arch4Sm90ELb0ELb1ELb1ELb0ELb0ELb0ELb0ELb1ELb1ELb1ELb0ELb0EEENS1_21CollectiveEpilogueFwdINS6_IJSA_SC_SB_EEES9_SE_SG_Li384ELb0ELb1ELb0ELb0EEENS1_30DynamicPersistentTileSchedulerILi384ELi128ELb0ELb1ELb1EEEEEEEEEvNT_6ParamsE --------------------------
	.section	.nv.info._ZN7cutlass13device_kernelIN5flash11enable_sm90INS1_16FlashAttnFwdSm90INS1_25CollectiveMainloopFwdSm90ILi2EN4cute5tupleIJNS5_1CILi1EEES8_S8_EEENS6_IJNS7_ILi192EEENS7_ILi128EEENS7_ILi64EEEEEELi64ENS_10bfloat16_tEfNS_4arch4Sm90ELb0ELb1ELb1ELb0ELb0ELb0ELb0ELb1ELb1ELb1ELb0ELb0EEENS1_21CollectiveEpilogueFwdINS6_IJSA_SC_SB_EEES9_SE_SG_Li384ELb0ELb1ELb0ELb0EEENS1_30DynamicPersistentTileSchedulerILi384ELi128ELb0ELb1ELb1EEEEEEEEEvNT_6ParamsE,"",@"SHT_CUDA_INFO"
	.sectionflags	@""
	.align	4


	//----- nvinfo : EIATTR_CUDA_API_VERSION
	.align		4
        /*0000*/ 	.byte	0x04, 0x37
        /*0002*/ 	.short	(.L_165 - .L_164)
.L_164:
        /*0004*/ 	.word	0x00000082


	//----- nvinfo : EIATTR_KPARAM_INFO
	.align		4
.L_165:
        /*0008*/ 	.byte	0x04, 0x17
        /*000a*/ 	.short	(.L_167 - .L_166)
.L_166:
        /*000c*/ 	.word	0x00000000
        /*0010*/ 	.short	0x0000
        /*0012*/ 	.short	0x0070
        /*0014*/ 	.byte	0x00, 0xf0, 0x01, 0x2a


	//----- nvinfo : EIATTR_SPARSE_MMA_MASK
	.align		4
.L_167:
        /*0018*/ 	.byte	0x03, 0x50
        /*001a*/ 	.short	0x0000


	//----- nvinfo : EIATTR_MAXREG_COUNT
	.align		4
        /*001c*/ 	.byte	0x03, 0x1b
        /*001e*/ 	.short	0x0080


	//----- nvinfo : EIATTR_NUM_BARRIERS
	.align		4
        /*0020*/ 	.byte	0x02, 0x4c
        /*0022*/ 	.byte	0x10
	.zero		1


	//----- nvinfo : EIATTR_EXTERNS
	.align		4
        /*0024*/ 	.byte	0x04, 0x0f
        /*0026*/ 	.short	(.L_169 - .L_168)


	//   ....[0]....
	.align		4
.L_168:
        /*0028*/ 	.word	index@(__assertfail)


	//----- nvinfo : EIATTR_MERCURY_ISA_VERSION
	.align		4
.L_169:
        /*002c*/ 	.byte	0x03, 0x5f
        /*002e*/ 	.short	0x0101


	//----- nvinfo : EIATTR_INT_WARP_WIDE_INSTR_OFFSETS
	.align		4
        /*0030*/ 	.byte	0x04, 0x31
        /*0032*/ 	.short	(.L_171 - .L_170)


	//   ....[0]....
.L_170:
        /*0034*/ 	.word	0x00000120


	//   ....[1]....
        /*0038*/ 	.word	0x00000160


	//   ....[2]....
        /*003c*/ 	.word	0x000001d0


	//   ....[3]....
        /*0040*/ 	.word	0x00010cd0


	//   ....[4]....
        /*0044*/ 	.word	0x00010d60


	//   ....[5]....
        /*0048*/ 	.word	0x00013a00


	//   ....[6]....
        /*004c*/ 	.word	0x00013a90


	//----- nvinfo : EIATTR_COOP_GROUP_MASK_REGIDS
	.align		4
.L_171:
        /*0050*/ 	.byte	0x04, 0x29
        /*0052*/ 	.short	(.L_173 - .L_172)


	//   ....[0]....
.L_172:
        /*0054*/ 	.word	0xffffffff


	//   ....[1]....
        /*0058*/ 	.word	0xffffffff


	//   ....[2]....
        /*005c*/ 	.word	0xffffffff


	//   ....[3]....
        /*0060*/ 	.word	0xffffffff


	//   ....[4]....
        /*0064*/ 	.word	0xffffffff


	//   ....[5]....
        /*0068*/ 	.word	0xffffffff


	//   ....[6]....
        /*006c*/ 	.word	0xffffffff


	//   ....[7]....
        /*0070*/ 	.word	0xffffffff


	//   ....[8]....
        /*0074*/ 	.word	0xffffffff


	//   ....[9]....
        /*0078*/ 	.word	0xffffffff


	//   ....[10]....
        /*007c*/ 	.word	0xffffffff


	//   ....[11]....
        /*0080*/ 	.word	0xffffffff


	//   ....[12]....
        /*0084*/ 	.word	0xffffffff


	//   ....[13]....
        /*0088*/ 	.word	0xffffffff


	//   ....[14]....
        /*008c*/ 	.word	0xffffffff


	//   ....[15]....
        /*0090*/ 	.word	0xffffffff


	//   ....[16]....
        /*0094*/ 	.word	0xffffffff


	//   ....[17]....
        /*0098*/ 	.word	0xffffffff


	//   ....[18]....
        /*009c*/ 	.word	0xffffffff


	//   ....[19]....
        /*00a0*/ 	.word	0xffffffff


	//   ....[20]....
        /*00a4*/ 	.word	0xffffffff


	//   ....[21]....
        /*00a8*/ 	.word	0xffffffff


	//   ....[22]....
        /*00ac*/ 	.word	0xffffffff


	//   ....[23]....
        /*00b0*/ 	.word	0xffffffff


	//   ....[24]....
        /*00b4*/ 	.word	0xffffffff


	//   ....[25]....
        /*00b8*/ 	.word	0xffffffff


	//   ....[26]....
        /*00bc*/ 	.word	0xffffffff


	//   ....[27]....
        /*00c0*/ 	.word	0xffffffff


	//   ....[28]....
        /*00c4*/ 	.word	0xffffffff


	//   ....[29]....
        /*00c8*/ 	.word	0xffffffff


	//   ....[30]....
        /*00cc*/ 	.word	0xffffffff


	//   ....[31]....
        /*00d0*/ 	.word	0xffffffff


	//   ....[32]....
        /*00d4*/ 	.word	0xffffffff


	//   ....[33]....
        /*00d8*/ 	.word	0xffffffff


	//   ....[34]....
        /*00dc*/ 	.word	0xffffffff


	//   ....[35]....
        /*00e0*/ 	.word	0xffffffff


	//   ....[36]....
        /*00e4*/ 	.word	0xffffffff


	//   ....[37]....
        /*00e8*/ 	.word	0xffffffff


	//   ....[38]....
        /*00ec*/ 	.word	0xffffffff


	//   ....[39]....
        /*00f0*/ 	.word	0xffffffff


	//   ....[40]....
        /*00f4*/ 	.word	0xffffffff


	//   ....[41]....
        /*00f8*/ 	.word	0xffffffff


	//   ....[42]....
        /*00fc*/ 	.word	0xffffffff


	//   ....[43]....
        /*0100*/ 	.word	0xffffffff


	//   ....[44]....
        /*0104*/ 	.word	0xffffffff


	//   ....[45]....
        /*0108*/ 	.word	0xffffffff


	//   ....[46]....
        /*010c*/ 	.word	0xffffffff


	//   ....[47]....
        /*0110*/ 	.word	0xffffffff


	//   ....[48]....
        /*0114*/ 	.word	0xffffffff


	//   ....[49]....
        /*0118*/ 	.word	0xffffffff


	//   ....[50]....
        /*011c*/ 	.word	0xffffffff


	//   ....[51]....
        /*0120*/ 	.word	0xffffffff


	//   ....[52]....
        /*0124*/ 	.word	0xffffffff


	//   ....[53]....
        /*0128*/ 	.word	0xffffffff


	//   ....[54]....
        /*012c*/ 	.word	0xffffffff


	//   ....[55]....
        /*0130*/ 	.word	0xffffffff


	//   ....[56]....
        /*0134*/ 	.word	0xffffffff


	//   ....[57]....
        /*0138*/ 	.word	0xffffffff


	//   ....[58]....
        /*013c*/ 	.word	0xffffffff


	//   ....[59]....
        /*0140*/ 	.word	0xffffffff


	//   ....[60]....
        /*0144*/ 	.word	0xffffffff


	//   ....[61]....
        /*0148*/ 	.word	0xffffffff


	//   ....[62]....
        /*014c*/ 	.word	0xffffffff


	//   ....[63]....
        /*0150*/ 	.word	0xffffffff


	//   ....[64]....
        /*0154*/ 	.word	0xffffffff


	//   ....[65]....
        /*0158*/ 	.word	0xffffffff


	//   ....[66]....
        /*015c*/ 	.word	0xffffffff


	//   ....[67]....
        /*0160*/ 	.word	0xffffffff


	//   ....[68]....
        /*0164*/ 	.word	0xffffffff


	//   ....[69]....
        /*0168*/ 	.word	0xffffffff


	//   ....[70]....
        /*016c*/ 	.word	0xffffffff


	//   ....[71]....
        /*0170*/ 	.word	0xffffffff


	//   ....[72]....
        /*0174*/ 	.word	0xffffffff


	//   ....[73]....
        /*0178*/ 	.word	0xffffffff


	//   ....[74]....
        /*017c*/ 	.word	0xffffffff


	//   ....[75]....
        /*0180*/ 	.word	0xffffffff


	//   ....[76]....
        /*0184*/ 	.word	0xffffffff


	//   ....[77]....
        /*0188*/ 	.word	0xffffffff


	//   ....[78]....
        /*018c*/ 	.word	0xffffffff


	//   ....[79]....
        /*0190*/ 	.word	0xffffffff


	//   ....[80]....
        /*0194*/ 	.word	0xffffffff


	//   ....[81]....
        /*0198*/ 	.word	0xffffffff


	//   ....[82]....
        /*019c*/ 	.word	0x0500000f


	//   ....[83]....
        /*01a0*/ 	.word	0x0500000f


	//   ....[84]....
        /*01a4*/ 	.word	0x0500000f


	//   ....[85]....
        /*01a8*/ 	.word	0x0500000f


	//   ....[86]....
        /*01ac*/ 	.word	0x0500000f


	//   ....[87]....
        /*01b0*/ 	.word	0x0500000f


	//   ....[88]....
        /*01b4*/ 	.word	0x0500000f


	//   ....[89]....
        /*01b8*/ 	.word	0x0500000f


	//   ....[90]....
        /*01bc*/ 	.word	0x0500000f


	//   ....[91]....
        /*01c0*/ 	.word	0x0500000f


	//   ....[92]....
        /*01c4*/ 	.word	0x0500000f


	//   ....[93]....
        /*01c8*/ 	.word	0x0500000f


	//   ....[94]....
        /*01cc*/ 	.word	0x0500000f


	//   ....[95]....
        /*01d0*/ 	.word	0x0500000f


	//   ....[96]....
        /*01d4*/ 	.word	0x0500000f


	//   ....[97]....
        /*01d8*/ 	.word	0x0500000f


	//   ....[98]....
        /*01dc*/ 	.word	0x0500000f


	//   ....[99]....
        /*01e0*/ 	.word	0x0500000f


	//   ....[100]....
        /*01e4*/ 	.word	0x0500000f


	//   ....[101]....
        /*01e8*/ 	.word	0x0500000f


	//   ....[102]....
        /*01ec*/ 	.word	0x0500000f


	//   ....[103]....
        /*01f0*/ 	.word	0x0500000f


	//   ....[104]....
        /*01f4*/ 	.word	0x0500000f


	//   ....[105]....
        /*01f8*/ 	.word	0x0500000f


	//   ....[106]....
        /*01fc*/ 	.word	0x0500000f


	//   ....[107]....
        /*0200*/ 	.word	0x0500000f


	//   ....[108]....
        /*0204*/ 	.word	0x0500000f


	//----- nvinfo : EIATTR_COOP_GROUP_INSTR_OFFSETS
	.align		4
.L_173:
        /*0208*/ 	.byte	0x04, 0x28
        /*020a*/ 	.short	(.L_175 - .L_174)


	//   ....[0]....
.L_174:
        /*020c*/ 	.word	0x00000060


	//   ....[1]....
        /*0210*/ 	.word	0x00000130


	//   ....[2]....
        /*0214*/ 	.word	0x00000180


	//   ....[3]....
        /*0218*/ 	.word	0x000003b0


	//   ....[4]....
        /*021c*/ 	.word	0x00000510


	//   ....[5]....
        /*0220*/ 	.word	0x00000630


	//   ....[6]....
        /*0224*/ 	.word	0x00000790


	//   ....[7]....
        /*0228*/ 	.word	0x000016c0


	//   ....[8]....
        /*022c*/ 	.word	0x00001ed0


	//   ....[9]....
        /*0230*/ 	.word	0x00002bb0


	//   ....[10]....
        /*0234*/ 	.word	0x00003b70


	//   ....[11]....
        /*0238*/ 	.word	0x00003c40


	//   ....[12]....
        /*023c*/ 	.word	0x000044d0


	//   ....[13]....
        /*0240*/ 	.word	0x00004520


	//   ....[14]....
        /*0244*/ 	.word	0x00006250


	//   ....[15]....
        /*0248*/ 	.word	0x00006490


	//   ....[16]....
        /*024c*/ 	.word	0x00007070


	//   ....[17]....
        /*0250*/ 	.word	0x00007110


	//   ....[18]....
        /*0254*/ 	.word	0x00007990


	//   ....[19]....
        /*0258*/ 	.word	0x00007a00


	//   ....[20]....
        /*025c*/ 	.word	0x00009880


	//   ....[21]....
        /*0260*/ 	.word	0x000098f0


	//   ....[22]....
        /*0264*/ 	.word	0x00009ff0


	//   ....[23]....
        /*0268*/ 	.word	0x0000a070


	//   ....[24]....
        /*026c*/ 	.word	0x0000ba60


	//   ....[25]....
        /*0270*/ 	.word	0x0000c210


	//   ....[26]....
        /*0274*/ 	.word	0x0000cd80


	//   ....[27]....
        /*0278*/ 	.word	0x0000ce80


	//   ....[28]....
        /*027c*/ 	.word	0x0000d720


	//   ....[29]....
        /*0280*/ 	.word	0x0000d780


	//   ....[30]....
        /*0284*/ 	.word	0x0000e670


	//   ....[31]....
        /*0288*/ 	.word	0x0000e6b0


	//   ....[32]....
        /*028c*/ 	.word	0x0000e7a0


	//   ....[33]....
        /*0290*/ 	.word	0x0000e7b0


	//   ....[34]....
        /*0294*/ 	.word	0x0000f380


	//   ....[35]....
        /*0298*/ 	.word	0x0000f3b0


	//   ....[36]....
        /*029c*/ 	.word	0x0000f3e0


	//   ....[37]....
        /*02a0*/ 	.word	0x0000f440


	//   ....[38]....
        /*02a4*/ 	.word	0x0000f860


	//   ....[39]....
        /*02a8*/ 	.word	0x0000f8a0


	//   ....[40]....
        /*02ac*/ 	.word	0x0000f8c0


	//   ....[41]....
        /*02b0*/ 	.word	0x0000f900


	//   ....[42]....
        /*02b4*/ 	.word	0x0000f920


	//   ....[43]....
        /*02b8*/ 	.word	0x0000f930


	//   ....[44]....
        /*02bc*/ 	.word	0x0000f950


	//   ....[45]....
        /*02c0*/ 	.word	0x0000f970


	//   ....[46]....
        /*02c4*/ 	.word	0x0000ffe0


	//   ....[47]....
        /*02c8*/ 	.word	0x00010020


	//   ....[48]....
        /*02cc*/ 	.word	0x00010060


	//   ....[49]....
        /*02d0*/ 	.word	0x00010090


	//   ....[50]....
        /*02d4*/ 	.word	0x000100b0


	//   ....[51]....
        /*02d8*/ 	.word	0x000100c0


	//   ....[52]....
        /*02dc*/ 	.word	0x000100d0


	//   ....[53]....
        /*02e0*/ 	.word	0x000100f0


	//   ....[54]....
        /*02e4*/ 	.word	0x00010270


	//   ....[55]....
        /*02e8*/ 	.word	0x000112a0


	//   ....[56]....
        /*02ec*/ 	.word	0x00011cb0


	//   ....[57]....
        /*02f0*/ 	.word	0x00011cc0


	//   ....[58]....
        /*02f4*/ 	.word	0x00011cd0


	//   ....[59]....
        /*02f8*/ 	.word	0x00011d00


	//   ....[60]....
        /*02fc*/ 	.word	0x00011d60


	//   ....[61]....
        /*0300*/ 	.word	0x00011da0


	//   ....[62]....
        /*0304*/ 	.word	0x00011df0


	//   ....[63]....
        /*0308*/ 	.word	0x00011e50


	//   ....[64]....
        /*030c*/ 	.word	0x00011e70


	//   ....[65]....
        /*0310*/ 	.word	0x00011e90


	//   ....[66]....
        /*0314*/ 	.word	0x00011ee0


	//   ....[67]....
        /*0318*/ 	.word	0x00011f40


	//   ....[68]....
        /*031c*/ 	.word	0x00011f60


	//   ....[69]....
        /*0320*/ 	.word	0x00011f80


	//   ....[70]....
        /*0324*/ 	.word	0x00011fe0


	//   ....[71]....
        /*0328*/ 	.word	0x00012010


	//   ....[72]....
        /*032c*/ 	.word	0x00012050


	//   ....[73]....
        /*0330*/ 	.word	0x00012070


	//   ....[74]....
        /*0334*/ 	.word	0x00012090


	//   ....[75]....
        /*0338*/ 	.word	0x00012110


	//   ....[76]....
        /*033c*/ 	.word	0x00012120


	//   ....[77]....
        /*0340*/ 	.word	0x00012140


	//   ....[78]....
        /*0344*/ 	.word	0x00012160


	//   ....[79]....
        /*0348*/ 	.word	0x000121d0


	//   ....[80]....
        /*034c*/ 	.word	0x00013e60


	//   ....[81]....
        /*0350*/ 	.word	0x00014030


	//   ....[82]....
        /*0354*/ 	.word	0x00014650


	//   ....[83]....
        /*0358*/ 	.word	0x000147d0


	//   ....[84]....
        /*035c*/ 	.word	0x00014830


	//   ....[85]....
        /*0360*/ 	.word	0x000148e0


	//   ....[86]....
        /*0364*/ 	.word	0x00014980


	//   ....[87]....
        /*0368*/ 	.word	0x000149e0


	//   ....[88]....
        /*036c*/ 	.word	0x00014ad0


	//   ....[89]....
        /*0370*/ 	.word	0x00014b30


	//   ....[90]....
        /*0374*/ 	.word	0x00014be0


	//   ....[91]....
        /*0378*/ 	.word	0x00014c40


	//   ....[92]....
        /*037c*/ 	.word	0x00014d30


	//   ....[93]....
        /*0380*/ 	.word	0x00014d90


	//   ....[94]....
        /*0384*/ 	.word	0x00014e40


	//   ....[95]....
        /*0388*/ 	.word	0x00014ea0


	//   ....[96]....
        /*038c*/ 	.word	0x00014f80


	//   ....[97]....
        /*0390*/ 	.word	0x00014fe0


	//   ....[98]....
        /*0394*/ 	.word	0x000150b0


	//   ....[99]....
        /*0398*/ 	.word	0x00015110


	//   ....[100]....
        /*039c*/ 	.word	0x000151e0


	//   ....[101]....
        /*03a0*/ 	.word	0x00015240


	//   ....[102]....
        /*03a4*/ 	.word	0x000152f0


	//   ....[103]....
        /*03a8*/ 	.word	0x00015350


	//   ....[104]....
        /*03ac*/ 	.word	0x00015400


	//   ....[105]....
        /*03b0*/ 	.word	0x00015480


	//   ....[106]....
        /*03b4*/ 	.word	0x00015520


	//   ....[107]....
        /*03b8*/ 	.word	0x00015830


	//   ....[108]....
        /*03bc*/ 	.word	0x00015950


	//----- nvinfo : EIATTR_REG_RECONFIG
	.align		4
.L_175:
        /*03c0*/ 	.byte	0x01, 0x54
	.zero		2


	//----- nvinfo : EIATTR_SYSCALL_OFFSETS
	.align		4
        /*03c4*/ 	.byte	0x04, 0x46
        /*03c6*/ 	.short	(.L_177 - .L_176)


	//   ....[0]....
.L_176:
        /*03c8*/ 	.word	0x000018a0


	//   ....[1]....
        /*03cc*/ 	.word	0x00010ec0


	//   ....[2]....
        /*03d0*/ 	.word	0x00011010


	//   ....[3]....
        /*03d4*/ 	.word	0x00011100


	//   ....[4]....
        /*03d8*/ 	.word	0x00011830


	//----- nvinfo : EIATTR_MBARRIER_INSTR_OFFSETS
	.align		4
.L_177:
        /*03dc*/ 	.byte	0x04, 0x39
        /*03de*/ 	.short	(.L_179 - .L_178)


	//   ....[0]....
.L_178:
        /*03e0*/ 	.word	0x00000260
        /*03e4*/ 	.word	0x000000ff
        /*03e8*/ 	.word	0x00016800
        /*03ec*/ 	.short	0x0100
        /*03ee*/ 	.byte	0x08
	.zero		1


	//   ....[1]....
        /*03f0*/ 	.word	0x00000270
        /*03f4*/ 	.word	0x000000ff
        /*03f8*/ 	.word	0x00016820
        /*03fc*/ 	.short	0x0100
        /*03fe*/ 	.byte	0x08
	.zero		1


	//   ....[2]....
        /*0400*/ 	.word	0x00000360
        /*0404*/ 	.word	0x000000ff
        /*0408*/ 	.word	0x00016830
        /*040c*/ 	.short	0x0100
        /*040e*/ 	.byte	0x08
	.zero		1


	//   ....[3]....
        /*0410*/ 	.word	0x00000370
        /*0414*/ 	.word	0x000000ff
        /*0418*/ 	.word	0x00016840
        /*041c*/ 	.short	0x0100
        /*041e*/ 	.byte	0x08
	.zero		1


	//   ....[4]....
        /*0420*/ 	.word	0x00000380
        /*0424*/ 	.word	0x000000ff
        /*0428*/ 	.word	0x00016838
        /*042c*/ 	.short	0x0100
        /*042e*/ 	.byte	0x08
	.zero		1


	//   ....[5]....
        /*0430*/ 	.word	0x00000390
        /*0434*/ 	.word	0x000000ff
        /*0438*/ 	.word	0x00016848
        /*043c*/ 	.short	0x0100
        /*043e*/ 	.byte	0x08
	.zero		1


	//   ....[6]....
        /*0440*/ 	.word	0x000004c0
        /*0444*/ 	.word	0x000000ff
        /*0448*/ 	.word	0x00016850
        /*044c*/ 	.short	0x0100
        /*044e*/ 	.byte	0x08
	.zero		1


	//   ....[7]....
        /*0450*/ 	.word	0x000004d0
        /*0454*/ 	.word	0x000000ff
        /*0458*/ 	.word	0x00016860
        /*045c*/ 	.short	0x0100
        /*045e*/ 	.byte	0x08
	.zero		1


	//   ....[8]....
        /*0460*/ 	.word	0x000004e0
        /*0464*/ 	.word	0x000000ff
        /*0468*/ 	.word	0x00016858
        /*046c*/ 	.short	0x0100
        /*046e*/ 	.byte	0x08
	.zero		1


	//   ....[9]....
        /*0470*/ 	.word	0x000004f0
        /*0474*/ 	.word	0x000000ff
        /*0478*/ 	.word	0x00016868
        /*047c*/ 	.short	0x0100
        /*047e*/ 	.byte	0x08
	.zero		1


	//   ....[10]....
        /*0480*/ 	.word	0x000005e0
        /*0484*/ 	.word	0x000000ff
        /*0488*/ 	.word	0x00016870
        /*048c*/ 	.short	0x0100
        /*048e*/ 	.byte	0x06
	.zero		1


	//   ....[11]....
        /*0490*/ 	.word	0x000005f0
        /*0494*/ 	.word	0x000000ff
        /*0498*/ 	.word	0x00016880
        /*049c*/ 	.short	0x0100
        /*049e*/ 	.byte	0x06
	.zero		1


	//   ....[12]....
        /*04a0*/ 	.word	0x00000600
        /*04a4*/ 	.word	0x000000ff
        /*04a8*/ 	.word	0x00016878
        /*04ac*/ 	.short	0x0100
        /*04ae*/ 	.byte	0x06
	.zero		1


	//   ....[13]....
        /*04b0*/ 	.word	0x00000610
        /*04b4*/ 	.word	0x000000ff
        /*04b8*/ 	.word	0x00016888
        /*04bc*/ 	.short	0x0100
        /*04be*/ 	.byte	0x06
	.zero		1


	//   ....[14]....
        /*04c0*/ 	.word	0x00000740
        /*04c4*/ 	.word	0x000000ff
        /*04c8*/ 	.word	0x00016890
        /*04cc*/ 	.short	0x0100
        /*04ce*/ 	.byte	0x08
	.zero		1


	//   ....[15]....
        /*04d0*/ 	.word	0x00000750
        /*04d4*/ 	.word	0x000000ff
        /*04d8*/ 	.word	0x000168a0
        /*04dc*/ 	.short	0x0100
        /*04de*/ 	.byte	0x08
	.zero		1


	//   ....[16]....
        /*04e0*/ 	.word	0x00000760
        /*04e4*/ 	.word	0x000000ff
        /*04e8*/ 	.word	0x00016898
        /*04ec*/ 	.short	0x0100
        /*04ee*/ 	.byte	0x08
	.zero		1


	//   ....[17]....
        /*04f0*/ 	.word	0x00000770
        /*04f4*/ 	.word	0x000000ff
        /*04f8*/ 	.word	0x000168a8
        /*04fc*/ 	.short	0x0100
        /*04fe*/ 	.byte	0x08
	.zero		1


	//   ....[18]....
        /*0500*/ 	.word	0x000008a0
        /*0504*/ 	.word	0x000000ff
        /*0508*/ 	.word	0x000168b0
        /*050c*/ 	.short	0x0100
        /*050e*/ 	.byte	0x08
	.zero		1


	//   ....[19]....
        /*0510*/ 	.word	0x000008b0
        /*0514*/ 	.word	0x000000ff
        /*0518*/ 	.word	0x000168c0
        /*051c*/ 	.short	0x0100
        /*051e*/ 	.byte	0x08
	.zero		1


	//   ....[20]....
        /*0520*/ 	.word	0x000008c0
        /*0524*/ 	.word	0x000000ff
        /*0528*/ 	.word	0x000168b8
        /*052c*/ 	.short	0x0100
        /*052e*/ 	.byte	0x08
	.zero		1


	//   ....[21]....
        /*0530*/ 	.word	0x000008d0
        /*0534*/ 	.word	0x000000ff
        /*0538*/ 	.word	0x000168c8
        /*053c*/ 	.short	0x0100
        /*053e*/ 	.byte	0x08
	.zero		1


	//   ....[22]....
        /*0540*/ 	.word	0x00001920
        /*0544*/ 	.word	0x000000ff
        /*0548*/ 	.word	0x00016800
        /*054c*/ 	.short	0x010a
        /*054e*/ 	.byte	0x2d
	.zero		1


	//   ....[23]....
        /*0550*/ 	.word	0x000019a0
        /*0554*/ 	.word	0x0000000f
        /*0558*/ 	.word	0x00016830
        /*055c*/ 	.short	0x010a
        /*055e*/ 	.byte	0x3f
	.zero		1


	//   ....[24]....
        /*0560*/ 	.word	0x00001a00
        /*0564*/ 	.word	0x0000000f
        /*0568*/ 	.word	0x00016830
        /*056c*/ 	.short	0x010a
        /*056e*/ 	.byte	0x3f
	.zero		1


	//   ....[25]....
        /*0570*/ 	.word	0x00002030
        /*0574*/ 	.word	0x0000000f
        /*0578*/ 	.word	0x00000000
        /*057c*/ 	.short	0x0101
        /*057e*/ 	.byte	0x3f
	.zero		1


	//   ....[26]....
        /*0580*/ 	.word	0x000053e0
        /*0584*/ 	.word	0x000000ff
        /*0588*/ 	.word	0x00016830
        /*058c*/ 	.short	0x010a
        /*058e*/ 	.byte	0x06
	.zero		1


	//   ....[27]....
        /*0590*/ 	.word	0x00005420
        /*0594*/ 	.word	0x000000ff
        /*0598*/ 	.word	0x00016830
        /*059c*/ 	.short	0x010a
        /*059e*/ 	.byte	0x06
	.zero		1


	//   ....[28]....
        /*05a0*/ 	.word	0x00005600
        /*05a4*/ 	.word	0x000000ff
        /*05a8*/ 	.word	0x00016850
        /*05ac*/ 	.short	0x010a
        /*05ae*/ 	.byte	0x06
	.zero		1


	//   ....[29]....
        /*05b0*/ 	.word	0x00005640
        /*05b4*/ 	.word	0x000000ff
        /*05b8*/ 	.word	0x00016850
        /*05bc*/ 	.short	0x010a
        /*05be*/ 	.byte	0x06
	.zero		1


	//   ....[30]....
        /*05c0*/ 	.word	0x00006290
        /*05c4*/ 	.word	0x00000021
        /*05c8*/ 	.word	0x00000000
        /*05cc*/ 	.short	0x0101
        /*05ce*/ 	.byte	0x3f
	.zero		1


	//   ....[31]....
        /*05d0*/ 	.word	0x00007de0
        /*05d4*/ 	.word	0x00000015
        /*05d8*/ 	.word	0x00000000
        /*05dc*/ 	.short	0x0101
        /*05de*/ 	.byte	0x3f
	.zero		1


	//   ....[32]....
        /*05e0*/ 	.word	0x00008c30
        /*05e4*/ 	.word	0x000000ff
        /*05e8*/ 	.word	0x00016830
        /*05ec*/ 	.short	0x010a
        /*05ee*/ 	.byte	0x06
	.zero		1


	//   ....[33]....
        /*05f0*/ 	.word	0x00008c70
        /*05f4*/ 	.word	0x000000ff
        /*05f8*/ 	.word	0x00016830
        /*05fc*/ 	.short	0x010a
        /*05fe*/ 	.byte	0x06
	.zero		1


	//   ....[34]....
        /*0600*/ 	.word	0x00008e50
        /*0604*/ 	.word	0x000000ff
        /*0608*/ 	.word	0x00016850
        /*060c*/ 	.short	0x010a
        /*060e*/ 	.byte	0x06
	.zero		1


	//   ....[35]....
        /*0610*/ 	.word	0x00008e90
        /*0614*/ 	.word	0x000000ff
        /*0618*/ 	.word	0x00016850
        /*061c*/ 	.short	0x010a
        /*061e*/ 	.byte	0x06
	.zero		1


	//   ....[36]....
        /*0620*/ 	.word	0x0000a510
        /*0624*/ 	.word	0x0000000d
        /*0628*/ 	.word	0x00000000
        /*062c*/ 	.short	0x0101
        /*062e*/ 	.byte	0x3f
	.zero		1


	//   ....[37]....
        /*0630*/ 	.word	0x0000a6c0
        /*0634*/ 	.word	0x0000000f
        /*0638*/ 	.word	0x00000000
        /*063c*/ 	.short	0x0101
        /*063e*/ 	.byte	0x3f
	.zero		1


	//   ....[38]....
        /*0640*/ 	.word	0x0000b140
        /*0644*/ 	.word	0x000000ff
        /*0648*/ 	.word	0x00016830
        /*064c*/ 	.short	0x010a
        /*064e*/ 	.byte	0x06
	.zero		1


	//   ....[39]....
        /*0650*/ 	.word	0x0000b180
        /*0654*/ 	.word	0x000000ff
        /*0658*/ 	.word	0x00016830
        /*065c*/ 	.short	0x010a
        /*065e*/ 	.byte	0x06
	.zero		1


	//   ....[40]....
        /*0660*/ 	.word	0x0000b360
        /*0664*/ 	.word	0x000000ff
        /*0668*/ 	.word	0x00016850
        /*066c*/ 	.short	0x010a
        /*066e*/ 	.byte	0x06
	.zero		1


	//   ....[41]....
        /*0670*/ 	.word	0x0000b3a0
        /*0674*/ 	.word	0x000000ff
        /*0678*/ 	.word	0x00016850
        /*067c*/ 	.short	0x010a
        /*067e*/ 	.byte	0x06
	.zero		1


	//   ....[42]....
        /*0680*/ 	.word	0x0000bff0
        /*0684*/ 	.word	0x00000049
        /*0688*/ 	.word	0x00000000
        /*068c*/ 	.short	0x0101
        /*068e*/ 	.byte	0x3f
	.zero		1


	//   ....[43]....
        /*0690*/ 	.word	0x0000db10
        /*0694*/ 	.word	0x0000000d
        /*0698*/ 	.word	0x00000000
        /*069c*/ 	.short	0x0101
        /*069e*/ 	.byte	0x3f
	.zero		1


	//   ....[44]....
        /*06a0*/ 	.word	0x0000e5e0
        /*06a4*/ 	.word	0x000000ff
        /*06a8*/ 	.word	0x00016850
        /*06ac*/ 	.short	0x010a
        /*06ae*/ 	.byte	0x05
	.zero		1


	//   ....[45]....
        /*06b0*/ 	.word	0x0000e620
        /*06b4*/ 	.word	0x000000ff
        /*06b8*/ 	.word	0x00016850
        /*06bc*/ 	.short	0x010a
        /*06be*/ 	.byte	0x05
	.zero		1


	//   ....[46]....
        /*06c0*/ 	.word	0x0000eb40
        /*06c4*/ 	.word	0x00000007
        /*06c8*/ 	.word	0x00000000
        /*06cc*/ 	.short	0x0101
        /*06ce*/ 	.byte	0x3f
	.zero		1


	//   ....[47]....
        /*06d0*/ 	.word	0x0000f850
        /*06d4*/ 	.word	0x0000001f
        /*06d8*/ 	.word	0x00000000
        /*06dc*/ 	.short	0x0101
        /*06de*/ 	.byte	0x3f
	.zero		1


	//   ....[48]....
        /*06e0*/ 	.word	0x000114d0
        /*06e4*/ 	.word	0x00000003
        /*06e8*/ 	.word	0x00016840
        /*06ec*/ 	.short	0x010a
        /*06ee*/ 	.byte	0x3f
	.zero		1


	//   ....[49]....
        /*06f0*/ 	.word	0x000122a0
        /*06f4*/ 	.word	0x00000011
        /*06f8*/ 	.word	0x00016800
        /*06fc*/ 	.short	0x0107
        /*06fe*/ 	.byte	0x3f
	.zero		1


	//   ....[50]....
        /*0700*/ 	.word	0x00012370
        /*0704*/ 	.word	0x00000011
        /*0708*/ 	.word	0x00016800
        /*070c*/ 	.short	0x0101
        /*070e*/ 	.byte	0x3f
	.zero		1


	//   ....[51]....
        /*0710*/ 	.word	0x00012390
        /*0714*/ 	.word	0x00000011
        /*0718*/ 	.word	0x00016820
        /*071c*/ 	.short	0x010a
        /*071e*/ 	.byte	0x3f
	.zero		1


	//   ....[52]....
        /*0720*/ 	.word	0x000126b0
        /*0724*/ 	.word	0x00000003
        /*0728*/ 	.word	0x00016840
        /*072c*/ 	.short	0x010a
        /*072e*/ 	.byte	0x3f
	.zero		1


	//   ....[53]....
        /*0730*/ 	.word	0x000128e0
        /*0734*/ 	.word	0x00000002
        /*0738*/ 	.word	0x00000060
        /*073c*/ 	.short	0x010a
        /*073e*/ 	.byte	0x3f
	.zero		1


	//   ....[54]....
        /*0740*/ 	.word	0x00012e30
        /*0744*/ 	.word	0x00000003
        /*0748*/ 	.word	0x00016840
        /*074c*/ 	.short	0x010a
        /*074e*/ 	.byte	0x3f
	.zero		1


	//   ....[55]....
        /*0750*/ 	.word	0x00013060
        /*0754*/ 	.word	0x00000005
        /*0758*/ 	.word	0x00000060
        /*075c*/ 	.short	0x010a
        /*075e*/ 	.byte	0x3f
	.zero		1


	//   ....[56]....
        /*0760*/ 	.word	0x000134e0
        /*0764*/ 	.word	0x00000002
        /*0768*/ 	.word	0x00016840
        /*076c*/ 	.short	0x010a
        /*076e*/ 	.byte	0x3f
	.zero		1


	//   ....[57]....
        /*0770*/ 	.word	0x00013720
        /*0774*/ 	.word	0x00000005
        /*0778*/ 	.word	0x00000060
        /*077c*/ 	.short	0x010a
        /*077e*/ 	.byte	0x3f
	.zero		1


	//   ....[58]....
        /*0780*/ 	.word	0x00013b30
        /*0784*/ 	.word	0x00000003
        /*0788*/ 	.word	0x00016860
        /*078c*/ 	.short	0x010a
        /*078e*/ 	.byte	0x3f
	.zero		1


	//   ....[59]....
        /*0790*/ 	.word	0x00013fb0
        /*0794*/ 	.word	0x00000009
        /*0798*/ 	.word	0x00016820
        /*079c*/ 	.short	0x010a
        /*079e*/ 	.byte	0x3f
	.zero		1


	//   ....[60]....
        /*07a0*/ 	.word	0x00014150
        /*07a4*/ 	.word	0x00000007
        /*07a8*/ 	.word	0x00000000
        /*07ac*/ 	.short	0x010a
        /*07ae*/ 	.byte	0x3f
	.zero		1


	//   ....[61]....
        /*07b0*/ 	.word	0x000141c0
        /*07b4*/ 	.word	0x00000003
        /*07b8*/ 	.word	0x00000000
        /*07bc*/ 	.short	0x010a
        /*07be*/ 	.byte	0x3f
	.zero		1


	//   ....[62]....
        /*07c0*/ 	.word	0x00014220
        /*07c4*/ 	.word	0x00000005
        /*07c8*/ 	.word	0x00000000
        /*07cc*/ 	.short	0x010a
        /*07ce*/ 	.byte	0x3f
	.zero		1


	//   ....[63]....
        /*07d0*/ 	.word	0x00014250
        /*07d4*/ 	.word	0x00000003
        /*07d8*/ 	.word	0x00000000
        /*07dc*/ 	.short	0x010a
        /*07de*/ 	.byte	0x3f
	.zero		1


	//   ....[64]....
        /*07e0*/ 	.word	0x000142c0
        /*07e4*/ 	.word	0x00000003
        /*07e8*/ 	.word	0x00016800
        /*07ec*/ 	.short	0x010a
        /*07ee*/ 	.byte	0x3f
	.zero		1


	//   ....[65]....
        /*07f0*/ 	.word	0x00014310
        /*07f4*/ 	.word	0x0000000f
        /*07f8*/ 	.word	0x00016830
        /*07fc*/ 	.short	0x010a
        /*07fe*/ 	.byte	0x3f
	.zero		1


	//   ....[66]....
        /*0800*/ 	.word	0x00014370
        /*0804*/ 	.word	0x00000008
        /*0808*/ 	.word	0x00016830
        /*080c*/ 	.short	0x010a
        /*080e*/ 	.byte	0x3f
	.zero		1


	//   ....[67]....
        /*0810*/ 	.word	0x000143d0
        /*0814*/ 	.word	0x00000008
        /*0818*/ 	.word	0x00016850
        /*081c*/ 	.short	0x010a
        /*081e*/ 	.byte	0x3f
	.zero		1


	//   ....[68]....
        /*0820*/ 	.word	0x00014430
        /*0824*/ 	.word	0x0000000b
        /*0828*/ 	.word	0x00016830
        /*082c*/ 	.short	0x010a
        /*082e*/ 	.byte	0x3f
	.zero		1


	//   ....[69]....
        /*0830*/ 	.word	0x00014490
        /*0834*/ 	.word	0x0000000b
        /*0838*/ 	.word	0x00016850
        /*083c*/ 	.short	0x010a
        /*083e*/ 	.byte	0x3f
	.zero		1


	//   ....[70]....
        /*0840*/ 	.word	0x000144f0
        /*0844*/ 	.word	0x00000009
        /*0848*/ 	.word	0x00016830
        /*084c*/ 	.short	0x010a
        /*084e*/ 	.byte	0x3f
	.zero		1


	//   ....[71]....
        /*0850*/ 	.word	0x00014550
        /*0854*/ 	.word	0x00000009
        /*0858*/ 	.word	0x00016850
        /*085c*/ 	.short	0x010a
        /*085e*/ 	.byte	0x3f
	.zero		1


	//   ....[72]....
        /*0860*/ 	.word	0x000145b0
        /*0864*/ 	.word	0x00000005
        /*0868*/ 	.word	0x00016850
        /*086c*/ 	.short	0x010a
        /*086e*/ 	.byte	0x3f
	.zero		1


	//   ....[73]....
        /*0870*/ 	.word	0x00014700
        /*0874*/ 	.word	0x00000003
        /*0878*/ 	.word	0x00016840
        /*087c*/ 	.short	0x010a
        /*087e*/ 	.byte	0x3f
	.zero		1


	//   ....[74]....
        /*0880*/ 	.word	0x00015550
        /*0884*/ 	.word	0x00000011
        /*0888*/ 	.word	0x00016820
        /*088c*/ 	.short	0x010a
        /*088e*/ 	.byte	0x3f
	.zero		1


	//   ....[75]....
        /*0890*/ 	.word	0x000155a0
        /*0894*/ 	.word	0x00000003
        /*0898*/ 	.word	0x00016840
        /*089c*/ 	.short	0x010a
        /*089e*/ 	.byte	0x3f
	.zero		1


	//   ....[76]....
        /*08a0*/ 	.word	0x000155f0
        /*08a4*/ 	.word	0x00000002
        /*08a8*/ 	.word	0x00000060
        /*08ac*/ 	.short	0x010a
        /*08ae*/ 	.byte	0x3f
	.zero		1


	//   ....[77]....
        /*08b0*/ 	.word	0x00015640
        /*08b4*/ 	.word	0x00000003
        /*08b8*/ 	.word	0x00016840
        /*08bc*/ 	.short	0x010a
        /*08be*/ 	.byte	0x3f
	.zero		1


	//   ....[78]....
        /*08c0*/ 	.word	0x00015690
        /*08c4*/ 	.word	0x00000005
        /*08c8*/ 	.word	0x00000060
        /*08cc*/ 	.short	0x010a
        /*08ce*/ 	.byte	0x3f
	.zero		1


	//   ....[79]....
        /*08d0*/ 	.word	0x000156e0
        /*08d4*/ 	.word	0x00000002
        /*08d8*/ 	.word	0x00016840
        /*08dc*/ 	.short	0x010a
        /*08de*/ 	.byte	0x3f
	.zero		1


	//   ....[80]....
        /*08e0*/ 	.word	0x00015730
        /*08e4*/ 	.word	0x00000005
        /*08e8*/ 	.word	0x00000060
        /*08ec*/ 	.short	0x010a
        /*08ee*/ 	.byte	0x3f
	.zero		1


	//   ....[81]....
        /*08f0*/ 	.word	0x00015780
        /*08f4*/ 	.word	0x00000003
        /*08f8*/ 	.word	0x00016860
        /*08fc*/ 	.short	0x010a
        /*08fe*/ 	.byte	0x3f
	.zero		1


	//   ....[82]....
        /*0900*/ 	.word	0x00015870
        /*0904*/ 	.word	0x00000009
        /*0908*/ 	.word	0x00016820
        /*090c*/ 	.short	0x010a
        /*090e*/ 	.byte	0x3f
	.zero		1


	//   ....[83]....
        /*0910*/ 	.word	0x00015a10
        /*0914*/ 	.word	0x00000007
        /*0918*/ 	.word	0x00000000
        /*091c*/ 	.short	0x010a
        /*091e*/ 	.byte	0x3f
	.zero		1


	//   ....[84]....
        /*0920*/ 	.word	0x00015a60
        /*0924*/ 	.word	0x00000003
        /*0928*/ 	.word	0x00000000
        /*092c*/ 	.short	0x010a
        /*092e*/ 	.byte	0x3f
	.zero		1


	//   ....[85]....
        /*0930*/ 	.word	0x00015ab0
        /*0934*/ 	.word	0x00000005
        /*0938*/ 	.word	0x00000000
        /*093c*/ 	.short	0x010a
        /*093e*/ 	.byte	0x3f
	.zero		1


	//----- nvinfo : EIATTR_NUM_MBARRIERS
	.align		4
.L_179:
        /*0940*/ 	.byte	0x03, 0x38
        /*0942*/ 	.short	0x0016


	//----- nvinfo : EIATTR_EXIT_INSTR_OFFSETS
	.align		4
        /*0944*/ 	.byte	0x04, 0x1c
        /*0946*/ 	.short	(.L_181 - .L_180)


	//   ....[0]....
.L_180:
        /*0948*/ 	.word	0x00000a30


	//   ....[1]....
        /*094c*/ 	.word	0x00010200


	//   ....[2]....
        /*0950*/ 	.word	0x000142a0


	//----- nvinfo : EIATTR_MAX_THREADS
	.align		4
.L_181:
        /*0954*/ 	.byte	0x04, 0x05
        /*0956*/ 	.short	(.L_183 - .L_182)
.L_182:
        /*0958*/ 	.word	0x00000200
        /*095c*/ 	.word	0x00000001
        /*0960*/ 	.word	0x00000001


	//----- nvinfo : EIATTR_CRS_STACK_SIZE
	.align		4
.L_183:
        /*0964*/ 	.byte	0x04, 0x1e
        /*0966*/ 	.short	(.L_185 - .L_184)
.L_184:
        /*0968*/ 	.word	0x00000000


	//----- nvinfo : EIATTR_CBANK_PARAM_SIZE
	.align		4
.L_185:
        /*096c*/ 	.byte	0x03, 0x19
        /*096e*/ 	.short	0x0af0


	//----- nvinfo : EIATTR_PARAM_CBANK
	.align		4
        /*0970*/ 	.byte	0x04, 0x0a
        /*0972*/ 	.short	(.L_187 - .L_186)
	.align		4
.L_186:
        /*0974*/ 	.word	index@(.nv.constant0._ZN7cutlass13device_kernelIN5flash11enable_sm90INS1_16FlashAttnFwdSm90INS1_25CollectiveMainloopFwdSm90ILi2EN4cute5tupleIJNS5_1CILi1EEES8_S8_EEENS6_IJNS7_ILi192EEENS7_ILi128EEENS7_ILi64EEEEEELi64ENS_10bfloat16_tEfNS_4arch4Sm90ELb0ELb1ELb1ELb0ELb0ELb0ELb0ELb1ELb1ELb1ELb0ELb0EEENS1_21CollectiveEpilogueFwdINS6_IJSA_SC_SB_EEES9_SE_SG_Li384ELb0ELb1ELb0ELb0EEENS1_30DynamicPersistentTileSchedulerILi384ELi128ELb0ELb1ELb1EEEEEEEEEvNT_6ParamsE)
        /*0978*/ 	.short	0x0210
        /*097a*/ 	.short	0x0af0


	//----- nvinfo : EIATTR_SW_WAR
	.align		4
.L_187:
        /*097c*/ 	.byte	0x04, 0x36
        /*097e*/ 	.short	(.L_189 - .L_188)
.L_188:
        /*0980*/ 	.word	0x00000008
.L_189:


//--------------------- .nv.info._ZN7cutlass13device_kernelIN5flash11enable_sm90INS1_16FlashAttnFwdSm90INS1_25CollectiveMainloopFwdSm90ILi2EN4cute5tupleIJNS5_1CILi1EEES8_S8_EEENS6_IJNS7_ILi192EEENS7_ILi128EEENS7_ILi64EEEEEELi64ENS_10bfloat16_tEfNS_4arch4Sm90ELb0ELb1ELb1ELb1ELb0ELb0ELb0ELb1ELb1ELb1ELb0ELb0EEENS1_21CollectiveEpilogueFwdINS6_IJSA_SC_SB_EEES9_SE_SG_Li384ELb1ELb1ELb0ELb0EEENS1_36VarlenDynamicPersistentTileSchedulerILi192ELi128ELi384ELi128ELb0ELb1ELb1ELb1ELb0ELb1EEEEEEEEEvNT_6ParamsE --------------------------
	.section	.nv.info._ZN7cutlass13device_kernelIN5flash11enable_sm90INS1_16FlashAttnFwdSm90INS1_25CollectiveMainloopFwdSm90ILi2EN4cute5tupleIJNS5_1CILi1EEES8_S8_EEENS6_IJNS7_ILi192EEENS7_ILi128EEENS7_ILi64EEEEEELi64ENS_10bfloat16_tEfNS_4arch4Sm90ELb0ELb1ELb1ELb1ELb0ELb0ELb0ELb1ELb1ELb1ELb0ELb0EEENS1_21CollectiveEpilogueFwdINS6_IJSA_SC_SB_EEES9_SE_SG_Li384ELb1ELb1ELb0ELb0EEENS1_36VarlenDynamicPersistentTileSchedulerILi192ELi128ELi384ELi128ELb0ELb1ELb1ELb1ELb0ELb1EEEEEEEEEvNT_6ParamsE,"",@"SHT_CUDA_INFO"
	.sectionflags	@""
	.align	4


	//----- nvinfo : EIATTR_CUDA_API_VERSION
	.align		4
        /*0000*/ 	.byte	0x04, 0x37
        /*0002*/ 	.short	(.L_191 - .L_190)
.L_190:
        /*0004*/ 	.word	0x00000082


	//----- nvinfo : EIATTR_KPARAM_INFO
	.align		4
.L_191:
        /*0008*/ 	.byte	0x04, 0x17
        /*000a*/ 	.short	(.L_193 - .L_192)
.L_192:
        /*000c*/ 	.word	0x00000000
        /*0010*/ 	.short	0x0000
        /*0012*/ 	.short	0x0070
        /*0014*/ 	.byte	0x00, 0xf0, 0x01, 0x2a


	//----- nvinfo : EIATTR_SPARSE_MMA_MASK
	.align		4
.L_193:
        /*0018*/ 	.byte	0x03, 0x50
        /*001a*/ 	.short	0x0000


	//----- nvinfo : EIATTR_MAXREG_COUNT
	.align		4
        /*001c*/ 	.byte	0x03, 0x1b
        /*001e*/ 	.short	0x0080


	//----- nvinfo : EIATTR_NUM_BARRIERS
	.align		4
        /*0020*/ 	.byte	0x02, 0x4c
        /*0022*/ 	.byte	0x10
	.zero		1


	//----- nvinfo : EIATTR_EXTERNS
	.align		4
        /*0024*/ 	.byte	0x04, 0x0f
        /*0026*/ 	.short	(.L_195 - .L_194)


	//   ....[0]....
	.align		4
.L_194:
        /*0028*/ 	.word	index@(__assertfail)


	//----- nvinfo : EIATTR_ANNOTATIONS
	.align		4
.L_195:
        /*002c*/ 	.byte	0x04, 0x55
        /*002e*/ 	.short	(.L_197 - .L_196)


	//   ....[0]....
.L_196:
        /* <DEDUP_REMOVED lines=23> */


	//----- nvinfo : EIATTR_MERCURY_ISA_VERSION
	.align		4
.L_197:
        /*0190*/ 	.byte	0x03, 0x5f
        /*0192*/ 	.short	0x0101


	//----- nvinfo : EIATTR_UNUSED_LOAD_BYTE_OFFSET
	.align		4
        /*0194*/ 	.byte	0x04, 0x44
        /*0196*/ 	.short	(.L_199 - .L_198)


	//   ....[0]....
.L_198:
        /*0198*/ 	.word	0x00000a40
        /*019c*/ 	.word	0x0000fff0


	//   ....[1]....
        /*01a0*/ 	.word	0x0000ef20
        /*01a4*/ 	.word	0x0000fff0


	//----- nvinfo : EIATTR_INT_WARP_WIDE_INSTR_OFFSETS
	.align		4
.L_199:
        /*01a8*/ 	.byte	0x04, 0x31
        /*01aa*/ 	.short	(.L_201 - .L_200)


	//   ....[0]....
.L_200:
        /*01ac*/ 	.word	0x00000130


	//   ....[1]....
        /*01b0*/ 	.word	0x00000170


	//   ....[2]....
        /*01b4*/ 	.word	0x000001e0


	//   ....[3]....
        /*01b8*/ 	.word	0x00011de0


	//   ....[4]....
        /*01bc*/ 	.word	0x00011e70


	//   ....[5]....
        /*01c0*/ 	.word	0x00014e50


	//   ....[6]....
        /*01c4*/ 	.word	0x00014ee0


	//----- nvinfo : EIATTR_COOP_GROUP_MASK_REGIDS
	.align		4
.L_201:
        /*01c8*/ 	.byte	0x04, 0x29
        /*01ca*/ 	.short	(.L_203 - .L_202)


	//   ....[0]....
.L_202:
        /*01cc*/ 	.word	0xffffffff


	//   ....[1]....
        /*01d0*/ 	.word	0xffffffff


	//   ....[2]....
        /*01d4*/ 	.word	0xffffffff


	//   ....[3]....
        /*01d8*/ 	.word	0xffffffff


	//   ....[4]....
        /*01dc*/ 	.word	0xffffffff


	//   ....[5]....
        /*01e0*/ 	.word	0xffffffff


	//   ....[6]....
        /*01e4*/ 	.word	0xffffffff


	//   ....[7]....
        /*01e8*/ 	.word	0xffffffff


	//   ....[8]....
        /*01ec*/ 	.word	0xffffffff


	//   ....[9]....
        /*01f0*/ 	.word	0xffffffff


	//   ....[10]....
        /*01f4*/ 	.word	0xffffffff


	//   ....[11]....
        /*01f8*/ 	.word	0xffffffff


	//   ....[12]....
        /*01fc*/ 	.word	0xffffffff


	//   ....[13]....
        /*0200*/ 	.word	0xffffffff


	//   ....[14]....
        /*0204*/ 	.word	0xffffffff


	//   ....[15]....
        /*0208*/ 	.word	0xffffffff


	//   ....[16]....
        /*020c*/ 	.word	0xffffffff


	//   ....[17]....
        /*0210*/ 	.word	0xffffffff


	//   ....[18]....
        /*0214*/ 	.word	0xffffffff


	//   ....[19]....
        /*0218*/ 	.word	0xffffffff


	//   ....[20]....
        /*021c*/ 	.word	0xffffffff


	//   ....[21]....
        /*0220*/ 	.word	0xffffffff


	//   ....[22]....
        /*0224*/ 	.word	0xffffffff


	//   ....[23]....
        /*0228*/ 	.word	0xffffffff


	//   ....[24]....
        /*022c*/ 	.word	0xffffffff


	//   ....[25]....
        /*0230*/ 	.word	0xffffffff


	//   ....[26]....
        /*0234*/ 	.word	0xffffffff


	//   ....[27]....
        /*0238*/ 	.word	0xffffffff


	//   ....[28]....
        /*023c*/ 	.word	0xffffffff


	//   ....[29]....
        /*0240*/ 	.word	0xffffffff


	//   ....[30]....
        /*0244*/ 	.word	0xffffffff


	//   ....[31]....
        /*0248*/ 	.word	0xffffffff


	//   ....[32]....
        /*024c*/ 	.word	0xffffffff


	//   ....[33]....
        /*0250*/ 	.word	0xffffffff


	//   ....[34]....
        /*0254*/ 	.word	0xffffffff


	//   ....[35]....
        /*0258*/ 	.word	0xffffffff


	//   ....[36]....
        /*025c*/ 	.word	0xffffffff


	//   ....[37]....
        /*0260*/ 	.word	0xffffffff


	//   ....[38]....
        /*0264*/ 	.word	0xffffffff


	//   ....[39]....
        /*0268*/ 	.word	0xffffffff


	//   ....[40]....
        /*026c*/ 	.word	0xffffffff


	//   ....[41]....
        /*0270*/ 	.word	0xffffffff


	//   ....[42]....
        /*0274*/ 	.word	0xffffffff


	//   ....[43]....
        /*0278*/ 	.word	0xffffffff


	//   ....[44]....
        /*027c*/ 	.word	0xffffffff


	//   ....[45]....
        /*0280*/ 	.word	0xffffffff


	//   ....[46]....
        /*0284*/ 	.word	0xffffffff


	//   ....[47]....
        /*0288*/ 	.word	0xffffffff


	//   ....[48]....
        /*028c*/ 	.word	0xffffffff


	//   ....[49]....
        /*0290*/ 	.word	0xffffffff


	//   ....[50]....
        /*0294*/ 	.word	0xffffffff


	//   ....[51]....
        /*0298*/ 	.word	0xffffffff


	//   ....[52]....
        /*029c*/ 	.word	0xffffffff


	//   ....[53]....
        /*02a0*/ 	.word	0xffffffff


	//   ....[54]....
        /*02a4*/ 	.word	0xffffffff


	//   ....[55]....
        /*02a8*/ 	.word	0xffffffff


	//   ....[56]....
        /*02ac*/ 	.word	0xffffffff


	//   ....[57]....
        /*02b0*/ 	.word	0xffffffff


	//   ....[58]....
        /*02b4*/ 	.word	0xffffffff


	//   ....[59]....
        /*02b8*/ 	.word	0xffffffff


	//   ....[60]....
        /*02bc*/ 	.word	0xffffffff


	//   ....[61]....
        /*02c0*/ 	.word	0xffffffff


	//   ....[62]....
        /*02c4*/ 	.word	0xffffffff


	//   ....[63]....
        /*02c8*/ 	.word	0xffffffff


	//   ....[64]....
        /*02cc*/ 	.word	0xffffffff


	//   ....[65]....
        /*02d0*/ 	.word	0xffffffff


	//   ....[66]....
        /*02d4*/ 	.word	0xffffffff


	//   ....[67]....
        /*02d8*/ 	.word	0xffffffff


	//   ....[68]....
        /*02dc*/ 	.word	0xffffffff


	//   ....[69]....
        /*02e0*/ 	.word	0xffffffff


	//   ....[70]....
        /*02e4*/ 	.word	0xffffffff


	//   ....[71]....
        /*02e8*/ 	.word	0xffffffff


	//   ....[72]....
        /*02ec*/ 	.word	0xffffffff


	//   ....[73]....
        /*02f0*/ 	.word	0xffffffff


	//   ....[74]....
        /*02f4*/ 	.word	0xffffffff


	//   ....[75]....
        /*02f8*/ 	.word	0xffffffff


	//   ....[76]....
        /*02fc*/ 	.word	0xffffffff


	//   ....[77]....
        /*0300*/ 	.word	0xffffffff


	//   ....[78]....
        /*0304*/ 	.word	0xffffffff


	//   ....[79]....
        /*0308*/ 	.word	0xffffffff


	//   ....[80]....
        /*030c*/ 	.word	0xffffffff


	//   ....[81]....
        /*0310*/ 	.word	0xffffffff


	//   ....[82]....
        /*0314*/ 	.word	0xffffffff


	//   ....[83]....
        /*0318*/ 	.word	0xffffffff


	//   ....[84]....
        /*031c*/ 	.word	0xffffffff


	//   ....[85]....
        /*0320*/ 	.word	0xffffffff


	//   ....[86]....
        /*0324*/ 	.word	0xffffffff


	//   ....[87]....
        /*0328*/ 	.word	0xffffffff


	//   ....[88]....
        /*032c*/ 	.word	0xffffffff


	//   ....[89]....
        /*0330*/ 	.word	0xffffffff


	//   ....[90]....
        /*0334*/ 	.word	0xffffffff


	//   ....[91]....
        /*0338*/ 	.word	0xffffffff


	//   ....[92]....
        /*033c*/ 	.word	0xffffffff


	//   ....[93]....
        /*0340*/ 	.word	0xffffffff


	//   ....[94]....
        /*0344*/ 	.word	0xffffffff


	//   ....[95]....
        /*0348*/ 	.word	0xffffffff


	//   ....[96]....
        /*034c*/ 	.word	0xffffffff


	//   ....[97]....
        /*0350*/ 	.word	0xffffffff


	//   ....[98]....
        /*0354*/ 	.word	0xffffffff


	//   ....[99]....
        /*0358*/ 	.word	0xffffffff


	//   ....[100]....
        /*035c*/ 	.word	0xffffffff


	//   ....[101]....
        /*0360*/ 	.word	0xffffffff


	//   ....[102]....
        /*0364*/ 	.word	0xffffffff


	//   ....[103]....
        /*0368*/ 	.word	0xffffffff


	//   ....[104]....
        /*036c*/ 	.word	0xffffffff


	//   ....[105]....
        /*0370*/ 	.word	0xffffffff


	//   ....[106]....
        /*0374*/ 	.word	0xffffffff


	//   ....[107]....
        /*0378*/ 	.word	0xffffffff


	//   ....[108]....
        /*037c*/ 	.word	0xffffffff


	//   ....[109]....
        /*0380*/ 	.word	0xffffffff


	//   ....[110]....
        /*0384*/ 	.word	0xffffffff


	//   ....[111]....
        /*0388*/ 	.word	0xffffffff


	//   ....[112]....
        /*038c*/ 	.word	0xffffffff


	//   ....[113]....
        /*0390*/ 	.word	0x0500000f


	//   ....[114]....
        /*0394*/ 	.word	0x0500000f


	//   ....[115]....
        /*0398*/ 	.word	0x0500000f


	//   ....[116]....
        /*039c*/ 	.word	0x0500000f


	//   ....[117]....
        /*03a0*/ 	.word	0x0500000f


	//   ....[118]....
        /*03a4*/ 	.word	0x0500000f


	//   ....[119]....
        /*03a8*/ 	.word	0x0500000f


	//   ....[120]....
        /*03ac*/ 	.word	0x0500000f


	//   ....[121]....
        /*03b0*/ 	.word	0x0500000f


	//   ....[122]....
        /*03b4*/ 	.word	0x0500000f


	//   ....[123]....
        /*03b8*/ 	.word	0x0500000f


	//   ....[124]....
        /*03bc*/ 	.word	0x0500000f


	//   ....[125]....
        /*03c0*/ 	.word	0x0500000f


	//   ....[126]....
        /*03c4*/ 	.word	0x0500000f


	//   ....[127]....
        /*03c8*/ 	.word	0x0500000f


	//   ....[128]....
        /*03cc*/ 	.word	0x0500000f


	//   ....[129]....
        /*03d0*/ 	.word	0x0500000f


	//   ....[130]....
        /*03d4*/ 	.word	0x0500000f


	//   ....[131]....
        /*03d8*/ 	.word	0x0500000f


	//   ....[132]....
        /*03dc*/ 	.word	0x0500000f


	//   ....[133]....
        /*03e0*/ 	.word	0x0500000f


	//   ....[134]....
        /*03e4*/ 	.word	0x0500000f


	//   ....[135]....
        /*03e8*/ 	.word	0x0500000f


	//   ....[136]....
        /*03ec*/ 	.word	0x0500000f


	//   ....[137]....
        /*03f0*/ 	.word	0x0500000f


	//   ....[138]....
        /*03f4*/ 	.word	0x0500000f


	//   ....[139]....
        /*03f8*/ 	.word	0x0500000f


	//   ....[140]....
        /*03fc*/ 	.word	0x0500000f


	//   ....[141]....
        /*0400*/ 	.word	0x0500000f


	//   ....[142]....
        /*0404*/ 	.word	0x0500000f


	//   ....[143]....
        /*0408*/ 	.word	0x0500000f


	//   ....[144]....
        /*040c*/ 	.word	0x0500000f


	//   ....[145]....
        /*0410*/ 	.word	0x0500000f


	//   ....[146]....
        /*0414*/ 	.word	0x0500000f


	//   ....[147]....
        /*0418*/ 	.word	0x0500000f


	//   ....[148]....
        /*041c*/ 	.word	0x0500000f


	//   ....[149]....
        /*0420*/ 	.word	0x0500000f


	//   ....[150]....
        /*0424*/ 	.word	0x0500000f


	//   ....[151]....
        /*0428*/ 	.word	0x0500000f


	//   ....[152]....
        /*042c*/ 	.word	0x0500000f


	//   ....[153]....
        /*0430*/ 	.word	0x0500000f


	//   ....[154]....
        /*0434*/ 	.word	0x0500000f


	//   ....[155]....
        /*0438*/ 	.word	0x0500000f


	//----- nvinfo : EIATTR_COOP_GROUP_INSTR_OFFSETS
	.align		4
.L_203:
        /*043c*/ 	.byte	0x04, 0x28
        /*043e*/ 	.short	(.L_205 - .L_204)


	//   ....[0]....
.L_204:
        /*0440*/ 	.word	0x00000070


	//   ....[1]....
        /*0444*/ 	.word	0x00000140


	//   ....[2]....
        /*0448*/ 	.word	0x00000190


	//   ....[3]....
        /*044c*/ 	.word	0x000003c0


	//   ....[4]....
        /*0450*/ 	.word	0x00000520


	//   ....[5]....
        /*0454*/ 	.word	0x00000640


	//   ....[6]....
        /*0458*/ 	.word	0x000007a0


	//   ....[7]....
        /*045c*/ 	.word	0x00001850


	//   ....[8]....
        /*0460*/ 	.word	0x00002030


	//   ....[9]....
        /*0464*/ 	.word	0x000034c0


	//   ....[10]....
        /*0468*/ 	.word	0x00003c70


	//   ....[11]....
        /*046c*/ 	.word	0x00003d90


	//   ....[12]....
        /*0470*/ 	.word	0x00004670


	//   ....[13]....
        /*0474*/ 	.word	0x000046e0


	//   ....[14]....
        /*0478*/ 	.word	0x000063f0


	//   ....[15]....
        /*047c*/ 	.word	0x00006600


	//   ....[16]....
        /*0480*/ 	.word	0x000071f0


	//   ....[17]....
        /*0484*/ 	.word	0x000072c0


	//   ....[18]....
        /*0488*/ 	.word	0x00007b80


	//   ....[19]....
        /*048c*/ 	.word	0x00007c00


	//   ....[20]....
        /*0490*/ 	.word	0x00009a20


	//   ....[21]....
        /*0494*/ 	.word	0x00009a90


	//   ....[22]....
        /*0498*/ 	.word	0x0000a180


	//   ....[23]....
        /*049c*/ 	.word	0x0000a1f0


	//   ....[24]....
        /*04a0*/ 	.word	0x0000c110


	//   ....[25]....
        /*04a4*/ 	.word	0x0000c390


	//   ....[26]....
        /*04a8*/ 	.word	0x0000cf10


	//   ....[27]....
        /*04ac*/ 	.word	0x0000cf40


	//   ....[28]....
        /*04b0*/ 	.word	0x0000d910


	//   ....[29]....
        /*04b4*/ 	.word	0x0000da20


	//   ....[30]....
        /*04b8*/ 	.word	0x0000e800


	//   ....[31]....
        /*04bc*/ 	.word	0x0000e840


	//   ....[32]....
        /*04c0*/ 	.word	0x0000e920


	//   ....[33]....
        /*04c4*/ 	.word	0x0000e930


	//   ....[34]....
        /*04c8*/ 	.word	0x0000f6a0


	//   ....[35]....
        /*04cc*/ 	.word	0x0000f6e0


	//   ....[36]....
        /*04d0*/ 	.word	0x0000f720


	//   ....[37]....
        /*04d4*/ 	.word	0x0000f760


	//   ....[38]....
        /*04d8*/ 	.word	0x0000fc30


	//   ....[39]....
        /*04dc*/ 	.word	0x0000fc70


	//   ....[40]....
        /*04e0*/ 	.word	0x0000fc90


	//   ....[41]....
        /*04e4*/ 	.word	0x0000fcd0


	//   ....[42]....
        /*04e8*/ 	.word	0x0000fcf0


	//   ....[43]....
        /*04ec*/ 	.word	0x0000fd00


	//   ....[44]....
        /*04f0*/ 	.word	0x0000fd20


	//   ....[45]....
        /*04f4*/ 	.word	0x0000fd40


	//   ....[46]....
        /*04f8*/ 	.word	0x000105e0


	//   ....[47]....
        /*04fc*/ 	.word	0x00010610


	//   ....[48]....
        /*0500*/ 	.word	0x00010650


	//   ....[49]....
        /*0504*/ 	.word	0x00010680


	//   ....[50]....
        /*0508*/ 	.word	0x00010690


	//   ....[51]....
        /*050c*/ 	.word	0x000106a0


	//   ....[52]....
        /*0510*/ 	.word	0x000106b0


	//   ....[53]....
        /*0514*/ 	.word	0x000106d0


	//   ....[54]....
        /*0518*/ 	.word	0x00010830


	//   ....[55]....
        /*051c*/ 	.word	0x00010a20


	//   ....[56]....
        /*0520*/ 	.word	0x00010a50


	//   ....[57]....
        /*0524*/ 	.word	0x00010a80


	//   ....[58]....
        /*0528*/ 	.word	0x00010ab0


	//   ....[59]....
        /*052c*/ 	.word	0x00010ae0


	//   ....[60]....
        /*0530*/ 	.word	0x00010b10


	//   ....[61]....
        /*0534*/ 	.word	0x00010c80


	//   ....[62]....
        /*0538*/ 	.word	0x00010cb0


	//   ....[63]....
        /*053c*/ 	.word	0x00010ce0


	//   ....[64]....
        /*0540*/ 	.word	0x00010d10


	//   ....[65]....
        /*0544*/ 	.word	0x00010d40


	//   ....[66]....
        /*0548*/ 	.word	0x00010d70


	//   ....[67]....
        /*054c*/ 	.word	0x00010e10


	//   ....[68]....
        /*0550*/ 	.word	0x00010e70


	//   ....[69]....
        /*0554*/ 	.word	0x00010f10


	//   ....[70]....
        /*0558*/ 	.word	0x00012360


	//   ....[71]....
        /*055c*/ 	.word	0x00012f50


	//   ....[72]....
        /*0560*/ 	.word	0x00012f60


	//   ....[73]....
        /*0564*/ 	.word	0x00012f80


	//   ....[74]....
        /*0568*/ 	.word	0x00013010


	//   ....[75]....
        /*056c*/ 	.word	0x00013020


	//   ....[76]....
        /*0570*/ 	.word	0x00013090


	//   ....[77]....
        /*0574*/ 	.word	0x000130a0


	//   ....[78]....
        /*0578*/ 	.word	0x00013110


	//   ....[79]....
        /*057c*/ 	.word	0x00013120


	//   ....[80]....
        /*0580*/ 	.word	0x00013190


	//   ....[81]....
        /*0584*/ 	.word	0x000131a0


	//   ....[82]....
        /*0588*/ 	.word	0x00013210


	//   ....[83]....
        /*058c*/ 	.word	0x00013220


	//   ....[84]....
        /*0590*/ 	.word	0x00013290


	//   ....[85]....
        /*0594*/ 	.word	0x000132a0


	//   ....[86]....
        /*0598*/ 	.word	0x000132b0


	//   ....[87]....
        /*059c*/ 	.word	0x00013340


	//   ....[88]....
        /*05a0*/ 	.word	0x00013350


	//   ....[89]....
        /*05a4*/ 	.word	0x00013360


	//   ....[90]....
        /*05a8*/ 	.word	0x000133f0


	//   ....[91]....
        /*05ac*/ 	.word	0x00013430


	//   ....[92]....
        /*05b0*/ 	.word	0x00013450


	//   ....[93]....
        /*05b4*/ 	.word	0x000134b0


	//   ....[94]....
        /*05b8*/ 	.word	0x000134d0


	//   ....[95]....
        /*05bc*/ 	.word	0x000153b0


	//   ....[96]....
        /*05c0*/ 	.word	0x00015400


	//   ....[97]....
        /*05c4*/ 	.word	0x00015430


	//   ....[98]....
        /*05c8*/ 	.word	0x00015460


	//   ....[99]....
        /*05cc*/ 	.word	0x00015470


	//   ....[100]....
        /*05d0*/ 	.word	0x000154a0


	//   ....[101]....
        /*05d4*/ 	.word	0x000154d0


	//   ....[102]....
        /*05d8*/ 	.word	0x00015500


	//   ....[103]....
        /*05dc*/ 	.word	0x00015680


	//   ....[104]....
        /*05e0*/ 	.word	0x000156b0


	//   ....[105]....
        /*05e4*/ 	.word	0x000156e0


	//   ....[106]....
        /*05e8*/ 	.word	0x00015710


	//   ....[107]....
        /*05ec*/ 	.word	0x00015740


	//   ....[108]....
        /*05f0*/ 	.word	0x00015770


	//   ....[109]....
        /*05f4*/ 	.word	0x00015830


	//   ....[110]....
        /*05f8*/ 	.word	0x00015850


	//   ....[111]....
        /*05fc*/ 	.word	0x000158c0


	//   ....[112]....
        /*0600*/ 	.word	0x00015f60


	//   ....[113]....
        /*0604*/ 	.word	0x000165c0


	//   ....[114]....
        /*0608*/ 	.word	0x00016770


	//   ....[115]....
        /*060c*/ 	.word	0x000167c0


	//   ....[116]....
        /*0610*/ 	.word	0x00016820


	//   ....[117]....
        /*0614*/ 	.word	0x00016900


	//   ....[118]....
        /*0618*/ 	.word	0x00016960


	//   ....[119]....
        /*061c*/ 	.word	0x00016a40


	//   ....[120]....
        /*0620*/ 	.word	0x00016aa0


	//   ....[121]....
        /*0624*/ 	.word	0x00016b80


	//   ....[122]....
        /*0628*/ 	.word	0x00016be0


	//   ....[123]....
        /*062c*/ 	.word	0x00016cc0


	//   ....[124]....
        /*0630*/ 	.word	0x00016d20


	//   ....[125]....
        /*0634*/ 	.word	0x00016e00


	//   ....[126]....
        /*0638*/ 	.word	0x00016e60


	//   ....[127]....
        /*063c*/ 	.word	0x00016f40


	//   ....[128]....
        /*0640*/ 	.word	0x00016fa0


	//   ....[129]....
        /*0644*/ 	.word	0x00017090


	//   ....[130]....
        /*0648*/ 	.word	0x00017100


	//   ....[131]....
        /*064c*/ 	.word	0x000171c0


	//   ....[132]....
        /*0650*/ 	.word	0x00017220


	//   ....[133]....
        /*0654*/ 	.word	0x000172f0


	//   ....[134]....
        /*0658*/ 	.word	0x00017360


	//   ....[135]....
        /*065c*/ 	.word	0x00017430


	//   ....[136]....
        /*0660*/ 	.word	0x00017490


	//   ....[137]....
        /*0664*/ 	.word	0x00017530


	//   ....[138]....
        /*0668*/ 	.word	0x00017840


	//   ....[139]....
        /*066c*/ 	.word	0x000178e0


	//   ....[140]....
        /*0670*/ 	.word	0x00017a00


	//   ....[141]....
        /*0674*/ 	.word	0x00017a70


	//   ....[142]....
        /*0678*/ 	.word	0x00017ae0


	//   ....[143]....
        /*067c*/ 	.word	0x00017b50


	//   ....[144]....
        /*0680*/ 	.word	0x00017bc0


	//   ....[145]....
        /*0684*/ 	.word	0x00017c40


	//   ....[146]....
        /*0688*/ 	.word	0x00017cd0


	//   ....[147]....
        /*068c*/ 	.word	0x00017d60


	//   ....[148]....
        /*0690*/ 	.word	0x00017dd0


	//   ....[149]....
        /*0694*/ 	.word	0x00017e40


	//   ....[150]....
        /*0698*/ 	.word	0x00017eb0


	//   ....[151]....
        /*069c*/ 	.word	0x00017f30


	//   ....[152]....
        /*06a0*/ 	.word	0x00017fa0


	//   ....[153]....
        /*06a4*/ 	.word	0x00018040


	//   ....[154]....
        /*06a8*/ 	.word	0x000180d0


	//   ....[155]....
        /*06ac*/ 	.word	0x000181f0


	//----- nvinfo : EIATTR_REG_RECONFIG
	.align		4
.L_205:
        /*06b0*/ 	.byte	0x01, 0x54
	.zero		2


	//----- nvinfo : EIATTR_SYSCALL_OFFSETS
	.align		4
        /*06b4*/ 	.byte	0x04, 0x46
        /*06b6*/ 	.short	(.L_207 - .L_206)


	//   ....[0]....
.L_206:
        /*06b8*/ 	.word	0x00001a30


	//   ....[1]....
        /*06bc*/ 	.word	0x00011fd0


	//   ....[2]....
        /*06c0*/ 	.word	0x00012120


	//   ....[3]....
        /*06c4*/ 	.word	0x00012210


	//   ....[4]....
        /*06c8*/ 	.word	0x00012a30


	//----- nvinfo : EIATTR_MBARRIER_INSTR_OFFSETS
	.align		4
.L_207:
        /*06cc*/ 	.byte	0x04, 0x39
        /*06ce*/ 	.short	(.L_209 - .L_208)


	//   ....[0]....
.L_208:
        /*06d0*/ 	.word	0x00000270
        /*06d4*/ 	.word	0x000000ff
        /*06d8*/ 	.word	0x00016800
        /*06dc*/ 	.short	0x0100
        /*06de*/ 	.byte	0x08
	.zero		1


	//   ....[1]....
        /*06e0*/ 	.word	0x00000280
        /*06e4*/ 	.word	0x000000ff
        /*06e8*/ 	.word	0x00016820
        /*06ec*/ 	.short	0x0100
        /*06ee*/ 	.byte	0x08
	.zero		1


	//   ....[2]....
        /*06f0*/ 	.word	0x00000370
        /*06f4*/ 	.word	0x000000ff
        /*06f8*/ 	.word	0x00016830
        /*06fc*/ 	.short	0x0100
        /*06fe*/ 	.byte	0x08
	.zero		1


	//   ....[3]....
        /*0700*/ 	.word	0x00000380
        /*0704*/ 	.word	0x000000ff
        /*0708*/ 	.word	0x00016840
        /*070c*/ 	.short	0x0100
        /*070e*/ 	.byte	0x08
	.zero		1


	//   ....[4]....
        /*0710*/ 	.word	0x00000390
        /*0714*/ 	.word	0x000000ff
        /*0718*/ 	.word	0x00016838
        /*071c*/ 	.short	0x0100
        /*071e*/ 	.byte	0x08
	.zero		1


	//   ....[5]....
        /*0720*/ 	.word	0x000003a0
        /*0724*/ 	.word	0x000000ff
        /*0728*/ 	.word	0x00016848
        /*072c*/ 	.short	0x0100
        /*072e*/ 	.byte	0x08
	.zero		1


	//   ....[6]....
        /*0730*/ 	.word	0x000004d0
        /*0734*/ 	.word	0x000000ff
        /*0738*/ 	.word	0x00016850
        /*073c*/ 	.short	0x0100
        /*073e*/ 	.byte	0x08
	.zero		1


	//   ....[7]....
        /*0740*/ 	.word	0x000004e0
        /*0744*/ 	.word	0x000000ff
        /*0748*/ 	.word	0x00016860
        /*074c*/ 	.short	0x0100
        /*074e*/ 	.byte	0x08
	.zero		1


	//   ....[8]....
        /*0750*/ 	.word	0x000004f0
        /*0754*/ 	.word	0x000000ff
        /*0758*/ 	.word	0x00016858
        /*075c*/ 	.short	0x0100
        /*075e*/ 	.byte	0x08
	.zero		1


	//   ....[9]....
        /*0760*/ 	.word	0x00000500
        /*0764*/ 	.word	0x000000ff
        /*0768*/ 	.word	0x00016868
        /*076c*/ 	.short	0x0100
        /*076e*/ 	.byte	0x08
	.zero		1


	//   ....[10]....
        /*0770*/ 	.word	0x000005f0
        /*0774*/ 	.word	0x000000ff
        /*0778*/ 	.word	0x00016870
        /*077c*/ 	.short	0x0100
        /*077e*/ 	.byte	0x06
	.zero		1


	//   ....[11]....
        /*0780*/ 	.word	0x00000600
        /*0784*/ 	.word	0x000000ff
        /*0788*/ 	.word	0x00016880
        /*078c*/ 	.short	0x0100
        /*078e*/ 	.byte	0x06
	.zero		1


	//   ....[12]....
        /*0790*/ 	.word	0x00000610
        /*0794*/ 	.word	0x000000ff
        /*0798*/ 	.word	0x00016878
        /*079c*/ 	.short	0x0100
        /*079e*/ 	.byte	0x06
	.zero		1


	//   ....[13]....
        /*07a0*/ 	.word	0x00000620
        /*07a4*/ 	.word	0x000000ff
        /*07a8*/ 	.word	0x00016888
        /*07ac*/ 	.short	0x0100
        /*07ae*/ 	.byte	0x06
	.zero		1


	//   ....[14]....
        /*07b0*/ 	.word	0x00000750
        /*07b4*/ 	.word	0x000000ff
        /*07b8*/ 	.word	0x00016890
        /*07bc*/ 	.short	0x0100
        /*07be*/ 	.byte	0x08
	.zero		1


	//   ....[15]....
        /*07c0*/ 	.word	0x00000760
        /*07c4*/ 	.word	0x000000ff
        /*07c8*/ 	.word	0x000168a0
        /*07cc*/ 	.short	0x0100
        /*07ce*/ 	.byte	0x08
	.zero		1


	//   ....[16]....
        /*07d0*/ 	.word	0x00000770
        /*07d4*/ 	.word	0x000000ff
        /*07d8*/ 	.word	0x00016898
        /*07dc*/ 	.short	0x0100
        /*07de*/ 	.byte	0x08
	.zero		1


	//   ....[17]....
        /*07e0*/ 	.word	0x00000780
        /*07e4*/ 	.word	0x000000ff
        /*07e8*/ 	.word	0x000168a8
        /*07ec*/ 	.short	0x0100
        /*07ee*/ 	.byte	0x08
	.zero		1


	//   ....[18]....
        /*07f0*/ 	.word	0x000008b0
        /*07f4*/ 	.word	0x000000ff
        /*07f8*/ 	.word	0x000168b0
        /*07fc*/ 	.short	0x0100
        /*07fe*/ 	.byte	0x08
	.zero		1


	//   ....[19]....
        /*0800*/ 	.word	0x000008c0
        /*0804*/ 	.word	0x000000ff
        /*0808*/ 	.word	0x000168c0
        /*080c*/ 	.short	0x0100
        /*080e*/ 	.byte	0x08
	.zero		1


	//   ....[20]....
        /*0810*/ 	.word	0x000008d0
        /*0814*/ 	.word	0x000000ff
        /*0818*/ 	.word	0x000168b8
        /*081c*/ 	.short	0x0100
        /*081e*/ 	.byte	0x08
	.zero		1


	//   ....[21]....
        /*0820*/ 	.word	0x000008e0
        /*0824*/ 	.word	0x000000ff
        /*0828*/ 	.word	0x000168c8
        /*082c*/ 	.short	0x0100
        /*082e*/ 	.byte	0x08
	.zero		1


	//   ....[22]....
        /*0830*/ 	.word	0x00001ab0
        /*0834*/ 	.word	0x000000ff
        /*0838*/ 	.word	0x00016800
        /*083c*/ 	.short	0x010a
        /*083e*/ 	.byte	0x2d
	.zero		1


	//   ....[23]....
        /*0840*/ 	.word	0x00001b30
        /*0844*/ 	.word	0x0000000f
        /*0848*/ 	.word	0x00016830
        /*084c*/ 	.short	0x010a
        /*084e*/ 	.byte	0x3f
	.zero		1


	//   ....[24]....
        /*0850*/ 	.word	0x00001b90
        /*0854*/ 	.word	0x0000000f
        /*0858*/ 	.word	0x00016830
        /*085c*/ 	.short	0x010a
        /*085e*/ 	.byte	0x3f
	.zero		1


	//   ....[25]....
        /*0860*/ 	.word	0x00002190
        /*0864*/ 	.word	0x0000000f
        /*0868*/ 	.word	0x00000000
        /*086c*/ 	.short	0x0101
        /*086e*/ 	.byte	0x3f
	.zero		1


	//   ....[26]....
        /*0870*/ 	.word	0x00005570
        /*0874*/ 	.word	0x000000ff
        /*0878*/ 	.word	0x00016830
        /*087c*/ 	.short	0x010a
        /*087e*/ 	.byte	0x06
	.zero		1


	//   ....[27]....
        /*0880*/ 	.word	0x000055b0
        /*0884*/ 	.word	0x000000ff
        /*0888*/ 	.word	0x00016830
        /*088c*/ 	.short	0x010a
        /*088e*/ 	.byte	0x06
	.zero		1


	//   ....[28]....
        /*0890*/ 	.word	0x00005790
        /*0894*/ 	.word	0x000000ff
        /*0898*/ 	.word	0x00016850
        /*089c*/ 	.short	0x010a
        /*089e*/ 	.byte	0x06
	.zero		1


	//   ....[29]....
        /*08a0*/ 	.word	0x000057d0
        /*08a4*/ 	.word	0x000000ff
        /*08a8*/ 	.word	0x00016850
        /*08ac*/ 	.short	0x010a
        /*08ae*/ 	.byte	0x06
	.zero		1


	//   ....[30]....
        /*08b0*/ 	.word	0x00006460
        /*08b4*/ 	.word	0x00000021
        /*08b8*/ 	.word	0x00000000
        /*08bc*/ 	.short	0x0101
        /*08be*/ 	.byte	0x3f
	.zero		1


	//   ....[31]....
        /*08c0*/ 	.word	0x00007ed0
        /*08c4*/ 	.word	0x0000001d
        /*08c8*/ 	.word	0x00000000
        /*08cc*/ 	.short	0x0101
        /*08ce*/ 	.byte	0x3f
	.zero		1


	//   ....[32]....
        /*08d0*/ 	.word	0x00008dc0
        /*08d4*/ 	.word	0x000000ff
        /*08d8*/ 	.word	0x00016830
        /*08dc*/ 	.short	0x010a
        /*08de*/ 	.byte	0x06
	.zero		1


	//   ....[33]....
        /*08e0*/ 	.word	0x00008e00
        /*08e4*/ 	.word	0x000000ff
        /*08e8*/ 	.word	0x00016830
        /*08ec*/ 	.short	0x010a
        /*08ee*/ 	.byte	0x06
	.zero		1


	//   ....[34]....
        /*08f0*/ 	.word	0x00008fe0
        /*08f4*/ 	.word	0x000000ff
        /*08f8*/ 	.word	0x00016850
        /*08fc*/ 	.short	0x010a
        /*08fe*/ 	.byte	0x06
	.zero		1


	//   ....[35]....
        /*0900*/ 	.word	0x00009020
        /*0904*/ 	.word	0x000000ff
        /*0908*/ 	.word	0x00016850
        /*090c*/ 	.short	0x010a
        /*090e*/ 	.byte	0x06
	.zero		1


	//   ....[36]....
        /*0910*/ 	.word	0x0000a690
        /*0914*/ 	.word	0x00000015
        /*0918*/ 	.word	0x00000000
        /*091c*/ 	.short	0x0101
        /*091e*/ 	.byte	0x3f
	.zero		1


	//   ....[37]....
        /*0920*/ 	.word	0x0000a840
        /*0924*/ 	.word	0x00000015
        /*0928*/ 	.word	0x00000000
        /*092c*/ 	.short	0x0101
        /*092e*/ 	.byte	0x3f
	.zero		1


	//   ....[38]....
        /*0930*/ 	.word	0x0000b2c0
        /*0934*/ 	.word	0x000000ff
        /*0938*/ 	.word	0x00016830
        /*093c*/ 	.short	0x010a
        /*093e*/ 	.byte	0x06
	.zero		1


	//   ....[39]....
        /*0940*/ 	.word	0x0000b300
        /*0944*/ 	.word	0x000000ff
        /*0948*/ 	.word	0x00016830
        /*094c*/ 	.short	0x010a
        /*094e*/ 	.byte	0x06
	.zero		1


	//   ....[40]....
        /*0950*/ 	.word	0x0000b4e0
        /*0954*/ 	.word	0x000000ff
        /*0958*/ 	.word	0x00016850
        /*095c*/ 	.short	0x010a
        /*095e*/ 	.byte	0x06
	.zero		1


	//   ....[41]....
        /*0960*/ 	.word	0x0000b520
        /*0964*/ 	.word	0x000000ff
        /*0968*/ 	.word	0x00016850
        /*096c*/ 	.short	0x010a
        /*096e*/ 	.byte	0x06
	.zero		1


	//   ....[42]....
        /*0970*/ 	.word	0x0000c140
        /*0974*/ 	.word	0x00000047
        /*0978*/ 	.word	0x00000000
        /*097c*/ 	.short	0x0101
        /*097e*/ 	.byte	0x3f
	.zero		1


	//   ....[43]....
        /*0980*/ 	.word	0x0000d960
        /*0984*/ 	.word	0x0000001b
        /*0988*/ 	.word	0x00000000
        /*098c*/ 	.short	0x0101
        /*098e*/ 	.byte	0x3f
	.zero		1


	//   ....[44]....
        /*0990*/ 	.word	0x0000e770
        /*0994*/ 	.word	0x000000ff
        /*0998*/ 	.word	0x00016850
        /*099c*/ 	.short	0x010a
        /*099e*/ 	.byte	0x05
	.zero		1


	//   ....[45]....
        /*09a0*/ 	.word	0x0000e7b0
        /*09a4*/ 	.word	0x000000ff
        /*09a8*/ 	.word	0x00016850
        /*09ac*/ 	.short	0x010a
        /*09ae*/ 	.byte	0x05
	.zero		1


	//   ....[46]....
        /*09b0*/ 	.word	0x0000ecc0
        /*09b4*/ 	.word	0x00000005
        /*09b8*/ 	.word	0x00000000
        /*09bc*/ 	.short	0x0101
        /*09be*/ 	.byte	0x3f
	.zero		1


	//   ....[47]....
        /*09c0*/ 	.word	0x0000fbb0
        /*09c4*/ 	.word	0x00000015
        /*09c8*/ 	.word	0x00000000
        /*09cc*/ 	.short	0x0101
        /*09ce*/ 	.byte	0x3f
	.zero		1


	//   ....[48]....
        /*09d0*/ 	.word	0x000125b0
        /*09d4*/ 	.word	0x00000003
        /*09d8*/ 	.word	0x00016840
        /*09dc*/ 	.short	0x010a
        /*09de*/ 	.byte	0x3f
	.zero		1


	//   ....[49]....
        /*09e0*/ 	.word	0x00013590
        /*09e4*/ 	.word	0x00000016
        /*09e8*/ 	.word	0x00016800
        /*09ec*/ 	.short	0x0107
        /*09ee*/ 	.byte	0x3f
	.zero		1


	//   ....[50]....
        /*09f0*/ 	.word	0x00013690
        /*09f4*/ 	.word	0x00000016
        /*09f8*/ 	.word	0x00016800
        /*09fc*/ 	.short	0x0101
        /*09fe*/ 	.byte	0x3f
	.zero		1


	//   ....[51]....
        /*0a00*/ 	.word	0x000136b0
        /*0a04*/ 	.word	0x00000016
        /*0a08*/ 	.word	0x00016820
        /*0a0c*/ 	.short	0x010a
        /*0a0e*/ 	.byte	0x3f
	.zero		1


	//   ....[52]....
        /*0a10*/ 	.word	0x000139d0
        /*0a14*/ 	.word	0x00000002
        /*0a18*/ 	.word	0x00016840
        /*0a1c*/ 	.short	0x010a
        /*0a1e*/ 	.byte	0x3f
	.zero		1


	//   ....[53]....
        /*0a20*/ 	.word	0x00013c50
        /*0a24*/ 	.word	0x00000003
        /*0a28*/ 	.word	0x00000060
        /*0a2c*/ 	.short	0x010a
        /*0a2e*/ 	.byte	0x3f
	.zero		1


	//   ....[54]....
        /*0a30*/ 	.word	0x000141b0
        /*0a34*/ 	.word	0x00000002
        /*0a38*/ 	.word	0x00016840
        /*0a3c*/ 	.short	0x010a
        /*0a3e*/ 	.byte	0x3f
	.zero		1


	//   ....[55]....
        /*0a40*/ 	.word	0x00014430
        /*0a44*/ 	.word	0x0000000a
        /*0a48*/ 	.word	0x00000060
        /*0a4c*/ 	.short	0x010a
        /*0a4e*/ 	.byte	0x3f
	.zero		1


	//   ....[56]....
        /*0a50*/ 	.word	0x000148c0
        /*0a54*/ 	.word	0x00000002
        /*0a58*/ 	.word	0x00016840
        /*0a5c*/ 	.short	0x010a
        /*0a5e*/ 	.byte	0x3f
	.zero		1


	//   ....[57]....
        /*0a60*/ 	.word	0x00014b50
        /*0a64*/ 	.word	0x00000007
        /*0a68*/ 	.word	0x00000060
        /*0a6c*/ 	.short	0x010a
        /*0a6e*/ 	.byte	0x3f
	.zero		1


	//   ....[58]....
        /*0a70*/ 	.word	0x00014f90
        /*0a74*/ 	.word	0x00000003
        /*0a78*/ 	.word	0x00016860
        /*0a7c*/ 	.short	0x010a
        /*0a7e*/ 	.byte	0x3f
	.zero		1


	//   ....[59]....
        /*0a80*/ 	.word	0x00015ee0
        /*0a84*/ 	.word	0x00000009
        /*0a88*/ 	.word	0x00016820
        /*0a8c*/ 	.short	0x010a
        /*0a8e*/ 	.byte	0x3f
	.zero		1


	//   ....[60]....
        /*0a90*/ 	.word	0x00016080
        /*0a94*/ 	.word	0x00000005
        /*0a98*/ 	.word	0x00000000
        /*0a9c*/ 	.short	0x010a
        /*0a9e*/ 	.byte	0x3f
	.zero		1


	//   ....[61]....
        /*0aa0*/ 	.word	0x000160f0
        /*0aa4*/ 	.word	0x00000003
        /*0aa8*/ 	.word	0x00000000
        /*0aac*/ 	.short	0x010a
        /*0aae*/ 	.byte	0x3f
	.zero		1


	//   ....[62]....
        /*0ab0*/ 	.word	0x00016150
        /*0ab4*/ 	.word	0x00000017
        /*0ab8*/ 	.word	0x00000000
        /*0abc*/ 	.short	0x010a
        /*0abe*/ 	.byte	0x3f
	.zero		1


	//   ....[63]....
        /*0ac0*/ 	.word	0x00016180
        /*0ac4*/ 	.word	0x00000007
        /*0ac8*/ 	.word	0x00000000
        /*0acc*/ 	.short	0x010a
        /*0ace*/ 	.byte	0x3f
	.zero		1


	//   ....[64]....
        /*0ad0*/ 	.word	0x000161f0
        /*0ad4*/ 	.word	0x00000003
        /*0ad8*/ 	.word	0x00016800
        /*0adc*/ 	.short	0x010a
        /*0ade*/ 	.byte	0x3f
	.zero		1


	//   ....[65]....
        /*0ae0*/ 	.word	0x00016240
        /*0ae4*/ 	.word	0x0000000f
        /*0ae8*/ 	.word	0x00016830
        /*0aec*/ 	.short	0x010a
        /*0aee*/ 	.byte	0x3f
	.zero		1


	//   ....[66]....
        /*0af0*/ 	.word	0x000162a0
        /*0af4*/ 	.word	0x00000008
        /*0af8*/ 	.word	0x00016830
        /*0afc*/ 	.short	0x010a
        /*0afe*/ 	.byte	0x3f
	.zero		1


	//   ....[67]....
        /*0b00*/ 	.word	0x00016300
        /*0b04*/ 	.word	0x00000008
        /*0b08*/ 	.word	0x00016850
        /*0b0c*/ 	.short	0x010a
        /*0b0e*/ 	.byte	0x3f
	.zero		1


	//   ....[68]....
        /*0b10*/ 	.word	0x00016360
        /*0b14*/ 	.word	0x00000009
        /*0b18*/ 	.word	0x00016830
        /*0b1c*/ 	.short	0x010a
        /*0b1e*/ 	.byte	0x3f
	.zero		1


	//   ....[69]....
        /*0b20*/ 	.word	0x000163c0
        /*0b24*/ 	.word	0x00000009
        /*0b28*/ 	.word	0x00016850
        /*0b2c*/ 	.short	0x010a
        /*0b2e*/ 	.byte	0x3f
	.zero		1


	//   ....[70]....
        /*0b30*/ 	.word	0x00016420
        /*0b34*/ 	.word	0x00000009
        /*0b38*/ 	.word	0x00016830
        /*0b3c*/ 	.short	0x010a
        /*0b3e*/ 	.byte	0x3f
	.zero		1


	//   ....[71]....
        /*0b40*/ 	.word	0x00016480
        /*0b44*/ 	.word	0x00000009
        /*0b48*/ 	.word	0x00016850
        /*0b4c*/ 	.short	0x010a
        /*0b4e*/ 	.byte	0x3f
	.zero		1


	//   ....[72]....
        /*0b50*/ 	.word	0x000164e0
        /*0b54*/ 	.word	0x00000005
        /*0b58*/ 	.word	0x00016850
        /*0b5c*/ 	.short	0x010a
        /*0b5e*/ 	.byte	0x3f
	.zero		1


	//   ....[73]....
        /*0b60*/ 	.word	0x00016680
        /*0b64*/ 	.word	0x00000003
        /*0b68*/ 	.word	0x00016840
        /*0b6c*/ 	.short	0x010a
        /*0b6e*/ 	.byte	0x3f
	.zero		1


	//   ....[74]....
        /*0b70*/ 	.word	0x00017560
        /*0b74*/ 	.word	0x00000016
        /*0b78*/ 	.word	0x00016820
        /*0b7c*/ 	.short	0x010a
        /*0b7e*/ 	.byte	0x3f
	.zero		1


	//   ....[75]....
        /*0b80*/ 	.word	0x000175b0
        /*0b84*/ 	.word	0x00000002
        /*0b88*/ 	.word	0x00016840
        /*0b8c*/ 	.short	0x010a
        /*0b8e*/ 	.byte	0x3f
	.zero		1


	//   ....[76]....
        /*0b90*/ 	.word	0x00017600
        /*0b94*/ 	.word	0x00000003
        /*0b98*/ 	.word	0x00000060
        /*0b9c*/ 	.short	0x010a
        /*0b9e*/ 	.byte	0x3f
	.zero		1


	//   ....[77]....
        /*0ba0*/ 	.word	0x00017650
        /*0ba4*/ 	.word	0x00000002
        /*0ba8*/ 	.word	0x00016840
        /*0bac*/ 	.short	0x010a
        /*0bae*/ 	.byte	0x3f
	.zero		1


	//   ....[78]....
        /*0bb0*/ 	.word	0x000176a0
        /*0bb4*/ 	.word	0x0000000a
        /*0bb8*/ 	.word	0x00000060
        /*0bbc*/ 	.short	0x010a
        /*0bbe*/ 	.byte	0x3f
	.zero		1


	//   ....[79]....
        /*0bc0*/ 	.word	0x000176f0
        /*0bc4*/ 	.word	0x00000002
        /*0bc8*/ 	.word	0x00016840
        /*0bcc*/ 	.short	0x010a
        /*0bce*/ 	.byte	0x3f
	.zero		1


	//   ....[80]....
        /*0bd0*/ 	.word	0x00017740
        /*0bd4*/ 	.word	0x00000007
        /*0bd8*/ 	.word	0x00000060
        /*0bdc*/ 	.short	0x010a
        /*0bde*/ 	.byte	0x3f
	.zero		1


	//   ....[81]....
        /*0be0*/ 	.word	0x00017790
        /*0be4*/ 	.word	0x00000003
        /*0be8*/ 	.word	0x00016860
        /*0bec*/ 	.short	0x010a
        /*0bee*/ 	.byte	0x3f
	.zero		1


	//   ....[82]....
        /*0bf0*/ 	.word	0x00018110
        /*0bf4*/ 	.word	0x00000009
        /*0bf8*/ 	.word	0x00016820
        /*0bfc*/ 	.short	0x010a
        /*0bfe*/ 	.byte	0x3f
	.zero		1


	//   ....[83]....
        /*0c00*/ 	.word	0x000182b0
        /*0c04*/ 	.word	0x00000005
        /*0c08*/ 	.word	0x00000000
        /*0c0c*/ 	.short	0x010a
        /*0c0e*/ 	.byte	0x3f
	.zero		1


	//   ....[84]....
        /*0c10*/ 	.word	0x00018300
        /*0c14*/ 	.word	0x00000003
        /*0c18*/ 	.word	0x00000000
        /*0c1c*/ 	.short	0x010a
        /*0c1e*/ 	.byte	0x3f
	.zero		1


	//   ....[85]....
        /*0c20*/ 	.word	0x00018350
        /*0c24*/ 	.word	0x00000017
        /*0c28*/ 	.word	0x00000000
        /*0c2c*/ 	.short	0x010a
        /*0c2e*/ 	.byte	0x3f
	.zero		1


	//----- nvinfo : EIATTR_NUM_MBARRIERS
	.align		4
.L_209:
        /*0c30*/ 	.byte	0x03, 0x38
        /*0c32*/ 	.short	0x0016


	//----- nvinfo : EIATTR_EXIT_INSTR_OFFSETS
	.align		4
        /*0c34*/ 	.byte	0x04, 0x1c
        /*0c36*/ 	.short	(.L_211 - .L_210)


	//   ....[0]....
.L_210:
        /*0c38*/ 	.word	0x00000a80


	//   ....[1]....
        /*0c3c*/ 	.word	0x000107e0


	//   ....[2]....
        /*0c40*/ 	.word	0x000161d0


	//----- nvinfo : EIATTR_MAX_THREADS
	.align		4
.L_211:
        /*0c44*/ 	.byte	0x04, 0x05
        /*0c46*/ 	.short	(.L_213 - .L_212)
.L_212:
        /*0c48*/ 	.word	0x00000200
        /*0c4c*/ 	.word	0x00000001
        /*0c50*/ 	.word	0x00000001


	//----- nvinfo : EIATTR_CRS_STACK_SIZE
	.align		4
.L_213:
        /*0c54*/ 	.byte	0x04, 0x1e
        /*0c56*/ 	.short	(.L_215 - .L_214)
.L_214:
        /*0c58*/ 	.word	0x00000000


	//----- nvinfo : EIATTR_CBANK_PARAM_SIZE
	.align		4
.L_215:
        /*0c5c*/ 	.byte	0x03, 0x19
        /*0c5e*/ 	.short	0x0af0


	//----- nvinfo : EIATTR_PARAM_CBANK
	.align		4
        /*0c60*/ 	.byte	0x04, 0x0a
        /*0c62*/ 	.short	(.L_217 - .L_216)
	.align		4
.L_216:
        /*0c64*/ 	.word	index@(.nv.constant0._ZN7cutlass13device_kernelIN5flash11enable_sm90INS1_16FlashAttnFwdSm90INS1_25CollectiveMainloopFwdSm90ILi2EN4cute5tupleIJNS5_1CILi1EEES8_S8_EEENS6_IJNS7_ILi192EEENS7_ILi128EEENS7_ILi64EEEEEELi64ENS_10bfloat16_tEfNS_4arch4Sm90ELb0ELb1ELb1ELb1ELb0ELb0ELb0ELb1ELb1ELb1ELb0ELb0EEENS1_21CollectiveEpilogueFwdINS6_IJSA_SC_SB_EEES9_SE_SG_Li384ELb1ELb1ELb0ELb0EEENS1_36VarlenDynamicPersistentTileSchedulerILi192ELi128ELi384ELi128ELb0ELb1ELb1ELb1ELb0ELb1EEEEEEEEEvNT_6ParamsE)
        /*0c68*/ 	.short	0x0210
        /*0c6a*/ 	.short	0x0af0


	//----- nvinfo : EIATTR_SW_WAR
	.align		4
.L_217:
        /*0c6c*/ 	.byte	0x04, 0x36
        /*0c6e*/ 	.short	(.L_219 - .L_218)
.L_218:
        /*0c70*/ 	.word	0x00000008
.L_219:


//--------------------- .nv.info._ZN7cutlass13device_kernelIN5flash11enable_sm90INS1_16FlashAttnFwdSm90INS1_25CollectiveMainloopFwdSm90ILi2EN4cute5tupleIJNS5_1CILi1EEES8_S8_EEENS6_IJNS7_ILi192EEENS7_ILi128EEENS7_ILi64EEEEEELi64ENS_10bfloat16_tEfNS_4arch4Sm90ELb0ELb1ELb1ELb1ELb0ELb1ELb0ELb1ELb1ELb1ELb0ELb0EEENS1_21CollectiveEpilogueFwdINS6_IJSA_SC_SB_EEES9_SE_SG_Li384ELb1ELb1ELb0ELb0EEENS1_36VarlenDynamicPersistentTileSchedulerILi192ELi128ELi384ELi128ELb0ELb1ELb1ELb1ELb0ELb1EEEEEEEEEvNT_6ParamsE --------------------------
	.section	.nv.info._ZN7cutlass13device_kernelIN5flash11enable_sm90INS1_16FlashAttnFwdSm90INS1_25CollectiveMainloopFwdSm90ILi2EN4cute5tupleIJNS5_1CILi1EEES8_S8_EEENS6_IJNS7_ILi192EEENS7_ILi128EEENS7_ILi64EEEEEELi64ENS_10bfloat16_tEfNS_4arch4Sm90ELb0ELb1ELb1ELb1ELb0ELb1ELb0ELb1ELb1ELb1ELb0ELb0EEENS1_21CollectiveEpilogueFwdINS6_IJSA_SC_SB_EEES9_SE_SG_Li384ELb1ELb1ELb0ELb0EEENS1_36VarlenDynamicPersistentTileSchedulerILi192ELi128ELi384ELi128ELb0ELb1ELb1ELb1ELb0ELb1EEEEEEEEEvNT_6ParamsE,"",@"SHT_CUDA_INFO"
	.sectionflags	@""
	.align	4


	//----- nvinfo : EIATTR_CUDA_API_VERSION
	.align		4
        /*0000*/ 	.byte	0x04, 0x37
        /*0002*/ 	.short	(.L_221 - .L_220)
.L_220:
        /*0004*/ 	.word	0x00000082


	//----- nvinfo : EIATTR_KPARAM_INFO
	.align		4
.L_221:
        /*0008*/ 	.byte	0x04, 0x17
        /*000a*/ 	.short	(.L_223 - .L_222)
.L_222:
        /*000c*/ 	.word	0x00000000
        /*0010*/ 	.short	0x0000
        /*0012*/ 	.short	0x0070
        /*0014*/ 	.byte	0x00, 0xf0, 0x01, 0x2a


	//----- nvinfo : EIATTR_SPARSE_MMA_MASK
	.align		4
.L_223:
        /*0018*/ 	.byte	0x03, 0x50
        /*001a*/ 	.short	0x0000


	//----- nvinfo : EIATTR_MAXREG_COUNT
	.align		4
        /*001c*/ 	.byte	0x03, 0x1b
        /*001e*/ 	.short	0x0080


	//----- nvinfo : EIATTR_NUM_BARRIERS
	.align		4
        /*0020*/ 	.byte	0x02, 0x4c
        /*0022*/ 	.byte	0x10
	.zero		1


	//----- nvinfo : EIATTR_EXTERNS
	.align		4
        /*0024*/ 	.byte	0x04, 0x0f
        /*0026*/ 	.short	(.L_225 - .L_224)


	//   ....[0]....
	.align		4
.L_224:
        /*0028*/ 	.word	index@(__assertfail)


	//----- nvinfo : EIATTR_ANNOTATIONS
	.align		4
.L_225:
        /*002c*/ 	.byte	0x04, 0x55
        /*002e*/ 	.short	(.L_227 - .L_226)


	//   ....[0]....
.L_226:
        /* <DEDUP_REMOVED lines=75> */


	//----- nvinfo : EIATTR_MERCURY_ISA_VERSION
	.align		4
.L_227:
        /*04d0*/ 	.byte	0x03, 0x5f
        /*04d2*/ 	.short	0x0101


	//----- nvinfo : EIATTR_UNUSED_LOAD_BYTE_OFFSET
	.align		4
        /*04d4*/ 	.byte	0x04, 0x44
        /*04d6*/ 	.short	(.L_229 - .L_228)


	//   ....[0]....
.L_228:
        /*04d8*/ 	.word	0x00000ae0
        /*04dc*/ 	.word	0x0000fff0


	//   ....[1]....
        /*04e0*/ 	.word	0x000174a0
        /*04e4*/ 	.word	0x0000fff0


	//----- nvinfo : EIATTR_INT_WARP_WIDE_INSTR_OFFSETS
	.align		4
.L_229:
        /*04e8*/ 	.byte	0x04, 0x31
        /*04ea*/ 	.short	(.L_231 - .L_230)


	//   ....[0]....
.L_230:
        /*04ec*/ 	.word	0x00000190


	//   ....[1]....
        /*04f0*/ 	.word	0x000001d0


	//   ....[2]....
        /*04f4*/ 	.word	0x00000240


	//   ....[3]....
        /*04f8*/ 	.word	0x0001b6b0


	//   ....[4]....
        /*04fc*/ 	.word	0x0001b740


	//   ....[5]....
        /*0500*/ 	.word	0x0001e7c0


	//   ....[6]....
        /*0504*/ 	.word	0x0001e850


	//----- nvinfo : EIATTR_COOP_GROUP_MASK_REGIDS
	.align		4
.L_231:
        /*0508*/ 	.byte	0x04, 0x29
        /*050a*/ 	.short	(.L_233 - .L_232)


	//   ....[0]....
.L_232:
        /*050c*/ 	.word	0xffffffff


	//   ....[1]....
        /*0510*/ 	.word	0xffffffff


	//   ....[2]....
        /*0514*/ 	.word	0xffffffff


	//   ....[3]....
        /*0518*/ 	.word	0xffffffff


	//   ....[4]....
        /*051c*/ 	.word	0xffffffff


	//   ....[5]....
        /*0520*/ 	.word	0xffffffff


	//   ....[6]....
        /*0524*/ 	.word	0xffffffff


	//   ....[7]....
        /*0528*/ 	.word	0xffffffff


	//   ....[8]....
        /*052c*/ 	.word	0xffffffff


	//   ....[9]....
        /*0530*/ 	.word	0xffffffff


	//   ....[10]....
        /*0534*/ 	.word	0xffffffff


	//   ....[11]....
        /*0538*/ 	.word	0xffffffff


	//   ....[12]....
        /*053c*/ 	.word	0xffffffff


	//   ....[13]....
        /*0540*/ 	.word	0xffffffff


	//   ....[14]....
        /*0544*/ 	.word	0xffffffff


	//   ....[15]....
        /*0548*/ 	.word	0xffffffff


	//   ....[16]....
        /*054c*/ 	.word	0xffffffff


	//   ....[17]....
        /*0550*/ 	.word	0xffffffff


	//   ....[18]....
        /*0554*/ 	.word	0xffffffff


	//   ....[19]....
        /*0558*/ 	.word	0xffffffff


	//   ....[20]....
        /*055c*/ 	.word	0xffffffff


	//   ....[21]....
        /*0560*/ 	.word	0xffffffff


	//   ....[22]....
        /*0564*/ 	.word	0xffffffff


	//   ....[23]....
        /*0568*/ 	.word	0xffffffff


	//   ....[24]....
        /*056c*/ 	.word	0xffffffff


	//   ....[25]....
        /*0570*/ 	.word	0xffffffff


	//   ....[26]....
        /*0574*/ 	.word	0xffffffff


	//   ....[27]....
        /*0578*/ 	.word	0xffffffff


	//   ....[28]....
        /*057c*/ 	.word	0xffffffff


	//   ....[29]....
        /*0580*/ 	.word	0xffffffff


	//   ....[30]....
        /*0584*/ 	.word	0xffffffff


	//   ....[31]....
        /*0588*/ 	.word	0xffffffff


	//   ....[32]....
        /*058c*/ 	.word	0xffffffff


	//   ....[33]....
        /*0590*/ 	.word	0xffffffff


	//   ....[34]....
        /*0594*/ 	.word	0xffffffff


	//   ....[35]....
        /*0598*/ 	.word	0xffffffff


	//   ....[36]....
        /*059c*/ 	.word	0xffffffff


	//   ....[37]....
        /*05a0*/ 	.word	0xffffffff


	//   ....[38]....
        /*05a4*/ 	.word	0xffffffff


	//   ....[39]....
        /*05a8*/ 	.word	0xffffffff


	//   ....[40]....
        /*05ac*/ 	.word	0xffffffff


	//   ....[41]....
        /*05b0*/ 	.word	0xffffffff


	//   ....[42]....
        /*05b4*/ 	.word	0xffffffff


	//   ....[43]....
        /*05b8*/ 	.word	0xffffffff


	//   ....[44]....
        /*05bc*/ 	.word	0xffffffff


	//   ....[45]....
        /*05c0*/ 	.word	0xffffffff


	//   ....[46]....
        /*05c4*/ 	.word	0xffffffff


	//   ....[47]....
        /*05c8*/ 	.word	0xffffffff


	//   ....[48]....
        /*05cc*/ 	.word	0xffffffff


	//   ....[49]....
        /*05d0*/ 	.word	0xffffffff


	//   ....[50]....
        /*05d4*/ 	.word	0xffffffff


	//   ....[51]....
        /*05d8*/ 	.word	0xffffffff


	//   ....[52]....
        /*05dc*/ 	.word	0xffffffff


	//   ....[53]....
        /*05e0*/ 	.word	0xffffffff


	//   ....[54]....
        /*05e4*/ 	.word	0xffffffff


	//   ....[55]....
        /*05e8*/ 	.word	0xffffffff


	//   ....[56]....
        /*05ec*/ 	.word	0xffffffff


	//   ....[57]....
        /*05f0*/ 	.word	0xffffffff


	//   ....[58]....
        /*05f4*/ 	.word	0xffffffff


	//   ....[59]....
        /*05f8*/ 	.word	0xffffffff


	//   ....[60]....
        /*05fc*/ 	.word	0xffffffff


	//   ....[61]....
        /*0600*/ 	.word	0xffffffff


	//   ....[62]....
        /*0604*/ 	.word	0xffffffff


	//   ....[63]....
        /*0608*/ 	.word	0xffffffff


	//   ....[64]....
        /*060c*/ 	.word	0xffffffff


	//   ....[65]....
        /*0610*/ 	.word	0xffffffff


	//   ....[66]....
        /*0614*/ 	.word	0xffffffff


	//   ....[67]....
        /*0618*/ 	.word	0xffffffff


	//   ....[68]....
        /*061c*/ 	.word	0xffffffff


	//   ....[69]....
        /*0620*/ 	.word	0xffffffff


	//   ....[70]....
        /*0624*/ 	.word	0xffffffff


	//   ....[71]....
        /*0628*/ 	.word	0xffffffff


	//   ....[72]....
        /*062c*/ 	.word	0xffffffff


	//   ....[73]....
        /*0630*/ 	.word	0xffffffff


	//   ....[74]....
        /*0634*/ 	.word	0xffffffff


	//   ....[75]....
        /*0638*/ 	.word	0xffffffff


	//   ....[76]....
        /*063c*/ 	.word	0xffffffff


	//   ....[77]....
        /*0640*/ 	.word	0xffffffff


	//   ....[78]....
        /*0644*/ 	.word	0xffffffff


	//   ....[79]....
        /*0648*/ 	.word	0xffffffff


	//   ....[80]....
        /*064c*/ 	.word	0xffffffff


	//   ....[81]....
        /*0650*/ 	.word	0xffffffff


	//   ....[82]....
        /*0654*/ 	.word	0xffffffff


	//   ....[83]....
        /*0658*/ 	.word	0xffffffff


	//   ....[84]....
        /*065c*/ 	.word	0xffffffff


	//   ....[85]....
        /*0660*/ 	.word	0xffffffff


	//   ....[86]....
        /*0664*/ 	.word	0xffffffff


	//   ....[87]....
        /*0668*/ 	.word	0xffffffff


	//   ....[88]....
        /*066c*/ 	.word	0xffffffff


	//   ....[89]....
        /*0670*/ 	.word	0xffffffff


	//   ....[90]....
        /*0674*/ 	.word	0xffffffff


	//   ....[91]....
        /*0678*/ 	.word	0xffffffff


	//   ....[92]....
        /*067c*/ 	.word	0xffffffff


	//   ....[93]....
        /*0680*/ 	.word	0xffffffff


	//   ....[94]....
        /*0684*/ 	.word	0xffffffff


	//   ....[95]....
        /*0688*/ 	.word	0xffffffff


	//   ....[96]....
        /*068c*/ 	.word	0xffffffff


	//   ....[97]....
        /*0690*/ 	.word	0xffffffff


	//   ....[98]....
        /*0694*/ 	.word	0xffffffff


	//   ....[99]....
        /*0698*/ 	.word	0xffffffff


	//   ....[100]....
        /*069c*/ 	.word	0xffffffff


	//   ....[101]....
        /*06a0*/ 	.word	0xffffffff


	//   ....[102]....
        /*06a4*/ 	.word	0xffffffff


	//   ....[103]....
        /*06a8*/ 	.word	0xffffffff


	//   ....[104]....
        /*06ac*/ 	.word	0xffffffff


	//   ....[105]....
        /*06b0*/ 	.word	0xffffffff


	//   ....[106]....
        /*06b4*/ 	.word	0xffffffff


	//   ....[107]....
        /*06b8*/ 	.word	0xffffffff


	//   ....[108]....
        /*06bc*/ 	.word	0xffffffff


	//   ....[109]....
        /*06c0*/ 	.word	0xffffffff


	//   ....[110]....
        /*06c4*/ 	.word	0xffffffff


	//   ....[111]....
        /*06c8*/ 	.word	0xffffffff


	//   ....[112]....
        /*06cc*/ 	.word	0xffffffff


	//   ....[113]....
        /*06d0*/ 	.word	0xffffffff


	//   ....[114]....
        /*06d4*/ 	.word	0xffffffff


	//   ....[115]....
        /*06d8*/ 	.word	0xffffffff


	//   ....[116]....
        /*06dc*/ 	.word	0xffffffff


	//   ....[117]....
        /*06e0*/ 	.word	0xffffffff


	//   ....[118]....
        /*06e4*/ 	.word	0xffffffff


	//   ....[119]....
        /*06e8*/ 	.word	0xffffffff


	//   ....[120]....
        /*06ec*/ 	.word	0xffffffff


	//   ....[121]....
        /*06f0*/ 	.word	0xffffffff


	//   ....[122]....
        /*06f4*/ 	.word	0xffffffff


	//   ....[123]....
        /*06f8*/ 	.word	0xffffffff


	//   ....[124]....
        /*06fc*/ 	.word	0xffffffff


	//   ....[125]....
        /*0700*/ 	.word	0xffffffff


	//   ....[126]....
        /*0704*/ 	.word	0xffffffff


	//   ....[127]....
        /*0708*/ 	.word	0xffffffff


	//   ....[128]....
        /*070c*/ 	.word	0xffffffff


	//   ....[129]....
        /*0710*/ 	.word	0xffffffff


	//   ....[130]....
        /*0714*/ 	.word	0x0500000f


	//   ....[131]....
        /*0718*/ 	.word	0x0500000f


	//   ....[132]....
        /*071c*/ 	.word	0x0500000f


	//   ....[133]....
        /*0720*/ 	.word	0x0500000f


	//   ....[134]....
        /*0724*/ 	.word	0x0500000f


	//   ....[135]....
        /*0728*/ 	.word	0x0500000f


	//   ....[136]....
        /*072c*/ 	.word	0x0500000f


	//   ....[137]....
        /*0730*/ 	.word	0x0500000f


	//   ....[138]....
        /*0734*/ 	.word	0x0500000f


	//   ....[139]....
        /*0738*/ 	.word	0x0500000f


	//   ....[140]....
        /*073c*/ 	.word	0x0500000f


	//   ....[141]....
        /*0740*/ 	.word	0x0500000f


	//   ....[142]....
        /*0744*/ 	.word	0x0500000f


	//   ....[143]....
        /*0748*/ 	.word	0x0500000f


	//   ....[144]....
        /*074c*/ 	.word	0x0500000f


	//   ....[145]....
        /*0750*/ 	.word	0x0500000f


	//   ....[146]....
        /*0754*/ 	.word	0x0500000f


	//   ....[147]....
        /*0758*/ 	.word	0x0500000f


	//   ....[148]....
        /*075c*/ 	.word	0x0500000f


	//   ....[149]....
        /*0760*/ 	.word	0x0500000f


	//   ....[150]....
        /*0764*/ 	.word	0x0500000f


	//   ....[151]....
        /*0768*/ 	.word	0x0500000f


	//   ....[152]....
        /*076c*/ 	.word	0x0500000f


	//   ....[153]....
        /*0770*/ 	.word	0x0500000f


	//   ....[154]....
        /*0774*/ 	.word	0x0500000f


	//   ....[155]....
        /*0778*/ 	.word	0x0500000f


	//   ....[156]....
        /*077c*/ 	.word	0x0500000f


	//   ....[157]....
        /*0780*/ 	.word	0x0500000f


	//   ....[158]....
        /*0784*/ 	.word	0x0500000f


	//   ....[159]....
        /*0788*/ 	.word	0x0500000f


	//   ....[160]....
        /*078c*/ 	.word	0x0500000f


	//   ....[161]....
        /*0790*/ 	.word	0x0500000f


	//   ....[162]....
        /*0794*/ 	.word	0x0500000f


	//   ....[163]....
        /*0798*/ 	.word	0x0500000f


	//   ....[164]....
        /*079c*/ 	.word	0x0500000f


	//   ....[165]....
        /*07a0*/ 	.word	0x0500000f


	//   ....[166]....
        /*07a4*/ 	.word	0x0500000f


	//   ....[167]....
        /*07a8*/ 	.word	0x0500000f


	//   ....[168]....
        /*07ac*/ 	.word	0x0500000f


	//   ....[169]....
        /*07b0*/ 	.word	0x0500000f


	//   ....[170]....
        /*07b4*/ 	.word	0x0500000f


	//   ....[171]....
        /*07b8*/ 	.word	0x0500000f


	//   ....[172]....
        /*07bc*/ 	.word	0x0500000f


	//   ....[173]....
        /*07c0*/ 	.word	0x0500000f


	//   ....[174]....
        /*07c4*/ 	.word	0x0500000f


	//   ....[175]....
        /*07c8*/ 	.word	0x0500000f


	//   ....[176]....
        /*07cc*/ 	.word	0x0500000f


	//   ....[177]....
        /*07d0*/ 	.word	0x0500000f


	//   ....[178]....
        /*07d4*/ 	.word	0x0500000f


	//   ....[179]....
        /*07d8*/ 	.word	0x0500000f


	//   ....[180]....
        /*07dc*/ 	.word	0x0500000f


	//   ....[181]....
        /*07e0*/ 	.word	0x0500000f


	//   ....[182]....
        /*07e4*/ 	.word	0x0500000f


	//   ....[183]....
        /*07e8*/ 	.word	0x0500000f


	//   ....[184]....
        /*07ec*/ 	.word	0x0500000f


	//   ....[185]....
        /*07f0*/ 	.word	0x0500000f


	//   ....[186]....
        /*07f4*/ 	.word	0x0500000f


	//   ....[187]....
        /*07f8*/ 	.word	0x0500000f


	//   ....[188]....
        /*07fc*/ 	.word	0x0500000f


	//   ....[189]....
        /*0800*/ 	.word	0x0500000f


	//   ....[190]....
        /*0804*/ 	.word	0x0500000f


	//   ....[191]....
        /*0808*/ 	.word	0x0500000f


	//   ....[192]....
        /*080c*/ 	.word	0x0500000f


	//   ....[193]....
        /*0810*/ 	.word	0x0500000f


	//   ....[194]....
        /*0814*/ 	.word	0x0500000f


	//   ....[195]....
        /*0818*/ 	.word	0x0500000f


	//   ....[196]....
        /*081c*/ 	.word	0x0500000f


	//   ....[197]....
        /*0820*/ 	.word	0x0500000f


	//   ....[198]....
        /*0824*/ 	.word	0x0500000f


	//----- nvinfo : EIATTR_COOP_GROUP_INSTR_OFFSETS
	.align		4
.L_233:
        /*0828*/ 	.byte	0x04, 0x28
        /*082a*/ 	.short	(.L_235 - .L_234)


	//   ....[0]....
.L_234:
        /*082c*/ 	.word	0x00000070


	//   ....[1]....
        /*0830*/ 	.word	0x000001a0


	//   ....[2]....
        /*0834*/ 	.word	0x000001f0


	//   ....[3]....
        /*0838*/ 	.word	0x00000420


	//   ....[4]....
        /*083c*/ 	.word	0x00000580


	//   ....[5]....
        /*0840*/ 	.word	0x000006a0


	//   ....[6]....
        /*0844*/ 	.word	0x00000800


	//   ....[7]....
        /*0848*/ 	.word	0x00006160


	//   ....[8]....
        /*084c*/ 	.word	0x00006930


	//   ....[9]....
        /*0850*/ 	.word	0x00006940


	//   ....[10]....
        /*0854*/ 	.word	0x00006950


	//   ....[11]....
        /*0858*/ 	.word	0x00006960


	//   ....[12]....
        /*085c*/ 	.word	0x00006c90


	//   ....[13]....
        /*0860*/ 	.word	0x00006ca0


	//   ....[14]....
        /*0864*/ 	.word	0x00006cb0


	//   ....[15]....
        /*0868*/ 	.word	0x00006cc0


	//   ....[16]....
        /*086c*/ 	.word	0x000080d0


	//   ....[17]....
        /*0870*/ 	.word	0x000080e0


	//   ....[18]....
        /*0874*/ 	.word	0x000080f0


	//   ....[19]....
        /*0878*/ 	.word	0x00008100


	//   ....[20]....
        /*087c*/ 	.word	0x00008200


	//   ....[21]....
        /*0880*/ 	.word	0x00008220


	//   ....[22]....
        /*0884*/ 	.word	0x000082b0


	//   ....[23]....
        /*0888*/ 	.word	0x000082e0


	//   ....[24]....
        /*088c*/ 	.word	0x00009ba0


	//   ....[25]....
        /*0890*/ 	.word	0x0000a520


	//   ....[26]....
        /*0894*/ 	.word	0x0000b8b0


	//   ....[27]....
        /*0898*/ 	.word	0x0000b970


	//   ....[28]....
        /*089c*/ 	.word	0x0000c1b0


	//   ....[29]....
        /*08a0*/ 	.word	0x0000c220


	//   ....[30]....
        /*08a4*/ 	.word	0x0000dd50


	//   ....[31]....
        /*08a8*/ 	.word	0x0000e4c0


	//   ....[32]....
        /*08ac*/ 	.word	0x0000f170


	//   ....[33]....
        /*08b0*/ 	.word	0x0000f2d0


	//   ....[34]....
        /*08b4*/ 	.word	0x0000fb00


	//   ....[35]....
        /*08b8*/ 	.word	0x0000fb80


	//   ....[36]....
        /*08bc*/ 	.word	0x00011ca0


	//   ....[37]....
        /*08c0*/ 	.word	0x00011d10


	//   ....[38]....
        /*08c4*/ 	.word	0x00012360


	//   ....[39]....
        /*08c8*/ 	.word	0x000123c0


	//   ....[40]....
        /*08cc*/ 	.word	0x00014170


	//   ....[41]....
        /*08d0*/ 	.word	0x00014740


	//   ....[42]....
        /*08d4*/ 	.word	0x00015410


	//   ....[43]....
        /*08d8*/ 	.word	0x000154c0


	//   ....[44]....
        /*08dc*/ 	.word	0x00015c20


	//   ....[45]....
        /*08e0*/ 	.word	0x00015c80


	//   ....[46]....
        /*08e4*/ 	.word	0x00016c80


	//   ....[47]....
        /*08e8*/ 	.word	0x00016fb0


	//   ....[48]....
        /*08ec*/ 	.word	0x00016fd0


	//   ....[49]....
        /*08f0*/ 	.word	0x000170b0


	//   ....[50]....
        /*08f4*/ 	.word	0x00017d80


	//   ....[51]....
        /*08f8*/ 	.word	0x00017dc0


	//   ....[52]....
        /*08fc*/ 	.word	0x00017de0


	//   ....[53]....
        /*0900*/ 	.word	0x00017e10


	//   ....[54]....
        /*0904*/ 	.word	0x00018280


	//   ....[55]....
        /*0908*/ 	.word	0x000182c0


	//   ....[56]....
        /*090c*/ 	.word	0x000182e0


	//   ....[57]....
        /*0910*/ 	.word	0x00018320


	//   ....[58]....
        /*0914*/ 	.word	0x00018340


	//   ....[59]....
        /*0918*/ 	.word	0x00018360


	//   ....[60]....
        /*091c*/ 	.word	0x00018380


	//   ....[61]....
        /*0920*/ 	.word	0x000183b0


	//   ....[62]....
        /*0924*/ 	.word	0x00018bd0


	//   ....[63]....
        /*0928*/ 	.word	0x00018c00


	//   ....[64]....
        /*092c*/ 	.word	0x00018c20


	//   ....[65]....
        /*0930*/ 	.word	0x00018c50


	//   ....[66]....
        /*0934*/ 	.word	0x00018c80


	//   ....[67]....
        /*0938*/ 	.word	0x00018c90


	//   ....[68]....
        /*093c*/ 	.word	0x00018cc0


	//   ....[69]....
        /*0940*/ 	.word	0x00018d30


	//   ....[70]....
        /*0944*/ 	.word	0x00018e50


	//   ....[71]....
        /*0948*/ 	.word	0x00019040


	//   ....[72]....
        /*094c*/ 	.word	0x00019070


	//   ....[73]....
        /*0950*/ 	.word	0x000190a0


	//   ....[74]....
        /*0954*/ 	.word	0x000190d0


	//   ....[75]....
        /*0958*/ 	.word	0x00019100


	//   ....[76]....
        /*095c*/ 	.word	0x00019130


	//   ....[77]....
        /*0960*/ 	.word	0x000192a0


	//   ....[78]....
        /*0964*/ 	.word	0x000192d0


	//   ....[79]....
        /*0968*/ 	.word	0x00019300


	//   ....[80]....
        /*096c*/ 	.word	0x00019330


	//   ....[81]....
        /*0970*/ 	.word	0x00019360


	//   ....[82]....
        /*0974*/ 	.word	0x00019390


	//   ....[83]....
        /*0978*/ 	.word	0x00019430


	//   ....[84]....
        /*097c*/ 	.word	0x00019490


	//   ....[85]....
        /*0980*/ 	.word	0x00019530


	//   ....[86]....
        /*0984*/ 	.word	0x0001a5c0


	//   ....[87]....
        /*0988*/ 	.word	0x0001bc40


	//   ....[88]....
        /*098c*/ 	.word	0x0001c840


	//   ....[89]....
        /*0990*/ 	.word	0x0001c850


	//   ....[90]....
        /*0994*/ 	.word	0x0001c870


	//   ....[91]....
        /*0998*/ 	.word	0x0001c900


	//   ....[92]....
        /*099c*/ 	.word	0x0001c910


	//   ....[93]....
        /*09a0*/ 	.word	0x0001c980


	//   ....[94]....
        /*09a4*/ 	.word	0x0001c990


	//   ....[95]....
        /*09a8*/ 	.word	0x0001ca00


	//   ....[96]....
        /*09ac*/ 	.word	0x0001ca10


	//   ....[97]....
        /*09b0*/ 	.word	0x0001ca80


	//   ....[98]....
        /*09b4*/ 	.word	0x0001ca90


	//   ....[99]....
        /*09b8*/ 	.word	0x0001cb00


	//   ....[100]....
        /*09bc*/ 	.word	0x0001cb10


	//   ....[101]....
        /*09c0*/ 	.word	0x0001cb80


	//   ....[102]....
        /*09c4*/ 	.word	0x0001cb90


	//   ....[103]....
        /*09c8*/ 	.word	0x0001cba0


	//   ....[104]....
        /*09cc*/ 	.word	0x0001cbe0


	//   ....[105]....
        /*09d0*/ 	.word	0x0001cc00


	//   ....[106]....
        /*09d4*/ 	.word	0x0001cc50


	//   ....[107]....
        /*09d8*/ 	.word	0x0001cd10


	//   ....[108]....
        /*09dc*/ 	.word	0x0001cd20


	//   ....[109]....
        /*09e0*/ 	.word	0x0001cd90


	//   ....[110]....
        /*09e4*/ 	.word	0x0001cda0


	//   ....[111]....
        /*09e8*/ 	.word	0x0001cdb0


	//   ....[112]....
        /*09ec*/ 	.word	0x0001ed20


	//   ....[113]....
        /*09f0*/ 	.word	0x0001ed70


	//   ....[114]....
        /*09f4*/ 	.word	0x0001eda0


	//   ....[115]....
        /*09f8*/ 	.word	0x0001edd0


	//   ....[116]....
        /*09fc*/ 	.word	0x0001ede0


	//   ....[117]....
        /*0a00*/ 	.word	0x0001ee10


	//   ....[118]....
        /*0a04*/ 	.word	0x0001ee40


	//   ....[119]....
        /*0a08*/ 	.word	0x0001ee70


	//   ....[120]....
        /*0a0c*/ 	.word	0x0001eff0


	//   ....[121]....
        /*0a10*/ 	.word	0x0001f020


	//   ....[122]....
        /*0a14*/ 	.word	0x0001f050


	//   ....[123]....
        /*0a18*/ 	.word	0x0001f080


	//   ....[124]....
        /*0a1c*/ 	.word	0x0001f0b0


	//   ....[125]....
        /*0a20*/ 	.word	0x0001f0e0


	//   ....[126]....
        /*0a24*/ 	.word	0x0001f1a0


	//   ....[127]....
        /*0a28*/ 	.word	0x0001f1c0


	//   ....[128]....
        /*0a2c*/ 	.word	0x0001f230


	//   ....[129]....
        /*0a30*/ 	.word	0x0001f8d0


	//   ....[130]....
        /*0a34*/ 	.word	0x0001fd30


	//   ....[131]....
        /*0a38*/ 	.word	0x0001fde0


	//   ....[132]....
        /*0a3c*/ 	.word	0x0001fe70


	//   ....[133]....
        /*0a40*/ 	.word	0x0001fec0


	//   ....[134]....
        /*0a44*/ 	.word	0x0001ff10


	//   ....[135]....
        /*0a48*/ 	.word	0x0001ffa0


	//   ....[136]....
        /*0a4c*/ 	.word	0x00020030


	//   ....[137]....
        /*0a50*/ 	.word	0x00020080


	//   ....[138]....
        /*0a54*/ 	.word	0x000200d0


	//   ....[139]....
        /*0a58*/ 	.word	0x000201c0


	//   ....[140]....
        /*0a5c*/ 	.word	0x00020270


	//   ....[141]....
        /*0a60*/ 	.word	0x000202c0


	//   ....[142]....
        /*0a64*/ 	.word	0x00020310


	//   ....[143]....
        /*0a68*/ 	.word	0x000204a0


	//   ....[144]....
        /*0a6c*/ 	.word	0x000205f0


	//   ....[145]....
        /*0a70*/ 	.word	0x000206a0


	//   ....[146]....
        /*0a74*/ 	.word	0x000206f0


	//   ....[147]....
        /*0a78*/ 	.word	0x00020a60


	//   ....[148]....
        /*0a7c*/ 	.word	0x00020b00


	//   ....[149]....
        /*0a80*/ 	.word	0x00020b60


	//   ....[150]....
        /*0a84*/ 	.word	0x00020bd0


	//   ....[151]....
        /*0a88*/ 	.word	0x00020c30


	//   ....[152]....
        /*0a8c*/ 	.word	0x00020ca0


	//   ....[153]....
        /*0a90*/ 	.word	0x00020d60


	//   ....[154]....
        /*0a94*/ 	.word	0x00020dc0


	//   ....[155]....
        /*0a98*/ 	.word	0x00020e80


	//   ....[156]....
        /*0a9c*/ 	.word	0x00021160


	//   ....[157]....
        /*0aa0*/ 	.word	0x00021340


	//   ....[158]....
        /*0aa4*/ 	.word	0x00021390


	//   ....[159]....
        /*0aa8*/ 	.word	0x000213f0


	//   ....[160]....
        /*0aac*/ 	.word	0x000214c0


	//   ....[161]....
        /*0ab0*/ 	.word	0x00021520


	//   ....[162]....
        /*0ab4*/ 	.word	0x00021600


	//   ....[163]....
        /*0ab8*/ 	.word	0x00021660


	//   ....[164]....
        /*0abc*/ 	.word	0x00021740


	//   ....[165]....
        /*0ac0*/ 	.word	0x000217a0


	//   ....[166]....
        /*0ac4*/ 	.word	0x00021880


	//   ....[167]....
        /*0ac8*/ 	.word	0x000218e0


	//   ....[168]....
        /*0acc*/ 	.word	0x000219c0


	//   ....[169]....
        /*0ad0*/ 	.word	0x00021a20


	//   ....[170]....
        /*0ad4*/ 	.word	0x00021b00


	//   ....[171]....
        /*0ad8*/ 	.word	0x00021b60


	//   ....[172]....
        /*0adc*/ 	.word	0x00021c50


	//   ....[173]....
        /*0ae0*/ 	.word	0x00021cc0


	//   ....[174]....
        /*0ae4*/ 	.word	0x00021d90


	//   ....[175]....
        /*0ae8*/ 	.word	0x00021df0


	//   ....[176]....
        /*0aec*/ 	.word	0x00021ee0


	//   ....[177]....
        /*0af0*/ 	.word	0x00021f40


	//   ....[178]....
        /*0af4*/ 	.word	0x00022010


	//   ....[179]....
        /*0af8*/ 	.word	0x00022070


	//   ....[180]....
        /*0afc*/ 	.word	0x00022130


	//   ....[181]....
        /*0b00*/ 	.word	0x00022440


	//   ....[182]....
        /*0b04*/ 	.word	0x000224e0


	//   ....[183]....
        /*0b08*/ 	.word	0x00022600


	//   ....[184]....
        /*0b0c*/ 	.word	0x00022670


	//   ....[185]....
        /*0b10*/ 	.word	0x000226e0


	//   ....[186]....
        /*0b14*/ 	.word	0x00022750


	//   ....[187]....
        /*0b18*/ 	.word	0x000227c0


	//   ....[188]....
        /*0b1c*/ 	.word	0x00022840


	//   ....[189]....
        /*0b20*/ 	.word	0x000228d0


	//   ....[190]....
        /*0b24*/ 	.word	0x00022960


	//   ....[191]....
        /*0b28*/ 	.word	0x000229d0


	//   ....[192]....
        /*0b2c*/ 	.word	0x00022a40


	//   ....[193]....
        /*0b30*/ 	.word	0x00022ab0


	//   ....[194]....
        /*0b34*/ 	.word	0x00022b30


	//   ....[195]....
        /*0b38*/ 	.word	0x00022ba0


	//   ....[196]....
        /*0b3c*/ 	.word	0x00022c40


	//   ....[197]....
        /*0b40*/ 	.word	0x00022cd0


	//   ....[198]....
        /*0b44*/ 	.word	0x00022df0


	//----- nvinfo : EIATTR_REG_RECONFIG
	.align		4
.L_235:
        /*0b48*/ 	.byte	0x01, 0x54
	.zero		2


	//----- nvinfo : EIATTR_SYSCALL_OFFSETS
	.align		4
        /*0b4c*/ 	.byte	0x04, 0x46
        /*0b4e*/ 	.short	(.L_237 - .L_236)


	//   ....[0]....
.L_236:
        /*0b50*/ 	.word	0x00001ae0


	//   ....[1]....
        /*0b54*/ 	.word	0x00001c30


	//   ....[2]....
        /*0b58*/ 	.word	0x00006330


	//   ....[3]....
        /*0b5c*/ 	.word	0x00006650


	//   ....[4]....
        /*0b60*/ 	.word	0x0001b8a0


	//   ....[5]....
        /*0b64*/ 	.word	0x0001b9f0


	//   ....[6]....
        /*0b68*/ 	.word	0x0001bae0


	//   ....[7]....
        /*0b6c*/ 	.word	0x0001c310


	//----- nvinfo : EIATTR_MBARRIER_INSTR_OFFSETS
	.align		4
.L_237:
        /*0b70*/ 	.byte	0x04, 0x39
        /*0b72*/ 	.short	(.L_239 - .L_238)


	//   ....[0]....
.L_238:
        /*0b74*/ 	.word	0x000002d0
        /*0b78*/ 	.word	0x000000ff
        /*0b7c*/ 	.word	0x00016800
        /*0b80*/ 	.short	0x0100
        /*0b82*/ 	.byte	0x08
	.zero		1


	//   ....[1]....
        /*0b84*/ 	.word	0x000002e0
        /*0b88*/ 	.word	0x000000ff
        /*0b8c*/ 	.word	0x00016820
        /*0b90*/ 	.short	0x0100
        /*0b92*/ 	.byte	0x08
	.zero		1


	//   ....[2]....
        /*0b94*/ 	.word	0x000003d0
        /*0b98*/ 	.word	0x000000ff
        /*0b9c*/ 	.word	0x00016830
        /*0ba0*/ 	.short	0x0100
        /*0ba2*/ 	.byte	0x08
	.zero		1


	//   ....[3]....
        /*0ba4*/ 	.word	0x000003e0
        /*0ba8*/ 	.word	0x000000ff
        /*0bac*/ 	.word	0x00016840
        /*0bb0*/ 	.short	0x0100
        /*0bb2*/ 	.byte	0x08
	.zero		1


	//   ....[4]....
        /*0bb4*/ 	.word	0x000003f0
        /*0bb8*/ 	.word	0x000000ff
        /*0bbc*/ 	.word	0x00016838
        /*0bc0*/ 	.short	0x0100
        /*0bc2*/ 	.byte	0x08
	.zero		1


	//   ....[5]....
        /*0bc4*/ 	.word	0x00000400
        /*0bc8*/ 	.word	0x000000ff
        /*0bcc*/ 	.word	0x00016848
        /*0bd0*/ 	.short	0x0100
        /*0bd2*/ 	.byte	0x08
	.zero		1


	//   ....[6]....
        /*0bd4*/ 	.word	0x00000530
        /*0bd8*/ 	.word	0x000000ff
        /*0bdc*/ 	.word	0x00016850
        /*0be0*/ 	.short	0x0100
        /*0be2*/ 	.byte	0x08
	.zero		1


	//   ....[7]....
        /*0be4*/ 	.word	0x00000540
        /*0be8*/ 	.word	0x000000ff
        /*0bec*/ 	.word	0x00016860
        /*0bf0*/ 	.short	0x0100
        /*0bf2*/ 	.byte	0x08
	.zero		1


	//   ....[8]....
        /*0bf4*/ 	.word	0x00000550
        /*0bf8*/ 	.word	0x000000ff
        /*0bfc*/ 	.word	0x00016858
        /*0c00*/ 	.short	0x0100
        /*0c02*/ 	.byte	0x08
	.zero		1


	//   ....[9]....
        /*0c04*/ 	.word	0x00000560
        /*0c08*/ 	.word	0x000000ff
        /*0c0c*/ 	.word	0x00016868
        /*0c10*/ 	.short	0x0100
        /*0c12*/ 	.byte	0x08
	.zero		1


	//   ....[10]....
        /*0c14*/ 	.word	0x00000650
        /*0c18*/ 	.word	0x000000ff
        /*0c1c*/ 	.word	0x00016870
        /*0c20*/ 	.short	0x0100
        /*0c22*/ 	.byte	0x06
	.zero		1


	//   ....[11]....
        /*0c24*/ 	.word	0x00000660
        /*0c28*/ 	.word	0x000000ff
        /*0c2c*/ 	.word	0x00016880
        /*0c30*/ 	.short	0x0100
        /*0c32*/ 	.byte	0x06
	.zero		1


	//   ....[12]....
        /*0c34*/ 	.word	0x00000670
        /*0c38*/ 	.word	0x000000ff
        /*0c3c*/ 	.word	0x00016878
        /*0c40*/ 	.short	0x0100
        /*0c42*/ 	.byte	0x06
	.zero		1


	//   ....[13]....
        /*0c44*/ 	.word	0x00000680
        /*0c48*/ 	.word	0x000000ff
        /*0c4c*/ 	.word	0x00016888
        /*0c50*/ 	.short	0x0100
        /*0c52*/ 	.byte	0x06
	.zero		1


	//   ....[14]....
        /*0c54*/ 	.word	0x000007b0
        /*0c58*/ 	.word	0x000000ff
        /*0c5c*/ 	.word	0x00016890
        /*0c60*/ 	.short	0x0100
        /*0c62*/ 	.byte	0x08
	.zero		1


	//   ....[15]....
        /*0c64*/ 	.word	0x000007c0
        /*0c68*/ 	.word	0x000000ff
        /*0c6c*/ 	.word	0x000168a0
        /*0c70*/ 	.short	0x0100
        /*0c72*/ 	.byte	0x08
	.zero		1


	//   ....[16]....
        /*0c74*/ 	.word	0x000007d0
        /*0c78*/ 	.word	0x000000ff
        /*0c7c*/ 	.word	0x00016898
        /*0c80*/ 	.short	0x0100
        /*0c82*/ 	.byte	0x08
	.zero		1


	//   ....[17]....
        /*0c84*/ 	.word	0x000007e0
        /*0c88*/ 	.word	0x000000ff
        /*0c8c*/ 	.word	0x000168a8
        /*0c90*/ 	.short	0x0100
        /*0c92*/ 	.byte	0x08
	.zero		1


	//   ....[18]....
        /*0c94*/ 	.word	0x00000910
        /*0c98*/ 	.word	0x000000ff
        /*0c9c*/ 	.word	0x000168b0
        /*0ca0*/ 	.short	0x0100
        /*0ca2*/ 	.byte	0x08
	.zero		1


	//   ....[19]....
        /*0ca4*/ 	.word	0x00000920
        /*0ca8*/ 	.word	0x000000ff
        /*0cac*/ 	.word	0x000168c0
        /*0cb0*/ 	.short	0x0100
        /*0cb2*/ 	.byte	0x08
	.zero		1


	//   ....[20]....
        /*0cb4*/ 	.word	0x00000930
        /*0cb8*/ 	.word	0x000000ff
        /*0cbc*/ 	.word	0x000168b8
        /*0cc0*/ 	.short	0x0100
        /*0cc2*/ 	.byte	0x08
	.zero		1


	//   ....[21]....
        /*0cc4*/ 	.word	0x00000940
        /*0cc8*/ 	.word	0x000000ff
        /*0ccc*/ 	.word	0x000168c8
        /*0cd0*/ 	.short	0x0100
        /*0cd2*/ 	.byte	0x08
	.zero		1


	//   ....[22]....
        /*0cd4*/ 	.word	0x00002e80
        /*0cd8*/ 	.word	0x0000004f
        /*0cdc*/ 	.word	0x00016890
        /*0ce0*/ 	.short	0x010a
        /*0ce2*/ 	.byte	0x3f
	.zero		1


	//   ....[23]....
        /*0ce4*/ 	.word	0x00004240
        /*0ce8*/ 	.word	0x0000004f
        /*0cec*/ 	.word	0x00016890
        /*0cf0*/ 	.short	0x010a
        /*0cf2*/ 	.byte	0x3f
	.zero		1


	//   ....[24]....
        /*0cf4*/ 	.word	0x00005440
        /*0cf8*/ 	.word	0x0000004f
        /*0cfc*/ 	.word	0x00016890
        /*0d00*/ 	.short	0x010a
        /*0d02*/ 	.byte	0x3f
	.zero		1


	//   ....[25]....
        /*0d04*/ 	.word	0x00005650
        /*0d08*/ 	.word	0x0000000c
        /*0d0c*/ 	.word	0x00000000
        /*0d10*/ 	.short	0x0101
        /*0d12*/ 	.byte	0x3f
	.zero		1


	//   ....[26]....
        /*0d14*/ 	.word	0x00005690
        /*0d18*/ 	.word	0x0000004f
        /*0d1c*/ 	.word	0x000168b0
        /*0d20*/ 	.short	0x010a
        /*0d22*/ 	.byte	0x3f
	.zero		1


	//   ....[27]....
        /*0d24*/ 	.word	0x00005a60
        /*0d28*/ 	.word	0x0000004f
        /*0d2c*/ 	.word	0x00000000
        /*0d30*/ 	.short	0x0101
        /*0d32*/ 	.byte	0x3f
	.zero		1


	//   ....[28]....
        /*0d34*/ 	.word	0x000063d0
        /*0d38*/ 	.word	0x00000002
        /*0d3c*/ 	.word	0x00016800
        /*0d40*/ 	.short	0x010a
        /*0d42*/ 	.byte	0x3f
	.zero		1


	//   ....[29]....
        /*0d44*/ 	.word	0x00006420
        /*0d48*/ 	.word	0x00000002
        /*0d4c*/ 	.word	0x00016800
        /*0d50*/ 	.short	0x010a
        /*0d52*/ 	.byte	0x3f
	.zero		1


	//   ....[30]....
        /*0d54*/ 	.word	0x00006f30
        /*0d58*/ 	.word	0x00000002
        /*0d5c*/ 	.word	0x00016800
        /*0d60*/ 	.short	0x010a
        /*0d62*/ 	.byte	0x3f
	.zero		1


	//   ....[31]....
        /*0d64*/ 	.word	0x00008570
        /*0d68*/ 	.word	0x00000002
        /*0d6c*/ 	.word	0x00016800
        /*0d70*/ 	.short	0x010a
        /*0d72*/ 	.byte	0x3f
	.zero		1


	//   ....[32]....
        /*0d74*/ 	.word	0x000095b0
        /*0d78*/ 	.word	0x0000000f
        /*0d7c*/ 	.word	0x00016830
        /*0d80*/ 	.short	0x010a
        /*0d82*/ 	.byte	0x3f
	.zero		1


	//   ....[33]....
        /*0d84*/ 	.word	0x00009620
        /*0d88*/ 	.word	0x0000000f
        /*0d8c*/ 	.word	0x00016830
        /*0d90*/ 	.short	0x010a
        /*0d92*/ 	.byte	0x3f
	.zero		1


	//   ....[34]....
        /*0d94*/ 	.word	0x00009a40
        /*0d98*/ 	.word	0x0000000f
        /*0d9c*/ 	.word	0x00000000
        /*0da0*/ 	.short	0x0101
        /*0da2*/ 	.byte	0x3f
	.zero		1


	//   ....[35]....
        /*0da4*/ 	.word	0x0000d1e0
        /*0da8*/ 	.word	0x0000000b
        /*0dac*/ 	.word	0x00016830
        /*0db0*/ 	.short	0x010a
        /*0db2*/ 	.byte	0x3f
	.zero		1


	//   ....[36]....
        /*0db4*/ 	.word	0x0000d230
        /*0db8*/ 	.word	0x0000000b
        /*0dbc*/ 	.word	0x00016830
        /*0dc0*/ 	.short	0x010a
        /*0dc2*/ 	.byte	0x3f
	.zero		1


	//   ....[37]....
        /*0dc4*/ 	.word	0x0000d540
        /*0dc8*/ 	.word	0x0000000b
        /*0dcc*/ 	.word	0x00016850
        /*0dd0*/ 	.short	0x010a
        /*0dd2*/ 	.byte	0x3f
	.zero		1


	//   ....[38]....
        /*0dd4*/ 	.word	0x0000d580
        /*0dd8*/ 	.word	0x0000000b
        /*0ddc*/ 	.word	0x00016850
        /*0de0*/ 	.short	0x010a
        /*0de2*/ 	.byte	0x3f
	.zero		1


	//   ....[39]....
        /*0de4*/ 	.word	0x0000e300
        /*0de8*/ 	.word	0x0000000f
        /*0dec*/ 	.word	0x00000000
        /*0df0*/ 	.short	0x0101
        /*0df2*/ 	.byte	0x3f
	.zero		1


	//   ....[40]....
        /*0df4*/ 	.word	0x0000fde0
        /*0df8*/ 	.word	0x00000020
        /*0dfc*/ 	.word	0x00000000
        /*0e00*/ 	.short	0x0101
        /*0e02*/ 	.byte	0x3f
	.zero		1


	//   ....[41]....
        /*0e04*/ 	.word	0x00010ca0
        /*0e08*/ 	.word	0x00000005
        /*0e0c*/ 	.word	0x00016830
        /*0e10*/ 	.short	0x010a
        /*0e12*/ 	.byte	0x3f
	.zero		1


	//   ....[42]....
        /*0e14*/ 	.word	0x00010cf0
        /*0e18*/ 	.word	0x00000005
        /*0e1c*/ 	.word	0x00016830
        /*0e20*/ 	.short	0x010a
        /*0e22*/ 	.byte	0x3f
	.zero		1


	//   ....[43]....
        /*0e24*/ 	.word	0x00011000
        /*0e28*/ 	.word	0x0000000a
        /*0e2c*/ 	.word	0x00016850
        /*0e30*/ 	.short	0x010a
        /*0e32*/ 	.byte	0x3f
	.zero		1


	//   ....[44]....
        /*0e34*/ 	.word	0x00011040
        /*0e38*/ 	.word	0x0000000a
        /*0e3c*/ 	.word	0x00016850
        /*0e40*/ 	.short	0x010a
        /*0e42*/ 	.byte	0x3f
	.zero		1


	//   ....[45]....
        /*0e44*/ 	.word	0x00012890
        /*0e48*/ 	.word	0x00000015
        /*0e4c*/ 	.word	0x00000000
        /*0e50*/ 	.short	0x0101
        /*0e52*/ 	.byte	0x3f
	.zero		1


	//   ....[46]....
        /*0e54*/ 	.word	0x00012950
        /*0e58*/ 	.word	0x00000024
        /*0e5c*/ 	.word	0x00000000
        /*0e60*/ 	.short	0x0101
        /*0e62*/ 	.byte	0x3f
	.zero		1


	//   ....[47]....
        /*0e64*/ 	.word	0x00013460
        /*0e68*/ 	.word	0x00000005
        /*0e6c*/ 	.word	0x00016830
        /*0e70*/ 	.short	0x010a
        /*0e72*/ 	.byte	0x3f
	.zero		1


	//   ....[48]....
        /*0e74*/ 	.word	0x000134b0
        /*0e78*/ 	.word	0x00000005
        /*0e7c*/ 	.word	0x00016830
        /*0e80*/ 	.short	0x010a
        /*0e82*/ 	.byte	0x3f
	.zero		1


	//   ....[49]....
        /*0e84*/ 	.word	0x000137c0
        /*0e88*/ 	.word	0x0000000a
        /*0e8c*/ 	.word	0x00016850
        /*0e90*/ 	.short	0x010a
        /*0e92*/ 	.byte	0x3f
	.zero		1


	//   ....[50]....
        /*0e94*/ 	.word	0x00013800
        /*0e98*/ 	.word	0x0000000a
        /*0e9c*/ 	.word	0x00016850
        /*0ea0*/ 	.short	0x010a
        /*0ea2*/ 	.byte	0x3f
	.zero		1


	//   ....[51]....
        /*0ea4*/ 	.word	0x00014580
        /*0ea8*/ 	.word	0x00000056
        /*0eac*/ 	.word	0x00000000
        /*0eb0*/ 	.short	0x0101
        /*0eb2*/ 	.byte	0x3f
	.zero		1


	//   ....[52]....
        /*0eb4*/ 	.word	0x00015ec0
        /*0eb8*/ 	.word	0x0000001f
        /*0ebc*/ 	.word	0x00000000
        /*0ec0*/ 	.short	0x0101
        /*0ec2*/ 	.byte	0x3f
	.zero		1


	//   ....[53]....
        /*0ec4*/ 	.word	0x00016b70
        /*0ec8*/ 	.word	0x0000000b
        /*0ecc*/ 	.word	0x00016850
        /*0ed0*/ 	.short	0x010a
        /*0ed2*/ 	.byte	0x3f
	.zero		1


	//   ....[54]....
        /*0ed4*/ 	.word	0x00016be0
        /*0ed8*/ 	.word	0x0000000b
        /*0edc*/ 	.word	0x00016850
        /*0ee0*/ 	.short	0x010a
        /*0ee2*/ 	.byte	0x3f
	.zero		1


	//   ....[55]....
        /*0ee4*/ 	.word	0x000171e0
        /*0ee8*/ 	.word	0x00000002
        /*0eec*/ 	.word	0x00000000
        /*0ef0*/ 	.short	0x0101
        /*0ef2*/ 	.byte	0x3f
	.zero		1


	//   ....[56]....
        /*0ef4*/ 	.word	0x00018350
        /*0ef8*/ 	.word	0x00000000
        /*0efc*/ 	.word	0x00000000
        /*0f00*/ 	.short	0x0101
        /*0f02*/ 	.byte	0x3f
	.zero		1


	//   ....[57]....
        /*0f04*/ 	.word	0x0001a6a0
        /*0f08*/ 	.word	0x00000016
        /*0f0c*/ 	.word	0x00016820
        /*0f10*/ 	.short	0x010a
        /*0f12*/ 	.byte	0x3f
	.zero		1


	//   ....[58]....
        /*0f14*/ 	.word	0x0001a750
        /*0f18*/ 	.word	0x00000005
        /*0f1c*/ 	.word	0x000168a0
        /*0f20*/ 	.short	0x010a
        /*0f22*/ 	.byte	0x3f
	.zero		1


	//   ....[59]....
        /*0f24*/ 	.word	0x0001a990
        /*0f28*/ 	.word	0x00000005
        /*0f2c*/ 	.word	0x000168c0
        /*0f30*/ 	.short	0x010a
        /*0f32*/ 	.byte	0x3f
	.zero		1


	//   ....[60]....
        /*0f34*/ 	.word	0x0001acf0
        /*0f38*/ 	.word	0x00000005
        /*0f3c*/ 	.word	0x000168a0
        /*0f40*/ 	.short	0x010a
        /*0f42*/ 	.byte	0x3f
	.zero		1


	//   ....[61]....
        /*0f44*/ 	.word	0x0001af10
        /*0f48*/ 	.word	0x00000005
        /*0f4c*/ 	.word	0x000168c0
        /*0f50*/ 	.short	0x010a
        /*0f52*/ 	.byte	0x3f
	.zero		1


	//   ....[62]....
        /*0f54*/ 	.word	0x0001be60
        /*0f58*/ 	.word	0x00000000
        /*0f5c*/ 	.word	0x00016840
        /*0f60*/ 	.short	0x010a
        /*0f62*/ 	.byte	0x3f
	.zero		1


	//   ....[63]....
        /*0f64*/ 	.word	0x0001cea0
        /*0f68*/ 	.word	0x00000016
        /*0f6c*/ 	.word	0x00016800
        /*0f70*/ 	.short	0x0107
        /*0f72*/ 	.byte	0x3f
	.zero		1


	//   ....[64]....
        /*0f74*/ 	.word	0x0001cfa0
        /*0f78*/ 	.word	0x00000016
        /*0f7c*/ 	.word	0x00016800
        /*0f80*/ 	.short	0x0101
        /*0f82*/ 	.byte	0x3f
	.zero		1


	//   ....[65]....
        /*0f84*/ 	.word	0x0001cfd0
        /*0f88*/ 	.word	0x00000016
        /*0f8c*/ 	.word	0x00016820
        /*0f90*/ 	.short	0x010a
        /*0f92*/ 	.byte	0x3f
	.zero		1


	//   ....[66]....
        /*0f94*/ 	.word	0x0001d310
        /*0f98*/ 	.word	0x00000002
        /*0f9c*/ 	.word	0x00016840
        /*0fa0*/ 	.short	0x010a
        /*0fa2*/ 	.byte	0x3f
	.zero		1


	//   ....[67]....
        /*0fa4*/ 	.word	0x0001d590
        /*0fa8*/ 	.word	0x00000003
        /*0fac*/ 	.word	0x00000060
        /*0fb0*/ 	.short	0x010a
        /*0fb2*/ 	.byte	0x3f
	.zero		1


	//   ....[68]....
        /*0fb4*/ 	.word	0x0001db00
        /*0fb8*/ 	.word	0x00000002
        /*0fbc*/ 	.word	0x00016840
        /*0fc0*/ 	.short	0x010a
        /*0fc2*/ 	.byte	0x3f
	.zero		1


	//   ....[69]....
        /*0fc4*/ 	.word	0x0001dd80
        /*0fc8*/ 	.word	0x0000000a
        /*0fcc*/ 	.word	0x00000060
        /*0fd0*/ 	.short	0x010a
        /*0fd2*/ 	.byte	0x3f
	.zero		1


	//   ....[70]....
        /*0fd4*/ 	.word	0x0001e220
        /*0fd8*/ 	.word	0x00000002
        /*0fdc*/ 	.word	0x00016840
        /*0fe0*/ 	.short	0x010a
        /*0fe2*/ 	.byte	0x3f
	.zero		1


	//   ....[71]....
        /*0fe4*/ 	.word	0x0001e4b0
        /*0fe8*/ 	.word	0x00000005
        /*0fec*/ 	.word	0x00000060
        /*0ff0*/ 	.short	0x010a
        /*0ff2*/ 	.byte	0x3f
	.zero		1


	//   ....[72]....
        /*0ff4*/ 	.word	0x0001e900
        /*0ff8*/ 	.word	0x00000003
        /*0ffc*/ 	.word	0x00016860
        /*1000*/ 	.short	0x010a
        /*1002*/ 	.byte	0x3f
	.zero		1


	//   ....[73]....
        /*1004*/ 	.word	0x0001f850
        /*1008*/ 	.word	0x00000009
        /*100c*/ 	.word	0x00016820
        /*1010*/ 	.short	0x010a
        /*1012*/ 	.byte	0x3f
	.zero		1


	//   ....[74]....
        /*1014*/ 	.word	0x0001f9e0
        /*1018*/ 	.word	0x00000005
        /*101c*/ 	.word	0x00000000
        /*1020*/ 	.short	0x010a
        /*1022*/ 	.byte	0x3f
	.zero		1


	//   ....[75]....
        /*1024*/ 	.word	0x0001fa50
        /*1028*/ 	.word	0x00000003
        /*102c*/ 	.word	0x00000000
        /*1030*/ 	.short	0x010a
        /*1032*/ 	.byte	0x3f
	.zero		1


	//   ....[76]....
        /*1034*/ 	.word	0x0001fab0
        /*1038*/ 	.word	0x00000017
        /*103c*/ 	.word	0x00000000
        /*1040*/ 	.short	0x010a
        /*1042*/ 	.byte	0x3f
	.zero		1


	//   ....[77]....
        /*1044*/ 	.word	0x0001fae0
        /*1048*/ 	.word	0x00000007
        /*104c*/ 	.word	0x00000000
        /*1050*/ 	.short	0x010a
        /*1052*/ 	.byte	0x3f
	.zero		1


	//   ....[78]....
        /*1054*/ 	.word	0x0001fb40
        /*1058*/ 	.word	0x0000004f
        /*105c*/ 	.word	0x00016890
        /*1060*/ 	.short	0x010a
        /*1062*/ 	.byte	0x3f
	.zero		1


	//   ....[79]....
        /*1064*/ 	.word	0x0001fb90
        /*1068*/ 	.word	0x0000004f
        /*106c*/ 	.word	0x00016890
        /*1070*/ 	.short	0x010a
        /*1072*/ 	.byte	0x3f
	.zero		1


	//   ....[80]....
        /*1074*/ 	.word	0x0001fbe0
        /*1078*/ 	.word	0x0000004f
        /*107c*/ 	.word	0x00016890
        /*1080*/ 	.short	0x010a
        /*1082*/ 	.byte	0x3f
	.zero		1


	//   ....[81]....
        /*1084*/ 	.word	0x0001fc30
        /*1088*/ 	.word	0x0000004f
        /*108c*/ 	.word	0x000168b0
        /*1090*/ 	.short	0x010a
        /*1092*/ 	.byte	0x3f
	.zero		1


	//   ....[82]....
        /*1094*/ 	.word	0x00020100
        /*1098*/ 	.word	0x00000002
        /*109c*/ 	.word	0x00016800
        /*10a0*/ 	.short	0x010a
        /*10a2*/ 	.byte	0x3f
	.zero		1


	//   ....[83]....
        /*10a4*/ 	.word	0x00020720
        /*10a8*/ 	.word	0x00000002
        /*10ac*/ 	.word	0x00016800
        /*10b0*/ 	.short	0x010a
        /*10b2*/ 	.byte	0x3f
	.zero		1


	//   ....[84]....
        /*10b4*/ 	.word	0x00020770
        /*10b8*/ 	.word	0x0000000f
        /*10bc*/ 	.word	0x00016830
        /*10c0*/ 	.short	0x010a
        /*10c2*/ 	.byte	0x3f
	.zero		1


	//   ....[85]....
        /*10c4*/ 	.word	0x000207c0
        /*10c8*/ 	.word	0x0000000b
        /*10cc*/ 	.word	0x00016830
        /*10d0*/ 	.short	0x010a
        /*10d2*/ 	.byte	0x3f
	.zero		1


	//   ....[86]....
        /*10d4*/ 	.word	0x00020810
        /*10d8*/ 	.word	0x0000000b
        /*10dc*/ 	.word	0x00016850
        /*10e0*/ 	.short	0x010a
        /*10e2*/ 	.byte	0x3f
	.zero		1


	//   ....[87]....
        /*10e4*/ 	.word	0x00020860
        /*10e8*/ 	.word	0x00000005
        /*10ec*/ 	.word	0x00016830
        /*10f0*/ 	.short	0x010a
        /*10f2*/ 	.byte	0x3f
	.zero		1


	//   ....[88]....
        /*10f4*/ 	.word	0x000208b0
        /*10f8*/ 	.word	0x0000000a
        /*10fc*/ 	.word	0x00016850
        /*1100*/ 	.short	0x010a
        /*1102*/ 	.byte	0x3f
	.zero		1


	//   ....[89]....
        /*1104*/ 	.word	0x00020900
        /*1108*/ 	.word	0x00000005
        /*110c*/ 	.word	0x00016830
        /*1110*/ 	.short	0x010a
        /*1112*/ 	.byte	0x3f
	.zero		1


	//   ....[90]....
        /*1114*/ 	.word	0x00020950
        /*1118*/ 	.word	0x0000000a
        /*111c*/ 	.word	0x00016850
        /*1120*/ 	.short	0x010a
        /*1122*/ 	.byte	0x3f
	.zero		1


	//   ....[91]....
        /*1124*/ 	.word	0x000209a0
        /*1128*/ 	.word	0x0000000b
        /*112c*/ 	.word	0x00016850
        /*1130*/ 	.short	0x010a
        /*1132*/ 	.byte	0x3f
	.zero		1


	//   ....[92]....
        /*1134*/ 	.word	0x00020f40
        /*1138*/ 	.word	0x00000016
        /*113c*/ 	.word	0x00016820
        /*1140*/ 	.short	0x010a
        /*1142*/ 	.byte	0x3f
	.zero		1


	//   ....[93]....
        /*1144*/ 	.word	0x00020f90
        /*1148*/ 	.word	0x00000005
        /*114c*/ 	.word	0x000168a0
        /*1150*/ 	.short	0x010a
        /*1152*/ 	.byte	0x3f
	.zero		1


	//   ....[94]....
        /*1154*/ 	.word	0x00020fe0
        /*1158*/ 	.word	0x00000005
        /*115c*/ 	.word	0x000168c0
        /*1160*/ 	.short	0x010a
        /*1162*/ 	.byte	0x3f
	.zero		1


	//   ....[95]....
        /*1164*/ 	.word	0x00021030
        /*1168*/ 	.word	0x00000005
        /*116c*/ 	.word	0x000168a0
        /*1170*/ 	.short	0x010a
        /*1172*/ 	.byte	0x3f
	.zero		1


	//   ....[96]....
        /*1174*/ 	.word	0x00021080
        /*1178*/ 	.word	0x00000005
        /*117c*/ 	.word	0x000168c0
        /*1180*/ 	.short	0x010a
        /*1182*/ 	.byte	0x3f
	.zero		1


	//   ....[97]....
        /*1184*/ 	.word	0x00021220
        /*1188*/ 	.word	0x00000000
        /*118c*/ 	.word	0x00016840
        /*1190*/ 	.short	0x010a
        /*1192*/ 	.byte	0x3f
	.zero		1


	//   ....[98]....
        /*1194*/ 	.word	0x00022160
        /*1198*/ 	.word	0x00000016
        /*119c*/ 	.word	0x00016820
        /*11a0*/ 	.short	0x010a
        /*11a2*/ 	.byte	0x3f
	.zero		1


	//   ....[99]....
        /*11a4*/ 	.word	0x000221b0
        /*11a8*/ 	.word	0x00000002
        /*11ac*/ 	.word	0x00016840
        /*11b0*/ 	.short	0x010a
        /*11b2*/ 	.byte	0x3f
	.zero		1


	//   ....[100]....
        /*11b4*/ 	.word	0x00022200
        /*11b8*/ 	.word	0x00000003
        /*11bc*/ 	.word	0x00000060
        /*11c0*/ 	.short	0x010a
        /*11c2*/ 	.byte	0x3f
	.zero		1


	//   ....[101]....
        /*11c4*/ 	.word	0x00022250
        /*11c8*/ 	.word	0x00000002
        /*11cc*/ 	.word	0x00016840
        /*11d0*/ 	.short	0x010a
        /*11d2*/ 	.byte	0x3f
	.zero		1


	//   ....[102]....
        /*11d4*/ 	.word	0x000222a0
        /*11d8*/ 	.word	0x0000000a
        /*11dc*/ 	.word	0x00000060
        /*11e0*/ 	.short	0x010a
        /*11e2*/ 	.byte	0x3f
	.zero		1


	//   ....[103]....
        /*11e4*/ 	.word	0x000222f0
        /*11e8*/ 	.word	0x00000002
        /*11ec*/ 	.word	0x00016840
        /*11f0*/ 	.short	0x010a
        /*11f2*/ 	.byte	0x3f
	.zero		1


	//   ....[104]....
        /*11f4*/ 	.word	0x00022340
        /*11f8*/ 	.word	0x00000005
        /*11fc*/ 	.word	0x00000060
        /*1200*/ 	.short	0x010a
        /*1202*/ 	.byte	0x3f
	.zero		1


	//   ....[105]....
        /*1204*/ 	.word	0x00022390
        /*1208*/ 	.word	0x00000003
        /*120c*/ 	.word	0x00016860
        /*1210*/ 	.short	0x010a
        /*1212*/ 	.byte	0x3f
	.zero		1


	//   ....[106]....
        /*1214*/ 	.word	0x00022d10
        /*1218*/ 	.word	0x00000009
        /*121c*/ 	.word	0x00016820
        /*1220*/ 	.short	0x010a
        /*1222*/ 	.byte	0x3f
	.zero		1


	//   ....[107]....
        /*1224*/ 	.word	0x00022eb0
        /*1228*/ 	.word	0x00000005
        /*122c*/ 	.word	0x00000000
        /*1230*/ 	.short	0x010a
        /*1232*/ 	.byte	0x3f
	.zero		1


	//   ....[108]....
        /*1234*/ 	.word	0x00022f00
        /*1238*/ 	.word	0x00000003
        /*123c*/ 	.word	0x00000000
        /*1240*/ 	.short	0x010a
        /*1242*/ 	.byte	0x3f
	.zero		1


	//   ....[109]....
        /*1244*/ 	.word	0x00022f50
        /*1248*/ 	.word	0x00000017
        /*124c*/ 	.word	0x00000000
        /*1250*/ 	.short	0x010a
        /*1252*/ 	.byte	0x3f
	.zero		1


	//----- nvinfo : EIATTR_NUM_MBARRIERS
	.align		4
.L_239:
        /*1254*/ 	.byte	0x03, 0x38
        /*1256*/ 	.short	0x0016


	//----- nvinfo : EIATTR_EXIT_INSTR_OFFSETS
	.align		4
        /*1258*/ 	.byte	0x04, 0x1c
        /*125a*/ 	.short	(.L_241 - .L_240)


	//   ....[0]....
.L_240:
        /*125c*/ 	.word	0x0001fb30


	//----- nvinfo : EIATTR_MAX_THREADS
	.align		4
.L_241:
        /*1260*/ 	.byte	0x04, 0x05
        /*1262*/ 	.short	(.L_243 - .L_242)
.L_242:
        /*1264*/ 	.word	0x00000200
        /*1268*/ 	.word	0x00000001
        /*126c*/ 	.word	0x00000001


	//----- nvinfo : EIATTR_CRS_STACK_SIZE
	.align		4
.L_243:
        /*1270*/ 	.byte	0x04, 0x1e
        /*1272*/ 	.short	(.L_245 - .L_244)
.L_244:
        /*1274*/ 	.word	0x00000000


	//----- nvinfo : EIATTR_CBANK_PARAM_SIZE
	.align		4
.L_245:
        /*1278*/ 	.byte	0x03, 0x19
        /*127a*/ 	.short	0x0af0


	//----- nvinfo : EIATTR_PARAM_CBANK
	.align		4
        /*127c*/ 	.byte	0x04, 0x0a
        /*127e*/ 	.short	(.L_247 - .L_246)
	.align		4
.L_246:
        /*1280*/ 	.word	index@(.nv.constant0._ZN7cutlass13device_kernelIN5flash11enable_sm90INS1_16FlashAttnFwdSm90INS1_25CollectiveMainloopFwdSm90ILi2EN4cute5tupleIJNS5_1CILi1EEES8_S8_EEENS6_IJNS7_ILi192EEENS7_ILi128EEENS7_ILi64EEEEEELi64ENS_10bfloat16_tEfNS_4arch4Sm90ELb0ELb1ELb1ELb1ELb0ELb1ELb0ELb1ELb1ELb1ELb0ELb0EEENS1_21CollectiveEpilogueFwdINS6_IJSA_SC_SB_EEES9_SE_SG_Li384ELb1ELb1ELb0ELb0EEENS1_36VarlenDynamicPersistentTileSchedulerILi192ELi128ELi384ELi128ELb0ELb1ELb1ELb1ELb0ELb1EEEEEEEEEvNT_6ParamsE)
        /*1284*/ 	.short	0x0210
        /*1286*/ 	.short	0x0af0


	//----- nvinfo : EIATTR_SW_WAR
	.align		4
.L_247:
        /*1288*/ 	.byte	0x04, 0x36
        /*128a*/ 	.short	(.L_249 - .L_248)
.L_248:
        /*128c*/ 	.word	0x00000008
.L_249:


//--------------------- .nv.info._ZN7cutlass13device_kernelIN5flash11enable_sm90INS1_16FlashAttnFwdSm90INS1_25CollectiveMainloopFwdSm90ILi2EN4cute5tupleIJNS5_1CILi1EEES8_S8_EEENS6_IJNS7_ILi192EEENS7_ILi128EEENS7_ILi64EEEEEELi64ENS_10bfloat16_tEfNS_4arch4Sm90ELb1ELb0ELb1ELb0ELb0ELb0ELb0ELb1ELb1ELb1ELb0ELb0EEENS1_21CollectiveEpilogueFwdINS6_IJSA_SC_SB_EEES9_SE_SG_Li384ELb0ELb1ELb0ELb0EEENS1_30DynamicPersistentTileSchedulerILi384ELi128ELb0ELb1ELb1EEEEEEEEEvNT_6ParamsE --------------------------
	.section	.nv.info._ZN7cutlass13device_kernelIN5flash11enable_sm90INS1_16FlashAttnFwdSm90INS1_25CollectiveMainloopFwdSm90ILi2EN4cute5tupleIJNS5_1CILi1EEES8_S8_EEENS6_IJNS7_ILi192EEENS7_ILi128EEENS7_ILi64EEEEEELi64ENS_10bfloat16_tEfNS_4arch4Sm90ELb1ELb0ELb1ELb0ELb0ELb0ELb0ELb1ELb1ELb1ELb0ELb0EEENS1_21CollectiveEpilogueFwdINS6_IJSA_SC_SB_EEES9_SE_SG_Li384ELb0ELb1ELb0ELb0EEENS1_30DynamicPersistentTileSchedulerILi384ELi128ELb0ELb1ELb1EEEEEEEEEvNT_6ParamsE,"",@"SHT_CUDA_INFO"
	.sectionflags	@""
	.align	4


	//----- nvinfo : EIATTR_CUDA_API_VERSION
	.align		4
        /*0000*/ 	.byte	0x04, 0x37
        /*0002*/ 	.short	(.L_251 - .L_250)
.L_250:
        /*0004*/ 	.word	0x00000082


	//----- nvinfo : EIATTR_KPARAM_INFO
	.align		4
.L_251:
        /*0008*/ 	.byte	0x04, 0x17
        /*000a*/ 	.short	(.L_253 - .L_252)
.L_252:
        /*000c*/ 	.word	0x00000000
        /*0010*/ 	.short	0x0000
        /*0012*/ 	.short	0x0070
        /*0014*/ 	.byte	0x00, 0xf0, 0x01, 0x2a


	//----- nvinfo : EIATTR_SPARSE_MMA_MASK
	.align		4
.L_253:
        /*0018*/ 	.byte	0x03, 0x50
        /*001a*/ 	.short	0x0000


	//----- nvinfo : EIATTR_MAXREG_COUNT
	.align		4
        /*001c*/ 	.byte	0x03, 0x1b
        /*001e*/ 	.short	0x0080


	//----- nvinfo : EIATTR_NUM_BARRIERS
	.align		4
        /*0020*/ 	.byte	0x02, 0x4c
        /*0022*/ 	.byte	0x10
	.zero		1


	//----- nvinfo : EIATTR_EXTERNS
	.align		4
        /*0024*/ 	.byte	0x04, 0x0f
        /*0026*/ 	.short	(.L_255 - .L_254)


	//   ....[0]....
	.align		4
.L_254:
        /*0028*/ 	.word	index@(__assertfail)


	//----- nvinfo : EIATTR_ANNOTATIONS
	.align		4
.L_255:
        /*002c*/ 	.byte	0x04, 0x55
        /*002e*/ 	.short	(.L_257 - .L_256)


	//   ....[0]....
.L_256:
        /*0030*/ 	.word	0x00000001
        /*0034*/ 	.byte	0xb0, 0xaf, 0x00, 0x00, 0x01, 0x00, 0x00, 0x00, 0xc0, 0xaf, 0x00, 0x00, 0x01, 0x00, 0x00, 0x00
        /*0044*/ 	.byte	0x40, 0xb0, 0x00, 0x00, 0x01, 0x00, 0x00, 0x00, 0x90, 0xcc, 0x00, 0x00, 0x01, 0x00, 0x00, 0x00
        /*0054*/ 	.byte	0xb0, 0xcc, 0x00, 0x00, 0x01, 0x00, 0x00, 0x00, 0xf0, 0xe6, 0x00, 0x00, 0x01, 0x00, 0x00, 0x00
        /*0064*/ 	.byte	0x90, 0xe8, 0x00, 0x00


	//----- nvinfo : EIATTR_MERCURY_ISA_VERSION
	.align		4
.L_257:
        /*0068*/ 	.byte	0x03, 0x5f
        /*006a*/ 	.short	0x0101


	//----- nvinfo : EIATTR_INT_WARP_WIDE_INSTR_OFFSETS
	.align		4
        /*006c*/ 	.byte	0x04, 0x31
        /*006e*/ 	.short	(.L_259 - .L_258)


	//   ....[0]....
.L_258:
        /*0070*/ 	.word	0x00000130


	//   ....[1]....
        /*0074*/ 	.word	0x00000170


	//   ....[2]....
        /*0078*/ 	.word	0x000001e0


	//   ....[3]....
        /*007c*/ 	.word	0x0000b650


	//   ....[4]....
        /*0080*/ 	.word	0x0000b6e0


	//   ....[5]....
        /*0084*/ 	.word	0x0000e360


	//   ....[6]....
        /*0088*/ 	.word	0x0000e3f0


	//----- nvinfo : EIATTR_COOP_GROUP_MASK_REGIDS
	.align		4
.L_259:
        /*008c*/ 	.byte	0x04, 0x29
        /*008e*/ 	.short	(.L_261 - .L_260)


	//   ....[0]....
.L_260:
        /*0090*/ 	.word	0xffffffff


	//   ....[1]....
        /*0094*/ 	.word	0xffffffff


	//   ....[2]....
        /*0098*/ 	.word	0xffffffff


	//   ....[3]....
        /*009c*/ 	.word	0xffffffff


	//   ....[4]....
        /*00a0*/ 	.word	0xffffffff


	//   ....[5]....
        /*00a4*/ 	.word	0xffffffff


	//   ....[6]....
        /*00a8*/ 	.word	0xffffffff


	//   ....[7]....
        /*00ac*/ 	.word	0xffffffff


	//   ....[8]....
        /*00b0*/ 	.word	0xffffffff


	//   ....[9]....
        /*00b4*/ 	.word	0xffffffff


	//   ....[10]....
        /*00b8*/ 	.word	0xffffffff


	//   ....[11]....
        /*00bc*/ 	.word	0xffffffff


	//   ....[12]....
        /*00c0*/ 	.word	0xffffffff


	//   ....[13]....
        /*00c4*/ 	.word	0xffffffff


	//   ....[14]....
        /*00c8*/ 	.word	0xffffffff


	//   ....[15]....
        /*00cc*/ 	.word	0xffffffff


	//   ....[16]....
        /*00d0*/ 	.word	0xffffffff


	//   ....[17]....
        /*00d4*/ 	.word	0xffffffff


	//   ....[18]....
        /*00d8*/ 	.word	0xffffffff


	//   ....[19]....
        /*00dc*/ 	.word	0xffffffff


	//   ....[20]....
        /*00e0*/ 	.word	0xffffffff


	//   ....[21]....
        /*00e4*/ 	.word	0xffffffff


	//   ....[22]....
        /*00e8*/ 	.word	0xffffffff


	//   ....[23]....
        /*00ec*/ 	.word	0xffffffff


	//   ....[24]....
        /*00f0*/ 	.word	0xffffffff


	//   ....[25]....
        /*00f4*/ 	.word	0xffffffff


	//   ....[26]....
        /*00f8*/ 	.word	0xffffffff


	//   ....[27]....
        /*00fc*/ 	.word	0xffffffff


	//   ....[28]....
        /*0100*/ 	.word	0xffffffff


	//   ....[29]....
        /*0104*/ 	.word	0xffffffff


	//   ....[30]....
        /*0108*/ 	.word	0xffffffff


	//   ....[31]....
        /*010c*/ 	.word	0xffffffff


	//   ....[32]....
        /*0110*/ 	.word	0xffffffff


	//   ....[33]....
        /*0114*/ 	.word	0xffffffff


	//   ....[34]....
        /*0118*/ 	.word	0xffffffff


	//   ....[35]....
        /*011c*/ 	.word	0xffffffff


	//   ....[36]....
        /*0120*/ 	.word	0xffffffff


	//   ....[37]....
        /*0124*/ 	.word	0xffffffff


	//   ....[38]....
        /*0128*/ 	.word	0xffffffff


	//   ....[39]....
        /*012c*/ 	.word	0xffffffff


	//   ....[40]....
        /*0130*/ 	.word	0xffffffff


	//   ....[41]....
        /*0134*/ 	.word	0xffffffff


	//   ....[42]....
        /*0138*/ 	.word	0xffffffff


	//   ....[43]....
        /*013c*/ 	.word	0xffffffff


	//   ....[44]....
        /*0140*/ 	.word	0xffffffff


	//   ....[45]....
        /*0144*/ 	.word	0xffffffff


	//   ....[46]....
        /*0148*/ 	.word	0xffffffff


	//   ....[47]....
        /*014c*/ 	.word	0xffffffff


	//   ....[48]....
        /*0150*/ 	.word	0xffffffff


	//   ....[49]....
        /*0154*/ 	.word	0xffffffff


	//   ....[50]....
        /*0158*/ 	.word	0xffffffff


	//   ....[51]....
        /*015c*/ 	.word	0xffffffff


	//   ....[52]....
        /*0160*/ 	.word	0xffffffff


	//   ....[53]....
        /*0164*/ 	.word	0xffffffff


	//   ....[54]....
        /*0168*/ 	.word	0xffffffff


	//   ....[55]....
        /*016c*/ 	.word	0xffffffff


	//   ....[56]....
        /*0170*/ 	.word	0xffffffff


	//   ....[57]....
        /*0174*/ 	.word	0xffffffff


	//   ....[58]....
        /*0178*/ 	.word	0xffffffff


	//   ....[59]....
        /*017c*/ 	.word	0xffffffff


	//   ....[60]....
        /*0180*/ 	.word	0xffffffff


	//   ....[61]....
        /*0184*/ 	.word	0xffffffff


	//   ....[62]....
        /*0188*/ 	.word	0xffffffff


	//   ....[63]....
        /*018c*/ 	.word	0xffffffff


	//   ....[64]....
        /*0190*/ 	.word	0xffffffff


	//   ....[65]....
        /*0194*/ 	.word	0xffffffff


	//   ....[66]....
        /*0198*/ 	.word	0xffffffff


	//   ....[67]....
        /*019c*/ 	.word	0xffffffff


	//   ....[68]....
        /*01a0*/ 	.word	0xffffffff


	//   ....[69]....
        /*01a4*/ 	.word	0xffffffff


	//   ....[70]....
        /*01a8*/ 	.word	0xffffffff


	//   ....[71]....
        /*01ac*/ 	.word	0xffffffff


	//   ....[72]....
        /*01b0*/ 	.word	0xffffffff


	//   ....[73]....
        /*01b4*/ 	.word	0xffffffff


	//   ....[74]....
        /*01b8*/ 	.word	0xffffffff


	//   ....[75]....
        /*01bc*/ 	.word	0xffffffff


	//   ....[76]....
        /*01c0*/ 	.word	0x0500000f


	//   ....[77]....
        /*01c4*/ 	.word	0x0500000f


	//   ....[78]....
        /*01c8*/ 	.word	0x0500000f


	//   ....[79]....
        /*01cc*/ 	.word	0x0500000f


	//   ....[80]....
        /*01d0*/ 	.word	0x0500000f


	//   ....[81]....
        /*01d4*/ 	.word	0x0500000f


	//   ....[82]....
        /*01d8*/ 	.word	0x0500000f


	//   ....[83]....
        /*01dc*/ 	.word	0x0500000f


	//   ....[84]....
        /*01e0*/ 	.word	0x0500000f


	//   ....[85]....
        /*01e4*/ 	.word	0x0500000f


	//   ....[86]....
        /*01e8*/ 	.word	0x0500000f


	//   ....[87]....
        /*01ec*/ 	.word	0x0500000f


	//   ....[88]....
        /*01f0*/ 	.word	0x0500000f


	//   ....[89]....
        /*01f4*/ 	.word	0x0500000f


	//   ....[90]....
        /*01f8*/ 	.word	0x0500000f


	//   ....[91]....
        /*01fc*/ 	.word	0x0500000f


	//   ....[92]....
        /*0200*/ 	.word	0x0500000f


	//   ....[93]....
        /*0204*/ 	.word	0x0500000f


	//   ....[94]....
        /*0208*/ 	.word	0x0500000f


	//   ....[95]....
        /*020c*/ 	.word	0x0500000f


	//   ....[96]....
        /*0210*/ 	.word	0x0500000f


	//   ....[97]....
        /*0214*/ 	.word	0x0500000f


	//   ....[98]....
        /*0218*/ 	.word	0x0500000f


	//   ....[99]....
        /*021c*/ 	.word	0x0500000f


	//   ....[100]....
        /*0220*/ 	.word	0x0500000f


	//   ....[101]....
        /*0224*/ 	.word	0x0500000f


	//   ....[102]....
        /*0228*/ 	.word	0x0500000f


	//----- nvinfo : EIATTR_COOP_GROUP_INSTR_OFFSETS
	.align		4
.L_261:
        /*022c*/ 	.byte	0x04, 0x28
        /*022e*/ 	.short	(.L_263 - .L_262)


	//   ....[0]....
.L_262:
        /*0230*/ 	.word	0x00000070


	//   ....[1]....
        /*0234*/ 	.word	0x00000140


	//   ....[2]....
        /*0238*/ 	.word	0x00000190


	//   ....[3]....
        /*023c*/ 	.word	0x000003c0


	//   ....[4]....
        /*0240*/ 	.word	0x00000520


	//   ....[5]....
        /*0244*/ 	.word	0x00000640


	//   ....[6]....
        /*0248*/ 	.word	0x000007a0


	//   ....[7]....
        /*024c*/ 	.word	0x00001360


	//   ....[8]....
        /*0250*/ 	.word	0x00001a10


	//   ....[9]....
        /*0254*/ 	.word	0x00001a30


	//   ....[10]....
        /*0258*/ 	.word	0x000027e0


	//   ....[11]....
        /*025c*/ 	.word	0x000028b0


	//   ....[12]....
        /*0260*/ 	.word	0x00003330


	//   ....[13]....
        /*0264*/ 	.word	0x00003380


	//   ....[14]....
        /*0268*/ 	.word	0x00004840


	//   ....[15]....
        /*026c*/ 	.word	0x00004890


	//   ....[16]....
        /*0270*/ 	.word	0x00005240


	//   ....[17]....
        /*0274*/ 	.word	0x000052f0


	//   ....[18]....
        /*0278*/ 	.word	0x00005d90


	//   ....[19]....
        /*027c*/ 	.word	0x00005e30


	//   ....[20]....
        /*0280*/ 	.word	0x00007b30


	//   ....[21]....
        /*0284*/ 	.word	0x00007ba0


	//   ....[22]....
        /*0288*/ 	.word	0x00008270


	//   ....[23]....
        /*028c*/ 	.word	0x000082f0


	//   ....[24]....
        /*0290*/ 	.word	0x00009380


	//   ....[25]....
        /*0294*/ 	.word	0x000093c0


	//   ....[26]....
        /*0298*/ 	.word	0x000094a0


	//   ....[27]....
        /*029c*/ 	.word	0x000094c0


	//   ....[28]....
        /*02a0*/ 	.word	0x0000a080


	//   ....[29]....
        /*02a4*/ 	.word	0x0000a0b0


	//   ....[30]....
        /*02a8*/ 	.word	0x0000a0e0


	//   ....[31]....
        /*02ac*/ 	.word	0x0000a110


	//   ....[32]....
        /*02b0*/ 	.word	0x0000a580


	//   ....[33]....
        /*02b4*/ 	.word	0x0000a5c0


	//   ....[34]....
        /*02b8*/ 	.word	0x0000a5e0


	//   ....[35]....
        /*02bc*/ 	.word	0x0000a610


	//   ....[36]....
        /*02c0*/ 	.word	0x0000a630


	//   ....[37]....
        /*02c4*/ 	.word	0x0000a650


	//   ....[38]....
        /*02c8*/ 	.word	0x0000a670


	//   ....[39]....
        /*02cc*/ 	.word	0x0000a690


	//   ....[40]....
        /*02d0*/ 	.word	0x0000acf0


	//   ....[41]....
        /*02d4*/ 	.word	0x0000ad30


	//   ....[42]....
        /*02d8*/ 	.word	0x0000ad60


	//   ....[43]....
        /*02dc*/ 	.word	0x0000ad90


	//   ....[44]....
        /*02e0*/ 	.word	0x0000adb0


	//   ....[45]....
        /*02e4*/ 	.word	0x0000adc0


	//   ....[46]....
        /*02e8*/ 	.word	0x0000add0


	//   ....[47]....
        /*02ec*/ 	.word	0x0000adf0


	//   ....[48]....
        /*02f0*/ 	.word	0x0000af70


	//   ....[49]....
        /*02f4*/ 	.word	0x0000bc10


	//   ....[50]....
        /*02f8*/ 	.word	0x0000c610


	//   ....[51]....
        /*02fc*/ 	.word	0x0000c640


	//   ....[52]....
        /*0300*/ 	.word	0x0000c670


	//   ....[53]....
        /*0304*/ 	.word	0x0000c700


	//   ....[54]....
        /*0308*/ 	.word	0x0000c730


	//   ....[55]....
        /*030c*/ 	.word	0x0000c740


	//   ....[56]....
        /*0310*/ 	.word	0x0000c780


	//   ....[57]....
        /*0314*/ 	.word	0x0000c7b0


	//   ....[58]....
        /*0318*/ 	.word	0x0000c820


	//   ....[59]....
        /*031c*/ 	.word	0x0000c830


	//   ....[60]....
        /*0320*/ 	.word	0x0000c870


	//   ....[61]....
        /*0324*/ 	.word	0x0000c8a0


	//   ....[62]....
        /*0328*/ 	.word	0x0000c910


	//   ....[63]....
        /*032c*/ 	.word	0x0000c920


	//   ....[64]....
        /*0330*/ 	.word	0x0000c940


	//   ....[65]....
        /*0334*/ 	.word	0x0000c970


	//   ....[66]....
        /*0338*/ 	.word	0x0000c9d0


	//   ....[67]....
        /*033c*/ 	.word	0x0000c9e0


	//   ....[68]....
        /*0340*/ 	.word	0x0000ca40


	//   ....[69]....
        /*0344*/ 	.word	0x0000ca90


	//   ....[70]....
        /*0348*/ 	.word	0x0000cab0


	//   ....[71]....
        /*034c*/ 	.word	0x0000caf0


	//   ....[72]....
        /*0350*/ 	.word	0x0000cb00


	//   ....[73]....
        /*0354*/ 	.word	0x0000cb50


	//   ....[74]....
        /*0358*/ 	.word	0x0000e7d0


	//   ....[75]....
        /*035c*/ 	.word	0x0000e9b0


	//   ....[76]....
        /*0360*/ 	.word	0x0000ef10


	//   ....[77]....
        /*0364*/ 	.word	0x0000f070


	//   ....[78]....
        /*0368*/ 	.word	0x0000f0d0


	//   ....[79]....
        /*036c*/ 	.word	0x0000f190


	//   ....[80]....
        /*0370*/ 	.word	0x0000f240


	//   ....[81]....
        /*0374*/ 	.word	0x0000f2c0


	//   ....[82]....
        /*0378*/ 	.word	0x0000f360


	//   ....[83]....
        /*037c*/ 	.word	0x0000f3c0


	//   ....[84]....
        /*0380*/ 	.word	0x0000f4a0


	//   ....[85]....
        /*0384*/ 	.word	0x0000f520


	//   ....[86]....
        /*0388*/ 	.word	0x0000f5c0


	//   ....[87]....
        /*038c*/ 	.word	0x0000f620


	//   ....[88]....
        /*0390*/ 	.word	0x0000f700


	//   ....[89]....
        /*0394*/ 	.word	0x0000f780


	//   ....[90]....
        /*0398*/ 	.word	0x0000f820


	//   ....[91]....
        /*039c*/ 	.word	0x0000f880


	//   ....[92]....
        /*03a0*/ 	.word	0x0000f930


	//   ....[93]....
        /*03a4*/ 	.word	0x0000f9b0


	//   ....[94]....
        /*03a8*/ 	.word	0x0000fa90


	//   ....[95]....
        /*03ac*/ 	.word	0x0000faf0


	//   ....[96]....
        /*03b0*/ 	.word	0x0000fba0


	//   ....[97]....
        /*03b4*/ 	.word	0x0000fc00


	//   ....[98]....
        /*03b8*/ 	.word	0x0000fcc0


	//   ....[99]....
        /*03bc*/ 	.word	0x0000fd40


	//   ....[100]....
        /*03c0*/ 	.word	0x0000fde0


	//   ....[101]....
        /*03c4*/ 	.word	0x000100f0


	//   ....[102]....
        /*03c8*/ 	.word	0x00010210


	//----- nvinfo : EIATTR_REG_RECONFIG
	.align		4
.L_263:
        /*03cc*/ 	.byte	0x01, 0x54
	.zero		2


	//----- nvinfo : EIATTR_SYSCALL_OFFSETS
	.align		4
        /*03d0*/ 	.byte	0x04, 0x46
        /*03d2*/ 	.short	(.L_265 - .L_264)


	//   ....[0]....
.L_264:
        /*03d4*/ 	.word	0x00001540


	//   ....[1]....
        /*03d8*/ 	.word	0x0000b840


	//   ....[2]....
        /*03dc*/ 	.word	0x0000b990


	//   ....[3]....
        /*03e0*/ 	.word	0x0000ba80


	//   ....[4]....
        /*03e4*/ 	.word	0x0000c180


	//----- nvinfo : EIATTR_MBARRIER_INSTR_OFFSETS
	.align		4
.L_265:
        /*03e8*/ 	.byte	0x04, 0x39
        /*03ea*/ 	.short	(.L_267 - .L_266)


	//   ....[0]....
.L_266:
        /*03ec*/ 	.word	0x00000270
        /*03f0*/ 	.word	0x000000ff
        /*03f4*/ 	.word	0x00016800
        /*03f8*/ 	.short	0x0100
        /*03fa*/ 	.byte	0x08
	.zero		1


	//   ....[1]....
        /*03fc*/ 	.word	0x00000280
        /*0400*/ 	.word	0x000000ff
        /*0404*/ 	.word	0x00016820
        /*0408*/ 	.short	0x0100
        /*040a*/ 	.byte	0x08
	.zero		1


	//   ....[2]....
        /*040c*/ 	.word	0x00000370
        /*0410*/ 	.word	0x000000ff
        /*0414*/ 	.word	0x00016830
        /*0418*/ 	.short	0x0100
        /*041a*/ 	.byte	0x08
	.zero		1


	//   ....[3]....
        /*041c*/ 	.word	0x00000380
        /*0420*/ 	.word	0x000000ff
        /*0424*/ 	.word	0x00016840
        /*0428*/ 	.short	0x0100
        /*042a*/ 	.byte	0x08
	.zero		1


	//   ....[4]....
        /*042c*/ 	.word	0x00000390
        /*0430*/ 	.word	0x000000ff
        /*0434*/ 	.word	0x00016838
        /*0438*/ 	.short	0x0100
        /*043a*/ 	.byte	0x08
	.zero		1


	//   ....[5]....
        /*043c*/ 	.word	0x000003a0
        /*0440*/ 	.word	0x000000ff
        /*0444*/ 	.word	0x00016848
        /*0448*/ 	.short	0x0100
        /*044a*/ 	.byte	0x08
	.zero		1


	//   ....[6]....
        /*044c*/ 	.word	0x000004d0
        /*0450*/ 	.word	0x000000ff
        /*0454*/ 	.word	0x00016850
        /*0458*/ 	.short	0x0100
        /*045a*/ 	.byte	0x08
	.zero		1


	//   ....[7]....
        /*045c*/ 	.word	0x000004e0
        /*0460*/ 	.word	0x000000ff
        /*0464*/ 	.word	0x00016860
        /*0468*/ 	.short	0x0100
        /*046a*/ 	.byte	0x08
	.zero		1


	//   ....[8]....
        /*046c*/ 	.word	0x000004f0
        /*0470*/ 	.word	0x000000ff
        /*0474*/ 	.word	0x00016858
        /*0478*/ 	.short	0x0100
        /*047a*/ 	.byte	0x08
	.zero		1


	//   ....[9]....
        /*047c*/ 	.word	0x00000500
        /*0480*/ 	.word	0x000000ff
        /*0484*/ 	.word	0x00016868
        /*0488*/ 	.short	0x0100
        /*048a*/ 	.byte	0x08
	.zero		1


	//   ....[10]....
        /*048c*/ 	.word	0x000005f0
        /*0490*/ 	.word	0x000000ff
        /*0494*/ 	.word	0x00016870
        /*0498*/ 	.short	0x0100
        /*049a*/ 	.byte	0x06
	.zero		1


	//   ....[11]....
        /*049c*/ 	.word	0x00000600
        /*04a0*/ 	.word	0x000000ff
        /*04a4*/ 	.word	0x00016880
        /*04a8*/ 	.short	0x0100
        /*04aa*/ 	.byte	0x06
	.zero		1


	//   ....[12]....
        /*04ac*/ 	.word	0x00000610
        /*04b0*/ 	.word	0x000000ff
        /*04b4*/ 	.word	0x00016878
        /*04b8*/ 	.short	0x0100
        /*04ba*/ 	.byte	0x06
	.zero		1


	//   ....[13]....
        /*04bc*/ 	.word	0x00000620
        /*04c0*/ 	.word	0x000000ff
        /*04c4*/ 	.word	0x00016888
        /*04c8*/ 	.short	0x0100
        /*04ca*/ 	.byte	0x06
	.zero		1


	//   ....[14]....
        /*04cc*/ 	.word	0x00000750
        /*04d0*/ 	.word	0x000000ff
        /*04d4*/ 	.word	0x00016890
        /*04d8*/ 	.short	0x0100
        /*04da*/ 	.byte	0x08
	.zero		1


	//   ....[15]....
        /*04dc*/ 	.word	0x00000760
        /*04e0*/ 	.word	0x000000ff
        /*04e4*/ 	.word	0x000168a0
        /*04e8*/ 	.short	0x0100
        /*04ea*/ 	.byte	0x08
	.zero		1


	//   ....[16]....
        /*04ec*/ 	.word	0x00000770
        /*04f0*/ 	.word	0x000000ff
        /*04f4*/ 	.word	0x00016898
        /*04f8*/ 	.short	0x0100
        /*04fa*/ 	.byte	0x08
	.zero		1


	//   ....[17]....
        /*04fc*/ 	.word	0x00000780
        /*0500*/ 	.word	0x000000ff
        /*0504*/ 	.word	0x000168a8
        /*0508*/ 	.short	0x0100
        /*050a*/ 	.byte	0x08
	.zero		1


	//   ....[18]....
        /*050c*/ 	.word	0x000008b0
        /*0510*/ 	.word	0x000000ff
        /*0514*/ 	.word	0x000168b0
        /*0518*/ 	.short	0x0100
        /*051a*/ 	.byte	0x08
	.zero		1


	//   ....[19]....
        /*051c*/ 	.word	0x000008c0
        /*0520*/ 	.word	0x000000ff
        /*0524*/ 	.word	0x000168c0
        /*0528*/ 	.short	0x0100
        /*052a*/ 	.byte	0x08
	.zero		1


	//   ....[20]....
        /*052c*/ 	.word	0x000008d0
        /*0530*/ 	.word	0x000000ff
        /*0534*/ 	.word	0x000168b8
        /*0538*/ 	.short	0x0100
        /*053a*/ 	.byte	0x08
	.zero		1


	//   ....[21]....
        /*053c*/ 	.word	0x000008e0
        /*0540*/ 	.word	0x000000ff
        /*0544*/ 	.word	0x000168c8
        /*0548*/ 	.short	0x0100
        /*054a*/ 	.byte	0x08
	.zero		1


	//   ....[22]....
        /*054c*/ 	.word	0x000015c0
        /*0550*/ 	.word	0x000000ff
        /*0554*/ 	.word	0x00016800
        /*0558*/ 	.short	0x010a
        /*055a*/ 	.byte	0x2d
	.zero		1


	//   ....[23]....
        /*055c*/ 	.word	0x00001640
        /*0560*/ 	.word	0x00000000
        /*0564*/ 	.word	0x00016830
        /*0568*/ 	.short	0x010a
        /*056a*/ 	.byte	0x3f
	.zero		1


	//   ....[24]....
        /*056c*/ 	.word	0x000016a0
        /*0570*/ 	.word	0x00000000
        /*0574*/ 	.word	0x00016830
        /*0578*/ 	.short	0x010a
        /*057a*/ 	.byte	0x3f
	.zero		1


	//   ....[25]....
        /*057c*/ 	.word	0x00001fa0
        /*0580*/ 	.word	0x00000000
        /*0584*/ 	.word	0x00000000
        /*0588*/ 	.short	0x0101
        /*058a*/ 	.byte	0x3f
	.zero		1


	//   ....[26]....
        /*058c*/ 	.word	0x000040a0
        /*0590*/ 	.word	0x000000ff
        /*0594*/ 	.word	0x00016830
        /*0598*/ 	.short	0x010a
        /*059a*/ 	.byte	0x06
	.zero		1


	//   ....[27]....
        /*059c*/ 	.word	0x000040e0
        /*05a0*/ 	.word	0x000000ff
        /*05a4*/ 	.word	0x00016830
        /*05a8*/ 	.short	0x010a
        /*05aa*/ 	.byte	0x06
	.zero		1


	//   ....[28]....
        /*05ac*/ 	.word	0x000042c0
        /*05b0*/ 	.word	0x000000ff
        /*05b4*/ 	.word	0x00016850
        /*05b8*/ 	.short	0x010a
        /*05ba*/ 	.byte	0x06
	.zero		1


	//   ....[29]....
        /*05bc*/ 	.word	0x00004300
        /*05c0*/ 	.word	0x000000ff
        /*05c4*/ 	.word	0x00016850
        /*05c8*/ 	.short	0x010a
        /*05ca*/ 	.byte	0x06
	.zero		1


	//   ....[30]....
        /*05cc*/ 	.word	0x000062b0
        /*05d0*/ 	.word	0x0000000a
        /*05d4*/ 	.word	0x00000000
        /*05d8*/ 	.short	0x0101
        /*05da*/ 	.byte	0x3f
	.zero		1


	//   ....[31]....
        /*05dc*/ 	.word	0x00006540
        /*05e0*/ 	.word	0x00000008
        /*05e4*/ 	.word	0x00000000
        /*05e8*/ 	.short	0x0101
        /*05ea*/ 	.byte	0x3f
	.zero		1


	//   ....[32]....
        /*05ec*/ 	.word	0x00006ee0
        /*05f0*/ 	.word	0x000000ff
        /*05f4*/ 	.word	0x00016830
        /*05f8*/ 	.short	0x010a
        /*05fa*/ 	.byte	0x06
	.zero		1


	//   ....[33]....
        /*05fc*/ 	.word	0x00006f20
        /*0600*/ 	.word	0x000000ff
        /*0604*/ 	.word	0x00016830
        /*0608*/ 	.short	0x010a
        /*060a*/ 	.byte	0x06
	.zero		1


	//   ....[34]....
        /*060c*/ 	.word	0x00007100
        /*0610*/ 	.word	0x000000ff
        /*0614*/ 	.word	0x00016850
        /*0618*/ 	.short	0x010a
        /*061a*/ 	.byte	0x06
	.zero		1


	//   ....[35]....
        /*061c*/ 	.word	0x00007140
        /*0620*/ 	.word	0x000000ff
        /*0624*/ 	.word	0x00016850
        /*0628*/ 	.short	0x010a
        /*062a*/ 	.byte	0x06
	.zero		1


	//   ....[36]....
        /*062c*/ 	.word	0x000087d0
        /*0630*/ 	.word	0x0000000f
        /*0634*/ 	.word	0x00000000
        /*0638*/ 	.short	0x0101
        /*063a*/ 	.byte	0x3f
	.zero		1


	//   ....[37]....
        /*063c*/ 	.word	0x00008980
        /*0640*/ 	.word	0x0000000f
        /*0644*/ 	.word	0x00000000
        /*0648*/ 	.short	0x0101
        /*064a*/ 	.byte	0x3f
	.zero		1


	//   ....[38]....
        /*064c*/ 	.word	0x000092f0
        /*0650*/ 	.word	0x000000ff
        /*0654*/ 	.word	0x00016850
        /*0658*/ 	.short	0x010a
        /*065a*/ 	.byte	0x05
	.zero		1


	//   ....[39]....
        /*065c*/ 	.word	0x00009330
        /*0660*/ 	.word	0x000000ff
        /*0664*/ 	.word	0x00016850
        /*0668*/ 	.short	0x010a
        /*066a*/ 	.byte	0x05
	.zero		1


	//   ....[40]....
        /*066c*/ 	.word	0x00009860
        /*0670*/ 	.word	0x00000006
        /*0674*/ 	.word	0x00000000
        /*0678*/ 	.short	0x0101
        /*067a*/ 	.byte	0x3f
	.zero		1


	//   ....[41]....
        /*067c*/ 	.word	0x0000a4c0
        /*0680*/ 	.word	0x0000001b
        /*0684*/ 	.word	0x00000000
        /*0688*/ 	.short	0x0101
        /*068a*/ 	.byte	0x3f
	.zero		1


	//   ....[42]....
        /*068c*/ 	.word	0x0000be30
        /*0690*/ 	.word	0x00000003
        /*0694*/ 	.word	0x00016840
        /*0698*/ 	.short	0x010a
        /*069a*/ 	.byte	0x3f
	.zero		1


	//   ....[43]....
        /*069c*/ 	.word	0x0000cc20
        /*06a0*/ 	.word	0x00000011
        /*06a4*/ 	.word	0x00016800
        /*06a8*/ 	.short	0x0107
        /*06aa*/ 	.byte	0x3f
	.zero		1


	//   ....[44]....
        /*06ac*/ 	.word	0x0000cd10
        /*06b0*/ 	.word	0x00000011
        /*06b4*/ 	.word	0x00016800
        /*06b8*/ 	.short	0x0101
        /*06ba*/ 	.byte	0x3f
	.zero		1


	//   ....[45]....
        /*06bc*/ 	.word	0x0000cd30
        /*06c0*/ 	.word	0x00000011
        /*06c4*/ 	.word	0x00016820
        /*06c8*/ 	.short	0x010a
        /*06ca*/ 	.byte	0x3f
	.zero		1


	//   ....[46]....
        /*06cc*/ 	.word	0x0000d040
        /*06d0*/ 	.word	0x00000002
        /*06d4*/ 	.word	0x00016840
        /*06d8*/ 	.short	0x010a
        /*06da*/ 	.byte	0x3f
	.zero		1


	//   ....[47]....
        /*06dc*/ 	.word	0x0000d270
        /*06e0*/ 	.word	0x00000002
        /*06e4*/ 	.word	0x00000060
        /*06e8*/ 	.short	0x010a
        /*06ea*/ 	.byte	0x3f
	.zero		1


	//   ....[48]....
        /*06ec*/ 	.word	0x0000d7a0
        /*06f0*/ 	.word	0x00000002
        /*06f4*/ 	.word	0x00016840
        /*06f8*/ 	.short	0x010a
        /*06fa*/ 	.byte	0x3f
	.zero		1


	//   ....[49]....
        /*06fc*/ 	.word	0x0000d9d0
        /*0700*/ 	.word	0x00000005
        /*0704*/ 	.word	0x00000060
        /*0708*/ 	.short	0x010a
        /*070a*/ 	.byte	0x3f
	.zero		1


	//   ....[50]....
        /*070c*/ 	.word	0x0000de40
        /*0710*/ 	.word	0x00000002
        /*0714*/ 	.word	0x00016840
        /*0718*/ 	.short	0x010a
        /*071a*/ 	.byte	0x3f
	.zero		1


	//   ....[51]....
        /*071c*/ 	.word	0x0000e080
        /*0720*/ 	.word	0x00000005
        /*0724*/ 	.word	0x00000060
        /*0728*/ 	.short	0x010a
        /*072a*/ 	.byte	0x3f
	.zero		1


	//   ....[52]....
        /*072c*/ 	.word	0x0000e490
        /*0730*/ 	.word	0x00000003
        /*0734*/ 	.word	0x00016860
        /*0738*/ 	.short	0x010a
        /*073a*/ 	.byte	0x3f
	.zero		1


	//   ....[53]....
        /*073c*/ 	.word	0x0000e930
        /*0740*/ 	.word	0x00000007
        /*0744*/ 	.word	0x00016820
        /*0748*/ 	.short	0x010a
        /*074a*/ 	.byte	0x3f
	.zero		1


	//   ....[54]....
        /*074c*/ 	.word	0x0000ead0
        /*0750*/ 	.word	0x00000005
        /*0754*/ 	.word	0x00000000
        /*0758*/ 	.short	0x010a
        /*075a*/ 	.byte	0x3f
	.zero		1


	//   ....[55]....
        /*075c*/ 	.word	0x0000eb40
        /*0760*/ 	.word	0x00000003
        /*0764*/ 	.word	0x00000000
        /*0768*/ 	.short	0x010a
        /*076a*/ 	.byte	0x3f
	.zero		1


	//   ....[56]....
        /*076c*/ 	.word	0x0000eba0
        /*0770*/ 	.word	0x00000005
        /*0774*/ 	.word	0x00000000
        /*0778*/ 	.short	0x010a
        /*077a*/ 	.byte	0x3f
	.zero		1


	//   ....[57]....
        /*077c*/ 	.word	0x0000ebd0
        /*0780*/ 	.word	0x00000003
        /*0784*/ 	.word	0x00000000
        /*0788*/ 	.short	0x010a
        /*078a*/ 	.byte	0x3f
	.zero		1


	//   ....[58]....
        /*078c*/ 	.word	0x0000ec40
        /*0790*/ 	.word	0x00000003
        /*0794*/ 	.word	0x00016800
        /*0798*/ 	.short	0x010a
        /*079a*/ 	.byte	0x3f
	.zero		1


	//   ....[59]....
        /*079c*/ 	.word	0x0000ec90
        /*07a0*/ 	.word	0x00000000
        /*07a4*/ 	.word	0x00016830
        /*07a8*/ 	.short	0x010a
        /*07aa*/ 	.byte	0x3f
	.zero		1


	//   ....[60]....
        /*07ac*/ 	.word	0x0000ecf0
        /*07b0*/ 	.word	0x00000006
        /*07b4*/ 	.word	0x00016830
        /*07b8*/ 	.short	0x010a
        /*07ba*/ 	.byte	0x3f
	.zero		1


	//   ....[61]....
        /*07bc*/ 	.word	0x0000ed50
        /*07c0*/ 	.word	0x00000006
        /*07c4*/ 	.word	0x00016850
        /*07c8*/ 	.short	0x010a
        /*07ca*/ 	.byte	0x3f
	.zero		1


	//   ....[62]....
        /*07cc*/ 	.word	0x0000edb0
        /*07d0*/ 	.word	0x00000006
        /*07d4*/ 	.word	0x00016830
        /*07d8*/ 	.short	0x010a
        /*07da*/ 	.byte	0x3f
	.zero		1


	//   ....[63]....
        /*07dc*/ 	.word	0x0000ee10
        /*07e0*/ 	.word	0x00000006
        /*07e4*/ 	.word	0x00016850
        /*07e8*/ 	.short	0x010a
        /*07ea*/ 	.byte	0x3f
	.zero		1


	//   ....[64]....
        /*07ec*/ 	.word	0x0000ee70
        /*07f0*/ 	.word	0x00000004
        /*07f4*/ 	.word	0x00016850
        /*07f8*/ 	.short	0x010a
        /*07fa*/ 	.byte	0x3f
	.zero		1


	//   ....[65]....
        /*07fc*/ 	.word	0x0000efc0
        /*0800*/ 	.word	0x00000003
        /*0804*/ 	.word	0x00016840
        /*0808*/ 	.short	0x010a
        /*080a*/ 	.byte	0x3f
	.zero		1


	//   ....[66]....
        /*080c*/ 	.word	0x0000fe10
        /*0810*/ 	.word	0x00000011
        /*0814*/ 	.word	0x00016820
        /*0818*/ 	.short	0x010a
        /*081a*/ 	.byte	0x3f
	.zero		1


	//   ....[67]....
        /*081c*/ 	.word	0x0000fe60
        /*0820*/ 	.word	0x00000002
        /*0824*/ 	.word	0x00016840
        /*0828*/ 	.short	0x010a
        /*082a*/ 	.byte	0x3f
	.zero		1


	//   ....[68]....
        /*082c*/ 	.word	0x0000feb0
        /*0830*/ 	.word	0x00000002
        /*0834*/ 	.word	0x00000060
        /*0838*/ 	.short	0x010a
        /*083a*/ 	.byte	0x3f
	.zero		1


	//   ....[69]....
        /*083c*/ 	.word	0x0000ff00
        /*0840*/ 	.word	0x00000002
        /*0844*/ 	.word	0x00016840
        /*0848*/ 	.short	0x010a
        /*084a*/ 	.byte	0x3f
	.zero		1


	//   ....[70]....
        /*084c*/ 	.word	0x0000ff50
        /*0850*/ 	.word	0x00000005
        /*0854*/ 	.word	0x00000060
        /*0858*/ 	.short	0x010a
        /*085a*/ 	.byte	0x3f
	.zero		1


	//   ....[71]....
        /*085c*/ 	.word	0x0000ffa0
        /*0860*/ 	.word	0x00000002
        /*0864*/ 	.word	0x00016840
        /*0868*/ 	.short	0x010a
        /*086a*/ 	.byte	0x3f
	.zero		1


	//   ....[72]....
        /*086c*/ 	.word	0x0000fff0
        /*0870*/ 	.word	0x00000005
        /*0874*/ 	.word	0x00000060
        /*0878*/ 	.short	0x010a
        /*087a*/ 	.byte	0x3f
	.zero		1


	//   ....[73]....
        /*087c*/ 	.word	0x00010040
        /*0880*/ 	.word	0x00000003
        /*0884*/ 	.word	0x00016860
        /*0888*/ 	.short	0x010a
        /*088a*/ 	.byte	0x3f
	.zero		1


	//   ....[74]....
        /*088c*/ 	.word	0x00010130
        /*0890*/ 	.word	0x00000007
        /*0894*/ 	.word	0x00016820
        /*0898*/ 	.short	0x010a
        /*089a*/ 	.byte	0x3f
	.zero		1


	//   ....[75]....
        /*089c*/ 	.word	0x000102d0
        /*08a0*/ 	.word	0x00000005
        /*08a4*/ 	.word	0x00000000
        /*08a8*/ 	.short	0x010a
        /*08aa*/ 	.byte	0x3f
	.zero		1


	//   ....[76]....
        /*08ac*/ 	.word	0x00010320
        /*08b0*/ 	.word	0x00000003
        /*08b4*/ 	.word	0x00000000
        /*08b8*/ 	.short	0x010a
        /*08ba*/ 	.byte	0x3f
	.zero		1


	//   ....[77]....
        /*08bc*/ 	.word	0x00010370
        /*08c0*/ 	.word	0x00000005
        /*08c4*/ 	.word	0x00000000
        /*08c8*/ 	.short	0x010a
        /*08ca*/ 	.byte	0x3f
	.zero		1


	//----- nvinfo : EIATTR_NUM_MBARRIERS
	.align		4
.L_267:
        /*08cc*/ 	.byte	0x03, 0x38
        /*08ce*/ 	.short	0x0016


	//----- nvinfo : EIATTR_EXIT_INSTR_OFFSETS
	.align		4
        /*08d0*/ 	.byte	0x04, 0x1c
        /*08d2*/ 	.short	(.L_269 - .L_268)


	//   ....[0]....
.L_268:
        /*08d4*/ 	.word	0x00000a40


	//   ....[1]....
        /*08d8*/ 	.word	0x0000af00


	//   ....[2]....
        /*08dc*/ 	.word	0x0000ec20


	//----- nvinfo : EIATTR_MAX_THREADS
	.align		4
.L_269:
        /*08e0*/ 	.byte	0x04, 0x05
        /*08e2*/ 	.short	(.L_271 - .L_270)
.L_270:
        /*08e4*/ 	.word	0x00000200
        /*08e8*/ 	.word	0x00000001
        /*08ec*/ 	.word	0x00000001


	//----- nvinfo : EIATTR_CRS_STACK_SIZE
	.align		4
.L_271:
        /*08f0*/ 	.byte	0x04, 0x1e
        /*08f2*/ 	.short	(.L_273 - .L_272)
.L_272:
        /*08f4*/ 	.word	0x00000000


	//----- nvinfo : EIATTR_CBANK_PARAM_SIZE
	.align		4
.L_273:
        /*08f8*/ 	.byte	0x03, 0x19
        /*08fa*/ 	.short	0x0af0


	//----- nvinfo : EIATTR_PARAM_CBANK
	.align		4
        /*08fc*/ 	.byte	0x04, 0x0a
        /*08fe*/ 	.short	(.L_275 - .L_274)
	.align		4
.L_274:
        /*0900*/ 	.word	index@(.nv.constant0._ZN7cutlass13device_kernelIN5flash11enable_sm90INS1_16FlashAttnFwdSm90INS1_25CollectiveMainloopFwdSm90ILi2EN4cute5tupleIJNS5_1CILi1EEES8_S8_EEENS6_IJNS7_ILi192EEENS7_ILi128EEENS7_ILi64EEEEEELi64ENS_10bfloat16_tEfNS_4arch4Sm90ELb1ELb0ELb1ELb0ELb0ELb0ELb0ELb1ELb1ELb1ELb0ELb0EEENS1_21CollectiveEpilogueFwdINS6_IJSA_SC_SB_EEES9_SE_SG_Li384ELb0ELb1ELb0ELb0EEENS1_30DynamicPersistentTileSchedulerILi384ELi128ELb0ELb1ELb1EEEEEEEEEvNT_6ParamsE)
        /*0904*/ 	.short	0x0210
        /*0906*/ 	.short	0x0af0


	//----- nvinfo : EIATTR_SW_WAR
	.align		4
.L_275:
        /*0908*/ 	.byte	0x04, 0x36
        /*090a*/ 	.short	(.L_277 - .L_276)
.L_276:
        /*090c*/ 	.word	0x00000008
.L_277:


//--------------------- .nv.info._ZN7cutlass13device_kernelIN5flash11enable_sm90INS1_16FlashAttnFwdSm90INS1_25CollectiveMainloopFwdSm90ILi2EN4cute5tupleIJNS5_1CILi1EEES8_S8_EEENS6_IJNS7_ILi192EEENS7_ILi128EEENS7_ILi64EEEEEELi64ENS_10bfloat16_tEfNS_4arch4Sm90ELb1ELb0ELb1ELb1ELb0ELb0ELb0ELb1ELb1ELb1ELb0ELb0EEENS1_21CollectiveEpilogueFwdINS6_IJSA_SC_SB_EEES9_SE_SG_Li384ELb1ELb1ELb0ELb0EEENS1_36VarlenDynamicPersistentTileSchedulerILi192ELi128ELi384ELi128ELb0ELb1ELb1ELb1ELb1ELb1EEEEEEEEEvNT_6ParamsE --------------------------
	.section	.nv.info._ZN7cutlass13device_kernelIN5flash11enable_sm90INS1_16FlashAttnFwdSm90INS1_25CollectiveMainloopFwdSm90ILi2EN4cute5tupleIJNS5_1CILi1EEES8_S8_EEENS6_IJNS7_ILi192EEENS7_ILi128EEENS7_ILi64EEEEEELi64ENS_10bfloat16_tEfNS_4arch4Sm90ELb1ELb0ELb1ELb1ELb0ELb0ELb0ELb1ELb1ELb1ELb0ELb0EEENS1_21CollectiveEpilogueFwdINS6_IJSA_SC_SB_EEES9_SE_SG_Li384ELb1ELb1ELb0ELb0EEENS1_36VarlenDynamicPersistentTileSchedulerILi192ELi128ELi384ELi128ELb0ELb1ELb1ELb1ELb1ELb1EEEEEEEEEvNT_6ParamsE,"",@"SHT_CUDA_INFO"
	.sectionflags	@""
	.align	4


	//----- nvinfo : EIATTR_CUDA_API_VERSION
	.align		4
        /*0000*/ 	.byte	0x04, 0x37
        /*0002*/ 	.short	(.L_279 - .L_278)
.L_278:
        /*0004*/ 	.word	0x00000082


	//----- nvinfo : EIATTR_KPARAM_INFO
	.align		4
.L_279:
        /*0008*/ 	.byte	0x04, 0x17
        /*000a*/ 	.short	(.L_281 - .L_280)
.L_280:
        /*000c*/ 	.word	0x00000000
        /*0010*/ 	.short	0x0000
        /*0012*/ 	.short	0x0070
        /*0014*/ 	.byte	0x00, 0xf0, 0x01, 0x2a


	//----- nvinfo : EIATTR_SPARSE_MMA_MASK
	.align		4
.L_281:
        /*0018*/ 	.byte	0x03, 0x50
        /*001a*/ 	.short	0x0000


	//----- nvinfo : EIATTR_MAXREG_COUNT
	.align		4
        /*001c*/ 	.byte	0x03, 0x1b
        /*001e*/ 	.short	0x0080


	//----- nvinfo : EIATTR_NUM_BARRIERS
	.align		4
        /*0020*/ 	.byte	0x02, 0x4c
        /*0022*/ 	.byte	0x10
	.zero		1


	//----- nvinfo : EIATTR_EXTERNS
	.align		4
        /*0024*/ 	.byte	0x04, 0x0f
        /*0026*/ 	.short	(.L_283 - .L_282)


	//   ....[0]....
	.align		4
.L_282:
        /*0028*/ 	.word	index@(__assertfail)


	//----- nvinfo : EIATTR_ANNOTATIONS
	.align		4
.L_283:
        /*002c*/ 	.byte	0x04, 0x55
        /*002e*/ 	.short	(.L_285 - .L_284)


	//   ....[0]....
.L_284:
        /* <DEDUP_REMOVED lines=21> */


	//----- nvinfo : EIATTR_MERCURY_ISA_VERSION
	.align		4
.L_285:
        /*0170*/ 	.byte	0x03, 0x5f
        /*0172*/ 	.short	0x0101


	//----- nvinfo : EIATTR_UNUSED_LOAD_BYTE_OFFSET
	.align		4
        /*0174*/ 	.byte	0x04, 0x44
        /*0176*/ 	.short	(.L_287 - .L_286)


	//   ....[0]....
.L_286:
        /*0178*/ 	.word	0x00000a40
        /*017c*/ 	.word	0x0000fff0


	//   ....[1]....
        /*0180*/ 	.word	0x00009c30
        /*0184*/ 	.word	0x0000fff0


	//----- nvinfo : EIATTR_INT_WARP_WIDE_INSTR_OFFSETS
	.align		4
.L_287:
        /*0188*/ 	.byte	0x04, 0x31
        /*018a*/ 	.short	(.L_289 - .L_288)


	//   ....[0]....
.L_288:
        /*018c*/ 	.word	0x00000130


	//   ....[1]....
        /*0190*/ 	.word	0x00000170


	//   ....[2]....
        /*0194*/ 	.word	0x000001e0


	//   ....[3]....
        /*0198*/ 	.word	0x0000c7f0


	//   ....[4]....
        /*019c*/ 	.word	0x0000c880


	//   ....[5]....
        /*01a0*/ 	.word	0x0000f880


	//   ....[6]....
        /*01a4*/ 	.word	0x0000f910


	//----- nvinfo : EIATTR_COOP_GROUP_MASK_REGIDS
	.align		4
.L_289:
        /*01a8*/ 	.byte	0x04, 0x29
        /*01aa*/ 	.short	(.L_291 - .L_290)


	//   ....[0]....
.L_290:
        /*01ac*/ 	.word	0xffffffff


	//   ....[1]....
        /*01b0*/ 	.word	0xffffffff


	//   ....[2]....
        /*01b4*/ 	.word	0xffffffff


	//   ....[3]....
        /*01b8*/ 	.word	0xffffffff


	//   ....[4]....
        /*01bc*/ 	.word	0xffffffff


	//   ....[5]....
        /*01c0*/ 	.word	0xffffffff


	//   ....[6]....
        /*01c4*/ 	.word	0xffffffff


	//   ....[7]....
        /*01c8*/ 	.word	0xffffffff


	//   ....[8]....
        /*01cc*/ 	.word	0xffffffff


	//   ....[9]....
        /*01d0*/ 	.word	0xffffffff


	//   ....[10]....
        /*01d4*/ 	.word	0xffffffff


	//   ....[11]....
        /*01d8*/ 	.word	0xffffffff


	//   ....[12]....
        /*01dc*/ 	.word	0xffffffff


	//   ....[13]....
        /*01e0*/ 	.word	0xffffffff


	//   ....[14]....
        /*01e4*/ 	.word	0xffffffff


	//   ....[15]....
        /*01e8*/ 	.word	0xffffffff


	//   ....[16]....
        /*01ec*/ 	.word	0xffffffff


	//   ....[17]....
        /*01f0*/ 	.word	0xffffffff


	//   ....[18]....
        /*01f4*/ 	.word	0xffffffff


	//   ....[19]....
        /*01f8*/ 	.word	0xffffffff


	//   ....[20]....
        /*01fc*/ 	.word	0xffffffff


	//   ....[21]....
        /*0200*/ 	.word	0xffffffff


	//   ....[22]....
        /*0204*/ 	.word	0xffffffff


	//   ....[23]....
        /*0208*/ 	.word	0xffffffff


	//   ....[24]....
        /*020c*/ 	.word	0xffffffff


	//   ....[25]....
        /*0210*/ 	.word	0xffffffff


	//   ....[26]....
        /*0214*/ 	.word	0xffffffff


	//   ....[27]....
        /*0218*/ 	.word	0xffffffff


	//   ....[28]....
        /*021c*/ 	.word	0xffffffff


	//   ....[29]....
        /*0220*/ 	.word	0xffffffff


	//   ....[30]....
        /*0224*/ 	.word	0xffffffff


	//   ....[31]....
        /*0228*/ 	.word	0xffffffff


	//   ....[32]....
        /*022c*/ 	.word	0xffffffff


	//   ....[33]....
        /*0230*/ 	.word	0xffffffff


	//   ....[34]....
        /*0234*/ 	.word	0xffffffff


	//   ....[35]....
        /*0238*/ 	.word	0xffffffff


	//   ....[36]....
        /*023c*/ 	.word	0xffffffff


	//   ....[37]....
        /*0240*/ 	.word	0xffffffff


	//   ....[38]....
        /*0244*/ 	.word	0xffffffff


	//   ....[39]....
        /*0248*/ 	.word	0xffffffff


	//   ....[40]....
        /*024c*/ 	.word	0xffffffff


	//   ....[41]....
        /*0250*/ 	.word	0xffffffff


	//   ....[42]....
        /*0254*/ 	.word	0xffffffff


	//   ....[43]....
        /*0258*/ 	.word	0xffffffff


	//   ....[44]....
        /*025c*/ 	.word	0xffffffff


	//   ....[45]....
        /*0260*/ 	.word	0xffffffff


	//   ....[46]....
        /*0264*/ 	.word	0xffffffff


	//   ....[47]....
        /*0268*/ 	.word	0xffffffff


	//   ....[48]....
        /*026c*/ 	.word	0xffffffff


	//   ....[49]....
        /*0270*/ 	.word	0xffffffff


	//   ....[50]....
        /*0274*/ 	.word	0xffffffff


	//   ....[51]....
        /*0278*/ 	.word	0xffffffff


	//   ....[52]....
        /*027c*/ 	.word	0xffffffff


	//   ....[53]....
        /*0280*/ 	.word	0xffffffff


	//   ....[54]....
        /*0284*/ 	.word	0xffffffff


	//   ....[55]....
        /*0288*/ 	.word	0xffffffff


	//   ....[56]....
        /*028c*/ 	.word	0xffffffff


	//   ....[57]....
        /*0290*/ 	.word	0xffffffff


	//   ....[58]....
        /*0294*/ 	.word	0xffffffff


	//   ....[59]....
        /*0298*/ 	.word	0xffffffff


	//   ....[60]....
        /*029c*/ 	.word	0xffffffff


	//   ....[61]....
        /*02a0*/ 	.word	0xffffffff


	//   ....[62]....
        /*02a4*/ 	.word	0xffffffff


	//   ....[63]....
        /*02a8*/ 	.word	0xffffffff


	//   ....[64]....
        /*02ac*/ 	.word	0xffffffff


	//   ....[65]....
        /*02b0*/ 	.word	0xffffffff


	//   ....[66]....
        /*02b4*/ 	.word	0xffffffff


	//   ....[67]....
        /*02b8*/ 	.word	0xffffffff


	//   ....[68]....
        /*02bc*/ 	.word	0xffffffff


	//   ....[69]....
        /*02c0*/ 	.word	0xffffffff


	//   ....[70]....
        /*02c4*/ 	.word	0xffffffff


	//   ....[71]....
        /*02c8*/ 	.word	0xffffffff


	//   ....[72]....
        /*02cc*/ 	.word	0xffffffff


	//   ....[73]....
        /*02d0*/ 	.word	0xffffffff


	//   ....[74]....
        /*02d4*/ 	.word	0xffffffff


	//   ....[75]....
        /*02d8*/ 	.word	0xffffffff


	//   ....[76]....
        /*02dc*/ 	.word	0xffffffff


	//   ....[77]....
        /*02e0*/ 	.word	0xffffffff


	//   ....[78]....
        /*02e4*/ 	.word	0xffffffff


	//   ....[79]....
        /*02e8*/ 	.word	0xffffffff


	//   ....[80]....
        /*02ec*/ 	.word	0xffffffff


	//   ....[81]....
        /*02f0*/ 	.word	0xffffffff


	//   ....[82]....
        /*02f4*/ 	.word	0xffffffff


	//   ....[83]....
        /*02f8*/ 	.word	0xffffffff


	//   ....[84]....
        /*02fc*/ 	.word	0xffffffff


	//   ....[85]....
        /*0300*/ 	.word	0xffffffff


	//   ....[86]....
        /*0304*/ 	.word	0xffffffff


	//   ....[87]....
        /*0308*/ 	.word	0xffffffff


	//   ....[88]....
        /*030c*/ 	.word	0xffffffff


	//   ....[89]....
        /*0310*/ 	.word	0xffffffff


	//   ....[90]....
        /*0314*/ 	.word	0xffffffff


	//   ....[91]....
        /*0318*/ 	.word	0xffffffff


	//   ....[92]....
        /*031c*/ 	.word	0xffffffff


	//   ....[93]....
        /*0320*/ 	.word	0xffffffff


	//   ....[94]....
        /*0324*/ 	.word	0xffffffff


	//   ....[95]....
        /*0328*/ 	.word	0xffffffff


	//   ....[96]....
        /*032c*/ 	.word	0xffffffff


	//   ....[97]....
        /*0330*/ 	.word	0xffffffff


	//   ....[98]....
        /*0334*/ 	.word	0xffffffff


	//   ....[99]....
        /*0338*/ 	.word	0xffffffff


	//   ....[100]....
        /*033c*/ 	.word	0xffffffff


	//   ....[101]....
        /*0340*/ 	.word	0xffffffff


	//   ....[102]....
        /*0344*/ 	.word	0xffffffff


	//   ....[103]....
        /*0348*/ 	.word	0xffffffff


	//   ....[104]....
        /*034c*/ 	.word	0xffffffff


	//   ....[105]....
        /*0350*/ 	.word	0xffffffff


	//   ....[106]....
        /*0354*/ 	.word	0xffffffff


	//   ....[107]....
        /*0358*/ 	.word	0x0500000f


	//   ....[108]....
        /*035c*/ 	.word	0x0500000f


	//   ....[109]....
        /*0360*/ 	.word	0x0500000f


	//   ....[110]....
        /*0364*/ 	.word	0x0500000f


	//   ....[111]....
        /*0368*/ 	.word	0x0500000f


	//   ....[112]....
        /*036c*/ 	.word	0x0500000f


	//   ....[113]....
        /*0370*/ 	.word	0x0500000f


	//   ....[114]....
        /*0374*/ 	.word	0x0500000f


	//   ....[115]....
        /*0378*/ 	.word	0x0500000f


	//   ....[116]....
        /*037c*/ 	.word	0x0500000f


	//   ....[117]....
        /*0380*/ 	.word	0x0500000f


	//   ....[118]....
        /*0384*/ 	.word	0x0500000f


	//   ....[119]....
        /*0388*/ 	.word	0x0500000f


	//   ....[120]....
        /*038c*/ 	.word	0x0500000f


	//   ....[121]....
        /*0390*/ 	.word	0x0500000f


	//   ....[122]....
        /*0394*/ 	.word	0x0500000f


	//   ....[123]....
        /*0398*/ 	.word	0x0500000f


	//   ....[124]....
        /*039c*/ 	.word	0x0500000f


	//   ....[125]....
        /*03a0*/ 	.word	0x0500000f


	//   ....[126]....
        /*03a4*/ 	.word	0x0500000f


	//   ....[127]....
        /*03a8*/ 	.word	0x0500000f


	//   ....[128]....
        /*03ac*/ 	.word	0x0500000f


	//   ....[129]....
        /*03b0*/ 	.word	0x0500000f


	//   ....[130]....
        /*03b4*/ 	.word	0x0500000f


	//   ....[131]....
        /*03b8*/ 	.word	0x0500000f


	//   ....[132]....
        /*03bc*/ 	.word	0x0500000f


	//   ....[133]....
        /*03c0*/ 	.word	0x0500000f


	//   ....[134]....
        /*03c4*/ 	.word	0x0500000f


	//   ....[135]....
        /*03c8*/ 	.word	0x0500000f


	//   ....[136]....
        /*03cc*/ 	.word	0x0500000f


	//   ....[137]....
        /*03d0*/ 	.word	0x0500000f


	//   ....[138]....
        /*03d4*/ 	.word	0x0500000f


	//   ....[139]....
        /*03d8*/ 	.word	0x0500000f


	//   ....[140]....
        /*03dc*/ 	.word	0x0500000f


	//   ....[141]....
        /*03e0*/ 	.word	0x0500000f


	//   ....[142]....
        /*03e4*/ 	.word	0x0500000f


	//   ....[143]....
        /*03e8*/ 	.word	0x0500000f


	//   ....[144]....
        /*03ec*/ 	.word	0x0500000f


	//   ....[145]....
        /*03f0*/ 	.word	0x0500000f


	//   ....[146]....
        /*03f4*/ 	.word	0x0500000f


	//   ....[147]....
        /*03f8*/ 	.word	0x0500000f


	//   ....[148]....
        /*03fc*/ 	.word	0x0500000f


	//   ....[149]....
        /*0400*/ 	.word	0x0500000f


	//----- nvinfo : EIATTR_COOP_GROUP_INSTR_OFFSETS
	.align		4
.L_291:
        /*0404*/ 	.byte	0x04, 0x28
        /*0406*/ 	.short	(.L_293 - .L_292)


	//   ....[0]....
.L_292:
        /*0408*/ 	.word	0x00000070


	//   ....[1]....
        /*040c*/ 	.word	0x00000140


	//   ....[2]....
        /*0410*/ 	.word	0x00000190


	//   ....[3]....
        /*0414*/ 	.word	0x000003c0


	//   ....[4]....
        /*0418*/ 	.word	0x00000520


	//   ....[5]....
        /*041c*/ 	.word	0x00000640


	//   ....[6]....
        /*0420*/ 	.word	0x000007a0


	//   ....[7]....
        /*0424*/ 	.word	0x00001530


	//   ....[8]....
        /*0428*/ 	.word	0x00001d10


	//   ....[9]....
        /*042c*/ 	.word	0x00002930


	//   ....[10]....
        /*0430*/ 	.word	0x00002950


	//   ....[11]....
        /*0434*/ 	.word	0x000029e0


	//   ....[12]....
        /*0438*/ 	.word	0x000034a0


	//   ....[13]....
        /*043c*/ 	.word	0x00003500


	//   ....[14]....
        /*0440*/ 	.word	0x00004a00


	//   ....[15]....
        /*0444*/ 	.word	0x00004a50


	//   ....[16]....
        /*0448*/ 	.word	0x000053d0


	//   ....[17]....
        /*044c*/ 	.word	0x00005480


	//   ....[18]....
        /*0450*/ 	.word	0x00005f40


	//   ....[19]....
        /*0454*/ 	.word	0x00005fd0


	//   ....[20]....
        /*0458*/ 	.word	0x00007ca0


	//   ....[21]....
        /*045c*/ 	.word	0x00007d10


	//   ....[22]....
        /*0460*/ 	.word	0x000083e0


	//   ....[23]....
        /*0464*/ 	.word	0x00008460


	//   ....[24]....
        /*0468*/ 	.word	0x000094f0


	//   ....[25]....
        /*046c*/ 	.word	0x00009530


	//   ....[26]....
        /*0470*/ 	.word	0x00009610


	//   ....[27]....
        /*0474*/ 	.word	0x00009630


	//   ....[28]....
        /*0478*/ 	.word	0x0000a3b0


	//   ....[29]....
        /*047c*/ 	.word	0x0000a3f0


	//   ....[30]....
        /*0480*/ 	.word	0x0000a430


	//   ....[31]....
        /*0484*/ 	.word	0x0000a470


	//   ....[32]....
        /*0488*/ 	.word	0x0000a920


	//   ....[33]....
        /*048c*/ 	.word	0x0000a950


	//   ....[34]....
        /*0490*/ 	.word	0x0000a980


	//   ....[35]....
        /*0494*/ 	.word	0x0000a9c0


	//   ....[36]....
        /*0498*/ 	.word	0x0000a9f0


	//   ....[37]....
        /*049c*/ 	.word	0x0000aa10


	//   ....[38]....
        /*04a0*/ 	.word	0x0000aa30


	//   ....[39]....
        /*04a4*/ 	.word	0x0000aa50


	//   ....[40]....
        /*04a8*/ 	.word	0x0000b2e0


	//   ....[41]....
        /*04ac*/ 	.word	0x0000b310


	//   ....[42]....
        /*04b0*/ 	.word	0x0000b350


	//   ....[43]....
        /*04b4*/ 	.word	0x0000b380


	//   ....[44]....
        /*04b8*/ 	.word	0x0000b390


	//   ....[45]....
        /*04bc*/ 	.word	0x0000b3a0


	//   ....[46]....
        /*04c0*/ 	.word	0x0000b3b0


	//   ....[47]....
        /*04c4*/ 	.word	0x0000b3d0


	//   ....[48]....
        /*04c8*/ 	.word	0x0000b510


	//   ....[49]....
        /*04cc*/ 	.word	0x0000b6f0


	//   ....[50]....
        /*04d0*/ 	.word	0x0000b720


	//   ....[51]....
        /*04d4*/ 	.word	0x0000b750


	//   ....[52]....
        /*04d8*/ 	.word	0x0000b780


	//   ....[53]....
        /*04dc*/ 	.word	0x0000b7b0


	//   ....[54]....
        /*04e0*/ 	.word	0x0000b7e0


	//   ....[55]....
        /*04e4*/ 	.word	0x0000b950


	//   ....[56]....
        /*04e8*/ 	.word	0x0000b980


	//   ....[57]....
        /*04ec*/ 	.word	0x0000b9b0


	//   ....[58]....
        /*04f0*/ 	.word	0x0000b9e0


	//   ....[59]....
        /*04f4*/ 	.word	0x0000ba10


	//   ....[60]....
        /*04f8*/ 	.word	0x0000ba40


	//   ....[61]....
        /*04fc*/ 	.word	0x0000bae0


	//   ....[62]....
        /*0500*/ 	.word	0x0000bb40


	//   ....[63]....
        /*0504*/ 	.word	0x0000bbe0


	//   ....[64]....
        /*0508*/ 	.word	0x0000cd70


	//   ....[65]....
        /*050c*/ 	.word	0x0000d920


	//   ....[66]....
        /*0510*/ 	.word	0x0000d940


	//   ....[67]....
        /*0514*/ 	.word	0x0000d960


	//   ....[68]....
        /*0518*/ 	.word	0x0000da00


	//   ....[69]....
        /*051c*/ 	.word	0x0000da10


	//   ....[70]....
        /*0520*/ 	.word	0x0000daa0


	//   ....[71]....
        /*0524*/ 	.word	0x0000dab0


	//   ....[72]....
        /*0528*/ 	.word	0x0000db40


	//   ....[73]....
        /*052c*/ 	.word	0x0000db50


	//   ....[74]....
        /*0530*/ 	.word	0x0000dbe0


	//   ....[75]....
        /*0534*/ 	.word	0x0000dbf0


	//   ....[76]....
        /*0538*/ 	.word	0x0000dc80


	//   ....[77]....
        /*053c*/ 	.word	0x0000dc90


	//   ....[78]....
        /*0540*/ 	.word	0x0000dd20


	//   ....[79]....
        /*0544*/ 	.word	0x0000dd30


	//   ....[80]....
        /*0548*/ 	.word	0x0000dd40


	//   ....[81]....
        /*054c*/ 	.word	0x0000dde0


	//   ....[82]....
        /*0550*/ 	.word	0x0000ddf0


	//   ....[83]....
        /*0554*/ 	.word	0x0000de00


	//   ....[84]....
        /*0558*/ 	.word	0x0000de90


	//   ....[85]....
        /*055c*/ 	.word	0x0000dec0


	//   ....[86]....
        /*0560*/ 	.word	0x0000df20


	//   ....[87]....
        /*0564*/ 	.word	0x0000df30


	//   ....[88]....
        /*0568*/ 	.word	0x0000df50


	//   ....[89]....
        /*056c*/ 	.word	0x0000fdd0


	//   ....[90]....
        /*0570*/ 	.word	0x0000fe30


	//   ....[91]....
        /*0574*/ 	.word	0x0000fe60


	//   ....[92]....
        /*0578*/ 	.word	0x0000fe90


	//   ....[93]....
        /*057c*/ 	.word	0x0000fea0


	//   ....[94]....
        /*0580*/ 	.word	0x0000fed0


	//   ....[95]....
        /*0584*/ 	.word	0x0000ff00


	//   ....[96]....
        /*0588*/ 	.word	0x0000ff30


	//   ....[97]....
        /*058c*/ 	.word	0x000100b0


	//   ....[98]....
        /*0590*/ 	.word	0x000100e0


	//   ....[99]....
        /*0594*/ 	.word	0x00010110


	//   ....[100]....
        /*0598*/ 	.word	0x00010140


	//   ....[101]....
        /*059c*/ 	.word	0x00010170


	//   ....[102]....
        /*05a0*/ 	.word	0x000101a0


	//   ....[103]....
        /*05a4*/ 	.word	0x00010260


	//   ....[104]....
        /*05a8*/ 	.word	0x00010280


	//   ....[105]....
        /*05ac*/ 	.word	0x000102f0


	//   ....[106]....
        /*05b0*/ 	.word	0x00010990


	//   ....[107]....
        /*05b4*/ 	.word	0x00010f30


	//   ....[108]....
        /*05b8*/ 	.word	0x000110e0


	//   ....[109]....
        /*05bc*/ 	.word	0x00011130


	//   ....[110]....
        /*05c0*/ 	.word	0x00011190


	//   ....[111]....
        /*05c4*/ 	.word	0x00011290


	//   ....[112]....
        /*05c8*/ 	.word	0x000112f0


	//   ....[113]....
        /*05cc*/ 	.word	0x000113f0


	//   ....[114]....
        /*05d0*/ 	.word	0x00011450


	//   ....[115]....
        /*05d4*/ 	.word	0x00011550


	//   ....[116]....
        /*05d8*/ 	.word	0x000115b0


	//   ....[117]....
        /*05dc*/ 	.word	0x000116b0


	//   ....[118]....
        /*05e0*/ 	.word	0x00011710


	//   ....[119]....
        /*05e4*/ 	.word	0x00011810


	//   ....[120]....
        /*05e8*/ 	.word	0x00011870


	//   ....[121]....
        /*05ec*/ 	.word	0x00011960


	//   ....[122]....
        /*05f0*/ 	.word	0x000119c0


	//   ....[123]....
        /*05f4*/ 	.word	0x00011a70


	//   ....[124]....
        /*05f8*/ 	.word	0x00011b40


	//   ....[125]....
        /*05fc*/ 	.word	0x00011bf0


	//   ....[126]....
        /*0600*/ 	.word	0x00011c50


	//   ....[127]....
        /*0604*/ 	.word	0x00011d20


	//   ....[128]....
        /*0608*/ 	.word	0x00011d90


	//   ....[129]....
        /*060c*/ 	.word	0x00011e50


	//   ....[130]....
        /*0610*/ 	.word	0x00011ec0


	//   ....[131]....
        /*0614*/ 	.word	0x00011f60


	//   ....[132]....
        /*0618*/ 	.word	0x00012270


	//   ....[133]....
        /*061c*/ 	.word	0x00012310


	//   ....[134]....
        /*0620*/ 	.word	0x00012430


	//   ....[135]....
        /*0624*/ 	.word	0x000124a0


	//   ....[136]....
        /*0628*/ 	.word	0x00012510


	//   ....[137]....
        /*062c*/ 	.word	0x00012580


	//   ....[138]....
        /*0630*/ 	.word	0x000125f0


	//   ....[139]....
        /*0634*/ 	.word	0x00012670


	//   ....[140]....
        /*0638*/ 	.word	0x00012700


	//   ....[141]....
        /*063c*/ 	.word	0x00012790


	//   ....[142]....
        /*0640*/ 	.word	0x00012800


	//   ....[143]....
        /*0644*/ 	.word	0x00012870


	//   ....[144]....
        /*0648*/ 	.word	0x000128e0


	//   ....[145]....
        /*064c*/ 	.word	0x00012960


	//   ....[146]....
        /*0650*/ 	.word	0x000129d0


	//   ....[147]....
        /*0654*/ 	.word	0x00012a70


	//   ....[148]....
        /*0658*/ 	.word	0x00012b00


	//   ....[149]....
        /*065c*/ 	.word	0x00012c20


	//----- nvinfo : EIATTR_REG_RECONFIG
	.align		4
.L_293:
        /*0660*/ 	.byte	0x01, 0x54
	.zero		2


	//----- nvinfo : EIATTR_SYSCALL_OFFSETS
	.align		4
        /*0664*/ 	.byte	0x04, 0x46
        /*0666*/ 	.short	(.L_295 - .L_294)


	//   ....[0]....
.L_294:
        /*0668*/ 	.word	0x00001710


	//   ....[1]....
        /*066c*/ 	.word	0x0000c9e0


	//   ....[2]....
        /*0670*/ 	.word	0x0000cb30


	//   ....[3]....
        /*0674*/ 	.word	0x0000cc20


	//   ....[4]....
        /*0678*/ 	.word	0x0000d410


	//----- nvinfo : EIATTR_MBARRIER_INSTR_OFFSETS
	.align		4
.L_295:
        /*067c*/ 	.byte	0x04, 0x39
        /*067e*/ 	.short	(.L_297 - .L_296)


	//   ....[0]....
.L_296:
        /*0680*/ 	.word	0x00000270
        /*0684*/ 	.word	0x000000ff
        /*0688*/ 	.word	0x00016800
        /*068c*/ 	.short	0x0100
        /*068e*/ 	.byte	0x08
	.zero		1


	//   ....[1]....
        /*0690*/ 	.word	0x00000280
        /*0694*/ 	.word	0x000000ff
        /*0698*/ 	.word	0x00016820
        /*069c*/ 	.short	0x0100
        /*069e*/ 	.byte	0x08
	.zero		1


	//   ....[2]....
        /*06a0*/ 	.word	0x00000370
        /*06a4*/ 	.word	0x000000ff
        /*06a8*/ 	.word	0x00016830
        /*06ac*/ 	.short	0x0100
        /*06ae*/ 	.byte	0x08
	.zero		1


	//   ....[3]....
        /*06b0*/ 	.word	0x00000380
        /*06b4*/ 	.word	0x000000ff
        /*06b8*/ 	.word	0x00016840
        /*06bc*/ 	.short	0x0100
        /*06be*/ 	.byte	0x08
	.zero		1


	//   ....[4]....
        /*06c0*/ 	.word	0x00000390
        /*06c4*/ 	.word	0x000000ff
        /*06c8*/ 	.word	0x00016838
        /*06cc*/ 	.short	0x0100
        /*06ce*/ 	.byte	0x08
	.zero		1


	//   ....[5]....
        /*06d0*/ 	.word	0x000003a0
        /*06d4*/ 	.word	0x000000ff
        /*06d8*/ 	.word	0x00016848
        /*06dc*/ 	.short	0x0100
        /*06de*/ 	.byte	0x08
	.zero		1


	//   ....[6]....
        /*06e0*/ 	.word	0x000004d0
        /*06e4*/ 	.word	0x000000ff
        /*06e8*/ 	.word	0x00016850
        /*06ec*/ 	.short	0x0100
        /*06ee*/ 	.byte	0x08
	.zero		1


	//   ....[7]....
        /*06f0*/ 	.word	0x000004e0
        /*06f4*/ 	.word	0x000000ff
        /*06f8*/ 	.word	0x00016860
        /*06fc*/ 	.short	0x0100
        /*06fe*/ 	.byte	0x08
	.zero		1


	//   ....[8]....
        /*0700*/ 	.word	0x000004f0
        /*0704*/ 	.word	0x000000ff
        /*0708*/ 	.word	0x00016858
        /*070c*/ 	.short	0x0100
        /*070e*/ 	.byte	0x08
	.zero		1


	//   ....[9]....
        /*0710*/ 	.word	0x00000500
        /*0714*/ 	.word	0x000000ff
        /*0718*/ 	.word	0x00016868
        /*071c*/ 	.short	0x0100
        /*071e*/ 	.byte	0x08
	.zero		1


	//   ....[10]....
        /*0720*/ 	.word	0x000005f0
        /*0724*/ 	.word	0x000000ff
        /*0728*/ 	.word	0x00016870
        /*072c*/ 	.short	0x0100
        /*072e*/ 	.byte	0x06
	.zero		1


	//   ....[11]....
        /*0730*/ 	.word	0x00000600
        /*0734*/ 	.word	0x000000ff
        /*0738*/ 	.word	0x00016880
        /*073c*/ 	.short	0x0100
        /*073e*/ 	.byte	0x06
	.zero		1


	//   ....[12]....
        /*0740*/ 	.word	0x00000610
        /*0744*/ 	.word	0x000000ff
        /*0748*/ 	.word	0x00016878
        /*074c*/ 	.short	0x0100
        /*074e*/ 	.byte	0x06
	.zero		1


	//   ....[13]....
        /*0750*/ 	.word	0x00000620
        /*0754*/ 	.word	0x000000ff
        /*0758*/ 	.word	0x00016888
        /*075c*/ 	.short	0x0100
        /*075e*/ 	.byte	0x06
	.zero		1


	//   ....[14]....
        /*0760*/ 	.word	0x00000750
        /*0764*/ 	.word	0x000000ff
        /*0768*/ 	.word	0x00016890
        /*076c*/ 	.short	0x0100
        /*076e*/ 	.byte	0x08
	.zero		1


	//   ....[15]....
        /*0770*/ 	.word	0x00000760
        /*0774*/ 	.word	0x000000ff
        /*0778*/ 	.word	0x000168a0
        /*077c*/ 	.short	0x0100
        /*077e*/ 	.byte	0x08
	.zero		1


	//   ....[16]....
        /*0780*/ 	.word	0x00000770
        /*0784*/ 	.word	0x000000ff
        /*0788*/ 	.word	0x00016898
        /*078c*/ 	.short	0x0100
        /*078e*/ 	.byte	0x08
	.zero		1


	//   ....[17]....
        /*0790*/ 	.word	0x00000780
        /*0794*/ 	.word	0x000000ff
        /*0798*/ 	.word	0x000168a8
        /*079c*/ 	.short	0x0100
        /*079e*/ 	.byte	0x08
	.zero		1


	//   ....[18]....
        /*07a0*/ 	.word	0x000008b0
        /*07a4*/ 	.word	0x000000ff
        /*07a8*/ 	.word	0x000168b0
        /*07ac*/ 	.short	0x0100
        /*07ae*/ 	.byte	0x08
	.zero		1


	//   ....[19]....
        /*07b0*/ 	.word	0x000008c0
        /*07b4*/ 	.word	0x000000ff
        /*07b8*/ 	.word	0x000168c0
        /*07bc*/ 	.short	0x0100
        /*07be*/ 	.byte	0x08
	.zero		1


	//   ....[20]....
        /*07c0*/ 	.word	0x000008d0
        /*07c4*/ 	.word	0x000000ff
        /*07c8*/ 	.word	0x000168b8
        /*07cc*/ 	.short	0x0100
        /*07ce*/ 	.byte	0x08
	.zero		1


	//   ....[21]....
        /*07d0*/ 	.word	0x000008e0
        /*07d4*/ 	.word	0x000000ff
        /*07d8*/ 	.word	0x000168c8
        /*07dc*/ 	.short	0x0100
        /*07de*/ 	.byte	0x08
	.zero		1


	//   ....[22]....
        /*07e0*/ 	.word	0x00001790
        /*07e4*/ 	.word	0x000000ff
        /*07e8*/ 	.word	0x00016800
        /*07ec*/ 	.short	0x010a
        /*07ee*/ 	.byte	0x2d
	.zero		1


	//   ....[23]....
        /*07f0*/ 	.word	0x00001810
        /*07f4*/ 	.word	0x00000000
        /*07f8*/ 	.word	0x00016830
        /*07fc*/ 	.short	0x010a
        /*07fe*/ 	.byte	0x3f
	.zero		1


	//   ....[24]....
        /*0800*/ 	.word	0x00001870
        /*0804*/ 	.word	0x00000000
        /*0808*/ 	.word	0x00016830
        /*080c*/ 	.short	0x010a
        /*080e*/ 	.byte	0x3f
	.zero		1


	//   ....[25]....
        /*0810*/ 	.word	0x00002190
        /*0814*/ 	.word	0x00000000
        /*0818*/ 	.word	0x00000000
        /*081c*/ 	.short	0x0101
        /*081e*/ 	.byte	0x3f
	.zero		1


	//   ....[26]....
        /*0820*/ 	.word	0x00004210
        /*0824*/ 	.word	0x000000ff
        /*0828*/ 	.word	0x00016830
        /*082c*/ 	.short	0x010a
        /*082e*/ 	.byte	0x06
	.zero		1


	//   ....[27]....
        /*0830*/ 	.word	0x00004250
        /*0834*/ 	.word	0x000000ff
        /*0838*/ 	.word	0x00016830
        /*083c*/ 	.short	0x010a
        /*083e*/ 	.byte	0x06
	.zero		1


	//   ....[28]....
        /*0840*/ 	.word	0x00004430
        /*0844*/ 	.word	0x000000ff
        /*0848*/ 	.word	0x00016850
        /*084c*/ 	.short	0x010a
        /*084e*/ 	.byte	0x06
	.zero		1


	//   ....[29]....
        /*0850*/ 	.word	0x00004470
        /*0854*/ 	.word	0x000000ff
        /*0858*/ 	.word	0x00016850
        /*085c*/ 	.short	0x010a
        /*085e*/ 	.byte	0x06
	.zero		1


	//   ....[30]....
        /*0860*/ 	.word	0x00006400
        /*0864*/ 	.word	0x0000000a
        /*0868*/ 	.word	0x00000000
        /*086c*/ 	.short	0x0101
        /*086e*/ 	.byte	0x3f
	.zero		1


	//   ....[31]....
        /*0870*/ 	.word	0x00006590
        /*0874*/ 	.word	0x00000008
        /*0878*/ 	.word	0x00000000
        /*087c*/ 	.short	0x0101
        /*087e*/ 	.byte	0x3f
	.zero		1


	//   ....[32]....
        /*0880*/ 	.word	0x00007050
        /*0884*/ 	.word	0x000000ff
        /*0888*/ 	.word	0x00016830
        /*088c*/ 	.short	0x010a
        /*088e*/ 	.byte	0x06
	.zero		1


	//   ....[33]....
        /*0890*/ 	.word	0x00007090
        /*0894*/ 	.word	0x000000ff
        /*0898*/ 	.word	0x00016830
        /*089c*/ 	.short	0x010a
        /*089e*/ 	.byte	0x06
	.zero		1


	//   ....[34]....
        /*08a0*/ 	.word	0x00007270
        /*08a4*/ 	.word	0x000000ff
        /*08a8*/ 	.word	0x00016850
        /*08ac*/ 	.short	0x010a
        /*08ae*/ 	.byte	0x06
	.zero		1


	//   ....[35]....
        /*08b0*/ 	.word	0x000072b0
        /*08b4*/ 	.word	0x000000ff
        /*08b8*/ 	.word	0x00016850
        /*08bc*/ 	.short	0x010a
        /*08be*/ 	.byte	0x06
	.zero		1


	//   ....[36]....
        /*08c0*/ 	.word	0x00008940
        /*08c4*/ 	.word	0x0000000f
        /*08c8*/ 	.word	0x00000000
        /*08cc*/ 	.short	0x0101
        /*08ce*/ 	.byte	0x3f
	.zero		1


	//   ....[37]....
        /*08d0*/ 	.word	0x00008b00
        /*08d4*/ 	.word	0x0000000f
        /*08d8*/ 	.word	0x00000000
        /*08dc*/ 	.short	0x0101
        /*08de*/ 	.byte	0x3f
	.zero		1


	//   ....[38]....
        /*08e0*/ 	.word	0x00009460
        /*08e4*/ 	.word	0x000000ff
        /*08e8*/ 	.word	0x00016850
        /*08ec*/ 	.short	0x010a
        /*08ee*/ 	.byte	0x05
	.zero		1


	//   ....[39]....
        /*08f0*/ 	.word	0x000094a0
        /*08f4*/ 	.word	0x000000ff
        /*08f8*/ 	.word	0x00016850
        /*08fc*/ 	.short	0x010a
        /*08fe*/ 	.byte	0x05
	.zero		1


	//   ....[40]....
        /*0900*/ 	.word	0x000099d0
        /*0904*/ 	.word	0x00000006
        /*0908*/ 	.word	0x00000000
        /*090c*/ 	.short	0x0101
        /*090e*/ 	.byte	0x3f
	.zero		1


	//   ....[41]....
        /*0910*/ 	.word	0x0000aa00
        /*0914*/ 	.word	0x00000015
        /*0918*/ 	.word	0x00000000
        /*091c*/ 	.short	0x0101
        /*091e*/ 	.byte	0x3f
	.zero		1


	//   ....[42]....
        /*0920*/ 	.word	0x0000cf70
        /*0924*/ 	.word	0x00000003
        /*0928*/ 	.word	0x00016840
        /*092c*/ 	.short	0x010a
        /*092e*/ 	.byte	0x3f
	.zero		1


	//   ....[43]....
        /*0930*/ 	.word	0x0000e020
        /*0934*/ 	.word	0x00000016
        /*0938*/ 	.word	0x00016800
        /*093c*/ 	.short	0x0107
        /*093e*/ 	.byte	0x3f
	.zero		1


	//   ....[44]....
        /*0940*/ 	.word	0x0000e120
        /*0944*/ 	.word	0x00000016
        /*0948*/ 	.word	0x00016800
        /*094c*/ 	.short	0x0101
        /*094e*/ 	.byte	0x3f
	.zero		1


	//   ....[45]....
        /*0950*/ 	.word	0x0000e140
        /*0954*/ 	.word	0x00000016
        /*0958*/ 	.word	0x00016820
        /*095c*/ 	.short	0x010a
        /*095e*/ 	.byte	0x3f
	.zero		1


	//   ....[46]....
        /*0960*/ 	.word	0x0000e440
        /*0964*/ 	.word	0x00000002
        /*0968*/ 	.word	0x00016840
        /*096c*/ 	.short	0x010a
        /*096e*/ 	.byte	0x3f
	.zero		1


	//   ....[47]....
        /*0970*/ 	.word	0x0000e6c0
        /*0974*/ 	.word	0x00000003
        /*0978*/ 	.word	0x00000060
        /*097c*/ 	.short	0x010a
        /*097e*/ 	.byte	0x3f
	.zero		1


	//   ....[48]....
        /*0980*/ 	.word	0x0000ebf0
        /*0984*/ 	.word	0x00000002
        /*0988*/ 	.word	0x00016840
        /*098c*/ 	.short	0x010a
        /*098e*/ 	.byte	0x3f
	.zero		1


	//   ....[49]....
        /*0990*/ 	.word	0x0000ee70
        /*0994*/ 	.word	0x0000000a
        /*0998*/ 	.word	0x00000060
        /*099c*/ 	.short	0x010a
        /*099e*/ 	.byte	0x3f
	.zero		1


	//   ....[50]....
        /*09a0*/ 	.word	0x0000f2f0
        /*09a4*/ 	.word	0x00000002
        /*09a8*/ 	.word	0x00016840
        /*09ac*/ 	.short	0x010a
        /*09ae*/ 	.byte	0x3f
	.zero		1


	//   ....[51]....
        /*09b0*/ 	.word	0x0000f580
        /*09b4*/ 	.word	0x00000008
        /*09b8*/ 	.word	0x00000060
        /*09bc*/ 	.short	0x010a
        /*09be*/ 	.byte	0x3f
	.zero		1


	//   ....[52]....
        /*09c0*/ 	.word	0x0000f9c0
        /*09c4*/ 	.word	0x00000003
        /*09c8*/ 	.word	0x00016860
        /*09cc*/ 	.short	0x010a
        /*09ce*/ 	.byte	0x3f
	.zero		1


	//   ....[53]....
        /*09d0*/ 	.word	0x00010910
        /*09d4*/ 	.word	0x00000009
        /*09d8*/ 	.word	0x00016820
        /*09dc*/ 	.short	0x010a
        /*09de*/ 	.byte	0x3f
	.zero		1


	//   ....[54]....
        /*09e0*/ 	.word	0x00010ab0
        /*09e4*/ 	.word	0x00000006
        /*09e8*/ 	.word	0x00000000
        /*09ec*/ 	.short	0x010a
        /*09ee*/ 	.byte	0x3f
	.zero		1


	//   ....[55]....
        /*09f0*/ 	.word	0x00010b20
        /*09f4*/ 	.word	0x00000007
        /*09f8*/ 	.word	0x00000000
        /*09fc*/ 	.short	0x010a
        /*09fe*/ 	.byte	0x3f
	.zero		1


	//   ....[56]....
        /*0a00*/ 	.word	0x00010b80
        /*0a04*/ 	.word	0x00000004
        /*0a08*/ 	.word	0x00000000
        /*0a0c*/ 	.short	0x010a
        /*0a0e*/ 	.byte	0x3f
	.zero		1


	//   ....[57]....
        /*0a10*/ 	.word	0x00010bb0
        /*0a14*/ 	.word	0x00000005
        /*0a18*/ 	.word	0x00000000
        /*0a1c*/ 	.short	0x010a
        /*0a1e*/ 	.byte	0x3f
	.zero		1


	//   ....[58]....
        /*0a20*/ 	.word	0x00010c20
        /*0a24*/ 	.word	0x00000003
        /*0a28*/ 	.word	0x00016800
        /*0a2c*/ 	.short	0x010a
        /*0a2e*/ 	.byte	0x3f
	.zero		1


	//   ....[59]....
        /*0a30*/ 	.word	0x00010c70
        /*0a34*/ 	.word	0x00000000
        /*0a38*/ 	.word	0x00016830
        /*0a3c*/ 	.short	0x010a
        /*0a3e*/ 	.byte	0x3f
	.zero		1


	//   ....[60]....
        /*0a40*/ 	.word	0x00010cd0
        /*0a44*/ 	.word	0x00000006
        /*0a48*/ 	.word	0x00016830
        /*0a4c*/ 	.short	0x010a
        /*0a4e*/ 	.byte	0x3f
	.zero		1


	//   ....[61]....
        /*0a50*/ 	.word	0x00010d30
        /*0a54*/ 	.word	0x00000006
        /*0a58*/ 	.word	0x00016850
        /*0a5c*/ 	.short	0x010a
        /*0a5e*/ 	.byte	0x3f
	.zero		1


	//   ....[62]....
        /*0a60*/ 	.word	0x00010d90
        /*0a64*/ 	.word	0x00000006
        /*0a68*/ 	.word	0x00016830
        /*0a6c*/ 	.short	0x010a
        /*0a6e*/ 	.byte	0x3f
	.zero		1


	//   ....[63]....
        /*0a70*/ 	.word	0x00010df0
        /*0a74*/ 	.word	0x00000006
        /*0a78*/ 	.word	0x00016850
        /*0a7c*/ 	.short	0x010a
        /*0a7e*/ 	.byte	0x3f
	.zero		1


	//   ....[64]....
        /*0a80*/ 	.word	0x00010e50
        /*0a84*/ 	.word	0x00000004
        /*0a88*/ 	.word	0x00016850
        /*0a8c*/ 	.short	0x010a
        /*0a8e*/ 	.byte	0x3f
	.zero		1


	//   ....[65]....
        /*0a90*/ 	.word	0x00010ff0
        /*0a94*/ 	.word	0x00000003
        /*0a98*/ 	.word	0x00016840
        /*0a9c*/ 	.short	0x010a
        /*0a9e*/ 	.byte	0x3f
	.zero		1


	//   ....[66]....
        /*0aa0*/ 	.word	0x00011f90
        /*0aa4*/ 	.word	0x00000016
        /*0aa8*/ 	.word	0x00016820
        /*0aac*/ 	.short	0x010a
        /*0aae*/ 	.byte	0x3f
	.zero		1


	//   ....[67]....
        /*0ab0*/ 	.word	0x00011fe0
        /*0ab4*/ 	.word	0x00000002
        /*0ab8*/ 	.word	0x00016840
        /*0abc*/ 	.short	0x010a
        /*0abe*/ 	.byte	0x3f
	.zero		1


	//   ....[68]....
        /*0ac0*/ 	.word	0x00012030
        /*0ac4*/ 	.word	0x00000003
        /*0ac8*/ 	.word	0x00000060
        /*0acc*/ 	.short	0x010a
        /*0ace*/ 	.byte	0x3f
	.zero		1


	//   ....[69]....
        /*0ad0*/ 	.word	0x00012080
        /*0ad4*/ 	.word	0x00000002
        /*0ad8*/ 	.word	0x00016840
        /*0adc*/ 	.short	0x010a
        /*0ade*/ 	.byte	0x3f
	.zero		1


	//   ....[70]....
        /*0ae0*/ 	.word	0x000120d0
        /*0ae4*/ 	.word	0x0000000a
        /*0ae8*/ 	.word	0x00000060
        /*0aec*/ 	.short	0x010a
        /*0aee*/ 	.byte	0x3f
	.zero		1


	//   ....[71]....
        /*0af0*/ 	.word	0x00012120
        /*0af4*/ 	.word	0x00000002
        /*0af8*/ 	.word	0x00016840
        /*0afc*/ 	.short	0x010a
        /*0afe*/ 	.byte	0x3f
	.zero		1


	//   ....[72]....
        /*0b00*/ 	.word	0x00012170
        /*0b04*/ 	.word	0x00000008
        /*0b08*/ 	.word	0x00000060
        /*0b0c*/ 	.short	0x010a
        /*0b0e*/ 	.byte	0x3f
	.zero		1


	//   ....[73]....
        /*0b10*/ 	.word	0x000121c0
        /*0b14*/ 	.word	0x00000003
        /*0b18*/ 	.word	0x00016860
        /*0b1c*/ 	.short	0x010a
        /*0b1e*/ 	.byte	0x3f
	.zero		1


	//   ....[74]....
        /*0b20*/ 	.word	0x00012b40
        /*0b24*/ 	.word	0x00000009
        /*0b28*/ 	.word	0x00016820
        /*0b2c*/ 	.short	0x010a
        /*0b2e*/ 	.byte	0x3f
	.zero		1


	//   ....[75]....
        /*0b30*/ 	.word	0x00012ce0
        /*0b34*/ 	.word	0x00000006
        /*0b38*/ 	.word	0x00000000
        /*0b3c*/ 	.short	0x010a
        /*0b3e*/ 	.byte	0x3f
	.zero		1


	//   ....[76]....
        /*0b40*/ 	.word	0x00012d30
        /*0b44*/ 	.word	0x00000007
        /*0b48*/ 	.word	0x00000000
        /*0b4c*/ 	.short	0x010a
        /*0b4e*/ 	.byte	0x3f
	.zero		1


	//   ....[77]....
        /*0b50*/ 	.word	0x00012d80
        /*0b54*/ 	.word	0x00000004
        /*0b58*/ 	.word	0x00000000
        /*0b5c*/ 	.short	0x010a
        /*0b5e*/ 	.byte	0x3f
	.zero		1


	//----- nvinfo : EIATTR_NUM_MBARRIERS
	.align		4
.L_297:
        /*0b60*/ 	.byte	0x03, 0x38
        /*0b62*/ 	.short	0x0016


	//----- nvinfo : EIATTR_EXIT_INSTR_OFFSETS
	.align		4
        /*0b64*/ 	.byte	0x04, 0x1c
        /*0b66*/ 	.short	(.L_299 - .L_298)


	//   ....[0]....
.L_298:
        /*0b68*/ 	.word	0x00000a80


	//   ....[1]....
        /*0b6c*/ 	.word	0x0000b4d0


	//   ....[2]....
        /*0b70*/ 	.word	0x00010c00


	//----- nvinfo : EIATTR_MAX_THREADS
	.align		4
.L_299:
        /*0b74*/ 	.byte	0x04, 0x05
        /*0b76*/ 	.short	(.L_301 - .L_300)
.L_300:
        /*0b78*/ 	.word	0x00000200
        /*0b7c*/ 	.word	0x00000001
        /*0b80*/ 	.word	0x00000001


	//----- nvinfo : EIATTR_CRS_STACK_SIZE
	.align		4
.L_301:
        /*0b84*/ 	.byte	0x04, 0x1e
        /*0b86*/ 	.short	(.L_303 - .L_302)
.L_302:
        /*0b88*/ 	.word	0x00000000


	//----- nvinfo : EIATTR_CBANK_PARAM_SIZE
	.align		4
.L_303:
        /*0b8c*/ 	.byte	0x03, 0x19
        /*0b8e*/ 	.short	0x0af0


	//----- nvinfo : EIATTR_PARAM_CBANK
	.align		4
        /*0b90*/ 	.byte	0x04, 0x0a
        /*0b92*/ 	.short	(.L_305 - .L_304)
	.align		4
.L_304:
        /*0b94*/ 	.word	index@(.nv.constant0._ZN7cutlass13device_kernelIN5flash11enable_sm90INS1_16FlashAttnFwdSm90INS1_25CollectiveMainloopFwdSm90ILi2EN4cute5tupleIJNS5_1CILi1EEES8_S8_EEENS6_IJNS7_ILi192EEENS7_ILi128EEENS7_ILi64EEEEEELi64ENS_10bfloat16_tEfNS_4arch4Sm90ELb1ELb0ELb1ELb1ELb0ELb0ELb0ELb1ELb1ELb1ELb0ELb0EEENS1_21CollectiveEpilogueFwdINS6_IJSA_SC_SB_EEES9_SE_SG_Li384ELb1ELb1ELb0ELb0EEENS1_36VarlenDynamicPersistentTileSchedulerILi192ELi128ELi384ELi128ELb0ELb1ELb1ELb1ELb1ELb1EEEEEEEEEvNT_6ParamsE)
        /*0b98*/ 	.short	0x0210
        /*0b9a*/ 	.short	0x0af0


	//----- nvinfo : EIATTR_SW_WAR
	.align		4
.L_305:
        /*0b9c*/ 	.byte	0x04, 0x36
        /*0b9e*/ 	.short	(.L_307 - .L_306)
.L_306:
        /*0ba0*/ 	.word	0x00000008
.L_307:


//--------------------- .nv.info._ZN7cutlass13device_kernelIN5flash11enable_sm90INS1_16FlashAttnFwdSm90INS1_25CollectiveMainloopFwdSm90ILi2EN4cute5tupleIJNS5_1CILi1EEES8_S8_EEENS6_IJNS7_ILi192EEENS7_ILi128EEENS7_ILi64EEEEEELi64ENS_10bfloat16_tEfNS_4arch4Sm90ELb1ELb0ELb1ELb1ELb0ELb1ELb0ELb1ELb1ELb1ELb0ELb0EEENS1_21CollectiveEpilogueFwdINS6_IJSA_SC_SB_EEES9_SE_SG_Li384ELb1ELb1ELb0ELb0EEENS1_36VarlenDynamicPersistentTileSchedulerILi192ELi128ELi384ELi128ELb0ELb1ELb1ELb1ELb1ELb1EEEEEEEEEvNT_6ParamsE --------------------------
	.section	.nv.info._ZN7cutlass13device_kernelIN5flash11enable_sm90INS1_16FlashAttnFwdSm90INS1_25CollectiveMainloopFwdSm90ILi2EN4cute5tupleIJNS5_1CILi1EEES8_S8_EEENS6_IJNS7_ILi192EEENS7_ILi128EEENS7_ILi64EEEEEELi64ENS_10bfloat16_tEfNS_4arch4Sm90ELb1ELb0ELb1ELb1ELb0ELb1ELb0ELb1ELb1ELb1ELb0ELb0EEENS1_21CollectiveEpilogueFwdINS6_IJSA_SC_SB_EEES9_SE_SG_Li384ELb1ELb1ELb0ELb0EEENS1_36VarlenDynamicPersistentTileSchedulerILi192ELi128ELi384ELi128ELb0ELb1ELb1ELb1ELb1ELb1EEEEEEEEEvNT_6ParamsE,"",@"SHT_CUDA_INFO"
	.sectionflags	@""
	.align	4


	//----- nvinfo : EIATTR_CUDA_API_VERSION
	.align		4
        /*0000*/ 	.byte	0x04, 0x37
        /*0002*/ 	.short	(.L_309 - .L_308)
.L_308:
        /*0004*/ 	.word	0x00000082


	//----- nvinfo : EIATTR_KPARAM_INFO
	.align		4
.L_309:
        /*0008*/ 	.byte	0x04, 0x17
        /*000a*/ 	.short	(.L_311 - .L_310)
.L_310:
        /*000c*/ 	.word	0x00000000
        /*0010*/ 	.short	0x0000
        /*0012*/ 	.short	0x0070
        /*0014*/ 	.byte	0x00, 0xf0, 0x01, 0x2a


	//----- nvinfo : EIATTR_SPARSE_MMA_MASK
	.align		4
.L_311:
        /*0018*/ 	.byte	0x03, 0x50
        /*001a*/ 	.short	0x0000


	//----- nvinfo : EIATTR_MAXREG_COUNT
	.align		4
        /*001c*/ 	.byte	0x03, 0x1b
        /*001e*/ 	.short	0x0080


	//----- nvinfo : EIATTR_NUM_BARRIERS
	.align		4
        /*0020*/ 	.byte	0x02, 0x4c
        /*0022*/ 	.byte	0x10
	.zero		1


	//----- nvinfo : EIATTR_EXTERNS
	.align		4
        /*0024*/ 	.byte	0x04, 0x0f
        /*0026*/ 	.short	(.L_313 - .L_312)


	//   ....[0]....
	.align		4
.L_312:
        /*0028*/ 	.word	index@(__assertfail)


	//----- nvinfo : EIATTR_ANNOTATIONS
	.align		4
.L_313:
        /*002c*/ 	.byte	0x04, 0x55
        /*002e*/ 	.short	(.L_315 - .L_314)


	//   ....[0]....
.L_314:
        /* <DEDUP_REMOVED lines=66> */


	//----- nvinfo : EIATTR_MERCURY_ISA_VERSION
	.align		4
.L_315:
        /*0440*/ 	.byte	0x03, 0x5f
        /*0442*/ 	.short	0x0101


	//----- nvinfo : EIATTR_UNUSED_LOAD_BYTE_OFFSET
	.align		4
        /*0444*/ 	.byte	0x04, 0x44
        /*0446*/ 	.short	(.L_317 - .L_316)


	//   ....[0]....
.L_316:
        /*0448*/ 	.word	0x00000ad0
        /*044c*/ 	.word	0x0000fff0


	//   ....[1]....
        /*0450*/ 	.word	0x00011c90
        /*0454*/ 	.word	0x0000fff0


	//----- nvinfo : EIATTR_INT_WARP_WIDE_INSTR_OFFSETS
	.align		4
.L_317:
        /*0458*/ 	.byte	0x04, 0x31
        /*045a*/ 	.short	(.L_319 - .L_318)


	//   ....[0]....
.L_318:
        /*045c*/ 	.word	0x00000180


	//   ....[1]....
        /*0460*/ 	.word	0x00000220


	//   ....[2]....
        /*0464*/ 	.word	0x00000290


	//   ....[3]....
        /*0468*/ 	.word	0x00015790


	//   ....[4]....
        /*046c*/ 	.word	0x00015820


	//   ....[5]....
        /*0470*/ 	.word	0x000188d0


	//   ....[6]....
        /*0474*/ 	.word	0x00018960


	//----- nvinfo : EIATTR_COOP_GROUP_MASK_REGIDS
	.align		4
.L_319:
        /*0478*/ 	.byte	0x04, 0x29
        /*047a*/ 	.short	(.L_321 - .L_320)


	//   ....[0]....
.L_320:
        /*047c*/ 	.word	0xffffffff


	//   ....[1]....
        /*0480*/ 	.word	0xffffffff


	//   ....[2]....
        /*0484*/ 	.word	0xffffffff


	//   ....[3]....
        /*0488*/ 	.word	0xffffffff


	//   ....[4]....
        /*048c*/ 	.word	0xffffffff


	//   ....[5]....
        /*0490*/ 	.word	0xffffffff


	//   ....[6]....
        /*0494*/ 	.word	0xffffffff


	//   ....[7]....
        /*0498*/ 	.word	0xffffffff


	//   ....[8]....
        /*049c*/ 	.word	0xffffffff


	//   ....[9]....
        /*04a0*/ 	.word	0xffffffff


	//   ....[10]....
        /*04a4*/ 	.word	0xffffffff


	//   ....[11]....
        /*04a8*/ 	.word	0xffffffff


	//   ....[12]....
        /*04ac*/ 	.word	0xffffffff


	//   ....[13]....
        /*04b0*/ 	.word	0xffffffff


	//   ....[14]....
        /*04b4*/ 	.word	0xffffffff


	//   ....[15]....
        /*04b8*/ 	.word	0xffffffff


	//   ....[16]....
        /*04bc*/ 	.word	0xffffffff


	//   ....[17]....
        /*04c0*/ 	.word	0xffffffff


	//   ....[18]....
        /*04c4*/ 	.word	0xffffffff


	//   ....[19]....
        /*04c8*/ 	.word	0xffffffff


	//   ....[20]....
        /*04cc*/ 	.word	0xffffffff


	//   ....[21]....
        /*04d0*/ 	.word	0xffffffff


	//   ....[22]....
        /*04d4*/ 	.word	0xffffffff


	//   ....[23]....
        /*04d8*/ 	.word	0xffffffff


	//   ....[24]....
        /*04dc*/ 	.word	0xffffffff


	//   ....[25]....
        /*04e0*/ 	.word	0xffffffff


	//   ....[26]....
        /*04e4*/ 	.word	0xffffffff


	//   ....[27]....
        /*04e8*/ 	.word	0xffffffff


	//   ....[28]....
        /*04ec*/ 	.word	0xffffffff


	//   ....[29]....
        /*04f0*/ 	.word	0xffffffff


	//   ....[30]....
        /*04f4*/ 	.word	0xffffffff


	//   ....[31]....
        /*04f8*/ 	.word	0xffffffff


	//   ....[32]....
        /*04fc*/ 	.word	0xffffffff


	//   ....[33]....
        /*0500*/ 	.word	0xffffffff


	//   ....[34]....
        /*0504*/ 	.word	0xffffffff


	//   ....[35]....
        /*0508*/ 	.word	0xffffffff


	//   ....[36]....
        /*050c*/ 	.word	0xffffffff


	//   ....[37]....
        /*0510*/ 	.word	0xffffffff


	//   ....[38]....
        /*0514*/ 	.word	0xffffffff


	//   ....[39]....
        /*0518*/ 	.word	0xffffffff


	//   ....[40]....
        /*051c*/ 	.word	0xffffffff


	//   ....[41]....
        /*0520*/ 	.word	0xffffffff


	//   ....[42]....
        /*0524*/ 	.word	0xffffffff


	//   ....[43]....
        /*0528*/ 	.word	0xffffffff


	//   ....[44]....
        /*052c*/ 	.word	0xffffffff


	//   ....[45]....
        /*0530*/ 	.word	0xffffffff


	//   ....[46]....
        /*0534*/ 	.word	0xffffffff


	//   ....[47]....
        /*0538*/ 	.word	0xffffffff


	//   ....[48]....
        /*053c*/ 	.word	0xffffffff


	//   ....[49]....
        /*0540*/ 	.word	0xffffffff


	//   ....[50]....
        /*0544*/ 	.word	0xffffffff


	//   ....[51]....
        /*0548*/ 	.word	0xffffffff


	//   ....[52]....
        /*054c*/ 	.word	0xffffffff


	//   ....[53]....
        /*0550*/ 	.word	0xffffffff


	//   ....[54]....
        /*0554*/ 	.word	0xffffffff


	//   ....[55]....
        /*0558*/ 	.word	0xffffffff


	//   ....[56]....
        /*055c*/ 	.word	0xffffffff


	//   ....[57]....
        /*0560*/ 	.word	0xffffffff


	//   ....[58]....
        /*0564*/ 	.word	0xffffffff


	//   ....[59]....
        /*0568*/ 	.word	0xffffffff


	//   ....[60]....
        /*056c*/ 	.word	0xffffffff


	//   ....[61]....
        /*0570*/ 	.word	0xffffffff


	//   ....[62]....
        /*0574*/ 	.word	0xffffffff


	//   ....[63]....
        /*0578*/ 	.word	0xffffffff


	//   ....[64]....
        /*057c*/ 	.word	0xffffffff


	//   ....[65]....
        /*0580*/ 	.word	0xffffffff


	//   ....[66]....
        /*0584*/ 	.word	0xffffffff


	//   ....[67]....
        /*0588*/ 	.word	0xffffffff


	//   ....[68]....
        /*058c*/ 	.word	0xffffffff


	//   ....[69]....
        /*0590*/ 	.word	0xffffffff


	//   ....[70]....
        /*0594*/ 	.word	0xffffffff


	//   ....[71]....
        /*0598*/ 	.word	0xffffffff


	//   ....[72]....
        /*059c*/ 	.word	0xffffffff


	//   ....[73]....
        /*05a0*/ 	.word	0xffffffff


	//   ....[74]....
        /*05a4*/ 	.word	0xffffffff


	//   ....[75]....
        /*05a8*/ 	.word	0xffffffff


	//   ....[76]....
        /*05ac*/ 	.word	0xffffffff


	//   ....[77]....
        /*05b0*/ 	.word	0xffffffff


	//   ....[78]....
        /*05b4*/ 	.word	0xffffffff


	//   ....[79]....
        /*05b8*/ 	.word	0xffffffff


	//   ....[80]....
        /*05bc*/ 	.word	0xffffffff


	//   ....[81]....
        /*05c0*/ 	.word	0xffffffff


	//   ....[82]....
        /*05c4*/ 	.word	0xffffffff


	//   ....[83]....
        /*05c8*/ 	.word	0xffffffff


	//   ....[84]....
        /*05cc*/ 	.word	0xffffffff


	//   ....[85]....
        /*05d0*/ 	.word	0xffffffff


	//   ....[86]....
        /*05d4*/ 	.word	0xffffffff


	//   ....[87]....
        /*05d8*/ 	.word	0xffffffff


	//   ....[88]....
        /*05dc*/ 	.word	0xffffffff


	//   ....[89]....
        /*05e0*/ 	.word	0xffffffff


	//   ....[90]....
        /*05e4*/ 	.word	0xffffffff


	//   ....[91]....
        /*05e8*/ 	.word	0xffffffff


	//   ....[92]....
        /*05ec*/ 	.word	0xffffffff


	//   ....[93]....
        /*05f0*/ 	.word	0xffffffff


	//   ....[94]....
        /*05f4*/ 	.word	0xffffffff


	//   ....[95]....
        /*05f8*/ 	.word	0xffffffff


	//   ....[96]....
        /*05fc*/ 	.word	0xffffffff


	//   ....[97]....
        /*0600*/ 	.word	0xffffffff


	//   ....[98]....
        /*0604*/ 	.word	0xffffffff


	//   ....[99]....
        /*0608*/ 	.word	0xffffffff


	//   ....[100]....
        /*060c*/ 	.word	0xffffffff


	//   ....[101]....
        /*0610*/ 	.word	0xffffffff


	//   ....[102]....
        /*0614*/ 	.word	0xffffffff


	//   ....[103]....
        /*0618*/ 	.word	0xffffffff


	//   ....[104]....
        /*061c*/ 	.word	0xffffffff


	//   ....[105]....
        /*0620*/ 	.word	0xffffffff


	//   ....[106]....
        /*0624*/ 	.word	0xffffffff


	//   ....[107]....
        /*0628*/ 	.word	0xffffffff


	//   ....[108]....
        /*062c*/ 	.word	0xffffffff


	//   ....[109]....
        /*0630*/ 	.word	0xffffffff


	//   ....[110]....
        /*0634*/ 	.word	0xffffffff


	//   ....[111]....
        /*0638*/ 	.word	0xffffffff


	//   ....[112]....
        /*063c*/ 	.word	0xffffffff


	//   ....[113]....
        /*0640*/ 	.word	0xffffffff


	//   ....[114]....
        /*0644*/ 	.word	0xffffffff


	//   ....[115]....
        /*0648*/ 	.word	0xffffffff


	//   ....[116]....
        /*064c*/ 	.word	0xffffffff


	//   ....[117]....
        /*0650*/ 	.word	0xffffffff


	//   ....[118]....
        /*0654*/ 	.word	0xffffffff


	//   ....[119]....
        /*0658*/ 	.word	0xffffffff


	//   ....[120]....
        /*065c*/ 	.word	0xffffffff


	//   ....[121]....
        /*0660*/ 	.word	0xffffffff


	//   ....[122]....
        /*0664*/ 	.word	0xffffffff


	//   ....[123]....
        /*0668*/ 	.word	0xffffffff


	//   ....[124]....
        /*066c*/ 	.word	0x0500000f


	//   ....[125]....
        /*0670*/ 	.word	0x0500000f


	//   ....[126]....
        /*0674*/ 	.word	0x0500000f


	//   ....[127]....
        /*0678*/ 	.word	0x0500000f


	//   ....[128]....
        /*067c*/ 	.word	0x0500000f


	//   ....[129]....
        /*0680*/ 	.word	0x0500000f


	//   ....[130]....
        /*0684*/ 	.word	0x0500000f


	//   ....[131]....
        /*0688*/ 	.word	0x0500000f


	//   ....[132]....
        /*068c*/ 	.word	0x0500000f


	//   ....[133]....
        /*0690*/ 	.word	0x0500000f


	//   ....[134]....
        /*0694*/ 	.word	0x0500000f


	//   ....[135]....
        /*0698*/ 	.word	0x0500000f


	//   ....[136]....
        /*069c*/ 	.word	0x0500000f


	//   ....[137]....
        /*06a0*/ 	.word	0x0500000f


	//   ....[138]....
        /*06a4*/ 	.word	0x0500000f


	//   ....[139]....
        /*06a8*/ 	.word	0x0500000f


	//   ....[140]....
        /*06ac*/ 	.word	0x0500000f


	//   ....[141]....
        /*06b0*/ 	.word	0x0500000f


	//   ....[142]....
        /*06b4*/ 	.word	0x0500000f


	//   ....[143]....
        /*06b8*/ 	.word	0x0500000f


	//   ....[144]....
        /*06bc*/ 	.word	0x0500000f


	//   ....[145]....
        /*06c0*/ 	.word	0x0500000f


	//   ....[146]....
        /*06c4*/ 	.word	0x0500000f


	//   ....[147]....
        /*06c8*/ 	.word	0x0500000f


	//   ....[148]....
        /*06cc*/ 	.word	0x0500000f


	//   ....[149]....
        /*06d0*/ 	.word	0x0500000f


	//   ....[150]....
        /*06d4*/ 	.word	0x0500000f


	//   ....[151]....
        /*06d8*/ 	.word	0x0500000f


	//   ....[152]....
        /*06dc*/ 	.word	0x0500000f


	//   ....[153]....
        /*06e0*/ 	.word	0x0500000f


	//   ....[154]....
        /*06e4*/ 	.word	0x0500000f


	//   ....[155]....
        /*06e8*/ 	.word	0x0500000f


	//   ....[156]....
        /*06ec*/ 	.word	0x0500000f


	//   ....[157]....
        /*06f0*/ 	.word	0x0500000f


	//   ....[158]....
        /*06f4*/ 	.word	0x0500000f


	//   ....[159]....
        /*06f8*/ 	.word	0x0500000f


	//   ....[160]....
        /*06fc*/ 	.word	0x0500000f


	//   ....[161]....
        /*0700*/ 	.word	0x0500000f


	//   ....[162]....
        /*0704*/ 	.word	0x0500000f


	//   ....[163]....
        /*0708*/ 	.word	0x0500000f


	//   ....[164]....
        /*070c*/ 	.word	0x0500000f


	//   ....[165]....
        /*0710*/ 	.word	0x0500000f


	//   ....[166]....
        /*0714*/ 	.word	0x0500000f


	//   ....[167]....
        /*0718*/ 	.word	0x0500000f


	//   ....[168]....
        /*071c*/ 	.word	0x0500000f


	//   ....[169]....
        /*0720*/ 	.word	0x0500000f


	//   ....[170]....
        /*0724*/ 	.word	0x0500000f


	//   ....[171]....
        /*0728*/ 	.word	0x0500000f


	//   ....[172]....
        /*072c*/ 	.word	0x0500000f


	//   ....[173]....
        /*0730*/ 	.word	0x0500000f


	//   ....[174]....
        /*0734*/ 	.word	0x0500000f


	//   ....[175]....
        /*0738*/ 	.word	0x0500000f


	//   ....[176]....
        /*073c*/ 	.word	0x0500000f


	//   ....[177]....
        /*0740*/ 	.word	0x0500000f


	//   ....[178]....
        /*0744*/ 	.word	0x0500000f


	//   ....[179]....
        /*0748*/ 	.word	0x0500000f


	//   ....[180]....
        /*074c*/ 	.word	0x0500000f


	//   ....[181]....
        /*0750*/ 	.word	0x0500000f


	//   ....[182]....
        /*0754*/ 	.word	0x0500000f


	//   ....[183]....
        /*0758*/ 	.word	0x0500000f


	//   ....[184]....
        /*075c*/ 	.word	0x0500000f


	//   ....[185]....
        /*0760*/ 	.word	0x0500000f


	//   ....[186]....
        /*0764*/ 	.word	0x0500000f


	//   ....[187]....
        /*0768*/ 	.word	0x0500000f


	//   ....[188]....
        /*076c*/ 	.word	0x0500000f


	//   ....[189]....
        /*0770*/ 	.word	0x0500000f


	//   ....[190]....
        /*0774*/ 	.word	0x0500000f


	//   ....[191]....
        /*0778*/ 	.word	0x0500000f


	//   ....[192]....
        /*077c*/ 	.word	0x0500000f


	//----- nvinfo : EIATTR_COOP_GROUP_INSTR_OFFSETS
	.align		4
.L_321:
        /*0780*/ 	.byte	0x04, 0x28
        /*0782*/ 	.short	(.L_323 - .L_322)


	//   ....[0]....
.L_322:
        /*0784*/ 	.word	0x00000060


	//   ....[1]....
        /*0788*/ 	.word	0x00000190


	//   ....[2]....
        /*078c*/ 	.word	0x00000240


	//   ....[3]....
        /*0790*/ 	.word	0x00000400


	//   ....[4]....
        /*0794*/ 	.word	0x00000560


	//   ....[5]....
        /*0798*/ 	.word	0x00000680


	//   ....[6]....
        /*079c*/ 	.word	0x000007e0


	//   ....[7]....
        /*07a0*/ 	.word	0x00005b60


	//   ....[8]....
        /*07a4*/ 	.word	0x00006320


	//   ....[9]....
        /*07a8*/ 	.word	0x00006330


	//   ....[10]....
        /*07ac*/ 	.word	0x00006340


	//   ....[11]....
        /*07b0*/ 	.word	0x00006350


	//   ....[12]....
        /*07b4*/ 	.word	0x00006670


	//   ....[13]....
        /*07b8*/ 	.word	0x00006680


	//   ....[14]....
        /*07bc*/ 	.word	0x00006690


	//   ....[15]....
        /*07c0*/ 	.word	0x000066a0


	//   ....[16]....
        /*07c4*/ 	.word	0x00007a90


	//   ....[17]....
        /*07c8*/ 	.word	0x00007aa0


	//   ....[18]....
        /*07cc*/ 	.word	0x00007ab0


	//   ....[19]....
        /*07d0*/ 	.word	0x00007ac0


	//   ....[20]....
        /*07d4*/ 	.word	0x00007bc0


	//   ....[21]....
        /*07d8*/ 	.word	0x00007be0


	//   ....[22]....
        /*07dc*/ 	.word	0x00007c70


	//   ....[23]....
        /*07e0*/ 	.word	0x00007ca0


	//   ....[24]....
        /*07e4*/ 	.word	0x00009480


	//   ....[25]....
        /*07e8*/ 	.word	0x00009f80


	//   ....[26]....
        /*07ec*/ 	.word	0x00009f90


	//   ....[27]....
        /*07f0*/ 	.word	0x00009fc0


	//   ....[28]....
        /*07f4*/ 	.word	0x0000ab00


	//   ....[29]....
        /*07f8*/ 	.word	0x0000ab20


	//   ....[30]....
        /*07fc*/ 	.word	0x0000c6c0


	//   ....[31]....
        /*0800*/ 	.word	0x0000ce50


	//   ....[32]....
        /*0804*/ 	.word	0x0000ce70


	//   ....[33]....
        /*0808*/ 	.word	0x0000ce90


	//   ....[34]....
        /*080c*/ 	.word	0x0000d860


	//   ....[35]....
        /*0810*/ 	.word	0x0000d8a0


	//   ....[36]....
        /*0814*/ 	.word	0x0000fb80


	//   ....[37]....
        /*0818*/ 	.word	0x0000fbe0


	//   ....[38]....
        /*081c*/ 	.word	0x00010240


	//   ....[39]....
        /*0820*/ 	.word	0x000102e0


	//   ....[40]....
        /*0824*/ 	.word	0x00011420


	//   ....[41]....
        /*0828*/ 	.word	0x00011740


	//   ....[42]....
        /*082c*/ 	.word	0x000117e0


	//   ....[43]....
        /*0830*/ 	.word	0x000117f0


	//   ....[44]....
        /*0834*/ 	.word	0x00012480


	//   ....[45]....
        /*0838*/ 	.word	0x000124c0


	//   ....[46]....
        /*083c*/ 	.word	0x000124e0


	//   ....[47]....
        /*0840*/ 	.word	0x00012510


	//   ....[48]....
        /*0844*/ 	.word	0x00012970


	//   ....[49]....
        /*0848*/ 	.word	0x000129b0


	//   ....[50]....
        /*084c*/ 	.word	0x000129d0


	//   ....[51]....
        /*0850*/ 	.word	0x00012a10


	//   ....[52]....
        /*0854*/ 	.word	0x00012a30


	//   ....[53]....
        /*0858*/ 	.word	0x00012a50


	//   ....[54]....
        /*085c*/ 	.word	0x00012a70


	//   ....[55]....
        /*0860*/ 	.word	0x00012aa0


	//   ....[56]....
        /*0864*/ 	.word	0x000132a0


	//   ....[57]....
        /*0868*/ 	.word	0x000132d0


	//   ....[58]....
        /*086c*/ 	.word	0x000132f0


	//   ....[59]....
        /*0870*/ 	.word	0x00013320


	//   ....[60]....
        /*0874*/ 	.word	0x00013350


	//   ....[61]....
        /*0878*/ 	.word	0x00013360


	//   ....[62]....
        /*087c*/ 	.word	0x00013390


	//   ....[63]....
        /*0880*/ 	.word	0x00013400


	//   ....[64]....
        /*0884*/ 	.word	0x00013520


	//   ....[65]....
        /*0888*/ 	.word	0x00013710


	//   ....[66]....
        /*088c*/ 	.word	0x00013740


	//   ....[67]....
        /*0890*/ 	.word	0x00013770


	//   ....[68]....
        /*0894*/ 	.word	0x000137a0


	//   ....[69]....
        /*0898*/ 	.word	0x000137d0


	//   ....[70]....
        /*089c*/ 	.word	0x00013800


	//   ....[71]....
        /*08a0*/ 	.word	0x00013970


	//   ....[72]....
        /*08a4*/ 	.word	0x000139a0


	//   ....[73]....
        /*08a8*/ 	.word	0x000139d0


	//   ....[74]....
        /*08ac*/ 	.word	0x00013a00


	//   ....[75]....
        /*08b0*/ 	.word	0x00013a30


	//   ....[76]....
        /*08b4*/ 	.word	0x00013a60


	//   ....[77]....
        /*08b8*/ 	.word	0x00013b10


	//   ....[78]....
        /*08bc*/ 	.word	0x00013b70


	//   ....[79]....
        /*08c0*/ 	.word	0x00013c10


	//   ....[80]....
        /*08c4*/ 	.word	0x000149a0


	//   ....[81]....
        /*08c8*/ 	.word	0x00015d30


	//   ....[82]....
        /*08cc*/ 	.word	0x00016920


	//   ....[83]....
        /*08d0*/ 	.word	0x00016930


	//   ....[84]....
        /*08d4*/ 	.word	0x00016940


	//   ....[85]....
        /*08d8*/ 	.word	0x00016960


	//   ....[86]....
        /*08dc*/ 	.word	0x000169f0


	//   ....[87]....
        /*08e0*/ 	.word	0x00016a10


	//   ....[88]....
        /*08e4*/ 	.word	0x00016a90


	//   ....[89]....
        /*08e8*/ 	.word	0x00016ab0


	//   ....[90]....
        /*08ec*/ 	.word	0x00016b30


	//   ....[91]....
        /*08f0*/ 	.word	0x00016b50


	//   ....[92]....
        /*08f4*/ 	.word	0x00016bd0


	//   ....[93]....
        /*08f8*/ 	.word	0x00016bf0


	//   ....[94]....
        /*08fc*/ 	.word	0x00016c70


	//   ....[95]....
        /*0900*/ 	.word	0x00016c90


	//   ....[96]....
        /*0904*/ 	.word	0x00016d10


	//   ....[97]....
        /*0908*/ 	.word	0x00016d30


	//   ....[98]....
        /*090c*/ 	.word	0x00016d40


	//   ....[99]....
        /*0910*/ 	.word	0x00016db0


	//   ....[100]....
        /*0914*/ 	.word	0x00016e00


	//   ....[101]....
        /*0918*/ 	.word	0x00016eb0


	//   ....[102]....
        /*091c*/ 	.word	0x00016ec0


	//   ....[103]....
        /*0920*/ 	.word	0x00016f30


	//   ....[104]....
        /*0924*/ 	.word	0x00016f40


	//   ....[105]....
        /*0928*/ 	.word	0x00016f80


	//   ....[106]....
        /*092c*/ 	.word	0x00018e30


	//   ....[107]....
        /*0930*/ 	.word	0x00018e80


	//   ....[108]....
        /*0934*/ 	.word	0x00018eb0


	//   ....[109]....
        /*0938*/ 	.word	0x00018ee0


	//   ....[110]....
        /*093c*/ 	.word	0x00018ef0


	//   ....[111]....
        /*0940*/ 	.word	0x00018f20


	//   ....[112]....
        /*0944*/ 	.word	0x00018f50


	//   ....[113]....
        /*0948*/ 	.word	0x00018f80


	//   ....[114]....
        /*094c*/ 	.word	0x00019100


	//   ....[115]....
        /*0950*/ 	.word	0x00019130


	//   ....[116]....
        /*0954*/ 	.word	0x00019160


	//   ....[117]....
        /*0958*/ 	.word	0x00019190


	//   ....[118]....
        /*095c*/ 	.word	0x000191c0


	//   ....[119]....
        /*0960*/ 	.word	0x000191f0


	//   ....[120]....
        /*0964*/ 	.word	0x000192b0


	//   ....[121]....
        /*0968*/ 	.word	0x000192d0


	//   ....[122]....
        /*096c*/ 	.word	0x00019340


	//   ....[123]....
        /*0970*/ 	.word	0x000199e0


	//   ....[124]....
        /*0974*/ 	.word	0x00019e40


	//   ....[125]....
        /*0978*/ 	.word	0x00019ef0


	//   ....[126]....
        /*097c*/ 	.word	0x00019f80


	//   ....[127]....
        /*0980*/ 	.word	0x00019fd0


	//   ....[128]....
        /*0984*/ 	.word	0x0001a020


	//   ....[129]....
        /*0988*/ 	.word	0x0001a0b0


	//   ....[130]....
        /*098c*/ 	.word	0x0001a140


	//   ....[131]....
        /*0990*/ 	.word	0x0001a190


	//   ....[132]....
        /*0994*/ 	.word	0x0001a1e0


	//   ....[133]....
        /*0998*/ 	.word	0x0001a2d0


	//   ....[134]....
        /*099c*/ 	.word	0x0001a380


	//   ....[135]....
        /*09a0*/ 	.word	0x0001a3d0


	//   ....[136]....
        /*09a4*/ 	.word	0x0001a420


	//   ....[137]....
        /*09a8*/ 	.word	0x0001a5b0


	//   ....[138]....
        /*09ac*/ 	.word	0x0001a700


	//   ....[139]....
        /*09b0*/ 	.word	0x0001a7b0


	//   ....[140]....
        /*09b4*/ 	.word	0x0001a800


	//   ....[141]....
        /*09b8*/ 	.word	0x0001aad0


	//   ....[142]....
        /*09bc*/ 	.word	0x0001ab70


	//   ....[143]....
        /*09c0*/ 	.word	0x0001abd0


	//   ....[144]....
        /*09c4*/ 	.word	0x0001ac40


	//   ....[145]....
        /*09c8*/ 	.word	0x0001aca0


	//   ....[146]....
        /*09cc*/ 	.word	0x0001ad10


	//   ....[147]....
        /*09d0*/ 	.word	0x0001add0


	//   ....[148]....
        /*09d4*/ 	.word	0x0001ae30


	//   ....[149]....
        /*09d8*/ 	.word	0x0001aef0


	//   ....[150]....
        /*09dc*/ 	.word	0x0001b1d0


	//   ....[151]....
        /*09e0*/ 	.word	0x0001b380


	//   ....[152]....
        /*09e4*/ 	.word	0x0001b3d0


	//   ....[153]....
        /*09e8*/ 	.word	0x0001b430


	//   ....[154]....
        /*09ec*/ 	.word	0x0001b520


	//   ....[155]....
        /*09f0*/ 	.word	0x0001b580


	//   ....[156]....
        /*09f4*/ 	.word	0x0001b680


	//   ....[157]....
        /*09f8*/ 	.word	0x0001b6e0


	//   ....[158]....
        /*09fc*/ 	.word	0x0001b7e0


	//   ....[159]....
        /*0a00*/ 	.word	0x0001b840


	//   ....[160]....
        /*0a04*/ 	.word	0x0001b940


	//   ....[161]....
        /*0a08*/ 	.word	0x0001b9a0


	//   ....[162]....
        /*0a0c*/ 	.word	0x0001baa0


	//   ....[163]....
        /*0a10*/ 	.word	0x0001bb00


	//   ....[164]....
        /*0a14*/ 	.word	0x0001bc00


	//   ....[165]....
        /*0a18*/ 	.word	0x0001bc60


	//   ....[166]....
        /*0a1c*/ 	.word	0x0001bd10


	//   ....[167]....
        /*0a20*/ 	.word	0x0001bde0


	//   ....[168]....
        /*0a24*/ 	.word	0x0001beb0


	//   ....[169]....
        /*0a28*/ 	.word	0x0001bf10


	//   ....[170]....
        /*0a2c*/ 	.word	0x0001bff0


	//   ....[171]....
        /*0a30*/ 	.word	0x0001c050


	//   ....[172]....
        /*0a34*/ 	.word	0x0001c120


	//   ....[173]....
        /*0a38*/ 	.word	0x0001c180


	//   ....[174]....
        /*0a3c*/ 	.word	0x0001c240


	//   ....[175]....
        /*0a40*/ 	.word	0x0001c550


	//   ....[176]....
        /*0a44*/ 	.word	0x0001c5f0


	//   ....[177]....
        /*0a48*/ 	.word	0x0001c710


	//   ....[178]....
        /*0a4c*/ 	.word	0x0001c780


	//   ....[179]....
        /*0a50*/ 	.word	0x0001c7f0


	//   ....[180]....
        /*0a54*/ 	.word	0x0001c860


	//   ....[181]....
        /*0a58*/ 	.word	0x0001c8d0


	//   ....[182]....
        /*0a5c*/ 	.word	0x0001c950


	//   ....[183]....
        /*0a60*/ 	.word	0x0001c9e0


	//   ....[184]....
        /*0a64*/ 	.word	0x0001ca70


	//   ....[185]....
        /*0a68*/ 	.word	0x0001cae0


	//   ....[186]....
        /*0a6c*/ 	.word	0x0001cb50


	//   ....[187]....
        /*0a70*/ 	.word	0x0001cbc0


	//   ....[188]....
        /*0a74*/ 	.word	0x0001cc40


	//   ....[189]....
        /*0a78*/ 	.word	0x0001ccb0


	//   ....[190]....
        /*0a7c*/ 	.word	0x0001cd50


	//   ....[191]....
        /*0a80*/ 	.word	0x0001cde0


	//   ....[192]....
        /*0a84*/ 	.word	0x0001cf00


	//----- nvinfo : EIATTR_REG_RECONFIG
	.align		4
.L_323:
        /*0a88*/ 	.byte	0x01, 0x54
	.zero		2


	//----- nvinfo : EIATTR_SYSCALL_OFFSETS
	.align		4
        /*0a8c*/ 	.byte	0x04, 0x46
        /*0a8e*/ 	.short	(.L_325 - .L_324)


	//   ....[0]....
.L_324:
        /*0a90*/ 	.word	0x000018b0


	//   ....[1]....
        /*0a94*/ 	.word	0x00001a00


	//   ....[2]....
        /*0a98*/ 	.word	0x00005d30


	//   ....[3]....
        /*0a9c*/ 	.word	0x00006050


	//   ....[4]....
        /*0aa0*/ 	.word	0x00015980


	//   ....[5]....
        /*0aa4*/ 	.word	0x00015ad0


	//   ....[6]....
        /*0aa8*/ 	.word	0x00015bd0


	//   ....[7]....
        /*0aac*/ 	.word	0x00016410


	//----- nvinfo : EIATTR_MBARRIER_INSTR_OFFSETS
	.align		4
.L_325:
        /*0ab0*/ 	.byte	0x04, 0x39
        /*0ab2*/ 	.short	(.L_327 - .L_326)


	//   ....[0]....
.L_326:
        /*0ab4*/ 	.word	0x000002b0
        /*0ab8*/ 	.word	0x000000ff
        /*0abc*/ 	.word	0x00016800
        /*0ac0*/ 	.short	0x0100
        /*0ac2*/ 	.byte	0x08
	.zero		1


	//   ....[1]....
        /*0ac4*/ 	.word	0x000002c0
        /*0ac8*/ 	.word	0x000000ff
        /*0acc*/ 	.word	0x00016820
        /*0ad0*/ 	.short	0x0100
        /*0ad2*/ 	.byte	0x08
	.zero		1


	//   ....[2]....
        /*0ad4*/ 	.word	0x000003b0
        /*0ad8*/ 	.word	0x000000ff
        /*0adc*/ 	.word	0x00016830
        /*0ae0*/ 	.short	0x0100
        /*0ae2*/ 	.byte	0x08
	.zero		1


	//   ....[3]....
        /*0ae4*/ 	.word	0x000003c0
        /*0ae8*/ 	.word	0x000000ff
        /*0aec*/ 	.word	0x00016840
        /*0af0*/ 	.short	0x0100
        /*0af2*/ 	.byte	0x08
	.zero		1


	//   ....[4]....
        /*0af4*/ 	.word	0x000003d0
        /*0af8*/ 	.word	0x000000ff
        /*0afc*/ 	.word	0x00016838
        /*0b00*/ 	.short	0x0100
        /*0b02*/ 	.byte	0x08
	.zero		1


	//   ....[5]....
        /*0b04*/ 	.word	0x000003e0
        /*0b08*/ 	.word	0x000000ff
        /*0b0c*/ 	.word	0x00016848
        /*0b10*/ 	.short	0x0100
        /*0b12*/ 	.byte	0x08
	.zero		1


	//   ....[6]....
        /*0b14*/ 	.word	0x00000510
        /*0b18*/ 	.word	0x000000ff
        /*0b1c*/ 	.word	0x00016850
        /*0b20*/ 	.short	0x0100
        /*0b22*/ 	.byte	0x08
	.zero		1


	//   ....[7]....
        /*0b24*/ 	.word	0x00000520
        /*0b28*/ 	.word	0x000000ff
        /*0b2c*/ 	.word	0x00016860
        /*0b30*/ 	.short	0x0100
        /*0b32*/ 	.byte	0x08
	.zero		1


	//   ....[8]....
        /*0b34*/ 	.word	0x00000530
        /*0b38*/ 	.word	0x000000ff
        /*0b3c*/ 	.word	0x00016858
        /*0b40*/ 	.short	0x0100
        /*0b42*/ 	.byte	0x08
	.zero		1


	//   ....[9]....
        /*0b44*/ 	.word	0x00000540
        /*0b48*/ 	.word	0x000000ff
        /*0b4c*/ 	.word	0x00016868
        /*0b50*/ 	.short	0x0100
        /*0b52*/ 	.byte	0x08
	.zero		1


	//   ....[10]....
        /*0b54*/ 	.word	0x00000630
        /*0b58*/ 	.word	0x000000ff
        /*0b5c*/ 	.word	0x00016870
        /*0b60*/ 	.short	0x0100
        /*0b62*/ 	.byte	0x06
	.zero		1


	//   ....[11]....
        /*0b64*/ 	.word	0x00000640
        /*0b68*/ 	.word	0x000000ff
        /*0b6c*/ 	.word	0x00016880
        /*0b70*/ 	.short	0x0100
        /*0b72*/ 	.byte	0x06
	.zero		1


	//   ....[12]....
        /*0b74*/ 	.word	0x00000650
        /*0b78*/ 	.word	0x000000ff
        /*0b7c*/ 	.word	0x00016878
        /*0b80*/ 	.short	0x0100
        /*0b82*/ 	.byte	0x06
	.zero		1


	//   ....[13]....
        /*0b84*/ 	.word	0x00000660
        /*0b88*/ 	.word	0x000000ff
        /*0b8c*/ 	.word	0x00016888
        /*0b90*/ 	.short	0x0100
        /*0b92*/ 	.byte	0x06
	.zero		1


	//   ....[14]....
        /*0b94*/ 	.word	0x00000790
        /*0b98*/ 	.word	0x000000ff
        /*0b9c*/ 	.word	0x00016890
        /*0ba0*/ 	.short	0x0100
        /*0ba2*/ 	.byte	0x08
	.zero		1


	//   ....[15]....
        /*0ba4*/ 	.word	0x000007a0
        /*0ba8*/ 	.word	0x000000ff
        /*0bac*/ 	.word	0x000168a0
        /*0bb0*/ 	.short	0x0100
        /*0bb2*/ 	.byte	0x08
	.zero		1


	//   ....[16]....
        /*0bb4*/ 	.word	0x000007b0
        /*0bb8*/ 	.word	0x000000ff
        /*0bbc*/ 	.word	0x00016898
        /*0bc0*/ 	.short	0x0100
        /*0bc2*/ 	.byte	0x08
	.zero		1


	//   ....[17]....
        /*0bc4*/ 	.word	0x000007c0
        /*0bc8*/ 	.word	0x000000ff
        /*0bcc*/ 	.word	0x000168a8
        /*0bd0*/ 	.short	0x0100
        /*0bd2*/ 	.byte	0x08
	.zero		1


	//   ....[18]....
        /*0bd4*/ 	.word	0x000008f0
        /*0bd8*/ 	.word	0x000000ff
        /*0bdc*/ 	.word	0x000168b0
        /*0be0*/ 	.short	0x0100
        /*0be2*/ 	.byte	0x08
	.zero		1


	//   ....[19]....
        /*0be4*/ 	.word	0x00000900
        /*0be8*/ 	.word	0x000000ff
        /*0bec*/ 	.word	0x000168c0
        /*0bf0*/ 	.short	0x0100
        /*0bf2*/ 	.byte	0x08
	.zero		1


	//   ....[20]....
        /*0bf4*/ 	.word	0x00000910
        /*0bf8*/ 	.word	0x000000ff
        /*0bfc*/ 	.word	0x000168b8
        /*0c00*/ 	.short	0x0100
        /*0c02*/ 	.byte	0x08
	.zero		1


	//   ....[21]....
        /*0c04*/ 	.word	0x00000920
        /*0c08*/ 	.word	0x000000ff
        /*0c0c*/ 	.word	0x000168c8
        /*0c10*/ 	.short	0x0100
        /*0c12*/ 	.byte	0x08
	.zero		1


	//   ....[22]....
        /*0c14*/ 	.word	0x00002c30
        /*0c18*/ 	.word	0x0000004e
        /*0c1c*/ 	.word	0x00016890
        /*0c20*/ 	.short	0x010a
        /*0c22*/ 	.byte	0x3f
	.zero		1


	//   ....[23]....
        /*0c24*/ 	.word	0x00003fb0
        /*0c28*/ 	.word	0x0000004e
        /*0c2c*/ 	.word	0x00016890
        /*0c30*/ 	.short	0x010a
        /*0c32*/ 	.byte	0x3f
	.zero		1


	//   ....[24]....
        /*0c34*/ 	.word	0x000051a0
        /*0c38*/ 	.word	0x0000004e
        /*0c3c*/ 	.word	0x00016890
        /*0c40*/ 	.short	0x010a
        /*0c42*/ 	.byte	0x3f
	.zero		1


	//   ....[25]....
        /*0c44*/ 	.word	0x000053c0
        /*0c48*/ 	.word	0x0000000c
        /*0c4c*/ 	.word	0x00000000
        /*0c50*/ 	.short	0x0101
        /*0c52*/ 	.byte	0x3f
	.zero		1


	//   ....[26]....
        /*0c54*/ 	.word	0x00005400
        /*0c58*/ 	.word	0x0000004e
        /*0c5c*/ 	.word	0x000168b0
        /*0c60*/ 	.short	0x010a
        /*0c62*/ 	.byte	0x3f
	.zero		1


	//   ....[27]....
        /*0c64*/ 	.word	0x000057e0
        /*0c68*/ 	.word	0x0000004e
        /*0c6c*/ 	.word	0x00000000
        /*0c70*/ 	.short	0x0101
        /*0c72*/ 	.byte	0x3f
	.zero		1


	//   ....[28]....
        /*0c74*/ 	.word	0x00005dd0
        /*0c78*/ 	.word	0x00000002
        /*0c7c*/ 	.word	0x00016800
        /*0c80*/ 	.short	0x010a
        /*0c82*/ 	.byte	0x3f
	.zero		1


	//   ....[29]....
        /*0c84*/ 	.word	0x00005e20
        /*0c88*/ 	.word	0x00000002
        /*0c8c*/ 	.word	0x00016800
        /*0c90*/ 	.short	0x010a
        /*0c92*/ 	.byte	0x3f
	.zero		1


	//   ....[30]....
        /*0c94*/ 	.word	0x00006910
        /*0c98*/ 	.word	0x00000002
        /*0c9c*/ 	.word	0x00016800
        /*0ca0*/ 	.short	0x010a
        /*0ca2*/ 	.byte	0x3f
	.zero		1


	//   ....[31]....
        /*0ca4*/ 	.word	0x00007f30
        /*0ca8*/ 	.word	0x00000002
        /*0cac*/ 	.word	0x00016800
        /*0cb0*/ 	.short	0x010a
        /*0cb2*/ 	.byte	0x3f
	.zero		1


	//   ....[32]....
        /*0cb4*/ 	.word	0x00008f70
        /*0cb8*/ 	.word	0x00000000
        /*0cbc*/ 	.word	0x00016830
        /*0cc0*/ 	.short	0x010a
        /*0cc2*/ 	.byte	0x3f
	.zero		1


	//   ....[33]....
        /*0cc4*/ 	.word	0x00008fe0
        /*0cc8*/ 	.word	0x00000000
        /*0ccc*/ 	.word	0x00016830
        /*0cd0*/ 	.short	0x010a
        /*0cd2*/ 	.byte	0x3f
	.zero		1


	//   ....[34]....
        /*0cd4*/ 	.word	0x0000a630
        /*0cd8*/ 	.word	0x00000000
        /*0cdc*/ 	.word	0x00000000
        /*0ce0*/ 	.short	0x0101
        /*0ce2*/ 	.byte	0x3f
	.zero		1


	//   ....[35]....
        /*0ce4*/ 	.word	0x0000bad0
        /*0ce8*/ 	.word	0x00000009
        /*0cec*/ 	.word	0x00016830
        /*0cf0*/ 	.short	0x010a
        /*0cf2*/ 	.byte	0x3f
	.zero		1


	//   ....[36]....
        /*0cf4*/ 	.word	0x0000bb20
        /*0cf8*/ 	.word	0x00000009
        /*0cfc*/ 	.word	0x00016830
        /*0d00*/ 	.short	0x010a
        /*0d02*/ 	.byte	0x3f
	.zero		1


	//   ....[37]....
        /*0d04*/ 	.word	0x0000be30
        /*0d08*/ 	.word	0x00000009
        /*0d0c*/ 	.word	0x00016850
        /*0d10*/ 	.short	0x010a
        /*0d12*/ 	.byte	0x3f
	.zero		1


	//   ....[38]....
        /*0d14*/ 	.word	0x0000be70
        /*0d18*/ 	.word	0x00000009
        /*0d1c*/ 	.word	0x00016850
        /*0d20*/ 	.short	0x010a
        /*0d22*/ 	.byte	0x3f
	.zero		1


	//   ....[39]....
        /*0d24*/ 	.word	0x0000de70
        /*0d28*/ 	.word	0x0000002e
        /*0d2c*/ 	.word	0x00000000
        /*0d30*/ 	.short	0x0101
        /*0d32*/ 	.byte	0x3f
	.zero		1


	//   ....[40]....
        /*0d34*/ 	.word	0x0000e320
        /*0d38*/ 	.word	0x0000000e
        /*0d3c*/ 	.word	0x00000000
        /*0d40*/ 	.short	0x0101
        /*0d42*/ 	.byte	0x3f
	.zero		1


	//   ....[41]....
        /*0d44*/ 	.word	0x0000ec90
        /*0d48*/ 	.word	0x00000009
        /*0d4c*/ 	.word	0x00016830
        /*0d50*/ 	.short	0x010a
        /*0d52*/ 	.byte	0x3f
	.zero		1


	//   ....[42]....
        /*0d54*/ 	.word	0x0000ece0
        /*0d58*/ 	.word	0x00000009
        /*0d5c*/ 	.word	0x00016830
        /*0d60*/ 	.short	0x010a
        /*0d62*/ 	.byte	0x3f
	.zero		1


	//   ....[43]....
        /*0d64*/ 	.word	0x0000eff0
        /*0d68*/ 	.word	0x00000009
        /*0d6c*/ 	.word	0x00016850
        /*0d70*/ 	.short	0x010a
        /*0d72*/ 	.byte	0x3f
	.zero		1


	//   ....[44]....
        /*0d74*/ 	.word	0x0000f030
        /*0d78*/ 	.word	0x00000009
        /*0d7c*/ 	.word	0x00016850
        /*0d80*/ 	.short	0x010a
        /*0d82*/ 	.byte	0x3f
	.zero		1


	//   ....[45]....
        /*0d84*/ 	.word	0x00010860
        /*0d88*/ 	.word	0x00000019
        /*0d8c*/ 	.word	0x00000000
        /*0d90*/ 	.short	0x0101
        /*0d92*/ 	.byte	0x3f
	.zero		1


	//   ....[46]....
        /*0d94*/ 	.word	0x000109b0
        /*0d98*/ 	.word	0x00000027
        /*0d9c*/ 	.word	0x00000000
        /*0da0*/ 	.short	0x0101
        /*0da2*/ 	.byte	0x3f
	.zero		1


	//   ....[47]....
        /*0da4*/ 	.word	0x00011310
        /*0da8*/ 	.word	0x0000000d
        /*0dac*/ 	.word	0x00016850
        /*0db0*/ 	.short	0x010a
        /*0db2*/ 	.byte	0x3f
	.zero		1


	//   ....[48]....
        /*0db4*/ 	.word	0x00011380
        /*0db8*/ 	.word	0x0000000d
        /*0dbc*/ 	.word	0x00016850
        /*0dc0*/ 	.short	0x010a
        /*0dc2*/ 	.byte	0x3f
	.zero		1


	//   ....[49]....
        /*0dc4*/ 	.word	0x00011950
        /*0dc8*/ 	.word	0x00000007
        /*0dcc*/ 	.word	0x00000000
        /*0dd0*/ 	.short	0x0101
        /*0dd2*/ 	.byte	0x3f
	.zero		1


	//   ....[50]....
        /*0dd4*/ 	.word	0x00012a40
        /*0dd8*/ 	.word	0x00000000
        /*0ddc*/ 	.word	0x00000000
        /*0de0*/ 	.short	0x0101
        /*0de2*/ 	.byte	0x3f
	.zero		1


	//   ....[51]....
        /*0de4*/ 	.word	0x00014a80
        /*0de8*/ 	.word	0x00000016
        /*0dec*/ 	.word	0x00016820
        /*0df0*/ 	.short	0x010a
        /*0df2*/ 	.byte	0x3f
	.zero		1


	//   ....[52]....
        /*0df4*/ 	.word	0x00014b40
        /*0df8*/ 	.word	0x00000005
        /*0dfc*/ 	.word	0x000168a0
        /*0e00*/ 	.short	0x010a
        /*0e02*/ 	.byte	0x3f
	.zero		1


	//   ....[53]....
        /*0e04*/ 	.word	0x00014d80
        /*0e08*/ 	.word	0x00000005
        /*0e0c*/ 	.word	0x000168c0
        /*0e10*/ 	.short	0x010a
        /*0e12*/ 	.byte	0x3f
	.zero		1


	//   ....[54]....
        /*0e14*/ 	.word	0x00015110
        /*0e18*/ 	.word	0x00000005
        /*0e1c*/ 	.word	0x000168a0
        /*0e20*/ 	.short	0x010a
        /*0e22*/ 	.byte	0x3f
	.zero		1


	//   ....[55]....
        /*0e24*/ 	.word	0x00015330
        /*0e28*/ 	.word	0x00000005
        /*0e2c*/ 	.word	0x000168c0
        /*0e30*/ 	.short	0x010a
        /*0e32*/ 	.byte	0x3f
	.zero		1


	//   ....[56]....
        /*0e34*/ 	.word	0x00015f50
        /*0e38*/ 	.word	0x00000000
        /*0e3c*/ 	.word	0x00016840
        /*0e40*/ 	.short	0x010a
        /*0e42*/ 	.byte	0x3f
	.zero		1


	//   ....[57]....
        /*0e44*/ 	.word	0x00017040
        /*0e48*/ 	.word	0x00000016
        /*0e4c*/ 	.word	0x00016800
        /*0e50*/ 	.short	0x0107
        /*0e52*/ 	.byte	0x3f
	.zero		1


	//   ....[58]....
        /*0e54*/ 	.word	0x00017140
        /*0e58*/ 	.word	0x00000016
        /*0e5c*/ 	.word	0x00016800
        /*0e60*/ 	.short	0x0101
        /*0e62*/ 	.byte	0x3f
	.zero		1


	//   ....[59]....
        /*0e64*/ 	.word	0x00017160
        /*0e68*/ 	.word	0x00000016
        /*0e6c*/ 	.word	0x00016820
        /*0e70*/ 	.short	0x010a
        /*0e72*/ 	.byte	0x3f
	.zero		1


	//   ....[60]....
        /*0e74*/ 	.word	0x00017470
        /*0e78*/ 	.word	0x00000002
        /*0e7c*/ 	.word	0x00016840
        /*0e80*/ 	.short	0x010a
        /*0e82*/ 	.byte	0x3f
	.zero		1


	//   ....[61]....
        /*0e84*/ 	.word	0x000176f0
        /*0e88*/ 	.word	0x00000003
        /*0e8c*/ 	.word	0x00000060
        /*0e90*/ 	.short	0x010a
        /*0e92*/ 	.byte	0x3f
	.zero		1


	//   ....[62]....
        /*0e94*/ 	.word	0x00017c30
        /*0e98*/ 	.word	0x00000002
        /*0e9c*/ 	.word	0x00016840
        /*0ea0*/ 	.short	0x010a
        /*0ea2*/ 	.byte	0x3f
	.zero		1


	//   ....[63]....
        /*0ea4*/ 	.word	0x00017eb0
        /*0ea8*/ 	.word	0x0000000a
        /*0eac*/ 	.word	0x00000060
        /*0eb0*/ 	.short	0x010a
        /*0eb2*/ 	.byte	0x3f
	.zero		1


	//   ....[64]....
        /*0eb4*/ 	.word	0x00018340
        /*0eb8*/ 	.word	0x00000002
        /*0ebc*/ 	.word	0x00016840
        /*0ec0*/ 	.short	0x010a
        /*0ec2*/ 	.byte	0x3f
	.zero		1


	//   ....[65]....
        /*0ec4*/ 	.word	0x000185d0
        /*0ec8*/ 	.word	0x00000007
        /*0ecc*/ 	.word	0x00000060
        /*0ed0*/ 	.short	0x010a
        /*0ed2*/ 	.byte	0x3f
	.zero		1


	//   ....[66]....
        /*0ed4*/ 	.word	0x00018a10
        /*0ed8*/ 	.word	0x00000003
        /*0edc*/ 	.word	0x00016860
        /*0ee0*/ 	.short	0x010a
        /*0ee2*/ 	.byte	0x3f
	.zero		1


	//   ....[67]....
        /*0ee4*/ 	.word	0x00019960
        /*0ee8*/ 	.word	0x00000009
        /*0eec*/ 	.word	0x00016820
        /*0ef0*/ 	.short	0x010a
        /*0ef2*/ 	.byte	0x3f
	.zero		1


	//   ....[68]....
        /*0ef4*/ 	.word	0x00019af0
        /*0ef8*/ 	.word	0x00000006
        /*0efc*/ 	.word	0x00000000
        /*0f00*/ 	.short	0x010a
        /*0f02*/ 	.byte	0x3f
	.zero		1


	//   ....[69]....
        /*0f04*/ 	.word	0x00019b60
        /*0f08*/ 	.word	0x00000007
        /*0f0c*/ 	.word	0x00000000
        /*0f10*/ 	.short	0x010a
        /*0f12*/ 	.byte	0x3f
	.zero		1


	//   ....[70]....
        /*0f14*/ 	.word	0x00019bc0
        /*0f18*/ 	.word	0x00000004
        /*0f1c*/ 	.word	0x00000000
        /*0f20*/ 	.short	0x010a
        /*0f22*/ 	.byte	0x3f
	.zero		1


	//   ....[71]....
        /*0f24*/ 	.word	0x00019bf0
        /*0f28*/ 	.word	0x00000005
        /*0f2c*/ 	.word	0x00000000
        /*0f30*/ 	.short	0x010a
        /*0f32*/ 	.byte	0x3f
	.zero		1


	//   ....[72]....
        /*0f34*/ 	.word	0x00019c50
        /*0f38*/ 	.word	0x0000004e
        /*0f3c*/ 	.word	0x00016890
        /*0f40*/ 	.short	0x010a
        /*0f42*/ 	.byte	0x3f
	.zero		1


	//   ....[73]....
        /*0f44*/ 	.word	0x00019ca0
        /*0f48*/ 	.word	0x0000004e
        /*0f4c*/ 	.word	0x00016890
        /*0f50*/ 	.short	0x010a
        /*0f52*/ 	.byte	0x3f
	.zero		1


	//   ....[74]....
        /*0f54*/ 	.word	0x00019cf0
        /*0f58*/ 	.word	0x0000004e
        /*0f5c*/ 	.word	0x00016890
        /*0f60*/ 	.short	0x010a
        /*0f62*/ 	.byte	0x3f
	.zero		1


	//   ....[75]....
        /*0f64*/ 	.word	0x00019d40
        /*0f68*/ 	.word	0x0000004e
        /*0f6c*/ 	.word	0x000168b0
        /*0f70*/ 	.short	0x010a
        /*0f72*/ 	.byte	0x3f
	.zero		1


	//   ....[76]....
        /*0f74*/ 	.word	0x0001a210
        /*0f78*/ 	.word	0x00000002
        /*0f7c*/ 	.word	0x00016800
        /*0f80*/ 	.short	0x010a
        /*0f82*/ 	.byte	0x3f
	.zero		1


	//   ....[77]....
        /*0f84*/ 	.word	0x0001a830
        /*0f88*/ 	.word	0x00000002
        /*0f8c*/ 	.word	0x00016800
        /*0f90*/ 	.short	0x010a
        /*0f92*/ 	.byte	0x3f
	.zero		1


	//   ....[78]....
        /*0f94*/ 	.word	0x0001a880
        /*0f98*/ 	.word	0x00000000
        /*0f9c*/ 	.word	0x00016830
        /*0fa0*/ 	.short	0x010a
        /*0fa2*/ 	.byte	0x3f
	.zero		1


	//   ....[79]....
        /*0fa4*/ 	.word	0x0001a8d0
        /*0fa8*/ 	.word	0x00000009
        /*0fac*/ 	.word	0x00016830
        /*0fb0*/ 	.short	0x010a
        /*0fb2*/ 	.byte	0x3f
	.zero		1


	//   ....[80]....
        /*0fb4*/ 	.word	0x0001a920
        /*0fb8*/ 	.word	0x00000009
        /*0fbc*/ 	.word	0x00016850
        /*0fc0*/ 	.short	0x010a
        /*0fc2*/ 	.byte	0x3f
	.zero		1


	//   ....[81]....
        /*0fc4*/ 	.word	0x0001a970
        /*0fc8*/ 	.word	0x00000009
        /*0fcc*/ 	.word	0x00016830
        /*0fd0*/ 	.short	0x010a
        /*0fd2*/ 	.byte	0x3f
	.zero		1


	//   ....[82]....
        /*0fd4*/ 	.word	0x0001a9c0
        /*0fd8*/ 	.word	0x00000009
        /*0fdc*/ 	.word	0x00016850
        /*0fe0*/ 	.short	0x010a
        /*0fe2*/ 	.byte	0x3f
	.zero		1


	//   ....[83]....
        /*0fe4*/ 	.word	0x0001aa10
        /*0fe8*/ 	.word	0x0000000d
        /*0fec*/ 	.word	0x00016850
        /*0ff0*/ 	.short	0x010a
        /*0ff2*/ 	.byte	0x3f
	.zero		1


	//   ....[84]....
        /*0ff4*/ 	.word	0x0001afb0
        /*0ff8*/ 	.word	0x00000016
        /*0ffc*/ 	.word	0x00016820
        /*1000*/ 	.short	0x010a
        /*1002*/ 	.byte	0x3f
	.zero		1


	//   ....[85]....
        /*1004*/ 	.word	0x0001b000
        /*1008*/ 	.word	0x00000005
        /*100c*/ 	.word	0x000168a0
        /*1010*/ 	.short	0x010a
        /*1012*/ 	.byte	0x3f
	.zero		1


	//   ....[86]....
        /*1014*/ 	.word	0x0001b050
        /*1018*/ 	.word	0x00000005
        /*101c*/ 	.word	0x000168c0
        /*1020*/ 	.short	0x010a
        /*1022*/ 	.byte	0x3f
	.zero		1


	//   ....[87]....
        /*1024*/ 	.word	0x0001b0a0
        /*1028*/ 	.word	0x00000005
        /*102c*/ 	.word	0x000168a0
        /*1030*/ 	.short	0x010a
        /*1032*/ 	.byte	0x3f
	.zero		1


	//   ....[88]....
        /*1034*/ 	.word	0x0001b0f0
        /*1038*/ 	.word	0x00000005
        /*103c*/ 	.word	0x000168c0
        /*1040*/ 	.short	0x010a
        /*1042*/ 	.byte	0x3f
	.zero		1


	//   ....[89]....
        /*1044*/ 	.word	0x0001b290
        /*1048*/ 	.word	0x00000000
        /*104c*/ 	.word	0x00016840
        /*1050*/ 	.short	0x010a
        /*1052*/ 	.byte	0x3f
	.zero		1


	//   ....[90]....
        /*1054*/ 	.word	0x0001c270
        /*1058*/ 	.word	0x00000016
        /*105c*/ 	.word	0x00016820
        /*1060*/ 	.short	0x010a
        /*1062*/ 	.byte	0x3f
	.zero		1


	//   ....[91]....
        /*1064*/ 	.word	0x0001c2c0
        /*1068*/ 	.word	0x00000002
        /*106c*/ 	.word	0x00016840
        /*1070*/ 	.short	0x010a
        /*1072*/ 	.byte	0x3f
	.zero		1


	//   ....[92]....
        /*1074*/ 	.word	0x0001c310
        /*1078*/ 	.word	0x00000003
        /*107c*/ 	.word	0x00000060
        /*1080*/ 	.short	0x010a
        /*1082*/ 	.byte	0x3f
	.zero		1


	//   ....[93]....
        /*1084*/ 	.word	0x0001c360
        /*1088*/ 	.word	0x00000002
        /*108c*/ 	.word	0x00016840
        /*1090*/ 	.short	0x010a
        /*1092*/ 	.byte	0x3f
	.zero		1


	//   ....[94]....
        /*1094*/ 	.word	0x0001c3b0
        /*1098*/ 	.word	0x0000000a
        /*109c*/ 	.word	0x00000060
        /*10a0*/ 	.short	0x010a
        /*10a2*/ 	.byte	0x3f
	.zero		1


	//   ....[95]....
        /*10a4*/ 	.word	0x0001c400
        /*10a8*/ 	.word	0x00000002
        /*10ac*/ 	.word	0x00016840
        /*10b0*/ 	.short	0x010a
        /*10b2*/ 	.byte	0x3f
	.zero		1


	//   ....[96]....
        /*10b4*/ 	.word	0x0001c450
        /*10b8*/ 	.word	0x00000007
        /*10bc*/ 	.word	0x00000060
        /*10c0*/ 	.short	0x010a
        /*10c2*/ 	.byte	0x3f
	.zero		1


	//   ....[97]....
        /*10c4*/ 	.word	0x0001c4a0
        /*10c8*/ 	.word	0x00000003
        /*10cc*/ 	.word	0x00016860
        /*10d0*/ 	.short	0x010a
        /*10d2*/ 	.byte	0x3f
	.zero		1


	//   ....[98]....
        /*10d4*/ 	.word	0x0001ce20
        /*10d8*/ 	.word	0x00000009
        /*10dc*/ 	.word	0x00016820
        /*10e0*/ 	.short	0x010a
        /*10e2*/ 	.byte	0x3f
	.zero		1


	//   ....[99]....
        /*10e4*/ 	.word	0x0001cfc0
        /*10e8*/ 	.word	0x00000006
        /*10ec*/ 	.word	0x00000000
        /*10f0*/ 	.short	0x010a
        /*10f2*/ 	.byte	0x3f
	.zero		1


	//   ....[100]....
        /*10f4*/ 	.word	0x0001d010
        /*10f8*/ 	.word	0x00000007
        /*10fc*/ 	.word	0x00000000
        /*1100*/ 	.short	0x010a
        /*1102*/ 	.byte	0x3f
	.zero		1


	//   ....[101]....
        /*1104*/ 	.word	0x0001d060
        /*1108*/ 	.word	0x00000004
        /*110c*/ 	.word	0x00000000
        /*1110*/ 	.short	0x010a
        /*1112*/ 	.byte	0x3f
	.zero		1


	//----- nvinfo : EIATTR_NUM_MBARRIERS
	.align		4
.L_327:
        /*1114*/ 	.byte	0x03, 0x38
        /*1116*/ 	.short	0x0016


	//----- nvinfo : EIATTR_EXIT_INSTR_OFFSETS
	.align		4
        /*1118*/ 	.byte	0x04, 0x1c
        /*111a*/ 	.short	(.L_329 - .L_328)


	//   ....[0]....
.L_328:
        /*111c*/ 	.word	0x00019c40


	//----- nvinfo : EIATTR_MAX_THREADS
	.align		4
.L_329:
        /*1120*/ 	.byte	0x04, 0x05
        /*1122*/ 	.short	(.L_331 - .L_330)
.L_330:
        /*1124*/ 	.word	0x00000200
        /*1128*/ 	.word	0x00000001
        /*112c*/ 	.word	0x00000001


	//----- nvinfo : EIATTR_CRS_STACK_SIZE
	.align		4
.L_331:
        /*1130*/ 	.byte	0x04, 0x1e
        /*1132*/ 	.short	(.L_333 - .L_332)
.L_332:
        /*1134*/ 	.word	0x00000000


	//----- nvinfo : EIATTR_CBANK_PARAM_SIZE
	.align		4
.L_333:
        /*1138*/ 	.byte	0x03, 0x19
        /*113a*/ 	.short	0x0af0


	//----- nvinfo : EIATTR_PARAM_CBANK
	.align		4
        /*113c*/ 	.byte	0x04, 0x0a
        /*113e*/ 	.short	(.L_335 - .L_334)
	.align		4
.L_334:
        /*1140*/ 	.word	index@(.nv.constant0._ZN7cutlass13device_kernelIN5flash11enable_sm90INS1_16FlashAttnFwdSm90INS1_25CollectiveMainloopFwdSm90ILi2EN4cute5tupleIJNS5_1CILi1EEES8_S8_EEENS6_IJNS7_ILi192EEENS7_ILi128EEENS7_ILi64EEEEEELi64ENS_10bfloat16_tEfNS_4arch4Sm90ELb1ELb0ELb1ELb1ELb0ELb1ELb0ELb1ELb1ELb1ELb0ELb0EEENS1_21CollectiveEpilogueFwdINS6_IJSA_SC_SB_EEES9_SE_SG_Li384ELb1ELb1ELb0ELb0EEENS1_36VarlenDynamicPersistentTileSchedulerILi192ELi128ELi384ELi128ELb0ELb1ELb1ELb1ELb1ELb1EEEEEEEEEvNT_6ParamsE)
        /*1144*/ 	.short	0x0210
        /*1146*/ 	.short	0x0af0


	//----- nvinfo : EIATTR_SW_WAR
	.align		4
.L_335:
        /*1148*/ 	.byte	0x04, 0x36
        /*114a*/ 	.short	(.L_337 - .L_336)
.L_336:
        /*114c*/ 	.word	0x00000008
.L_337:


//--------------------- .nv.callgraph             --------------------------
	.section	.nv.callgraph,"",@"SHT_CUDA_CALLGRAPH"
	.align	4
	.sectionentsize	8
	.align		4
        /*0000*/ 	.word	0x00000000
	.align		4
        /*0004*/ 	.word	0xffffffff
	.align		4
        /*0008*/ 	.word	index@(_ZN7cutlass13device_kernelIN5flash11enable_sm90INS1_16FlashAttnFwdSm90INS1_25CollectiveMainloopFwdSm90ILi2EN4cute5tupleIJNS5_1CILi1EEES8_S8_EEENS6_IJNS7_ILi192EEESA_NS7_ILi64EEEEEELi64ENS_10bfloat16_tEfNS_4arch4Sm90ELb0ELb0ELb1ELb0ELb0ELb0ELb0ELb0ELb1ELb1ELb0ELb0EEENS1_21CollectiveEpilogueFwdINS6_IJSA_SB_SA_EEES9_SD_SF_Li384ELb0ELb1ELb0ELb0EEENS1_29StaticPersistentTileSchedulerILb0EEEEEEEEEvNT_6ParamsE)
	.align		4
        /*000c*/ 	.word	index@(__assertfail)
	.align		4
        /*0010*/ 	.word	index@(_ZN7cutlass13device_kernelIN5flash11enable_sm90INS1_16FlashAttnFwdSm90INS1_25CollectiveMainloopFwdSm90ILi2EN4cute5tupleIJNS5_1CILi1EEES8_S8_EEENS6_IJNS7_ILi192EEESA_NS7_ILi64EEEEEELi64ENS_10bfloat16_tEfNS_4arch4Sm90ELb0ELb0ELb1ELb1ELb0ELb0ELb0ELb0ELb1ELb1ELb0ELb0EEENS1_21CollectiveEpilogueFwdINS6_IJSA_SB_SA_EEES9_SD_SF_Li384ELb1ELb1ELb0ELb0EEENS1_36VarlenDynamicPersistentTileSchedulerILi192ELi192ELi384ELi128ELb0ELb1ELb1ELb0ELb1ELb1EEEEEEEEEvNT_6ParamsE)
	.align		4
        /*0014*/ 	.word	index@(__assertfail)
	.align		4
        /*0018*/ 	.word	index@(_ZN7cutlass13device_kernelIN5flash11enable_sm90INS1_16FlashAttnFwdSm90INS1_25CollectiveMainloopFwdSm90ILi2EN4cute5tupleIJNS5_1CILi1EEES8_S8_EEENS6_IJNS7_ILi192EEESA_NS7_ILi64EEEEEELi64ENS_10bfloat16_tEfNS_4arch4Sm90ELb0ELb0ELb1ELb1ELb0ELb1ELb0ELb0ELb1ELb1ELb0ELb0EEENS1_21CollectiveEpilogueFwdINS6_IJSA_SB_SA_EEES9_SD_SF_Li384ELb1ELb1ELb0ELb0EEENS1_36VarlenDynamicPersistentTileSchedulerILi192ELi192ELi384ELi128ELb0ELb1ELb1ELb0ELb1ELb1EEEEEEEEEvNT_6ParamsE)
	.align		4
        /*001c*/ 	.word	index@(__assertfail)
	.align		4
        /*0020*/ 	.word	index@(_ZN7cutlass13device_kernelIN5flash11enable_sm90INS1_16FlashAttnFwdSm90INS1_25CollectiveMainloopFwdSm90ILi2EN4cute5tupleIJNS5_1CILi1EEES8_S8_EEENS6_IJNS7_ILi192EEENS7_ILi128EEENS7_ILi64EEEEEELi64ENS_10bfloat16_tEfNS_4arch4Sm90ELb0ELb1ELb1ELb0ELb0ELb0ELb0ELb1ELb1ELb1ELb0ELb0EEENS1_21CollectiveEpilogueFwdINS6_IJSA_SC_SB_EEES9_SE_SG_Li384ELb0ELb1ELb0ELb0EEENS1_30DynamicPersistentTileSchedulerILi384ELi128ELb0ELb1ELb1EEEEEEEEEvNT_6ParamsE)
	.align		4
        /*0024*/ 	.word	index@(__assertfail)
	.align		4
        /*0028*/ 	.word	index@(_ZN7cutlass13device_kernelIN5flash11enable_sm90INS1_16FlashAttnFwdSm90INS1_25CollectiveMainloopFwdSm90ILi2EN4cute5tupleIJNS5_1CILi1EEES8_S8_EEENS6_IJNS7_ILi192EEENS7_ILi128EEENS7_ILi64EEEEEELi64ENS_10bfloat16_tEfNS_4arch4Sm90ELb0ELb1ELb1ELb1ELb0ELb0ELb0ELb1ELb1ELb1ELb0ELb0EEENS1_21CollectiveEpilogueFwdINS6_IJSA_SC_SB_EEES9_SE_SG_Li384ELb1ELb1ELb0ELb0EEENS1_36VarlenDynamicPersistentTileSchedulerILi192ELi128ELi384ELi128ELb0ELb1ELb1ELb1ELb0ELb1EEEEEEEEEvNT_6ParamsE)
	.align		4
        /*002c*/ 	.word	index@(__assertfail)
	.align		4
        /*0030*/ 	.word	index@(_ZN7cutlass13device_kernelIN5flash11enable_sm90INS1_16FlashAttnFwdSm90INS1_25CollectiveMainloopFwdSm90ILi2EN4cute5tupleIJNS5_1CILi1EEES8_S8_EEENS6_IJNS7_ILi192EEENS7_ILi128EEENS7_ILi64EEEEEELi64ENS_10bfloat16_tEfNS_4arch4Sm90ELb0ELb1ELb1ELb1ELb0ELb1ELb0ELb1ELb1ELb1ELb0ELb0EEENS1_21CollectiveEpilogueFwdINS6_IJSA_SC_SB_EEES9_SE_SG_Li384ELb1ELb1ELb0ELb0EEENS1_36VarlenDynamicPersistentTileSchedulerILi192ELi128ELi384ELi128ELb0ELb1ELb1ELb1ELb0ELb1EEEEEEEEEvNT_6ParamsE)
	.align		4
        /*0034*/ 	.word	index@(__assertfail)
	.align		4
        /*0038*/ 	.word	index@(_ZN7cutlass13device_kernelIN5flash11enable_sm90INS1_16FlashAttnFwdSm90INS1_25CollectiveMainloopFwdSm90ILi2EN4cute5tupleIJNS5_1CILi1EEES8_S8_EEENS6_IJNS7_ILi192EEENS7_ILi128EEENS7_ILi64EEEEEELi64ENS_10bfloat16_tEfNS_4arch4Sm90ELb1ELb0ELb1ELb0ELb0ELb0ELb0ELb1ELb1ELb1ELb0ELb0EEENS1_21CollectiveEpilogueFwdINS6_IJSA_SC_SB_EEES9_SE_SG_Li384ELb0ELb1ELb0ELb0EEENS1_30DynamicPersistentTileSchedulerILi384ELi128ELb0ELb1ELb1EEEEEEEEEvNT_6ParamsE)
	.align		4
        /*003c*/ 	.word	index@(__assertfail)
	.align		4
        /*0040*/ 	.word	index@(_ZN7cutlass13device_kernelIN5flash11enable_sm90INS1_16FlashAttnFwdSm90INS1_25CollectiveMainloopFwdSm90ILi2EN4cute5tupleIJNS5_1CILi1EEES8_S8_EEENS6_IJNS7_ILi192EEENS7_ILi128EEENS7_ILi64EEEEEELi64ENS_10bfloat16_tEfNS_4arch4Sm90ELb1ELb0ELb1ELb1ELb0ELb0ELb0ELb1ELb1ELb1ELb0ELb0EEENS1_21CollectiveEpilogueFwdINS6_IJSA_SC_SB_EEES9_SE_SG_Li384ELb1ELb1ELb0ELb0EEENS1_36VarlenDynamicPersistentTileSchedulerILi192ELi128ELi384ELi128ELb0ELb1ELb1ELb1ELb1ELb1EEEEEEEEEvNT_6ParamsE)
	.align		4
        /*0044*/ 	.word	index@(__assertfail)
	.align		4
        /*0048*/ 	.word	index@(_ZN7cutlass13device_kernelIN5flash11enable_sm90INS1_16FlashAttnFwdSm90INS1_25CollectiveMainloopFwdSm90ILi2EN4cute5tupleIJNS5_1CILi1EEES8_S8_EEENS6_IJNS7_ILi192EEENS7_ILi128EEENS7_ILi64EEEEEELi64ENS_10bfloat16_tEfNS_4arch4Sm90ELb1ELb0ELb1ELb1ELb0ELb1ELb0ELb1ELb1ELb1ELb0ELb0EEENS1_21CollectiveEpilogueFwdINS6_IJSA_SC_SB_EEES9_SE_SG_Li384ELb1ELb1ELb0ELb0EEENS1_36VarlenDynamicPersistentTileSchedulerILi192ELi128ELi384ELi128ELb0ELb1ELb1ELb1ELb1ELb1EEEEEEEEEvNT_6ParamsE)
	.align		4
        /*004c*/ 	.word	index@(__assertfail)
	.align		4
        /*0050*/ 	.word	0x00000000
	.align		4
        /*0054*/ 	.word	0xfffffffe
	.align		4
        /*0058*/ 	.word	0x00000000
	.align		4
        /*005c*/ 	.word	0xfffffffd
	.align		4
        /*0060*/ 	.word	0x00000000
	.align		4
        /*0064*/ 	.word	0xfffffffc


//--------------------- .nv.constant4             --------------------------
	.section	.nv.constant4,"a",@progbits
	.align	8
	.align		8
.nv.constant4:
        /*0000*/ 	.dword	__assertfail
	.align		8
        /*0008*/ 	.dword	__unnamed_1
	.align		8
        /*0010*/ 	.dword	__unnamed_2
	.align		8
        /*0018*/ 	.dword	__unnamed_3
	.align		8
        /*0020*/ 	.dword	__unnamed_4
	.align		8
        /*0028*/ 	.dword	__unnamed_5
	.align		8
        /*0030*/ 	.dword	__unnamed_6
	.align		8
        /*0038*/ 	.dword	__unnamed_7
	.align		8
        /*0040*/ 	.dword	__unnamed_8
	.align		8
        /*0048*/ 	.dword	__unnamed_9
	.align		8
        /*0050*/ 	.dword	_ZN81_INTERNAL_c6180452_45_flash_fwd_hdim64_bf16_softcap_packgqa_sm90_cu_93b96ec2_38324cuda3std3__45__cpo5beginE
	.align		8
        /*0058*/ 	.dword	_ZN81_INTERNAL_c6180452_45_flash_fwd_hdim64_bf16_softcap_packgqa_sm90_cu_93b96ec2_38324cuda3std3__45__cpo3endE
	.align		8
        /*0060*/ 	.dword	_ZN81_INTERNAL_c6180452_45_flash_fwd_hdim64_bf16_softcap_packgqa_sm90_cu_93b96ec2_38324cuda3std3__45__cpo6cbeginE
	.align		8
        /*0068*/ 	.dword	_ZN81_INTERNAL_c6180452_45_flash_fwd_hdim64_bf16_softcap_packgqa_sm90_cu_93b96ec2_38324cuda3std3__45__cpo4cendE
	.align		8
        /*0070*/ 	.dword	_ZN81_INTERNAL_c6180452_45_flash_fwd_hdim64_bf16_softcap_packgqa_sm90_cu_93b96ec2_38324cuda3std3__483_GLOBAL__N__c6180452_45_flash_fwd_hdim64_bf16_softcap_packgqa_sm90_cu_93b96ec2_38326ignoreE
	.align		8
        /*0078*/ 	.dword	_ZN81_INTERNAL_c6180452_45_flash_fwd_hdim64_bf16_softcap_packgqa_sm90_cu_93b96ec2_38324cuda3std3__419piecewise_constructE
	.align		8
        /*0080*/ 	.dword	_ZN81_INTERNAL_c6180452_45_flash_fwd_hdim64_bf16_softcap_packgqa_sm90_cu_93b96ec2_38324cuda3std3__48in_placeE
	.align		8
        /*0088*/ 	.dword	_ZN81_INTERNAL_c6180452_45_flash_fwd_hdim64_bf16_softcap_packgqa_sm90_cu_93b96ec2_38324cuda3std6ranges3__45__cpo4swapE
	.align		8
        /*0090*/ 	.dword	_ZN81_INTERNAL_c6180452_45_flash_fwd_hdim64_bf16_softcap_packgqa_sm90_cu_93b96ec2_38324cuda3std6ranges3__45__cpo9iter_moveE
	.align		8
        /*0098*/ 	.dword	_ZN81_INTERNAL_c6180452_45_flash_fwd_hdim64_bf16_softcap_packgqa_sm90_cu_93b96ec2_38324cute7productE
	.align		8
        /*00a0*/ 	.dword	_ZN81_INTERNAL_c6180452_45_flash_fwd_hdim64_bf16_softcap_packgqa_sm90_cu_93b96ec2_38324cute1_E
	.align		8
        /*00a8*/ 	.dword	$str$20
	.align		8
        /*00b0*/ 	.dword	$str$21


//--------------------- .text._ZN7cutlass13device_kernelIN5flash11enable_sm90INS1_16FlashAttnFwdSm90INS1_25CollectiveMainloopFwdSm90ILi2EN4cute5tupleIJNS5_1CILi1EEES8_S8_EEENS6_IJNS7_ILi192EEESA_NS7_ILi64EEEEEELi64ENS_10bfloat16_tEfNS_4arch4Sm90ELb0ELb0ELb1ELb0ELb0ELb0ELb0ELb0ELb1ELb1ELb0ELb0EEENS1_21CollectiveEpilogueFwdINS6_IJSA_SB_SA_EEES9_SD_SF_Li384ELb0ELb1ELb0ELb0EEENS1_29StaticPersistentTileSchedulerILb0EEEEEEEEEvNT_6ParamsE --------------------------
	.section	.text._ZN7cutlass13device_kernelIN5flash11enable_sm90INS1_16FlashAttnFwdSm90INS1_25CollectiveMainloopFwdSm90ILi2EN4cute5tupleIJNS5_1CILi1EEES8_S8_EEENS6_IJNS7_ILi192EEESA_NS7_ILi64EEEEEELi64ENS_10bfloat16_tEfNS_4arch4Sm90ELb0ELb0ELb1ELb0ELb0ELb0ELb0ELb0ELb1ELb1ELb0ELb0EEENS1_21CollectiveEpilogueFwdINS6_IJSA_SB_SA_EEES9_SD_SF_Li384ELb0ELb1ELb0ELb0EEENS1_29StaticPersistentTileSchedulerILb0EEEEEEEEEvNT_6ParamsE,"ax",@progbits
	.align	128
.text._ZN7cutlass13device_kernelIN5flash11enable_sm90INS1_16FlashAttnFwdSm90INS1_25CollectiveMainloopFwdSm90ILi2EN4cute5tupleIJNS5_1CILi1EEES8_S8_EEENS6_IJNS7_ILi192EEESA_NS7_ILi64EEEEEELi64ENS_10bfloat16_tEfNS_4arch4Sm90ELb0ELb0ELb1ELb0ELb0ELb0ELb0ELb0ELb1ELb1ELb0ELb0EEENS1_21CollectiveEpilogueFwdINS6_IJSA_SB_SA_EEES9_SD_SF_Li384ELb0ELb1ELb0ELb0EEENS1_29StaticPersistentTileSchedulerILb0EEEEEEEEEvNT_6ParamsE:
        .type           _ZN7cutlass13device_kernelIN5flash11enable_sm90INS1_16FlashAttnFwdSm90INS1_25CollectiveMainloopFwdSm90ILi2EN4cute5tupleIJNS5_1CILi1EEES8_S8_EEENS6_IJNS7_ILi192EEESA_NS7_ILi64EEEEEELi64ENS_10bfloat16_tEfNS_4arch4Sm90ELb0ELb0ELb1ELb0ELb0ELb0ELb0ELb0ELb1ELb1ELb0ELb0EEENS1_21CollectiveEpilogueFwdINS6_IJSA_SB_SA_EEES9_SD_SF_Li384ELb0ELb1ELb0ELb0EEENS1_29StaticPersistentTileSchedulerILb0EEEEEEEEEvNT_6ParamsE,@function
        .size           _ZN7cutlass13device_kernelIN5flash11enable_sm90INS1_16FlashAttnFwdSm90INS1_25CollectiveMainloopFwdSm90ILi2EN4cute5tupleIJNS5_1CILi1EEES8_S8_EEENS6_IJNS7_ILi192EEESA_NS7_ILi64EEEEEELi64ENS_10bfloat16_tEfNS_4arch4Sm90ELb0ELb0ELb1ELb0ELb0ELb0ELb0ELb0ELb1ELb1ELb0ELb0EEENS1_21CollectiveEpilogueFwdINS6_IJSA_SB_SA_EEES9_SD_SF_Li384ELb0ELb1ELb0ELb0EEENS1_29StaticPersistentTileSchedulerILb0EEEEEEEEEvNT_6ParamsE,(.L_x_2640 - _ZN7cutlass13device_kernelIN5flash11enable_sm90INS1_16FlashAttnFwdSm90INS1_25CollectiveMainloopFwdSm90ILi2EN4cute5tupleIJNS5_1CILi1EEES8_S8_EEENS6_IJNS7_ILi192EEESA_NS7_ILi64EEEEEELi64ENS_10bfloat16_tEfNS_4arch4Sm90ELb0ELb0ELb1ELb0ELb0ELb0ELb0ELb0ELb1ELb1ELb0ELb0EEENS1_21CollectiveEpilogueFwdINS6_IJSA_SB_SA_EEES9_SD_SF_Li384ELb0ELb1ELb0ELb0EEENS1_29StaticPersistentTileSchedulerILb0EEEEEEEEEvNT_6ParamsE)
        .other          _ZN7cutlass13device_kernelIN5flash11enable_sm90INS1_16FlashAttnFwdSm90INS1_25CollectiveMainloopFwdSm90ILi2EN4cute5tupleIJNS5_1CILi1EEES8_S8_EEENS6_IJNS7_ILi192EEESA_NS7_ILi64EEEEEELi64ENS_10bfloat16_tEfNS_4arch4Sm90ELb0ELb0ELb1ELb0ELb0ELb0ELb0ELb0ELb1ELb1ELb0ELb0EEENS1_21CollectiveEpilogueFwdINS6_IJSA_SB_SA_EEES9_SD_SF_Li384ELb0ELb1ELb0ELb0EEENS1_29StaticPersistentTileSchedulerILb0EEEEEEEEEvNT_6ParamsE,@"STO_CUDA_ENTRY STV_DEFAULT"
_ZN7cutlass13device_kernelIN5flash11enable_sm90INS1_16FlashAttnFwdSm90INS1_25CollectiveMainloopFwdSm90ILi2EN4cute5tupleIJNS5_1CILi1EEES8_S8_EEENS6_IJNS7_ILi192EEESA_NS7_ILi64EEEEEELi64ENS_10bfloat16_tEfNS_4arch4Sm90ELb0ELb0ELb1ELb0ELb0ELb0ELb0ELb0ELb1ELb1ELb0ELb0EEENS1_21CollectiveEpilogueFwdINS6_IJSA_SB_SA_EEES9_SD_SF_Li384ELb0ELb1ELb0ELb0EEENS1_29StaticPersistentTileSchedulerILb0EEEEEEEEEvNT_6ParamsE:
[----:B------:R-:W0:Y:S02]  /*0000*/  LDC R1, c[0x0][0x28] ;  /* 0x00000a00ff017b82 */ /* 0x000e240000000800 */
[----:B0-----:R-:W-:Y:S01]  /*0010*/  VIADD R1, R1, 0xffffffd0 ;  /* 0xffffffd001017836 */ /* 0x001fe20000000000 */
[----:B------:R-:W0:Y:S01]  /*0020*/  S2R R3, SR_TID.X ;  /* 0x0000000000037919 */ /* 0x000e220000002100 */
[----:B------:R-:W-:Y:S01]  /*0030*/  ELECT P0, URZ, PT ;  /* 0x00000000003f782f */ /* 0x000fe20003800000 */
[----:B------:R-:W-:Y:S01]  /*0040*/  BSSY B0, `(.L_x_0) ;  /* 0x000000e000007945 */ /* 0x000fe20003800000 */
[--C-:B0-----:R-:W-:Y:S02]  /*0050*/  SHF.R.U32.HI R0, RZ, 0x5, R3.reuse ;  /* 0x00000005ff007819 */ /* 0x101fe40000011603 */
[----:B------:R-:W-:-:S03]  /*0060*/  SHF.R.U32.HI R3, RZ, 0x7, R3 ;  /* 0x00000007ff037819 */ /* 0x000fc60000011603 */
[----:B------:R-:W0:Y:S02]  /*0070*/  SHFL.IDX PT, R2, R0, RZ, 0x1f ;  /* 0x00001fff00027589 */ /* 0x000e2400000e0000 */
[----:B0-----:R-:W-:-:S13]  /*0080*/  ISETP.EQ.AND P0, PT, R2, RZ, P0 ;  /* 0x000000ff0200720c */ /* 0x001fda0000702270 */
[----:B------:R-:W-:Y:S05]  /*0090*/  @!P0 BRA `(.L_x_1) ;  /* 0x0000000000208947 */ /* 0x000fea0003800000 */
[----:B------:R-:W-:Y:S02]  /*00a0*/  ULDC.64 UR4, c[0x0][0x198] ;  /* 0x0000660000047ab9 */ /* 0x000fe40000000a00 */
[----:B------:R-:W-:Y:S02]  /*00b0*/  UIADD3 UR6, UP0, UR4, 0x370, URZ ;  /* 0x0000037004067890 */ /* 0x000fe4000ff1e03f */
[----:B------:R-:W-:Y:S02]  /*00c0*/  UIADD3 UR4, UP1, UR4, 0x470, URZ ;  /* 0x0000047004047890 */ /* 0x000fe4000ff3e03f */
[----:B------:R-:W-:Y:S02]  /*00d0*/  UIADD3.X UR7, URZ, UR5, URZ, UP0, !UPT ;  /* 0x000000053f077290 */ /* 0x000fe400087fe43f */
[----:B------:R-:W-:-:S07]  /*00e0*/  UIADD3.X UR5, URZ, UR5, URZ, UP1, !UPT ;  /* 0x000000053f057290 */ /* 0x000fce0008ffe43f */
[----:B------:R0:W-:Y:S02]  /*00f0*/  UTMACCTL.PF [UR6] ;  /* 0x00000000060079b9 */ /* 0x0001e40008040000 */
[----:B------:R0:W-:Y:S02]  /*0100*/  UTMACCTL.PF [UR4] ;  /* 0x00000000040079b9 */ /* 0x0001e40008040000 */
[----:B0-----:R-:W-:Y:S01]  /*0110*/  NOP ;  /* 0x0000000000007918 */ /* 0x001fe20000000000 */
.L_x_1:
[----:B------:R-:W-:Y:S05]  /*0120*/  BSYNC B0 ;  /* 0x0000000000007941 */ /* 0x000fea0003800000 */
.L_x_0:
[----:B------:R-:W-:Y:S01]  /*0130*/  VOTEU.ANY UP0, P0 ;  /* 0x00000000003f7886 */ /* 0x000fe20000000100 */
[----:B------:R-:W0:Y:S01]  /*0140*/  SHFL.IDX PT, R3, R3, RZ, 0x1f ;  /* 0x00001fff03037589 */ /* 0x000e2200000e0000 */
[----:B------:R-:W-:Y:S01]  /*0150*/  UMOV UR4, 0x80 ;  /* 0x0000008000047882 */ /* 0x000fe20000000000 */
[----:B------:R-:W-:Y:S01]  /*0160*/  UMOV UR7, 0x180 ;  /* 0x0000018000077882 */ /* 0x000fe20000000000 */
[----:B------:R-:W-:Y:S01]  /*0170*/  VOTEU.ANY UP1, P0 ;  /* 0x00000000003f7886 */ /* 0x000fe20000020100 */
[----:B------:R-:W1:Y:S01]  /*0180*/  @UP0 S2UR UR8, SR_CgaCtaId ;  /* 0x00000000000809c3 */ /* 0x000e620000008800 */
[----:B------:R-:W2:Y:S01]  /*0190*/  SHFL.IDX PT, R2, R0, RZ, 0x1f ;  /* 0x00001fff00027589 */ /* 0x000ea200000e0000 */
[----:B------:R-:W-:Y:S01]  /*01a0*/  @UP0 UMOV UR6, 0x400 ;  /* 0x0000040000060882 */ /* 0x000fe20000000000 */
[----:B------:R-:W-:-:S04]  /*01b0*/  @UP0 UIADD3 UR4, -UR4, 0x100000, URZ ;  /* 0x0010000004040890 */ /* 0x000fc8000fffe13f */
[----:B------:R-:W-:Y:S02]  /*01c0*/  @UP0 USHF.L.U32 UR5, UR4, 0xb, URZ ;  /* 0x0000000b04050899 */ /* 0x000fe4000800063f */
[----:B------:R-:W-:Y:S01]  /*01d0*/  @UP0 USHF.L.U32 UR4, UR4, 0x1, URZ ;  /* 0x0000000104040899 */ /* 0x000fe2000800063f */
[----:B------:R-:W-:Y:S01]  /*01e0*/  VOTEU.ANY UP2, P0 ;  /* 0x00000000003f7886 */ /* 0x000fe20000040100 */
[----:B0-----:R-:W-:Y:S01]  /*01f0*/  R2UR UR9, R3 ;  /* 0x00000000030972ca */ /* 0x001fe200000e0000 */
[----:B-1----:R-:W-:Y:S01]  /*0200*/  @UP0 ULEA UR8, UR8, UR6, 0x18 ;  /* 0x0000000608080291 */ /* 0x002fe2000f8ec03f */
[----:B--2---:R-:W-:Y:S01]  /*0210*/  ISETP.NE.AND P1, PT, R2, RZ, PT ;  /* 0x000000ff0200720c */ /* 0x004fe20003f25270 */
[----:B------:R-:W-:-:S04]  /*0220*/  @UP0 UIADD3 UR6, -UR7, 0x100000, URZ ;  /* 0x0010000007060890 */ /* 0x000fc8000fffe13f */
[----:B------:R-:W-:Y:S02]  /*0230*/  @UP0 USHF.L.U32 UR7, UR6, 0xb, URZ ;  /* 0x0000000b06070899 */ /* 0x000fe4000800063f */
[----:B------:R-:W-:-:S04]  /*0240*/  @UP0 USHF.L.U32 UR6, UR6, 0x1, URZ ;  /* 0x0000000106060899 */ /* 0x000fc8000800063f */
[----:B------:R-:W-:Y:S01]  /*0250*/  UISETP.NE.AND UP0, UPT, UR9, URZ, UPT ;  /* 0x0000003f0900728c */ /* 0x000fe2000bf05270 */
[----:B------:R-:W0:Y:S02]  /*0260*/  FENCE.VIEW.ASYNC.S ;  /* 0x00000000000073c6 */ /* 0x000e240000000000 */
[----:B0-----:R0:W1:Y:S05]  /*0270*/  @UP1 SYNCS.EXCH.64 URZ, [UR8+0x30800], UR4 ;  /* 0x03080004083f15b2 */ /* 0x00106a0008000100 */
[----:B------:R0:W2:Y:S01]  /*0280*/  @UP2 SYNCS.EXCH.64 URZ, [UR8+0x30820], UR6 ;  /* 0x03082006083f25b2 */ /* 0x0000a20008000100 */
[----:B------:R-:W-:Y:S05]  /*0290*/  @P1 BRA `(.L_x_2) ;  /* 0x0000000000481947 */ /* 0x000fea0003800000 */
[----:B0-----:R-:W0:Y:S01]  /*02a0*/  S2UR UR5, SR_CgaCtaId ;  /* 0x00000000000579c3 */ /* 0x001e220000008800 */
[----:B------:R-:W-:Y:S01]  /*02b0*/  UMOV UR4, 0x400 ;  /* 0x0000040000047882 */ /* 0x000fe20000000000 */
[----:B------:R-:W-:Y:S01]  /*02c0*/  UMOV UR6, 0x1 ;  /* 0x0000000100067882 */ /* 0x000fe20000000000 */
[----:B------:R-:W-:Y:S01]  /*02d0*/  UMOV UR7, 0x3 ;  /* 0x0000000300077882 */ /* 0x000fe20000000000 */
[----:B------:R-:W-:Y:S01]  /*02e0*/  ELECT P0, URZ, PT ;  /* 0x00000000003f782f */ /* 0x000fe20003800000 */
[----:B0-----:R-:W-:Y:S02]  /*02f0*/  ULEA UR8, UR5, UR4, 0x18 ;  /* 0x0000000405087291 */ /* 0x001fe4000f8ec03f */
[----:B------:R-:W-:-:S04]  /*0300*/  UIADD3 UR4, -UR6, 0x100000, URZ ;  /* 0x0010000006047890 */ /* 0x000fc8000fffe13f */
[----:B------:R-:W-:Y:S02]  /*0310*/  USHF.L.U32 UR5, UR4, 0xb, URZ ;  /* 0x0000000b04057899 */ /* 0x000fe4000800063f */
[----:B------:R-:W-:Y:S02]  /*0320*/  USHF.L.U32 UR4, UR4, 0x1, URZ ;  /* 0x0000000104047899 */ /* 0x000fe4000800063f */
[----:B------:R-:W-:-:S04]  /*0330*/  UIADD3 UR6, -UR7, 0x100000, URZ ;  /* 0x0010000007067890 */ /* 0x000fc8000fffe13f */
[----:B------:R-:W-:Y:S02]  /*0340*/  USHF.L.U32 UR7, UR6, 0xb, URZ ;  /* 0x0000000b06077899 */ /* 0x000fe4000800063f */
[----:B------:R-:W-:Y:S01]  /*0350*/  USHF.L.U32 UR6, UR6, 0x1, URZ ;  /* 0x0000000106067899 */ /* 0x000fe2000800063f */
[----:B------:R-:W0:Y:S03]  /*0360*/  FENCE.VIEW.ASYNC.S ;  /* 0x00000000000073c6 */ /* 0x000e260000000000 */
[----:B0-----:R3:W4:Y:S08]  /*0370*/  SYNCS.EXCH.64 URZ, [UR8+0x30830], UR4 ;  /* 0x03083004083f75b2 */ /* 0x0017300008000100 */
[----:B------:R3:W0:Y:S01]  /*0380*/  SYNCS.EXCH.64 URZ, [UR8+0x30840], UR6 ;  /* 0x03084006083f75b2 */ /* 0x0006220008000100 */
[----:B------:R3:W0:Y:S01]  /*0390*/  SYNCS.EXCH.64 URZ, [UR8+0x30838], UR4 ;  /* 0x03083804083f75b2 */ /* 0x0006220008000100 */
[----:B------:R3:W0:Y:S02]  /*03a0*/  SYNCS.EXCH.64 URZ, [UR8+0x30848], UR6 ;  /* 0x03084806083f75b2 */ /* 0x0006240008000100 */
[----:B---3--:R-:W-:Y:S01]  /*03b0*/  NOP ;  /* 0x0000000000007918 */ /* 0x008fe20000000000 */
.L_x_2:
[----:B------:R-:W3:Y:S01]  /*03c0*/  SHFL.IDX PT, R2, R0, RZ, 0x1f ;  /* 0x00001fff00027589 */ /* 0x000ee200000e0000 */
[----:B------:R-:W-:Y:S01]  /*03d0*/  NOP ;  /* 0x0000000000007918 */ /* 0x000fe20000000000 */
[----:B---3--:R-:W-:-:S13]  /*03e0*/  ISETP.NE.AND P0, PT, R2, RZ, PT ;  /* 0x000000ff0200720c */ /* 0x008fda0003f05270 */
        /* <DEDUP_REMOVED lines=14> */
[----:B0-----:R3:W0:Y:S08]  /*04d0*/  SYNCS.EXCH.64 URZ, [UR8+0x30850], UR4 ;  /* 0x03085004083f75b2 */ /* 0x0016300008000100 */
[----:B------:R3:W0:Y:S01]  /*04e0*/  SYNCS.EXCH.64 URZ, [UR8+0x30860], UR6 ;  /* 0x03086006083f75b2 */ /* 0x0006220008000100 */
[----:B------:R3:W0:Y:S01]  /*04f0*/  SYNCS.EXCH.64 URZ, [UR8+0x30858], UR4 ;  /* 0x03085804083f75b2 */ /* 0x0006220008000100 */
[----:B------:R3:W0:Y:S02]  /*0500*/  SYNCS.EXCH.64 URZ, [UR8+0x30868], UR6 ;  /* 0x03086806083f75b2 */ /* 0x0006240008000100 */
[----:B---3--:R-:W-:Y:S01]  /*0510*/  NOP ;  /* 0x0000000000007918 */ /* 0x008fe20000000000 */
.L_x_3:
[----:B------:R-:W3:Y:S01]  /*0520*/  SHFL.IDX PT, R2, R0, RZ, 0x1f ;  /* 0x00001fff00027589 */ /* 0x000ee200000e0000 */
[----:B------:R-:W-:Y:S01]  /*0530*/  NOP ;  /* 0x0000000000007918 */ /* 0x000fe20000000000 */
[----:B---3--:R-:W-:-:S13]  /*0540*/  ISETP.NE.AND P0, PT, R2, RZ, PT ;  /* 0x000000ff0200720c */ /* 0x008fda0003f05270 */
[----:B------:R-:W-:Y:S05]  /*0550*/  @P0 BRA `(.L_x_4) ;  /* 0x0000000000380947 */ /* 0x000fea0003800000 */
[----:B0-----:R-:W0:Y:S01]  /*0560*/  S2UR UR5, SR_CgaCtaId ;  /* 0x00000000000579c3 */ /* 0x001e220000008800 */
[----:B------:R-:W-:Y:S01]  /*0570*/  UMOV UR4, 0x400 ;  /* 0x0000040000047882 */ /* 0x000fe20000000000 */
[----:B------:R-:W-:Y:S01]  /*0580*/  UMOV UR7, 0x1 ;  /* 0x0000000100077882 */ /* 0x000fe20000000000 */
[----:B------:R-:W-:Y:S01]  /*0590*/  ELECT P0, URZ, PT ;  /* 0x00000000003f782f */ /* 0x000fe20003800000 */
[----:B0-----:R-:W-:Y:S02]  /*05a0*/  ULEA UR6, UR5, UR4, 0x18 ;  /* 0x0000000405067291 */ /* 0x001fe4000f8ec03f */
[----:B------:R-:W-:-:S04]  /*05b0*/  UIADD3 UR4, -UR7, 0x100000, URZ ;  /* 0x0010000007047890 */ /* 0x000fc8000fffe13f */
[----:B------:R-:W-:Y:S02]  /*05c0*/  USHF.L.U32 UR5, UR4, 0xb, URZ ;  /* 0x0000000b04057899 */ /* 0x000fe4000800063f */
[----:B------:R-:W-:Y:S01]  /*05d0*/  USHF.L.U32 UR4, UR4, 0x1, URZ ;  /* 0x0000000104047899 */ /* 0x000fe2000800063f */
[----:B------:R-:W0:Y:S11]  /*05e0*/  FENCE.VIEW.ASYNC.S ;  /* 0x00000000000073c6 */ /* 0x000e360000000000 */
[----:B0-----:R3:W0:Y:S01]  /*05f0*/  SYNCS.EXCH.64 URZ, [UR6+0x30870], UR4 ;  /* 0x03087004063f75b2 */ /* 0x0016220008000100 */
[----:B------:R3:W0:Y:S01]  /*0600*/  SYNCS.EXCH.64 URZ, [UR6+0x30880], UR4 ;  /* 0x03088004063f75b2 */ /* 0x0006220008000100 */
[----:B------:R3:W0:Y:S01]  /*0610*/  SYNCS.EXCH.64 URZ, [UR6+0x30878], UR4 ;  /* 0x03087804063f75b2 */ /* 0x0006220008000100 */
[----:B------:R3:W0:Y:S02]  /*0620*/  SYNCS.EXCH.64 URZ, [UR6+0x30888], UR4 ;  /* 0x03088804063f75b2 */ /* 0x0006240008000100 */
[----:B---3--:R-:W-:Y:S01]  /*0630*/  NOP ;  /* 0x0000000000007918 */ /* 0x008fe20000000000 */
.L_x_4:
        /* <DEDUP_REMOVED lines=22> */
.L_x_5:
        /* <DEDUP_REMOVED lines=22> */
.L_x_6:
[----:B------:R-:W-:Y:S01]  /*0900*/  PLOP3.LUT P0, PT, PT, PT, UP0, 0x80, 0x0 ;  /* 0x000000000000781c */ /* 0x000fe20003f0f008 */
[----:B------:R-:W-:Y:S01]  /*0910*/  UMOV UR36, 0x1 ;  /* 0x0000000100247882 */ /* 0x000fe20000000000 */
[----:B------:R-:W-:Y:S01]  /*0920*/  NOP ;  /* 0x0000000000007918 */ /* 0x000fe20000000000 */
[----:B------:R-:W-:Y:S01]  /*0930*/  USEL UR36, UR36, 0x2, !UP0 ;  /* 0x0000000224247887 */ /* 0x000fe2000c000000 */
[----:B------:R-:W-:Y:S01]  /*0940*/  ULDC.64 UR46, c[0x0][0x208] ;  /* 0x00008200002e7ab9 */ /* 0x000fe20000000a00 */
[----:B012-4-:R-:W-:Y:S08]  /*0950*/  BAR.SYNC.DEFER_BLOCKING 0x0 ;  /* 0x0000000000007b1d */ /* 0x017ff00000010000 */
[----:B------:R-:W-:Y:S05]  /*0960*/  @!P0 BRA `(.L_x_7) ;  /* 0x00000090005c8947 */ /* 0x000fea0003800000 */
.L_x_8:
[----:B------:R-:W-:-:S08]  /*0970*/  NOP ;  /* 0x0000000000007918 */ /* 0x000fd00000000000 */
[----:B------:R-:W0:Y:S02]  /*0980*/  USETMAXREG.TRY_ALLOC.CTAPOOL UP0, 0xa0 ;  /* 0x000000a0000079c8 */ /* 0x000e240008000600 */
[----:B0-----:R-:W-:-:S13]  /*0990*/  PLOP3.LUT P0, PT, PT, PT, UP0, 0x80, 0x0 ;  /* 0x000000000000781c */ /* 0x001fda0003f0f008 */
[----:B------:R-:W-:Y:S05]  /*09a0*/  @!P0 BRA `(.L_x_8) ;  /* 0xfffffffc00f08947 */ /* 0x000fea000383ffff */
[----:B------:R-:W0:Y:S01]  /*09b0*/  S2R R2, SR_TID.X ;  /* 0x0000000000027919 */ /* 0x000e220000002100 */
[----:B------:R-:W1:Y:S08]  /*09c0*/  S2UR UR41, SR_CTAID.X ;  /* 0x00000000002979c3 */ /* 0x000e700000002500 */
[----:B------:R-:W-:Y:S06]  /*09d0*/  BAR.ARV 0x8, 0x200 ;  /* 0x0208000000007b1d */ /* 0x000fec0000002000 */
[----:B0-----:R-:W-:-:S04]  /*09e0*/  LOP3.LUT R0, R2, 0xffffff80, RZ, 0xc0, !PT ;  /* 0xffffff8002007812 */ /* 0x001fc800078ec0ff */
[----:B------:R-:W-:Y:S02]  /*09f0*/  ISETP.NE.AND P0, PT, R0, 0x80, PT ;  /* 0x000000800000780c */ /* 0x000fe40003f05270 */
[----:B------:R-:W1:Y:S11]  /*0a00*/  LDC R0, c[0x0][0xc34] ;  /* 0x00030d00ff007b82 */ /* 0x000e760000000800 */
[----:B------:R-:W-:Y:S06]  /*0a10*/  @!P0 BAR.ARV 0x9, 0x100 ;  /* 0x0244000000008b1d */ /* 0x000fec0000002000 */
[----:B-1----:R-:W-:-:S13]  /*0a20*/  ISETP.LE.AND P0, PT, R0, UR41, PT ;  /* 0x0000002900007c0c */ /* 0x002fda000bf03270 */
[----:B------:R-:W-:Y:S05]  /*0a30*/  @P0 EXIT ;  /* 0x000000000000094d */ /* 0x000fea0003800000 */
[----:B------:R-:W-:Y:S01]  /*0a40*/  VIADD R0, R2, 0xffffff80 ;  /* 0xffffff8002007836 */ /* 0x000fe20000000000 */
[----:B------:R-:W0:Y:S01]  /*0a50*/  S2UR UR4, SR_CgaCtaId ;  /* 0x00000000000479c3 */ /* 0x000e220000008800 */
[----:B------:R-:W-:Y:S01]  /*0a60*/  UMOV UR40, 0x400 ;  /* 0x0000040000287882 */ /* 0x000fe20000000000 */
[----:B------:R-:W-:Y:S02]  /*0a70*/  ULOP3.LUT UR42, UR36, 0x1, URZ, 0xfc, !UPT ;  /* 0x00000001242a7892 */ /* 0x000fe4000f8efc3f */
[----:B------:R-:W-:Y:S01]  /*0a80*/  SHF.R.S32.HI R3, RZ, 0x1f, R0 ;  /* 0x0000001fff037819 */ /* 0x000fe20000011400 */
[----:B------:R-:W-:Y:S01]  /*0a90*/  UMOV UR37, URZ ;  /* 0x0000003f00257c82 */ /* 0x000fe20008000000 */
[----:B------:R-:W-:Y:S01]  /*0aa0*/  UMOV UR38, URZ ;  /* 0x0000003f00267c82 */ /* 0x000fe20008000000 */
[----:B------:R-:W-:Y:S01]  /*0ab0*/  UMOV UR39, URZ ;  /* 0x0000003f00277c82 */ /* 0x000fe20008000000 */
[CC--:B------:R-:W-:Y:S02]  /*0ac0*/  LEA.HI R2, R3.reuse, R0.reuse, RZ, 0x4 ;  /* 0x0000000003027211 */ /* 0x0c0fe400078f20ff */
[----:B------:R-:W-:-:S02]  /*0ad0*/  LEA.HI R6, R3, R0, RZ, 0x2 ;  /* 0x0000000003067211 */ /* 0x000fc400078f10ff */
[----:B------:R-:W-:Y:S02]  /*0ae0*/  SHF.R.S32.HI R7, RZ, 0x4, R2 ;  /* 0x00000004ff077819 */ /* 0x000fe40000011402 */
[C---:B------:R-:W-:Y:S02]  /*0af0*/  LOP3.LUT R5, R2.reuse, 0xfffffff0, RZ, 0xc0, !PT ;  /* 0xfffffff002057812 */ /* 0x040fe400078ec0ff */
[----:B------:R-:W-:Y:S02]  /*0b00*/  LEA.HI R4, R2, R7, RZ, 0x1 ;  /* 0x0000000702047211 */ /* 0x000fe400078f08ff */
[----:B------:R-:W-:Y:S01]  /*0b10*/  LEA.HI R2, R3, R0, RZ, 0x7 ;  /* 0x0000000003027211 */ /* 0x000fe200078f38ff */
[----:B------:R-:W-:Y:S01]  /*0b20*/  IMAD.IADD R5, R0, 0x1, -R5 ;  /* 0x0000000100057824 */ /* 0x000fe200078e0a05 */
[----:B------:R-:W-:Y:S02]  /*0b30*/  LOP3.LUT R4, R4, 0x1ffffffe, RZ, 0xc0, !PT ;  /* 0x1ffffffe04047812 */ /* 0x000fe400078ec0ff */
[----:B------:R-:W-:-:S02]  /*0b40*/  LOP3.LUT R9, R2, 0xffffff80, RZ, 0xc0, !PT ;  /* 0xffffff8002097812 */ /* 0x000fc400078ec0ff */
[----:B------:R-:W-:Y:S01]  /*0b50*/  IADD3 R7, R7, -R4, RZ ;  /* 0x8000000407077210 */ /* 0x000fe20007ffe0ff */
[----:B0-----:R-:W-:Y:S01]  /*0b60*/  ULEA UR40, UR4, UR40, 0x18 ;  /* 0x0000002804287291 */ /* 0x001fe2000f8ec03f */
[----:B------:R-:W-:Y:S01]  /*0b70*/  SHF.R.S32.HI R4, RZ, 0x1f, R5 ;  /* 0x0000001fff047819 */ /* 0x000fe20000011405 */
[----:B------:R-:W-:Y:S01]  /*0b80*/  IMAD.IADD R16, R0, 0x1, -R9 ;  /* 0x0000000100107824 */ /* 0x000fe200078e0a09 */
[----:B------:R-:W-:Y:S02]  /*0b90*/  LOP3.LUT R11, R6, 0xfffffffc, RZ, 0xc0, !PT ;  /* 0xfffffffc060b7812 */ /* 0x000fe400078ec0ff */
[----:B------:R-:W-:Y:S02]  /*0ba0*/  LEA.HI R4, R4, R5, RZ, 0x3 ;  /* 0x0000000504047211 */ /* 0x000fe400078f18ff */
[----:B------:R-:W-:Y:S01]  /*0bb0*/  LEA.HI R18, R3, R0, RZ, 0x3 ;  /* 0x0000000003127211 */ /* 0x000fe200078f18ff */
[----:B------:R-:W-:Y:S01]  /*0bc0*/  IMAD.IADD R14, R0, 0x1, -R11 ;  /* 0x00000001000e7824 */ /* 0x000fe200078e0a0b */
[C---:B------:R-:W-:Y:S01]  /*0bd0*/  LOP3.LUT R6, R4.reuse, 0xfffffff8, RZ, 0xc0, !PT ;  /* 0xfffffff804067812 */ /* 0x040fe200078ec0ff */
[----:B------:R-:W-:Y:S01]  /*0be0*/  STL [R1+0xc], R16 ;  /* 0x00000c1001007387 */ /* 0x000fe20000100800 */
[----:B------:R-:W-:Y:S01]  /*0bf0*/  SHF.R.S32.HI R10, RZ, 0x1f, R16 ;  /* 0x0000001fff0a7819 */ /* 0x000fe20000011410 */
[----:B------:R-:W-:Y:S01]  /*0c00*/  IMAD.SHL.U32 R4, R4, 0x40, RZ ;  /* 0x0000004004047824 */ /* 0x000fe200078e00ff */
[----:B------:R-:W-:Y:S01]  /*0c10*/  LOP3.LUT R17, R18, 0xfffffff8, RZ, 0xc0, !PT ;  /* 0xfffffff812117812 */ /* 0x000fe200078ec0ff */
[----:B------:R-:W-:Y:S01]  /*0c20*/  IMAD.IADD R6, R5, 0x1, -R6 ;  /* 0x0000000105067824 */ /* 0x000fe200078e0a06 */
[----:B------:R-:W-:-:S02]  /*0c30*/  LEA.HI R11, R10, R16, RZ, 0x2 ;  /* 0x000000100a0b7211 */ /* 0x000fc400078f10ff */
[----:B------:R-:W-:Y:S02]  /*0c40*/  LEA.HI R8, R14, R14, RZ, 0x1 ;  /* 0x0000000e0e087211 */ /* 0x000fe400078f08ff */
[----:B------:R-:W-:Y:S01]  /*0c50*/  LEA.HI R9, R3, R0, RZ, 0x5 ;  /* 0x0000000003097211 */ /* 0x000fe200078f28ff */
[----:B------:R-:W-:Y:S01]  /*0c60*/  IMAD.IADD R0, R0, 0x1, -R17 ;  /* 0x0000000100007824 */ /* 0x000fe200078e0a11 */
[----:B------:R-:W-:Y:S02]  /*0c70*/  SHF.L.U32 R3, R6, 0x6, RZ ;  /* 0x0000000606037819 */ /* 0x000fe400000006ff */
[--C-:B------:R-:W-:Y:S01]  /*0c80*/  SHF.R.S32.HI R12, RZ, 0x2, R11.reuse ;  /* 0x00000002ff0c7819 */ /* 0x100fe2000001140b */
[----:B------:R-:W-:Y:S01]  /*0c90*/  IMAD.SHL.U32 R9, R9, 0x20, RZ ;  /* 0x0000002009097824 */ /* 0x000fe200078e00ff */
[----:B------:R-:W-:Y:S01]  /*0ca0*/  SHF.R.S32.HI R13, RZ, 0x1f, R11 ;  /* 0x0000001fff0d7819 */ /* 0x000fe2000001140b */
[----:B------:R0:W-:Y:S01]  /*0cb0*/  STL [R1+0x4], R0 ;  /* 0x0000040001007387 */ /* 0x0001e20000100800 */
[----:B------:R-:W-:Y:S01]  /*0cc0*/  LOP3.LUT R15, R8, 0x1ffffffe, RZ, 0xc0, !PT ;  /* 0x1ffffffe080f7812 */ /* 0x000fe200078ec0ff */
[----:B------:R-:W-:Y:S01]  /*0cd0*/  IMAD.SHL.U32 R8, R7, 0x8, RZ ;  /* 0x0000000807087824 */ /* 0x000fe200078e00ff */
[----:B------:R-:W-:-:S02]  /*0ce0*/  LOP3.LUT R3, R3, 0x1c0, RZ, 0xc0, !PT ;  /* 0x000001c003037812 */ /* 0x000fc400078ec0ff */
[----:B------:R-:W-:Y:S01]  /*0cf0*/  SHF.R.S32.HI R7, RZ, 0x7, R2 ;  /* 0x00000007ff077819 */ /* 0x000fe20000011402 */
[----:B------:R-:W-:Y:S01]  /*0d00*/  IMAD.IADD R15, R14, 0x1, -R15 ;  /* 0x000000010e0f7824 */ /* 0x000fe200078e0a0f */
[----:B------:R-:W-:Y:S02]  /*0d10*/  LEA.HI R13, R13, R12, RZ, 0x3 ;  /* 0x0000000c0d0d7211 */ /* 0x000fe400078f18ff */
[----:B------:R-:W-:Y:S01]  /*0d20*/  LEA.HI R10, R10, R16, RZ, 0x5 ;  /* 0x000000100a0a7211 */ /* 0x000fe200078f28ff */
[----:B------:R-:W-:Y:S01]  /*0d30*/  IMAD.HI R2, R7, 0x55555556, RZ ;  /* 0x5555555607027827 */ /* 0x000fe200078e02ff */
[----:B0-----:R-:W-:Y:S02]  /*0d40*/  LOP3.LUT R0, R3, 0x8, R8, 0xf8, !PT ;  /* 0x0000000803007812 */ /* 0x001fe400078ef808 */
[----:B------:R-:W-:Y:S02]  /*0d50*/  SHF.R.U32.HI R3, RZ, 0x3, R3 ;  /* 0x00000003ff037819 */ /* 0x000fe40000011603 */
[----:B------:R-:W-:-:S02]  /*0d60*/  LOP3.LUT R13, R13, 0xfffffff8, RZ, 0xc0, !PT ;  /* 0xfffffff80d0d7812 */ /* 0x000fc400078ec0ff */
[----:B------:R-:W-:Y:S02]  /*0d70*/  LOP3.LUT R0, R0, R3, RZ, 0x3c, !PT ;  /* 0x0000000300007212 */ /* 0x000fe400078e3cff */
[----:B------:R-:W-:Y:S02]  /*0d80*/  LOP3.LUT R9, R9, 0xfffffc00, RZ, 0xc0, !PT ;  /* 0xfffffc0009097812 */ /* 0x000fe400078ec0ff */
[----:B------:R-:W-:Y:S02]  /*0d90*/  LOP3.LUT R4, R4, 0x7ffffe00, RZ, 0xc0, !PT ;  /* 0x7ffffe0004047812 */ /* 0x000fe400078ec0ff */
[----:B------:R-:W-:Y:S02]  /*0da0*/  IADD3 R13, R12, -R13, RZ ;  /* 0x8000000d0c0d7210 */ /* 0x000fe40007ffe0ff */
[----:B------:R-:W-:Y:S02]  /*0db0*/  LEA.HI R2, R2, R2, RZ, 0x1 ;  /* 0x0000000202027211 */ /* 0x000fe400078f08ff */
[----:B------:R-:W-:-:S02]  /*0dc0*/  SHF.R.S32.HI R10, RZ, 0x5, R10 ;  /* 0x00000005ff0a7819 */ /* 0x000fc4000001140a */
[----:B------:R-:W-:Y:S01]  /*0dd0*/  IADD3 R0, R0, R4, R9 ;  /* 0x0000000400007210 */ /* 0x000fe20007ffe009 */
[----:B------:R-:W-:Y:S01]  /*0de0*/  IMAD R3, R2, -0x3, R7 ;  /* 0xfffffffd02037824 */ /* 0x000fe200078e0207 */
[----:B------:R-:W-:Y:S01]  /*0df0*/  R2P PR, R6, 0x6 ;  /* 0x0000000606007804 */ /* 0x000fe20000000000 */
[----:B------:R-:W-:Y:S01]  /*0e00*/  IMAD R10, R10, 0x10, R13 ;  /* 0x000000100a0a7824 */ /* 0x000fe200078e020d */
[----:B------:R-:W-:Y:S01]  /*0e10*/  LOP3.LUT R11, R11, 0x7ffffffc, RZ, 0xc0, !PT ;  /* 0x7ffffffc0b0b7812 */ /* 0x000fe200078ec0ff */
[----:B------:R-:W-:Y:S01]  /*0e20*/  IMAD.MOV.U32 R6, RZ, RZ, -0x2 ;  /* 0xfffffffeff067424 */ /* 0x000fe200078e00ff */
[----:B------:R-:W-:Y:S02]  /*0e30*/  LEA R5, R5, R9, 0x6 ;  /* 0x0000000905057211 */ /* 0x000fe400078e30ff */
[----:B------:R-:W-:Y:S01]  /*0e40*/  LEA R2, R0, UR40, 0x1 ;  /* 0x0000002800027c11 */ /* 0x000fe2000f8e08ff */
[----:B------:R-:W-:Y:S01]  /*0e50*/  IMAD.IADD R11, R16, 0x1, -R11 ;  /* 0x00000001100b7824 */ /* 0x000fe200078e0a0b */
[----:B------:R-:W-:Y:S01]  /*0e60*/  LEA R3, R3, R10, 0x6 ;  /* 0x0000000a03037211 */ /* 0x000fe200078e30ff */
[----:B------:R-:W-:-:S02]  /*0e70*/  IMAD.IADD R5, R8, 0x1, R5 ;  /* 0x0000000108057824 */ /* 0x000fc400078e0205 */
[C---:B------:R-:W-:Y:S02]  /*0e80*/  VIADD R17, R2.reuse, 0x1e800 ;  /* 0x0001e80002117836 */ /* 0x040fe40000000000 */
[----:B------:R-:W-:Y:S01]  /*0e90*/  IMAD R4, R11, R6, 0xc0 ;  /* 0x000000c00b047424 */ /* 0x000fe200078e0206 */
[----:B------:R-:W-:Y:S01]  /*0ea0*/  STL [R1+0x20], R5 ;  /* 0x0000200501007387 */ /* 0x000fe20000100800 */
[----:B------:R-:W-:Y:S02]  /*0eb0*/  IMAD R0, R15, 0x8, R3 ;  /* 0x000000080f007824 */ /* 0x000fe400078e0203 */
[----:B------:R-:W-:Y:S01]  /*0ec0*/  VIADD R156, R2, 0x1e820 ;  /* 0x0001e820029c7836 */ /* 0x000fe20000000000 */
[----:B------:R-:W-:Y:S01]  /*0ed0*/  @P1 IADD3 R156, R17, -0x20, RZ ;  /* 0xffffffe0119c1810 */ /* 0x000fe20007ffe0ff */
[----:B------:R0:W-:Y:S01]  /*0ee0*/  STL [R1+0x24], R4 ;  /* 0x0000240401007387 */ /* 0x0001e20000100800 */
[----:B------:R-:W-:-:S03]  /*0ef0*/  IMAD.MOV.U32 R16, RZ, RZ, 0x40 ;  /* 0x00000040ff107424 */ /* 0x000fc600078e00ff */
[----:B------:R-:W-:Y:S01]  /*0f00*/  STL [R1+0x18], R3 ;  /* 0x0000180301007387 */ /* 0x000fe20000100800 */
[----:B------:R-:W-:Y:S01]  /*0f10*/  VIADD R157, R156, 0xc000 ;  /* 0x0000c0009c9d7836 */ /* 0x000fe20000000000 */
[----:B------:R-:W-:Y:S02]  /*0f20*/  SEL R16, R16, 0xffffffc0, !P2 ;  /* 0xffffffc010107807 */ /* 0x000fe40005000000 */
[----:B------:R1:W-:Y:S01]  /*0f30*/  STL [R1+0x1c], R0 ;  /* 0x00001c0001007387 */ /* 0x0003e20000100800 */
[----:B0-----:R-:W-:Y:S02]  /*0f40*/  SHF.R.S32.HI R4, RZ, 0x3, R18 ;  /* 0x00000003ff047819 */ /* 0x001fe40000011412 */
[----:B------:R-:W-:Y:S02]  /*0f50*/  IMAD.IADD R17, R17, 0x1, R16 ;  /* 0x0000000111117824 */ /* 0x000fe400078e0210 */
[----:B------:R-:W-:Y:S01]  /*0f60*/  IMAD.IADD R16, R16, 0x1, R156 ;  /* 0x0000000110107824 */ /* 0x000fe200078e029c */
[----:B-1----:R-:W-:-:S05]  /*0f70*/  IADD3 R0, R156, 0x6000, RZ ;  /* 0x000060009c007810 */ /* 0x002fca0007ffe0ff */
[----:B------:R0:W-:Y:S02]  /*0f80*/  STL [R1], R0 ;  /* 0x0000000001007387 */ /* 0x0001e40000100800 */
.L_x_29:
[----:B0-----:R-:W0:Y:S01]  /*0f90*/  S2R R0, SR_TID.X ;  /* 0x0000000000007919 */ /* 0x001e220000002100 */
[----:B------:R-:W-:Y:S01]  /*0fa0*/  ULDC.64 UR6, c[0x0][0x418] ;  /* 0x0001060000067ab9 */ /* 0x000fe20000000a00 */
[----:B------:R-:W-:Y:S01]  /*0fb0*/  ULDC UR4, c[0x0][0xc38] ;  /* 0x00030e0000047ab9 */ /* 0x000fe20000000800 */
[----:B------:R-:W-:Y:S02]  /*0fc0*/  UISETP.NE.U32.AND UP0, UPT, UR6, URZ, UPT ;  /* 0x0000003f0600728c */ /* 0x000fe4000bf05070 */
[----:B------:R-:W-:Y:S02]  /*0fd0*/  UISETP.NE.AND UP1, UPT, UR4, 0x1, UPT ;  /* 0x000000010400788c */ /* 0x000fe4000bf25270 */
[----:B------:R-:W-:Y:S01]  /*0fe0*/  UISETP.NE.AND.EX UP0, UPT, UR7, URZ, UPT, UP0 ;  /* 0x0000003f0700728c */ /* 0x000fe2000bf05300 */
[----:B------:R-:W-:Y:S01]  /*0ff0*/  ULDC UR49, c[0x0][0x424] ;  /* 0x0001090000317ab9 */ /* 0x000fe20000000800 */
[----:B------:R-:W-:Y:S02]  /*1000*/  UIADD3 UR12, UR40, 0x1e800, URZ ;  /* 0x0001e800280c7890 */ /* 0x000fe4000fffe03f */
[----:B------:R-:W-:Y:S01]  /*1010*/  USEL UR49, UR49, 0x1, UP0 ;  /* 0x0000000131317887 */ /* 0x000fe20008000000 */
[----:B------:R-:W-:Y:S01]  /*1020*/  ULDC UR4, c[0x0][0xc44] ;  /* 0x0003110000047ab9 */ /* 0x000fe20000000800 */
[----:B------:R-:W-:Y:S01]  /*1030*/  ULDC UR6, c[0x0][0x2f0] ;  /* 0x0000bc0000067ab9 */ /* 0x000fe20000000800 */
[----:B------:R-:W-:-:S02]  /*1040*/  ULOP3.LUT UP0, URZ, UR12, 0x3ff, URZ, 0xc0, !UPT ;  /* 0x000003ff0c3f7892 */ /* 0x000fc4000f80c03f */
[----:B------:R-:W-:Y:S02]  /*1050*/  UISETP.NE.AND UP2, UPT, UR4, 0x1, UPT ;  /* 0x000000010400788c */ /* 0x000fe4000bf45270 */
[----:B------:R-:W-:Y:S01]  /*1060*/  UIMAD UR49, UR49, UR6, URZ ;  /* 0x00000006313172a4 */ /* 0x000fe2000f8e023f */
[----:B------:R-:W-:Y:S01]  /*1070*/  @UP1 ULDC UR4, c[0x0][0xc3c] ;  /* 0x00030f0000041ab9 */ /* 0x000fe20000000800 */
[----:B------:R-:W-:Y:S01]  /*1080*/  PLOP3.LUT P0, PT, PT, PT, UP0, 0x80, 0x0 ;  /* 0x000000000000781c */ /* 0x000fe20003f0f008 */
[----:B------:R-:W-:Y:S02]  /*1090*/  UIMAD.WIDE.U32 UR4, UR41, UR4, URZ ;  /* 0x00000004290472a5 */ /* 0x000fe4000f8e003f */
[----:B------:R-:W-:Y:S01]  /*10a0*/  UIADD3 UR6, UR49, 0xbf, URZ ;  /* 0x000000bf31067890 */ /* 0x000fe2000fffe03f */
[----:B------:R-:W-:Y:S01]  /*10b0*/  @UP1 ULDC UR7, c[0x0][0xc40] ;  /* 0x0003100000071ab9 */ /* 0x000fe20000000800 */
[----:B------:R-:W-:Y:S01]  /*10c0*/  UMOV UR43, UR41 ;  /* 0x00000029002b7c82 */ /* 0x000fe20008000000 */
[----:B------:R-:W-:Y:S01]  /*10d0*/  @UP1 USHF.R.U32.HI UR43, URZ, UR7, UR5 ;  /* 0x000000073f2b1299 */ /* 0x000fe20008011605 */
[C---:B0-----:R-:W-:Y:S01]  /*10e0*/  VIADD R3, R0.reuse, 0xffffff80 ;  /* 0xffffff8000037836 */ /* 0x041fe20000000000 */
[----:B------:R-:W-:Y:S01]  /*10f0*/  UIMAD.WIDE UR6, UR6, 0x2aaaaaab, URZ ;  /* 0x2aaaaaab060678a5 */ /* 0x000fe2000f8e023f */
[----:B------:R-:W-:Y:S01]  /*1100*/  VIADD R0, R0, 0xffffff80 ;  /* 0xffffff8000007836 */ /* 0x000fe20000000000 */
[----:B------:R-:W-:-:S02]  /*1110*/  @UP2 ULDC.64 UR10, c[0x0][0xc48] ;  /* 0x00031200000a2ab9 */ /* 0x000fc40000000a00 */
[----:B------:R-:W-:Y:S02]  /*1120*/  UIMAD.WIDE.U32 UR4, UR43, UR10, URZ ;  /* 0x0000000a2b0472a5 */ /* 0x000fe4000f8e003f */
[----:B------:R-:W-:Y:S01]  /*1130*/  SHF.R.S32.HI R0, RZ, 0x1f, R0 ;  /* 0x0000001fff007819 */ /* 0x000fe20000011400 */
[----:B------:R-:W-:Y:S01]  /*1140*/  USHF.R.U32.HI UR48, URZ, 0x1f, UR7 ;  /* 0x0000001f3f307899 */ /* 0x000fe20008011607 */
[----:B------:R-:W-:Y:S02]  /*1150*/  UMOV UR45, UR43 ;  /* 0x0000002b002d7c82 */ /* 0x000fe40008000000 */
[----:B------:R-:W-:Y:S01]  /*1160*/  LEA.HI R0, R0, R3, RZ, 0x7 ;  /* 0x0000000300007211 */ /* 0x000fe200078f38ff */
[----:B------:R-:W-:Y:S02]  /*1170*/  @UP2 USHF.R.U32.HI UR45, URZ, UR11, UR5 ;  /* 0x0000000b3f2d2299 */ /* 0x000fe40008011605 */
[----:B------:R-:W-:Y:S01]  /*1180*/  ULEA.HI.SX32 UR48, UR7, UR48, 0x1b ;  /* 0x0000003007307291 */ /* 0x000fe2000f8fda3f */
[----:B------:R-:W-:-:S06]  /*1190*/  SHF.R.S32.HI R0, RZ, 0x7, R0 ;  /* 0x00000007ff007819 */ /* 0x000fcc0000011400 */
[----:B------:R-:W0:Y:S02]  /*11a0*/  SHFL.IDX PT, R0, R0, RZ, 0x1f ;  /* 0x00001fff00007589 */ /* 0x000e2400000e0000 */
[----:B0-----:R-:W-:-:S13]  /*11b0*/  R2UR UR44, R0 ;  /* 0x00000000002c72ca */ /* 0x001fda00000e0000 */
[----:B------:R-:W-:-:S04]  /*11c0*/  UIMAD.WIDE UR8, UR44, 0x55555556, URZ ;  /* 0x555555562c0878a5 */ /* 0x000fc8000f8e023f */
[----:B------:R-:W-:-:S04]  /*11d0*/  ULEA.HI UR9, UR9, UR9, URZ, 0x1 ;  /* 0x0000000909097291 */ /* 0x000fc8000f8f083f */
[----:B------:R-:W-:Y:S01]  /*11e0*/  UIMAD UR50, UR9, -0x3, UR44 ;  /* 0xfffffffd093278a4 */ /* 0x000fe2000f8e022c */
[----:B-1----:R-:W-:Y:S11]  /*11f0*/  @!P0 BRA `(.L_x_9) ;  /* 0x0000000000408947 */ /* 0x002ff60003800000 */
[----:B------:R-:W-:Y:S01]  /*1200*/  MOV R0, 0x0 ;  /* 0x0000000000007802 */ /* 0x000fe20000000f00 */
[----:B------:R-:W-:Y:S01]  /*1210*/  ULDC.64 UR4, c[0x4][0xa8] ;  /* 0x01002a0000047ab9 */ /* 0x000fe20000000a00 */
[----:B------:R-:W-:Y:S01]  /*1220*/  ULDC.64 UR6, c[0x4][0x48] ;  /* 0x0100120000067ab9 */ /* 0x000fe20000000a00 */
[----:B------:R-:W-:Y:S01]  /*1230*/  MOV R4, UR4 ;  /* 0x0000000400047c02 */ /* 0x000fe20008000f00 */
[----:B------:R0:W1:Y:S01]  /*1240*/  LDC.64 R14, c[0x4][R0] ;  /* 0x01000000000e7b82 */ /* 0x0000620000000a00 */
[----:B------:R-:W-:Y:S01]  /*1250*/  IMAD.U32 R5, RZ, RZ, UR5 ;  /* 0x00000005ff057e24 */ /* 0x000fe2000f8e00ff */
[----:B------:R-:W-:Y:S01]  /*1260*/  ULDC.64 UR4, c[0x4][0xb0] ;  /* 0x01002c0000047ab9 */ /* 0x000fe20000000a00 */
[----:B------:R-:W-:Y:S01]  /*1270*/  MOV R10, UR6 ;  /* 0x00000006000a7c02 */ /* 0x000fe20008000f00 */
[----:B------:R-:W-:Y:S01]  /*1280*/  IMAD.U32 R6, RZ, RZ, UR4 ;  /* 0x00000004ff067e24 */ /* 0x000fe2000f8e00ff */
[----:B------:R-:W-:Y:S01]  /*1290*/  MOV R13, RZ ;  /* 0x000000ff000d7202 */ /* 0x000fe20000000f00 */
[----:B------:R-:W-:-:S02]  /*12a0*/  IMAD.U32 R7, RZ, RZ, UR5 ;  /* 0x00000005ff077e24 */ /* 0x000fc4000f8e00ff */
[----:B------:R-:W-:Y:S02]  /*12b0*/  IMAD.U32 R11, RZ, RZ, UR7 ;  /* 0x00000007ff0b7e24 */ /* 0x000fe4000f8e00ff */
[----:B------:R-:W-:Y:S02]  /*12c0*/  IMAD.MOV.U32 R8, RZ, RZ, 0x70 ;  /* 0x00000070ff087424 */ /* 0x000fe400078e00ff */
[----:B0-----:R-:W-:-:S07]  /*12d0*/  IMAD.MOV.U32 R12, RZ, RZ, 0x1 ;  /* 0x00000001ff0c7424 */ /* 0x001fce00078e00ff */
[----:B------:R-:W-:-:S07]  /*12e0*/  LEPC R20, `(.L_x_9) ;  /* 0x000000001014794e */ /* 0x000fce0000000000 */
[----:B-1----:R-:W-:Y:S05]  /*12f0*/  CALL.ABS.NOINC R14 ;  /* 0x000000000e007343 */ /* 0x002fea0003c00000 */
.L_x_9:
[----:B------:R-:W-:Y:S01]  /*1300*/  ULOP3.LUT UR4, UR37, 0x1, URZ, 0xc0, !UPT ;  /* 0x0000000125047892 */ /* 0x000fe2000f8ec03f */
[----:B------:R-:W-:-:S05]  /*1310*/  IMAD.U32 R3, RZ, RZ, UR42 ;  /* 0x0000002aff037e24 */ /* 0x000fca000f8e00ff */
[----:B------:R-:W-:Y:S01]  /*1320*/  IMAD.U32 R0, RZ, RZ, UR4 ;  /* 0x00000004ff007e24 */ /* 0x000fe2000f8e00ff */
[----:B------:R-:W-:-:S04]  /*1330*/  ISETP.NE.AND P0, PT, R3, 0x3, PT ;  /* 0x000000030300780c */ /* 0x000fc80003f05270 */
[----:B------:R-:W-:-:S04]  /*1340*/  SHF.L.U32 R0, R0, 0x1f, RZ ;  /* 0x0000001f00007819 */ /* 0x000fc800000006ff */
[----:B------:R-:W0:Y:S02]  /*1350*/  SYNCS.PHASECHK.TRANS64.TRYWAIT P1, [UR40+0x30800], R0 ;  /* 0x03080000ff0075a7 */ /* 0x000e240008020168 */
[----:B0-----:R-:W-:Y:S05]  /*1360*/  @!P1 BRA `(.L_x_10) ;  /* 0x000000bc00a89947 */ /* 0x001fea0003800000 */
.L_x_107:
[----:B------:R-:W-:Y:S05]  /*1370*/  @!P0 BRA `(.L_x_11) ;  /* 0x0000000000048947 */ /* 0x000fea0003800000 */
[----:B------:R-:W-:Y:S01]  /*1380*/  BPT.TRAP 0x1 ;  /* 0x000000040000795c */ /* 0x000fe20000300000 */
.L_x_11:
[----:B0-----:R-:W-:Y:S01]  /*1390*/  IMAD.U32 R0, RZ, RZ, UR39 ;  /* 0x00000027ff007e24 */ /* 0x001fe2000f8e00ff */
[----:B------:R-:W-:-:S04]  /*13a0*/  MOV R5, UR38 ;  /* 0x0000002600057c02 */ /* 0x000fc80008000f00 */
[----:B------:R-:W-:Y:S02]  /*13b0*/  LEA R0, R0, UR40, 0x3 ;  /* 0x0000002800007c11 */ /* 0x000fe4000f8e18ff */
[----:B------:R-:W-:-:S04]  /*13c0*/  SHF.L.U32 R5, R5, 0x1f, RZ ;  /* 0x0000001f05057819 */ /* 0x000fc800000006ff */
[----:B------:R0:W1:Y:S01]  /*13d0*/  SYNCS.PHASECHK.TRANS64.TRYWAIT P2, [R0+URZ+0x30830], R5 ;  /* 0x03083005000075a7 */ /* 0x000062000804017f */
[----:B------:R-:W-:Y:S05]  /*13e0*/  @!P0 BRA `(.L_x_12) ;  /* 0x0000000000048947 */ /* 0x000fea0003800000 */
[----:B------:R-:W-:Y:S01]  /*13f0*/  BPT.TRAP 0x1 ;  /* 0x000000040000795c */ /* 0x000fe20000300000 */
.L_x_12:
[----:B------:R-:W2:Y:S01]  /*1400*/  S2R R4, SR_TID.X ;  /* 0x0000000000047919 */ /* 0x000ea20000002100 */
[----:B------:R-:W-:-:S05]  /*1410*/  IMAD.U32 R155, RZ, RZ, UR50 ;  /* 0x00000032ff9b7e24 */ /* 0x000fca000f8e00ff */
[----:B------:R-:W-:-:S05]  /*1420*/  LEA R155, R155, UR40, 0xd ;  /* 0x000000289b9b7c11 */ /* 0x000fca000f8e68ff */
[----:B------:R-:W-:-:S05]  /*1430*/  VIADD R3, R155, 0xc400 ;  /* 0x0000c4009b037836 */ /* 0x000fca0000000000 */
[----:B------:R-:W-:-:S04]  /*1440*/  SHF.R.U32.HI R3, RZ, 0x4, R3 ;  /* 0x00000004ff037819 */ /* 0x000fc80000011603 */
[----:B------:R-:W-:Y:S02]  /*1450*/  LOP3.LUT R3, R3, 0x3fff, RZ, 0xc0, !PT ;  /* 0x00003fff03037812 */ /* 0x000fe400078ec0ff */
[----:B--2---:R-:W-:Y:S01]  /*1460*/  LOP3.LUT P1, RZ, R4, 0x7f, RZ, 0xc0, !PT ;  /* 0x0000007f04ff7812 */ /* 0x004fe2000782c0ff */
[----:B-1----:R-:W-:-:S12]  /*1470*/  @P2 BRA `(.L_x_13) ;  /* 0x0000000000082947 */ /* 0x002fd80003800000 */
[----:B------:R-:W1:Y:S02]  /*1480*/  SYNCS.PHASECHK.TRANS64.TRYWAIT P2, [R0+URZ+0x30830], R5 ;  /* 0x03083005000075a7 */ /* 0x000e64000804017f */
[----:B-1----:R-:W-:Y:S05]  /*1490*/  @!P2 BRA `(.L_x_14) ;  /* 0x000000bc0074a947 */ /* 0x002fea0003800000 */
.L_x_13:
[----:B------:R-:W-:Y:S05]  /*14a0*/  WARPSYNC.ALL ;  /* 0x0000000000007948 */ /* 0x000fea0003800000 */
[----:B------:R-:W-:Y:S01]  /*14b0*/  IMAD.MOV.U32 R151, RZ, RZ, RZ ;  /* 0x000000ffff977224 */ /* 0x000fe200078e00ff */
[----:B------:R-:W-:Y:S02]  /*14c0*/  LOP3.LUT R4, R3, 0x10000, RZ, 0xfc, !PT ;  /* 0x0001000003047812 */ /* 0x000fe400078efcff */
[----:B01----:R-:W-:Y:S01]  /*14d0*/  MOV R5, 0x40000040 ;  /* 0x4000004000057802 */ /* 0x003fe20000000f00 */
[----:B------:R-:W-:-:S03]  /*14e0*/  UIADD3 UR4, UR40, 0x12400, URZ ;  /* 0x0001240028047890 */ /* 0x000fc6000fffe03f */
[----:B------:R-:W-:Y:S01]  /*14f0*/  R2UR UR5, R5 ;  /* 0x00000000050572ca */ /* 0x000fe200000e0000 */
[----:B------:R-:W-:Y:S01]  /*1500*/  WARPGROUP.ARRIVE ;  /* 0x00000000000079c5 */ /* 0x000fe20000000000 */
[----:B------:R-:W-:Y:S01]  /*1510*/  UMOV UR7, 0x40000040 ;  /* 0x4000004000077882 */ /* 0x000fe20000000000 */
[----:B------:R-:W-:Y:S01]  /*1520*/  USHF.R.U32.HI UR4, URZ, 0x4, UR4 ;  /* 0x000000043f047899 */ /* 0x000fe20008011604 */
[C---:B------:R-:W-:Y:S01]  /*1530*/  R2UR UR13, R4.reuse ;  /* 0x00000000040d72ca */ /* 0x040fe200000e0000 */
[----:B------:R-:W2:Y:S01]  /*1540*/  LDL R121, [R1+0x24] ;  /* 0x0000240001797983 */ /* 0x000ea20000100800 */
[----:B------:R-:W-:Y:S01]  /*1550*/  UMOV UR9, 0x40000040 ;  /* 0x4000004000097882 */ /* 0x000fe20000000000 */
[----:B------:R-:W-:Y:S01]  /*1560*/  ULOP3.LUT UR20, UR4, 0x3fff, URZ, 0xc0, !UPT ;  /* 0x00003fff04147892 */ /* 0x000fe2000f8ec03f */
[----:B------:R-:W-:Y:S01]  /*1570*/  P2R R120, PR, RZ, 0x1 ;  /* 0x00000001ff787803 */ /* 0x000fe20000000000 */
[----:B------:R-:W-:Y:S01]  /*1580*/  UMOV UR11, 0x40000040 ;  /* 0x40000040000b7882 */ /* 0x000fe20000000000 */
[----:B------:R-:W-:Y:S01]  /*1590*/  R2UR UR4, R4 ;  /* 0x00000000040472ca */ /* 0x000fe200000e0000 */
[----:B------:R-:W-:Y:S01]  /*15a0*/  ULOP3.LUT UR20, UR20, 0x10000, URZ, 0xfc, !UPT ;  /* 0x0001000014147892 */ /* 0x000fe2000f8efc3f */
[----:B------:R-:W-:Y:S01]  /*15b0*/  UMOV UR15, 0x40000040 ;  /* 0x40000040000f7882 */ /* 0x000fe20000000000 */
[----:B------:R-:W-:-:S02]  /*15c0*/  ULDC UR21, c[0x0][0x988] ;  /* 0x0002620000157ab9 */ /* 0x000fc40000000800 */
[----:B------:R-:W-:Y:S02]  /*15d0*/  UIMAD UR12, UR39, 0x600, UR20 ;  /* 0x00000600270c78a4 */ /* 0x000fe4000f8e0214 */
[----:B------:R-:W-:Y:S02]  /*15e0*/  UIADD3 UR8, UR13, 0x4, URZ ;  /* 0x000000040d087890 */ /* 0x000fe4000fffe03f */
[----:B------:R-:W-:Y:S02]  /*15f0*/  UIADD3 UR10, UR12, 0x4, URZ ;  /* 0x000000040c0a7890 */ /* 0x000fe4000fffe03f */
[----:B------:R-:W-:Y:S02]  /*1600*/  UIADD3 UR14, UR12, 0x6, URZ ;  /* 0x000000060c0e7890 */ /* 0x000fe4000fffe03f */
[----:B------:R-:W-:Y:S02]  /*1610*/  UMOV UR6, UR12 ;  /* 0x0000000c00067c82 */ /* 0x000fe40008000000 */
[----:B------:R-:W-:Y:S01]  /*1620*/  HGMMA.64x192x16.F32.BF16 R24, gdesc[UR4], RZ, !UPT, gsb0 ;  /* 0x02e00000041879f0 */ /* 0x000fe2000c0018ff */
[----:B------:R-:W-:-:S02]  /*1630*/  UIADD3 UR4, UR13, 0x2, URZ ;  /* 0x000000020d047890 */ /* 0x000fc4000fffe03f */
[----:B------:R-:W-:Y:S01]  /*1640*/  UIADD3 UR6, UR12, 0x2, URZ ;  /* 0x000000020c067890 */ /* 0x000fe2000fffe03f */
[----:B------:R-:W-:Y:S01]  /*1650*/  UMOV UR5, 0x40000040 ;  /* 0x4000004000057882 */ /* 0x000fe20000000000 */
[----:B------:R-:W-:Y:S01]  /*1660*/  UMOV UR7, 0x40000040 ;  /* 0x4000004000077882 */ /* 0x000fe20000000000 */
[----:B------:R-:W-:Y:S02]  /*1670*/  WARPGROUP.DEPBAR.LE gsb0, 0x0 ;  /* 0x00008000000079c5 */ /* 0x000fe40000010000 */
[----:B------:R-:W-:-:S12]  /*1680*/  WARPGROUP.ARRIVE ;  /* 0x00000000000079c5 */ /* 0x000fd80000000000 */
[----:B------:R-:W-:Y:S01]  /*1690*/  HGMMA.64x192x16.F32.BF16 R24, gdesc[UR4], R24, gsb0 ;  /* 0x02e00000041879f0 */ /* 0x000fe20008001818 */
[----:B------:R-:W-:-:S03]  /*16a0*/  UIADD3 UR6, UR13, 0x6, URZ ;  /* 0x000000060d067890 */ /* 0x000fc6000fffe03f */
[----:B------:R-:W-:-:S04]  /*16b0*/  UMOV UR13, 0x40000040 ;  /* 0x40000040000d7882 */ /* 0x000fc80000000000 */
[----:B------:R-:W-:Y:S01]  /*16c0*/  UMOV UR12, UR6 ;  /* 0x00000006000c7c82 */ /* 0x000fe20008000000 */
[----:B------:R-:W-:Y:S01]  /*16d0*/  ULDC UR6, c[0x0][0x9d8] ;  /* 0x0002760000067ab9 */ /* 0x000fe20000000800 */
[----:B------:R-:W-:Y:S02]  /*16e0*/  WARPGROUP.DEPBAR.LE gsb0, 0x0 ;  /* 0x00008000000079c5 */ /* 0x000fe40000010000 */
[----:B------:R-:W-:-:S08]  /*16f0*/  WARPGROUP.ARRIVE ;  /* 0x00000000000079c5 */ /* 0x000fd00000000000 */
[----:B------:R-:W-:Y:S03]  /*1700*/  HGMMA.64x192x16.F32.BF16 R24, gdesc[UR8], R24, gsb0 ;  /* 0x02e00000081879f0 */ /* 0x000fe60008001818 */
[----:B------:R-:W-:Y:S02]  /*1710*/  WARPGROUP.DEPBAR.LE gsb0, 0x0 ;  /* 0x00008000000079c5 */ /* 0x000fe40000010000 */
[----:B------:R-:W-:-:S15]  /*1720*/  WARPGROUP.ARRIVE ;  /* 0x00000000000079c5 */ /* 0x000fde0000000000 */
[----:B------:R-:W-:Y:S03]  /*1730*/  HGMMA.64x192x16.F32.BF16 R24, gdesc[UR12], R24, gsb0 ;  /* 0x02e000000c1879f0 */ /* 0x000fe60008001818 */
[----:B------:R-:W-:Y:S02]  /*1740*/  WARPGROUP.DEPBAR.LE gsb0, 0x0 ;  /* 0x00008000000079c5 */ /* 0x000fe40000010000 */
[----:B------:R-:W-:Y:S01]  /*1750*/  FMUL.FTZ R3, R24, UR6 ;  /* 0x0000000618037c20 */ /* 0x000fe20008410000 */
[----:B------:R-:W-:Y:S01]  /*1760*/  FMUL.FTZ R6, R25, UR6 ;  /* 0x0000000619067c20 */ /* 0x000fe20008410000 */
[----:B------:R-:W-:Y:S01]  /*1770*/  FMUL.FTZ R9, R28, UR6 ;  /* 0x000000061c097c20 */ /* 0x000fe20008410000 */
[----:B------:R-:W-:Y:S01]  /*1780*/  FMUL.FTZ R24, R41, UR6 ;  /* 0x0000000629187c20 */ /* 0x000fe20008410000 */
[----:B------:R-:W-:Y:S01]  /*1790*/  FMUL.FTZ R25, R42, UR6 ;  /* 0x000000062a197c20 */ /* 0x000fe20008410000 */
[----:B------:R-:W-:Y:S01]  /*17a0*/  FMUL.FTZ R10, R29, UR6 ;  /* 0x000000061d0a7c20 */ /* 0x000fe20008410000 */
[----:B------:R-:W0:Y:S01]  /*17b0*/  MUFU.TANH R3, R3 ;  /* 0x0000000300037308 */ /* 0x000e220000002400 */
[----:B------:R-:W-:Y:S01]  /*17c0*/  FMUL.FTZ R41, R58, UR6 ;  /* 0x000000063a297c20 */ /* 0x000fe20008410000 */
[----:B------:R-:W-:Y:S01]  /*17d0*/  FMUL.FTZ R42, R59, UR6 ;  /* 0x000000063b2a7c20 */ /* 0x000fe20008410000 */
[----:B------:R-:W-:Y:S01]  /*17e0*/  FMUL.FTZ R58, R75, UR6 ;  /* 0x000000064b3a7c20 */ /* 0x000fe20008410000 */
[----:B------:R-:W-:Y:S01]  /*17f0*/  FMUL.FTZ R59, R76, UR6 ;  /* 0x000000064c3b7c20 */ /* 0x000fe20008410000 */
[----:B--2---:R-:W-:-:S02]  /*1800*/  VIADD R75, R121, UR49 ;  /* 0x00000031794b7c36 */ /* 0x004fc40008000000 */
[----:B------:R-:W-:Y:S01]  /*1810*/  FMUL.FTZ R7, R26, UR6 ;  /* 0x000000061a077c20 */ /* 0x000fe20008410000 */
[----:B------:R-:W-:Y:S01]  /*1820*/  FMUL.FTZ R13, R32, UR6 ;  /* 0x00000006200d7c20 */ /* 0x000fe20008410000 */
[----:B------:R-:W1:Y:S01]  /*1830*/  MUFU.TANH R6, R6 ;  /* 0x0000000600067308 */ /* 0x000e620000002400 */
[----:B------:R-:W-:Y:S02]  /*1840*/  IMAD.U32 R76, RZ, RZ, UR48 ;  /* 0x00000030ff4c7e24 */ /* 0x000fe4000f8e00ff */
[----:B------:R-:W-:Y:S01]  /*1850*/  FMUL.FTZ R8, R27, UR6 ;  /* 0x000000061b087c20 */ /* 0x000fe20008410000 */
[----:B------:R-:W-:Y:S01]  /*1860*/  FMUL.FTZ R14, R33, UR6 ;  /* 0x00000006210e7c20 */ /* 0x000fe20008410000 */
[----:B------:R-:W-:Y:S01]  /*1870*/  FMUL.FTZ R11, R30, UR6 ;  /* 0x000000061e0b7c20 */ /* 0x000fe20008410000 */
[----:B------:R-:W-:Y:S01]  /*1880*/  FMUL.FTZ R19, R36, UR6 ;  /* 0x0000000624137c20 */ /* 0x000fe20008410000 */
[----:B------:R-:W-:Y:S01]  /*1890*/  FMUL.FTZ R12, R31, UR6 ;  /* 0x000000061f0c7c20 */ /* 0x000fe20008410000 */
[----:B------:R-:W-:Y:S01]  /*18a0*/  FMUL.FTZ R20, R37, UR6 ;  /* 0x0000000625147c20 */ /* 0x000fe20008410000 */
[----:B------:R-:W2:Y:S01]  /*18b0*/  MUFU.TANH R9, R9 ;  /* 0x0000000900097308 */ /* 0x000ea20000002400 */
[----:B------:R-:W-:-:S02]  /*18c0*/  IMAD R75, R76, -0xc0, R75 ;  /* 0xffffff404c4b7824 */ /* 0x000fc400078e024b */
[----:B------:R-:W-:Y:S01]  /*18d0*/  FMUL.FTZ R33, R50, UR6 ;  /* 0x0000000632217c20 */ /* 0x000fe20008410000 */
[----:B------:R-:W-:Y:S01]  /*18e0*/  FMUL.FTZ R50, R67, UR6 ;  /* 0x0000000643327c20 */ /* 0x000fe20008410000 */
[----:B------:R-:W-:Y:S01]  /*18f0*/  FMUL.FTZ R67, R84, UR6 ;  /* 0x0000000654437c20 */ /* 0x000fe20008410000 */
[----:B------:R-:W-:Y:S01]  /*1900*/  FMUL.FTZ R15, R34, UR6 ;  /* 0x00000006220f7c20 */ /* 0x000fe20008410000 */
[----:B------:R-:W-:Y:S01]  /*1910*/  FMUL.FTZ R23, R40, UR6 ;  /* 0x0000000628177c20 */ /* 0x000fe20008410000 */
[----:B------:R-:W-:Y:S01]  /*1920*/  FMUL.FTZ R18, R35, UR6 ;  /* 0x0000000623127c20 */ /* 0x000fe20008410000 */
[----:B------:R-:W3:Y:S01]  /*1930*/  MUFU.TANH R10, R10 ;  /* 0x0000000a000a7308 */ /* 0x000ee20000002400 */
[----:B------:R-:W-:Y:S01]  /*1940*/  ISETP.GT.AND P4, PT, R75, RZ, PT ;  /* 0x000000ff4b00720c */ /* 0x000fe20003f84270 */
[----:B------:R-:W-:Y:S01]  /*1950*/  FMUL.FTZ R34, R51, UR6 ;  /* 0x0000000633227c20 */ /* 0x000fe20008410000 */
[----:B------:R-:W-:Y:S01]  /*1960*/  ISETP.GT.AND P3, PT, R75, 0x1, PT ;  /* 0x000000014b00780c */ /* 0x000fe20003f64270 */
[----:B------:R-:W-:Y:S01]  /*1970*/  FMUL.FTZ R51, R68, UR6 ;  /* 0x0000000644337c20 */ /* 0x000fe20008410000 */
[----:B------:R-:W-:Y:S01]  /*1980*/  FMUL.FTZ R21, R38, UR6 ;  /* 0x0000000626157c20 */ /* 0x000fe20008410000 */
[----:B------:R-:W-:Y:S01]  /*1990*/  FMUL.FTZ R22, R39, UR6 ;  /* 0x0000000627167c20 */ /* 0x000fe20008410000 */
[----:B------:R-:W-:Y:S01]  /*19a0*/  FMUL.FTZ R27, R44, UR6 ;  /* 0x000000062c1b7c20 */ /* 0x000fe20008410000 */
[----:B------:R-:W4:Y:S01]  /*19b0*/  MUFU.TANH R7, R7 ;  /* 0x0000000700077308 */ /* 0x000f220000002400 */
[----:B------:R-:W-:Y:S01]  /*19c0*/  ISETP.GT.AND P2, PT, R75, 0x8, PT ;  /* 0x000000084b00780c */ /* 0x000fe20003f44270 */
[----:B------:R-:W-:Y:S01]  /*19d0*/  FMUL.FTZ R68, R85, UR6 ;  /* 0x0000000655447c20 */ /* 0x000fe20008410000 */
[----:B0-----:R-:W-:Y:S01]  /*19e0*/  FSEL R3, R3, -INF , P4 ;  /* 0xff80000003037808 */ /* 0x001fe20002000000 */
[----:B------:R-:W-:Y:S01]  /*19f0*/  FMUL.FTZ R28, R45, UR6 ;  /* 0x000000062d1c7c20 */ /* 0x000fe20008410000 */
[----:B------:R-:W-:Y:S01]  /*1a00*/  FMUL.FTZ R26, R43, UR6 ;  /* 0x000000062b1a7c20 */ /* 0x000fe20008410000 */
[----:B------:R-:W-:Y:S01]  /*1a10*/  FMUL.FTZ R32, R49, UR6 ;  /* 0x0000000631207c20 */ /* 0x000fe20008410000 */
[----:B------:R-:W-:Y:S01]  /*1a20*/  FMUL.FTZ R29, R46, UR6 ;  /* 0x000000062e1d7c20 */ /* 0x000fe20008410000 */
[----:B------:R-:W0:Y:S01]  /*1a30*/  MUFU.TANH R13, R13 ;  /* 0x0000000d000d7308 */ /* 0x000e220000002400 */
[----:B-1----:R-:W-:Y:S01]  /*1a40*/  FSEL R6, R6, -INF , P3 ;  /* 0xff80000006067808 */ /* 0x002fe20001800000 */
[----:B------:R-:W-:Y:S01]  /*1a50*/  FMUL.FTZ R35, R52, UR6 ;  /* 0x0000000634237c20 */ /* 0x000fe20008410000 */
[----:B------:R-:W-:Y:S01]  /*1a60*/  FMUL.FTZ R112, R112, UR6 ;  /* 0x0000000670707c20 */ /* 0x000fe20008410000 */
[----:B------:R-:W-:Y:S01]  /*1a70*/  FMUL.FTZ R113, R113, UR6 ;  /* 0x0000000671717c20 */ /* 0x000fe20008410000 */
[----:B------:R-:W-:Y:S01]  /*1a80*/  FMUL.FTZ R116, R116, UR6 ;  /* 0x0000000674747c20 */ /* 0x000fe20008410000 */
[----:B------:R-:W-:Y:S01]  /*1a90*/  FMUL.FTZ R117, R117, UR6 ;  /* 0x0000000675757c20 */ /* 0x000fe20008410000 */
[----:B------:R-:W-:Y:S01]  /*1aa0*/  FMUL.FTZ R30, R47, UR6 ;  /* 0x000000062f1e7c20 */ /* 0x000fe20008410000 */
[----:B------:R-:W1:Y:S01]  /*1ab0*/  MUFU.TANH R8, R8 ;  /* 0x0000000800087308 */ /* 0x000e620000002400 */
[----:B------:R-:W-:Y:S01]  /*1ac0*/  ISETP.GT.AND P6, PT, R75, 0x9, PT ;  /* 0x000000094b00780c */ /* 0x000fe20003fc4270 */
[----:B------:R-:W-:Y:S01]  /*1ad0*/  FMUL.FTZ R52, R69, UR6 ;  /* 0x0000000645347c20 */ /* 0x000fe20008410000 */
[----:B--2---:R-:W-:Y:S01]  /*1ae0*/  FSEL R9, R9, -INF , P2 ;  /* 0xff80000009097808 */ /* 0x004fe20001000000 */
[----:B------:R-:W-:Y:S01]  /*1af0*/  FMUL.FTZ R69, R86, UR6 ;  /* 0x0000000656457c20 */ /* 0x000fe20008410000 */
[----:B------:R-:W2:Y:S03]  /*1b00*/  LDL R121, [R1] ;  /* 0x0000000001797983 */ /* 0x000ea60000100800 */
[----:B------:R-:W5:Y:S01]  /*1b10*/  MUFU.TANH R14, R14 ;  /* 0x0000000e000e7308 */ /* 0x000f620000002400 */
[----:B------:R-:W-:Y:S01]  /*1b20*/  FMNMX.FTZ R84, R3, R6, !PT ;  /* 0x0000000603547209 */ /* 0x000fe20007810000 */
[----:B------:R-:W-:-:S06]  /*1b30*/  FMUL.FTZ R31, R48, UR6 ;  /* 0x00000006301f7c20 */ /* 0x000fcc0008410000 */
[----:B------:R-:W5:Y:S01]  /*1b40*/  MUFU.TANH R11, R11 ;  /* 0x0000000b000b7308 */ /* 0x000f620000002400 */
[----:B------:R-:W-:Y:S01]  /*1b50*/  ISETP.GT.AND P5, PT, R75, 0x10, PT ;  /* 0x000000104b00780c */ /* 0x000fe20003fa4270 */
[----:B------:R-:W-:Y:S01]  /*1b60*/  FMUL.FTZ R36, R53, UR6 ;  /* 0x0000000635247c20 */ /* 0x000fe20008410000 */
[----:B---3--:R-:W-:Y:S01]  /*1b70*/  FSEL R10, R10, -INF , P6 ;  /* 0xff8000000a0a7808 */ /* 0x008fe20003000000 */
[----:B------:R-:W-:-:S04]  /*1b80*/  FMUL.FTZ R53, R70, UR6 ;  /* 0x0000000646357c20 */ /* 0x000fc80008410000 */
[----:B------:R-:W3:Y:S01]  /*1b90*/  MUFU.TANH R19, R19 ;  /* 0x0000001300137308 */ /* 0x000ee20000002400 */
[----:B------:R-:W-:Y:S01]  /*1ba0*/  FMNMX.FTZ R85, R9, R84, !PT ;  /* 0x0000005409557209 */ /* 0x000fe20007810000 */
[----:B------:R-:W-:Y:S01]  /*1bb0*/  FMUL.FTZ R70, R87, UR6 ;  /* 0x0000000657467c20 */ /* 0x000fe20008410000 */
[----:B----4-:R-:W-:Y:S01]  /*1bc0*/  FSEL R7, R7, -INF , P4 ;  /* 0xff80000007077808 */ /* 0x010fe20002000000 */
[----:B------:R-:W-:Y:S01]  /*1bd0*/  FMUL.FTZ R39, R56, UR6 ;  /* 0x0000000638277c20 */ /* 0x000fe20008410000 */
[----:B------:R-:W-:-:S03]  /*1be0*/  FMUL.FTZ R37, R54, UR6 ;  /* 0x0000000636257c20 */ /* 0x000fc60008410000 */
[----:B------:R-:W4:Y:S01]  /*1bf0*/  MUFU.TANH R12, R12 ;  /* 0x0000000c000c7308 */ /* 0x000f220000002400 */
[----:B------:R-:W-:Y:S01]  /*1c00*/  ISETP.GT.AND P4, PT, R75, 0x11, PT ;  /* 0x000000114b00780c */ /* 0x000fe20003f84270 */
[----:B------:R-:W-:Y:S01]  /*1c10*/  FMUL.FTZ R40, R57, UR6 ;  /* 0x0000000639287c20 */ /* 0x000fe20008410000 */
[----:B0-----:R-:W-:Y:S01]  /*1c20*/  FSEL R13, R13, -INF , P5 ;  /* 0xff8000000d0d7808 */ /* 0x001fe20002800000 */
[----:B------:R-:W-:-:S04]  /*1c30*/  FMUL.FTZ R54, R71, UR6 ;  /* 0x0000000647367c20 */ /* 0x000fc80008410000 */
[----:B------:R-:W0:Y:S01]  /*1c40*/  MUFU.TANH R20, R20 ;  /* 0x0000001400147308 */ /* 0x000e220000002400 */
[----:B------:R-:W-:Y:S01]  /*1c50*/  FMNMX.FTZ R84, R10, R85, !PT ;  /* 0x000000550a547209 */ /* 0x000fe20007810000 */
[----:B------:R-:W-:Y:S01]  /*1c60*/  FMUL.FTZ R71, R88, UR6 ;  /* 0x0000000658477c20 */ /* 0x000fe20008410000 */
[----:B-1----:R-:W-:Y:S01]  /*1c70*/  FSEL R8, R8, -INF , P3 ;  /* 0xff80000008087808 */ /* 0x002fe20001800000 */
[----:B------:R-:W-:-:S04]  /*1c80*/  FMUL.FTZ R38, R55, UR6 ;  /* 0x0000000637267c20 */ /* 0x000fc80008410000 */
[----:B------:R-:W1:Y:S01]  /*1c90*/  MUFU.TANH R15, R15 ;  /* 0x0000000f000f7308 */ /* 0x000e620000002400 */
[----:B------:R-:W-:Y:S01]  /*1ca0*/  ISETP.GT.AND P3, PT, R75, 0x18, PT ;  /* 0x000000184b00780c */ /* 0x000fe20003f64270 */
[----:B------:R-:W-:Y:S01]  /*1cb0*/  FMUL.FTZ R43, R60, UR6 ;  /* 0x000000063c2b7c20 */ /* 0x000fe20008410000 */
[----:B-----5:R-:W-:Y:S01]  /*1cc0*/  FSEL R14, R14, -INF , P4 ;  /* 0xff8000000e0e7808 */ /* 0x020fe20002000000 */
[----:B------:R-:W-:-:S04]  /*1cd0*/  FMUL.FTZ R55, R72, UR6 ;  /* 0x0000000648377c20 */ /* 0x000fc80008410000 */
[----:B------:R-:W5:Y:S01]  /*1ce0*/  MUFU.TANH R23, R23 ;  /* 0x0000001700177308 */ /* 0x000f620000002400 */
[----:B------:R-:W-:Y:S01]  /*1cf0*/  FMNMX.FTZ R85, R13, R84, !PT ;  /* 0x000000540d557209 */ /* 0x000fe20007810000 */
[----:B------:R-:W-:Y:S01]  /*1d00*/  FMUL.FTZ R72, R89, UR6 ;  /* 0x0000000659487c20 */ /* 0x000fe20008410000 */
[----:B------:R-:W-:Y:S01]  /*1d10*/  FSEL R11, R11, -INF , P2 ;  /* 0xff8000000b0b7808 */ /* 0x000fe20001000000 */
[----:B------:R-:W-:-:S04]  /*1d20*/  FMUL.FTZ R44, R61, UR6 ;  /* 0x000000063d2c7c20 */ /* 0x000fc80008410000 */
        /* <DEDUP_REMOVED lines=9> */
[----:B------:R-:W-:-:S04]  /*1dc0*/  FMUL.FTZ R46, R63, UR6 ;  /* 0x000000063f2e7c20 */ /* 0x000fc80008410000 */
        /* <DEDUP_REMOVED lines=26> */
[----:B------:R-:W-:-:S07]  /*1f70*/  FMNMX.FTZ R87, R23, R86, !PT ;  /* 0x0000005617577209 */ /* 0x000fce0007810000 */
[----:B------:R-:W-:Y:S01]  /*1f80*/  MUFU.TANH R41, R41 ;  /* 0x0000002900297308 */ /* 0x000fe20000002400 */
[----:B----4-:R-:W-:-:S07]  /*1f90*/  FSEL R21, R21, -INF , P3 ;  /* 0xff80000015157808 */ /* 0x010fce0001800000 */
[----:B------:R-:W-:Y:S01]  /*1fa0*/  MUFU.TANH R42, R42 ;  /* 0x0000002a002a7308 */ /* 0x000fe20000002400 */
[----:B------:R-:W-:-:S07]  /*1fb0*/  ISETP.GT.AND P3, PT, R75, 0x29, PT ;  /* 0x000000294b00780c */ /* 0x000fce0003f64270 */
[----:B------:R-:W-:Y:S01]  /*1fc0*/  MUFU.TANH R59, R59 ;  /* 0x0000003b003b7308 */ /* 0x000fe20000002400 */
[----:B0-----:R-:W-:-:S07]  /*1fd0*/  FSEL R27, R27, -INF , P4 ;  /* 0xff8000001b1b7808 */ /* 0x001fce0002000000 */
[----:B------:R-:W-:Y:S01]  /*1fe0*/  MUFU.TANH R58, R58 ;  /* 0x0000003a003a7308 */ /* 0x000fe20000002400 */
[----:B------:R-:W-:Y:S01]  /*1ff0*/  FMNMX.FTZ R86, R24, R87, !PT ;  /* 0x0000005718567209 */ /* 0x000fe20007810000 */
[----:B------:R-:W-:-:S06]  /*2000*/  FMUL.FTZ R76, R92, UR6 ;  /* 0x000000065c4c7c20 */ /* 0x000fcc0008410000 */
[----:B------:R-:W0:Y:S08]  /*2010*/  MUFU.TANH R26, R26 ;  /* 0x0000001a001a7308 */ /* 0x000e300000002400 */
[----:B------:R-:W4:Y:S01]  /*2020*/  MUFU.TANH R32, R32 ;  /* 0x0000002000207308 */ /* 0x000f220000002400 */
[----:B-1----:R-:W-:Y:S01]  /*2030*/  FSEL R22, R22, -INF , P2 ;  /* 0xff80000016167808 */ /* 0x002fe20001000000 */
[----:B------:R-:W-:-:S06]  /*2040*/  FMUL.FTZ R73, R90, UR6 ;  /* 0x000000065a497c20 */ /* 0x000fcc0008410000 */
[----:B------:R-:W1:Y:S01]  /*2050*/  MUFU.TANH R29, R29 ;  /* 0x0000001d001d7308 */ /* 0x000e620000002400 */
[----:B------:R-:W-:Y:S02]  /*2060*/  ISETP.GT.AND P2, PT, R75, 0x30, PT ;  /* 0x000000304b00780c */ /* 0x000fe40003f44270 */
[----:B-----5:R-:W-:-:S05]  /*2070*/  FSEL R28, R28, -INF , P3 ;  /* 0xff8000001c1c7808 */ /* 0x020fca0001800000 */
[----:B------:R-:W5:Y:S01]  /*2080*/  MUFU.TANH R35, R35 ;  /* 0x0000002300237308 */ /* 0x000f620000002400 */
[----:B------:R-:W-:Y:S02]  /*2090*/  FMNMX.FTZ R87, R27, R86, !PT ;  /* 0x000000561b577209 */ /* 0x000fe40007810000 */
[----:B------:R-:W-:-:S05]  /*20a0*/  FSEL R25, R25, -INF , P6 ;  /* 0xff80000019197808 */ /* 0x000fca0003000000 */
[----:B------:R-:W5:Y:S01]  /*20b0*/  MUFU.TANH R30, R30 ;  /* 0x0000001e001e7308 */ /* 0x000f620000002400 */
[----:B------:R-:W-:Y:S02]  /*20c0*/  ISETP.GT.AND P6, PT, R75, 0x31, PT ;  /* 0x000000314b00780c */ /* 0x000fe40003fc4270 */
[----:B---3--:R-:W-:-:S05]  /*20d0*/  FSEL R31, R31, -INF , P2 ;  /* 0xff8000001f1f7808 */ /* 0x008fca0001000000 */
[----:B------:R-:W3:Y:S01]  /*20e0*/  MUFU.TANH R36, R36 ;  /* 0x0000002400247308 */ /* 0x000ee20000002400 */
[----:B------:R-:W-:Y:S02]  /*20f0*/  FMNMX.FTZ R88, R28, R87, !PT ;  /* 0x000000571c587209 */ /* 0x000fe40007810000 */
[----:B0-----:R-:W-:-:S05]  /*2100*/  FSEL R26, R26, -INF , P5 ;  /* 0xff8000001a1a7808 */ /* 0x001fca0002800000 */
[----:B------:R-:W0:Y:S01]  /*2110*/  MUFU.TANH R33, R33 ;  /* 0x0000002100217308 */ /* 0x000e220000002400 */
[----:B------:R-:W-:Y:S02]  /*2120*/  ISETP.GT.AND P5, PT, R75, 0x38, PT ;  /* 0x000000384b00780c */ /* 0x000fe40003fa4270 */
[----:B----4-:R-:W-:-:S05]  /*2130*/  FSEL R32, R32, -INF , P6 ;  /* 0xff80000020207808 */ /* 0x010fca0003000000 */
[----:B------:R-:W4:Y:S01]  /*2140*/  MUFU.TANH R39, R39 ;  /* 0x0000002700277308 */ /* 0x000f220000002400 */
[----:B------:R-:W-:Y:S02]  /*2150*/  FMNMX.FTZ R89, R31, R88, !PT ;  /* 0x000000581f597209 */ /* 0x000fe40007810000 */
[----:B-1----:R-:W-:-:S05]  /*2160*/  FSEL R29, R29, -INF , P4 ;  /* 0xff8000001d1d7808 */ /* 0x002fca0002000000 */
        /* <DEDUP_REMOVED lines=20> */
[----:B-----5:R-:W-:Y:S02]  /*22b0*/  FSEL R40, R40, -INF , P2 ;  /* 0xff80000028287808 */ /* 0x020fe40001000000 */
[----:B------:R-:W-:-:S03]  /*22c0*/  FMNMX.FTZ R89, R39, R88, !PT ;  /* 0x0000005827597209 */ /* 0x000fc60007810000 */
[----:B------:R-:W5:Y:S01]  /*22d0*/  MUFU.TANH R48, R48 ;  /* 0x0000003000307308 */ /* 0x000f620000002400 */
[----:B------:R-:W-:Y:S02]  /*22e0*/  FSEL R37, R37, -INF , P5 ;  /* 0xff80000025257808 */ /* 0x000fe40002800000 */
[----:B------:R-:W-:Y:S02]  /*22f0*/  ISETP.GT.AND P5, PT, R75, 0x49, PT ;  /* 0x000000494b00780c */ /* 0x000fe40003fa4270 */
[----:B---3--:R-:W-:-:S03]  /*2300*/  FSEL R43, R43, -INF , P6 ;  /* 0xff8000002b2b7808 */ /* 0x008fc60003000000 */
[----:B------:R-:W3:Y:S01]  /*2310*/  MUFU.TANH R45, R45 ;  /* 0x0000002d002d7308 */ /* 0x000ee20000002400 */
[----:B------:R-:W-:Y:S02]  /*2320*/  FMNMX.FTZ R88, R40, R89, !PT ;  /* 0x0000005928587209 */ /* 0x000fe40007810000 */
[----:B0-----:R-:W-:-:S05]  /*2330*/  FSEL R38, R38, -INF , P4 ;  /* 0xff80000026267808 */ /* 0x001fca0002000000 */
[----:B------:R-:W0:Y:S01]  /*2340*/  MUFU.TANH R51, R51 ;  /* 0x0000003300337308 */ /* 0x000e220000002400 */
[----:B------:R-:W-:Y:S02]  /*2350*/  ISETP.GT.AND P4, PT, R75, 0x50, PT ;  /* 0x000000504b00780c */ /* 0x000fe40003f84270 */
[----:B----4-:R-:W-:Y:S02]  /*2360*/  FSEL R44, R44, -INF , P5 ;  /* 0xff8000002c2c7808 */ /* 0x010fe40002800000 */
[----:B------:R-:W-:-:S03]  /*2370*/  FMNMX.FTZ R89, R43, R88, !PT ;  /* 0x000000582b597209 */ /* 0x000fc60007810000 */
[----:B------:R-:W4:Y:S01]  /*2380*/  MUFU.TANH R46, R46 ;  /* 0x0000002e002e7308 */ /* 0x000f220000002400 */
[----:B------:R-:W-:Y:S02]  /*2390*/  FSEL R41, R41, -INF , P3 ;  /* 0xff80000029297808 */ /* 0x000fe40001800000 */
[----:B------:R-:W-:-:S05]  /*23a0*/  ISETP.GT.AND P3, PT, R75, 0x51, PT ;  /* 0x000000514b00780c */ /* 0x000fca0003f64270 */
[----:B------:R-:W2:Y:S01]  /*23b0*/  MUFU.TANH R52, R52 ;  /* 0x0000003400347308 */ /* 0x000ea20000002400 */
[----:B-1----:R-:W-:Y:S02]  /*23c0*/  FSEL R47, R47, -INF , P4 ;  /* 0xff8000002f2f7808 */ /* 0x002fe40002000000 */
[----:B------:R-:W-:-:S05]  /*23d0*/  FMNMX.FTZ R88, R44, R89, !PT ;  /* 0x000000592c587209 */ /* 0x000fca0007810000 */
[----:B------:R-:W1:Y:S01]  /*23e0*/  MUFU.TANH R49, R49 ;  /* 0x0000003100317308 */ /* 0x000e620000002400 */
[----:B------:R-:W-:Y:S02]  /*23f0*/  FSEL R42, R42, -INF , P2 ;  /* 0xff8000002a2a7808 */ /* 0x000fe40001000000 */
[----:B------:R-:W-:-:S05]  /*2400*/  ISETP.GT.AND P2, PT, R75, 0x58, PT ;  /* 0x000000584b00780c */ /* 0x000fca0003f44270 */
[----:B------:R-:W1:Y:S01]  /*2410*/  MUFU.TANH R55, R55 ;  /* 0x0000003700377308 */ /* 0x000e620000002400 */
[----:B-----5:R-:W-:Y:S02]  /*2420*/  FSEL R48, R48, -INF , P3 ;  /* 0xff80000030307808 */ /* 0x020fe40001800000 */
[----:B------:R-:W-:-:S05]  /*2430*/  FMNMX.FTZ R89, R47, R88, !PT ;  /* 0x000000582f597209 */ /* 0x000fca0007810000 */
[----:B------:R-:W5:Y:S01]  /*2440*/  MUFU.TANH R50, R50 ;  /* 0x0000003200327308 */ /* 0x000f620000002400 */
[----:B---3--:R-:W-:Y:S02]  /*2450*/  FSEL R45, R45, -INF , P6 ;  /* 0xff8000002d2d7808 */ /* 0x008fe40003000000 */
[----:B------:R-:W-:-:S05]  /*2460*/  ISETP.GT.AND P6, PT, R75, 0x59, PT ;  /* 0x000000594b00780c */ /* 0x000fca0003fc4270 */
[----:B------:R-:W3:Y:S01]  /*2470*/  MUFU.TANH R56, R56 ;  /* 0x0000003800387308 */ /* 0x000ee20000002400 */
[----:B0-----:R-:W-:Y:S02]  /*2480*/  FSEL R51, R51, -INF , P2 ;  /* 0xff80000033337808 */ /* 0x001fe40001000000 */
[----:B------:R-:W-:-:S05]  /*2490*/  FMNMX.FTZ R88, R48, R89, !PT ;  /* 0x0000005930587209 */ /* 0x000fca0007810000 */
[----:B------:R-:W0:Y:S01]  /*24a0*/  MUFU.TANH R53, R53 ;  /* 0x0000003500357308 */ /* 0x000e220000002400 */
[----:B----4-:R-:W-:Y:S02]  /*24b0*/  FSEL R46, R46, -INF , P5 ;  /* 0xff8000002e2e7808 */ /* 0x010fe40002800000 */
[----:B------:R-:W-:Y:S02]  /*24c0*/  ISETP.GT.AND P5, PT, R75, 0x60, PT ;  /* 0x000000604b00780c */ /* 0x000fe40003fa4270 */
[----:B--2---:R-:W-:-:S03]  /*24d0*/  FSEL R52, R52, -INF , P6 ;  /* 0xff80000034347808 */ /* 0x004fc60003000000 */
[----:B------:R-:W2:Y:S01]  /*24e0*/  MUFU.TANH R54, R54 ;  /* 0x0000003600367308 */ /* 0x000ea20000002400 */
[----:B------:R-:W-:Y:S02]  /*24f0*/  FMNMX.FTZ R89, R51, R88, !PT ;  /* 0x0000005833597209 */ /* 0x000fe40007810000 */
[----:B-1----:R-:W-:-:S05]  /*2500*/  FSEL R49, R49, -INF , P4 ;  /* 0xff80000031317808 */ /* 0x002fca0002000000 */
[----:B------:R-:W1:Y:S01]  /*2510*/  MUFU.TANH R60, R60 ;  /* 0x0000003c003c7308 */ /* 0x000e620000002400 */
[----:B------:R-:W-:Y:S02]  /*2520*/  ISETP.GT.AND P4, PT, R75, 0x61, PT ;  /* 0x000000614b00780c */ /* 0x000fe40003f84270 */
[----:B------:R-:W-:Y:S02]  /*2530*/  FSEL R55, R55, -INF , P5 ;  /* 0xff80000037377808 */ /* 0x000fe40002800000 */
[----:B------:R-:W-:-:S03]  /*2540*/  FMNMX.FTZ R88, R52, R89, !PT ;  /* 0x0000005934587209 */ /* 0x000fc60007810000 */
[----:B------:R-:W4:Y:S01]  /*2550*/  MUFU.TANH R57, R57 ;  /* 0x0000003900397308 */ /* 0x000f220000002400 */
[----:B-----5:R-:W-:Y:S02]  /*2560*/  FSEL R50, R50, -INF , P3 ;  /* 0xff80000032327808 */ /* 0x020fe40001800000 */
[----:B------:R-:W-:-:S05]  /*2570*/  ISETP.GT.AND P3, PT, R75, 0x68, PT ;  /* 0x000000684b00780c */ /* 0x000fca0003f64270 */
[----:B------:R-:W5:Y:S01]  /*2580*/  MUFU.TANH R63, R63 ;  /* 0x0000003f003f7308 */ /* 0x000f620000002400 */
[----:B---3--:R-:W-:Y:S02]  /*2590*/  FSEL R56, R56, -INF , P4 ;  /* 0xff80000038387808 */ /* 0x008fe40002000000 */
[----:B------:R-:W-:-:S05]  /*25a0*/  FMNMX.FTZ R89, R55, R88, !PT ;  /* 0x0000005837597209 */ /* 0x000fca0007810000 */
[----:B------:R-:W3:Y:S01]  /*25b0*/  MUFU.TANH R64, R64 ;  /* 0x0000004000407308 */ /* 0x000ee20000002400 */
[----:B0-----:R-:W-:Y:S02]  /*25c0*/  FSEL R53, R53, -INF , P2 ;  /* 0xff80000035357808 */ /* 0x001fe40001000000 */
[----:B------:R-:W-:Y:S02]  /*25d0*/  ISETP.GT.AND P2, PT, R75, 0x69, PT ;  /* 0x000000694b00780c */ /* 0x000fe40003f44270 */
[----:B------:R-:W-:-:S03]  /*25e0*/  FSEL R59, R59, -INF , P3 ;  /* 0xff8000003b3b7808 */ /* 0x000fc60001800000 */
[----:B------:R-:W0:Y:S01]  /*25f0*/  MUFU.TANH R61, R61 ;  /* 0x0000003d003d7308 */ /* 0x000e220000002400 */
[----:B------:R-:W-:Y:S02]  /*2600*/  FMNMX.FTZ R88, R56, R89, !PT ;  /* 0x0000005938587209 */ /* 0x000fe40007810000 */
[----:B--2---:R-:W-:-:S05]  /*2610*/  FSEL R54, R54, -INF , P6 ;  /* 0xff80000036367808 */ /* 0x004fca0003000000 */
[----:B------:R-:W2:Y:S01]  /*2620*/  MUFU.TANH R67, R67 ;  /* 0x0000004300437308 */ /* 0x000ea20000002400 */
[----:B------:R-:W-:Y:S02]  /*2630*/  ISETP.GT.AND P6, PT, R75, 0x70, PT ;  /* 0x000000704b00780c */ /* 0x000fe40003fc4270 */
[----:B-1----:R-:W-:Y:S02]  /*2640*/  FSEL R60, R60, -INF , P2 ;  /* 0xff8000003c3c7808 */ /* 0x002fe40001000000 */
[----:B------:R-:W-:-:S03]  /*2650*/  FMNMX.FTZ R89, R59, R88, !PT ;  /* 0x000000583b597209 */ /* 0x000fc60007810000 */
[----:B------:R-:W1:Y:S01]  /*2660*/  MUFU.TANH R62, R62 ;  /* 0x0000003e003e7308 */ /* 0x000e620000002400 */
[----:B----4-:R-:W-:Y:S02]  /*2670*/  FSEL R57, R57, -INF , P5 ;  /* 0xff80000039397808 */ /* 0x010fe40002800000 */
[----:B------:R-:W-:-:S05]  /*2680*/  ISETP.GT.AND P5, PT, R75, 0x71, PT ;  /* 0x000000714b00780c */ /* 0x000fca0003fa4270 */
[----:B------:R-:W4:Y:S01]  /*2690*/  MUFU.TANH R68, R68 ;  /* 0x0000004400447308 */ /* 0x000f220000002400 */
[----:B-----5:R-:W-:Y:S02]  /*26a0*/  FSEL R63, R63, -INF , P6 ;  /* 0xff8000003f3f7808 */ /* 0x020fe40003000000 */
[----:B------:R-:W-:-:S05]  /*26b0*/  FMNMX.FTZ R88, R60, R89, !PT ;  /* 0x000000593c587209 */ /* 0x000fca0007810000 */
[----:B------:R-:W5:Y:S01]  /*26c0*/  MUFU.TANH R65, R65 ;  /* 0x0000004100417308 */ /* 0x000f620000002400 */
[----:B------:R-:W-:Y:S01]  /*26d0*/  FSEL R58, R58, -INF , P4 ;  /* 0xff8000003a3a7808 */ /* 0x000fe20002000000 */
[----:B------:R-:W-:Y:S01]  /*26e0*/  FMUL.FTZ R77, R93, UR6 ;  /* 0x000000065d4d7c20 */ /* 0x000fe20008410000 */
[----:B------:R-:W-:-:S05]  /*26f0*/  ISETP.GT.AND P4, PT, R75, 0x78, PT ;  /* 0x000000784b00780c */ /* 0x000fca0003f84270 */
[----:B------:R-:W5:Y:S01]  /*2700*/  MUFU.TANH R71, R71 ;  /* 0x0000004700477308 */ /* 0x000f620000002400 */
[----:B---3--:R-:W-:Y:S02]  /*2710*/  FSEL R64, R64, -INF , P5 ;  /* 0xff80000040407808 */ /* 0x008fe40002800000 */
[----:B------:R-:W-:-:S05]  /*2720*/  FMNMX.FTZ R89, R63, R88, !PT ;  /* 0x000000583f597209 */ /* 0x000fca0007810000 */
[----:B------:R-:W3:Y:S01]  /*2730*/  MUFU.TANH R66, R66 ;  /* 0x0000004200427308 */ /* 0x000ee20000002400 */
[----:B0-----:R-:W-:Y:S01]  /*2740*/  FSEL R61, R61, -INF , P3 ;  /* 0xff8000003d3d7808 */ /* 0x001fe20001800000 */
[----:B------:R-:W-:Y:S01]  /*2750*/  FMUL.FTZ R80, R96, UR6 ;  /* 0x0000000660507c20 */ /* 0x000fe20008410000 */
[----:B------:R-:W-:-:S05]  /*2760*/  ISETP.GT.AND P3, PT, R75, 0x79, PT ;  /* 0x000000794b00780c */ /* 0x000fca0003f64270 */
[----:B------:R-:W0:Y:S01]  /*2770*/  MUFU.TANH R72, R72 ;  /* 0x0000004800487308 */ /* 0x000e220000002400 */
[----:B--2---:R-:W-:Y:S02]  /*2780*/  FSEL R67, R67, -INF , P4 ;  /* 0xff80000043437808 */ /* 0x004fe40002000000 */
[----:B------:R-:W-:-:S05]  /*2790*/  FMNMX.FTZ R88, R64, R89, !PT ;  /* 0x0000005940587209 */ /* 0x000fca0007810000 */
[----:B------:R-:W2:Y:S01]  /*27a0*/  MUFU.TANH R69, R69 ;  /* 0x0000004500457308 */ /* 0x000ea20000002400 */
[----:B------:R-:W-:Y:S01]  /*27b0*/  FMUL.FTZ R74, R91, UR6 ;  /* 0x000000065b4a7c20 */ /* 0x000fe20008410000 */
[----:B-1----:R-:W-:Y:S01]  /*27c0*/  FSEL R62, R62, -INF , P2 ;  /* 0xff8000003e3e7808 */ /* 0x002fe20001000000 */
[----:B------:R-:W-:-:S05]  /*27d0*/  FMUL.FTZ R81, R97, UR6 ;  /* 0x0000000661517c20 */ /* 0x000fca0008410000 */
[----:B------:R-:W1:Y:S01]  /*27e0*/  MUFU.TANH R76, R76 ;  /* 0x0000004c004c7308 */ /* 0x000e620000002400 */
[----:B------:R-:W-:Y:S02]  /*27f0*/  ISETP.GT.AND P2, PT, R75, 0x80, PT ;  /* 0x000000804b00780c */ /* 0x000fe40003f44270 */
[----:B----4-:R-:W-:Y:S02]  /*2800*/  FSEL R68, R68, -INF , P3 ;  /* 0xff80000044447808 */ /* 0x010fe40001800000 */
[----:B------:R-:W-:-:S03]  /*2810*/  FMNMX.FTZ R89, R67, R88, !PT ;  /* 0x0000005843597209 */ /* 0x000fc60007810000 */
[----:B------:R-:W4:Y:S01]  /*2820*/  MUFU.TANH R70, R70 ;  /* 0x0000004600467308 */ /* 0x000f220000002400 */
[----:B-----5:R-:W-:Y:S01]  /*2830*/  FSEL R65, R65, -INF , P6 ;  /* 0xff80000041417808 */ /* 0x020fe20003000000 */
[----:B------:R-:W-:Y:S01]  /*2840*/  FMUL.FTZ R78, R94, UR6 ;  /* 0x000000065e4e7c20 */ /* 0x000fe20008410000 */
[----:B------:R-:W-:-:S05]  /*2850*/  FMUL.FTZ R84, R100, UR6 ;  /* 0x0000000664547c20 */ /* 0x000fca0008410000 */
[----:B------:R-:W5:Y:S01]  /*2860*/  MUFU.TANH R77, R77 ;  /* 0x0000004d004d7308 */ /* 0x000f620000002400 */
[----:B------:R-:W-:Y:S02]  /*2870*/  ISETP.GT.AND P6, PT, R75, 0x81, PT ;  /* 0x000000814b00780c */ /* 0x000fe40003fc4270 */
[----:B------:R-:W-:Y:S02]  /*2880*/  FSEL R71, R71, -INF , P2 ;  /* 0xff80000047477808 */ /* 0x000fe40001000000 */
[----:B------:R-:W-:-:S03]  /*2890*/  FMNMX.FTZ R88, R68, R89, !PT ;  /* 0x0000005944587209 */ /* 0x000fc60007810000 */
[----:B------:R-:W5:Y:S01]  /*28a0*/  MUFU.TANH R73, R73 ;  /* 0x0000004900497308 */ /* 0x000f620000002400 */
[----:B---3--:R-:W-:Y:S01]  /*28b0*/  FSEL R66, R66, -INF , P5 ;  /* 0xff80000042427808 */ /* 0x008fe20002800000 */
[----:B------:R-:W-:Y:S01]  /*28c0*/  FMUL.FTZ R79, R95, UR6 ;  /* 0x000000065f4f7c20 */ /* 0x000fe20008410000 */
[----:B------:R-:W-:-:S05]  /*28d0*/  ISETP.GT.AND P5, PT, R75, 0x88, PT ;  /* 0x000000884b00780c */ /* 0x000fca0003fa4270 */
[----:B------:R-:W3:Y:S01]  /*28e0*/  MUFU.TANH R80, R80 ;  /* 0x0000005000507308 */ /* 0x000ee20000002400 */
[----:B0-----:R-:W-:Y:S01]  /*28f0*/  FSEL R72, R72, -INF , P6 ;  /* 0xff80000048487808 */ /* 0x001fe20003000000 */
[----:B------:R-:W-:Y:S01]  /*2900*/  FMUL.FTZ R85, R101, UR6 ;  /* 0x0000000665557c20 */ /* 0x000fe20008410000 */
[----:B------:R-:W-:-:S05]  /*2910*/  FMNMX.FTZ R89, R71, R88, !PT ;  /* 0x0000005847597209 */ /* 0x000fca0007810000 */
[----:B------:R-:W0:Y:S01]  /*2920*/  MUFU.TANH R74, R74 ;  /* 0x0000004a004a7308 */ /* 0x000e220000002400 */
[----:B--2---:R-:W-:Y:S01]  /*2930*/  FSEL R69, R69, -INF , P4 ;  /* 0xff80000045457808 */ /* 0x004fe20002000000 */
[----:B------:R-:W-:-:S06]  /*2940*/  FMUL.FTZ R82, R98, UR6 ;  /* 0x0000000662527c20 */ /* 0x000fcc0008410000 */
[----:B------:R-:W2:Y:S01]  /*2950*/  MUFU.TANH R81, R81 ;  /* 0x0000005100517308 */ /* 0x000ea20000002400 */
[----:B------:R-:W-:Y:S01]  /*2960*/  ISETP.GT.AND P4, PT, R75, 0x89, PT ;  /* 0x000000894b00780c */ /* 0x000fe20003f84270 */
[----:B------:R-:W-:Y:S01]  /*2970*/  FMUL.FTZ R92, R104, UR6 ;  /* 0x00000006685c7c20 */ /* 0x000fe20008410000 */
[----:B-1----:R-:W-:Y:S02]  /*2980*/  FSEL R76, R76, -INF , P5 ;  /* 0xff8000004c4c7808 */ /* 0x002fe40002800000 */
[----:B------:R-:W-:-:S03]  /*2990*/  FMNMX.FTZ R89, R72, R89, !PT ;  /* 0x0000005948597209 */ /* 0x000fc60007810000 */
[----:B------:R-:W1:Y:S01]  /*29a0*/  MUFU.TANH R78, R78 ;  /* 0x0000004e004e7308 */ /* 0x000e620000002400 */
[----:B----4-:R-:W-:Y:S01]  /*29b0*/  FSEL R70, R70, -INF , P3 ;  /* 0xff80000046467808 */ /* 0x010fe20001800000 */
[----:B------:R-:W-:-:S06]  /*29c0*/  FMUL.FTZ R83, R99, UR6 ;  /* 0x0000000663537c20 */ /* 0x000fcc0008410000 */
[----:B------:R-:W4:Y:S01]  /*29d0*/  MUFU.TANH R84, R84 ;  /* 0x0000005400547308 */ /* 0x000f220000002400 */
[----:B------:R-:W-:Y:S01]  /*29e0*/  ISETP.GT.AND P3, PT, R75, 0x90, PT ;  /* 0x000000904b00780c */ /* 0x000fe20003f64270 */
[----:B------:R-:W-:Y:S01]  /*29f0*/  FMUL.FTZ R91, R105, UR6 ;  /* 0x00000006695b7c20 */ /* 0x000fe20008410000 */
[----:B-----5:R-:W-:Y:S02]  /*2a00*/  FSEL R77, R77, -INF , P4 ;  /* 0xff8000004d4d7808 */ /* 0x020fe40002000000 */
[----:B------:R-:W-:-:S03]  /*2a10*/  FMNMX.FTZ R88, R76, R89, !PT ;  /* 0x000000594c587209 */ /* 0x000fc60007810000 */
[----:B------:R-:W5:Y:S01]  /*2a20*/  MUFU.TANH R79, R79 ;  /* 0x0000004f004f7308 */ /* 0x000f620000002400 */
[----:B------:R-:W-:Y:S01]  /*2a30*/  FSEL R73, R73, -INF , P2 ;  /* 0xff80000049497808 */ /* 0x000fe20001000000 */
[----:B------:R-:W-:Y:S01]  /*2a40*/  FMUL.FTZ R86, R102, UR6 ;  /* 0x0000000666567c20 */ /* 0x000fe20008410000 */
[----:B------:R-:W-:-:S05]  /*2a50*/  ISETP.GT.AND P2, PT, R75, 0x91, PT ;  /* 0x000000914b00780c */ /* 0x000fca0003f44270 */
[----:B------:R-:W5:Y:S01]  /*2a60*/  MUFU.TANH R85, R85 ;  /* 0x0000005500557308 */ /* 0x000f620000002400 */
[----:B---3--:R-:W-:Y:S01]  /*2a70*/  FSEL R80, R80, -INF , P3 ;  /* 0xff80000050507808 */ /* 0x008fe20001800000 */
[----:B------:R-:W-:Y:S01]  /*2a80*/  FMUL.FTZ R93, R108, UR6 ;  /* 0x000000066c5d7c20 */ /* 0x000fe20008410000 */
[----:B------:R-:W-:-:S05]  /*2a90*/  FMNMX.FTZ R89, R77, R88, !PT ;  /* 0x000000584d597209 */ /* 0x000fca0007810000 */
[----:B------:R-:W3:Y:S01]  /*2aa0*/  MUFU.TANH R82, R82 ;  /* 0x0000005200527308 */ /* 0x000ee20000002400 */
[----:B0-----:R-:W-:Y:S01]  /*2ab0*/  FSEL R74, R74, -INF , P6 ;  /* 0xff8000004a4a7808 */ /* 0x001fe20003000000 */
[----:B------:R-:W-:Y:S01]  /*2ac0*/  FMUL.FTZ R87, R103, UR6 ;  /* 0x0000000667577c20 */ /* 0x000fe20008410000 */
[----:B------:R-:W-:-:S05]  /*2ad0*/  ISETP.GT.AND P6, PT, R75, 0x98, PT ;  /* 0x000000984b00780c */ /* 0x000fca0003fc4270 */
[----:B------:R-:W0:Y:S01]  /*2ae0*/  MUFU.TANH R92, R92 ;  /* 0x0000005c005c7308 */ /* 0x000e220000002400 */
[----:B--2---:R-:W-:Y:S01]  /*2af0*/  FSEL R88, R81, -INF , P2 ;  /* 0xff80000051587808 */ /* 0x004fe20001000000 */
[----:B------:R-:W-:Y:S01]  /*2b00*/  FMUL.FTZ R100, R109, UR6 ;  /* 0x000000066d647c20 */ /* 0x000fe20008410000 */
[----:B------:R-:W-:-:S05]  /*2b10*/  FMNMX.FTZ R81, R80, R89, !PT ;  /* 0x0000005950517209 */ /* 0x000fca0007810000 */
[----:B------:R-:W2:Y:S01]  /*2b20*/  MUFU.TANH R83, R83 ;  /* 0x0000005300537308 */ /* 0x000ea20000002400 */
[----:B-1----:R-:W-:Y:S01]  /*2b30*/  FSEL R78, R78, -INF , P5 ;  /* 0xff8000004e4e7808 */ /* 0x002fe20002800000 */
[----:B------:R-:W-:Y:S01]  /*2b40*/  FMUL.FTZ R94, R106, UR6 ;  /* 0x000000066a5e7c20 */ /* 0x000fe20008410000 */
[----:B----4-:R-:W-:-:S05]  /*2b50*/  FSEL R89, R84, -INF , P6 ;  /* 0xff80000054597808 */ /* 0x010fca0003000000 */
[----:B------:R-:W1:Y:S01]  /*2b60*/  MUFU.TANH R91, R91 ;  /* 0x0000005b005b7308 */ /* 0x000e620000002400 */
[----:B------:R-:W-:Y:S02]  /*2b70*/  ISETP.GT.AND P5, PT, R75, 0x99, PT ;  /* 0x000000994b00780c */ /* 0x000fe40003fa4270 */
[----:B------:R-:W-:-:S05]  /*2b80*/  FMNMX.FTZ R84, R88, R81, !PT ;  /* 0x0000005158547209 */ /* 0x000fca0007810000 */
[----:B------:R-:W4:Y:S01]  /*2b90*/  MUFU.TANH R86, R86 ;  /* 0x0000005600567308 */ /* 0x000f220000002400 */
[----:B-----5:R-:W-:Y:S01]  /*2ba0*/  FSEL R79, R79, -INF , P4 ;  /* 0xff8000004f4f7808 */ /* 0x020fe20002000000 */
[----:B------:R-:W-:Y:S01]  /*2bb0*/  FMUL.FTZ R95, R107, UR6 ;  /* 0x000000066b5f7c20 */ /* 0x000fe20008410000 */
[----:B------:R-:W-:-:S05]  /*2bc0*/  ISETP.GT.AND P4, PT, R75, 0xa0, PT ;  /* 0x000000a04b00780c */ /* 0x000fca0003f84270 */
[----:B------:R-:W5:Y:S01]  /*2bd0*/  MUFU.TANH R93, R93 ;  /* 0x0000005d005d7308 */ /* 0x000f620000002400 */
[----:B------:R-:W-:Y:S02]  /*2be0*/  FSEL R90, R85, -INF , P5 ;  /* 0xff800000555a7808 */ /* 0x000fe40002800000 */
[----:B------:R-:W-:-:S05]  /*2bf0*/  FMNMX.FTZ R81, R89, R84, !PT ;  /* 0x0000005459517209 */ /* 0x000fca0007810000 */
[----:B------:R-:W5:Y:S01]  /*2c00*/  MUFU.TANH R87, R87 ;  /* 0x0000005700577308 */ /* 0x000f620000002400 */
[----:B---3--:R-:W-:Y:S01]  /*2c10*/  FSEL R82, R82, -INF , P3 ;  /* 0xff80000052527808 */ /* 0x008fe20001800000 */
[----:B------:R-:W-:Y:S01]  /*2c20*/  FMUL.FTZ R96, R110, UR6 ;  /* 0x000000066e607c20 */ /* 0x000fe20008410000 */
[----:B------:R-:W-:-:S05]  /*2c30*/  ISETP.GT.AND P3, PT, R75, 0xa1, PT ;  /* 0x000000a14b00780c */ /* 0x000fca0003f64270 */
[----:B------:R-:W3:Y:S01]  /*2c40*/  MUFU.TANH R100, R100 ;  /* 0x0000006400647308 */ /* 0x000ee20000002400 */
[----:B0-----:R-:W-:Y:S02]  /*2c50*/  FSEL R92, R92, -INF , P4 ;  /* 0xff8000005c5c7808 */ /* 0x001fe40002000000 */
[----:B------:R-:W-:-:S05]  /*2c60*/  FMNMX.FTZ R81, R90, R81, !PT ;  /* 0x000000515a517209 */ /* 0x000fca0007810000 */
[----:B------:R-:W0:Y:S01]  /*2c70*/  MUFU.TANH R94, R94 ;  /* 0x0000005e005e7308 */ /* 0x000e220000002400 */
[----:B--2---:R-:W-:Y:S02]  /*2c80*/  FSEL R83, R83, -INF , P2 ;  /* 0xff80000053537808 */ /* 0x004fe40001000000 */
[----:B------:R-:W-:-:S05]  /*2c90*/  ISETP.GT.AND P2, PT, R75, 0xa8, PT ;  /* 0x000000a84b00780c */ /* 0x000fca0003f44270 */
[----:B------:R-:W2:Y:S01]  /*2ca0*/  MUFU.TANH R112, R112 ;  /* 0x0000007000707308 */ /* 0x000ea20000002400 */
[----:B-1----:R-:W-:Y:S02]  /*2cb0*/  FSEL R91, R91, -INF , P3 ;  /* 0xff8000005b5b7808 */ /* 0x002fe40001800000 */
[----:B------:R-:W-:-:S05]  /*2cc0*/  FMNMX.FTZ R84, R92, R81, !PT ;  /* 0x000000515c547209 */ /* 0x000fca0007810000 */
[----:B------:R-:W1:Y:S01]  /*2cd0*/  MUFU.TANH R95, R95 ;  /* 0x0000005f005f7308 */ /* 0x000e620000002400 */
[----:B----4-:R-:W-:Y:S02]  /*2ce0*/  FSEL R86, R86, -INF , P6 ;  /* 0xff80000056567808 */ /* 0x010fe40003000000 */
[----:B------:R-:W-:-:S05]  /*2cf0*/  ISETP.GT.AND P6, PT, R75, 0xa9, PT ;  /* 0x000000a94b00780c */ /* 0x000fca0003fc4270 */
[----:B------:R-:W4:Y:S01]  /*2d00*/  MUFU.TANH R98, R113 ;  /* 0x0000007100627308 */ /* 0x000f220000002400 */
[----:B-----5:R-:W-:Y:S02]  /*2d10*/  FSEL R93, R93, -INF , P2 ;  /* 0xff8000005d5d7808 */ /* 0x020fe40001000000 */
[----:B------:R-:W-:-:S05]  /*2d20*/  FMNMX.FTZ R84, R91, R84, !PT ;  /* 0x000000545b547209 */ /* 0x000fca0007810000 */
[----:B------:R-:W5:Y:S01]  /*2d30*/  MUFU.TANH R96, R96 ;  /* 0x0000006000607308 */ /* 0x000f620000002400 */
[----:B------:R-:W-:Y:S02]  /*2d40*/  FSEL R87, R87, -INF , P5 ;  /* 0xff80000057577808 */ /* 0x000fe40002800000 */
[----:B------:R-:W-:-:S05]  /*2d50*/  ISETP.GT.AND P5, PT, R75, 0xb0, PT ;  /* 0x000000b04b00780c */ /* 0x000fca0003fa4270 */
[----:B------:R-:W5:Y:S01]  /*2d60*/  MUFU.TANH R116, R116 ;  /* 0x0000007400747308 */ /* 0x000f620000002400 */
[----:B---3--:R-:W-:Y:S02]  /*2d70*/  FSEL R100, R100, -INF , P6 ;  /* 0xff80000064647808 */ /* 0x008fe40003000000 */
[----:B------:R-:W-:-:S05]  /*2d80*/  FMNMX.FTZ R81, R93, R84, !PT ;  /* 0x000000545d517209 */ /* 0x000fca0007810000 */
[----:B------:R-:W3:Y:S01]  /*2d90*/  MUFU.TANH R102, R117 ;  /* 0x0000007500667308 */ /* 0x000ee20000002400 */
[----:B0-----:R-:W-:Y:S02]  /*2da0*/  FSEL R85, R94, -INF , P4 ;  /* 0xff8000005e557808 */ /* 0x001fe40002000000 */
[----:B------:R-:W-:Y:S02]  /*2db0*/  ISETP.GT.AND P4, PT, R75, 0xb1, PT ;  /* 0x000000b14b00780c */ /* 0x000fe40003f84270 */
[----:B--2---:R-:W-:Y:S02]  /*2dc0*/  FSEL R94, R112, -INF , P5 ;  /* 0xff800000705e7808 */ /* 0x004fe40002800000 */
[----:B------:R-:W-:Y:S02]  /*2dd0*/  FMNMX.FTZ R81, R100, R81, !PT ;  /* 0x0000005164517209 */ /* 0x000fe40007810000 */
[----:B-1----:R-:W-:Y:S02]  /*2de0*/  FSEL R84, R95, -INF , P3 ;  /* 0xff8000005f547808 */ /* 0x002fe40001800000 */
[----:B------:R-:W-:-:S02]  /*2df0*/  ISETP.GT.AND P3, PT, R75, 0xb8, PT ;  /* 0x000000b84b00780c */ /* 0x000fc40003f64270 */
[----:B----4-:R-:W-:Y:S02]  /*2e00*/  FSEL R98, R98, -INF , P4 ;  /* 0xff80000062627808 */ /* 0x010fe40002000000 */
[----:B------:R-:W-:Y:S02]  /*2e10*/  FMNMX.FTZ R95, R94, R81, !PT ;  /* 0x000000515e5f7209 */ /* 0x000fe40007810000 */
[----:B-----5:R-:W-:Y:S02]  /*2e20*/  FSEL R81, R96, -INF , P2 ;  /* 0xff80000060517808 */ /* 0x020fe40001000000 */
[----:B------:R-:W-:Y:S02]  /*2e30*/  ISETP.GT.AND P2, PT, R75, 0xb9, PT ;  /* 0x000000b94b00780c */ /* 0x000fe40003f44270 */
[----:B------:R-:W-:Y:S02]  /*2e40*/  FSEL R96, R116, -INF , P3 ;  /* 0xff80000074607808 */ /* 0x000fe40001800000 */
[----:B------:R-:W-:-:S02]  /*2e50*/  FMNMX.FTZ R95, R98, R95, !PT ;  /* 0x0000005f625f7209 */ /* 0x000fc40007810000 */
[----:B---3--:R-:W-:Y:S02]  /*2e60*/  FSEL R102, R102, -INF , P2 ;  /* 0xff80000066667808 */ /* 0x008fe40001000000 */
[----:B------:R-:W-:-:S04]  /*2e70*/  FMNMX.FTZ R95, R96, R95, !PT ;  /* 0x0000005f605f7209 */ /* 0x000fc80007810000 */
[----:B------:R-:W-:-:S05]  /*2e80*/  FMNMX.FTZ R97, R102, R95, !PT ;  /* 0x0000005f66617209 */ /* 0x000fca0007810000 */
[----:B------:R-:W0:Y:S02]  /*2e90*/  SHFL.BFLY PT, R104, R97, 0x2, 0x1f ;  /* 0x0c401f0061687f89 */ /* 0x000e2400000e0000 */
[----:B0-----:R-:W-:-:S05]  /*2ea0*/  FMNMX.FTZ R104, R97, R104, !PT ;  /* 0x0000006861687209 */ /* 0x001fca0007810000 */
[----:B------:R-:W0:Y:S02]  /*2eb0*/  SHFL.BFLY PT, R95, R104, 0x1, 0x1f ;  /* 0x0c201f00685f7f89 */ /* 0x000e2400000e0000 */
[----:B0-----:R-:W-:-:S04]  /*2ec0*/  FMNMX.FTZ R95, R104, R95, !PT ;  /* 0x0000005f685f7209 */ /* 0x001fc80007810000 */
[C---:B------:R-:W-:Y:S01]  /*2ed0*/  FSETP.NEU.FTZ.AND P0, PT, R95.reuse, -INF , PT ;  /* 0xff8000005f00780b */ /* 0x040fe20003f1d000 */
[----:B------:R-:W-:-:S05]  /*2ee0*/  FMUL.FTZ R75, R95, UR21 ;  /* 0x000000155f4b7c20 */ /* 0x000fca0008410000 */
[----:B------:R-:W-:-:S05]  /*2ef0*/  FSEL R75, R75, RZ, P0 ;  /* 0x000000ff4b4b7208 */ /* 0x000fca0000000000 */
[--C-:B------:R-:W-:Y:S01]  /*2f00*/  FFMA.FTZ R104, R6, UR21, -R75.reuse ;  /* 0x0000001506687c23 */ /* 0x100fe2000801084b */
[----:B------:R-:W-:Y:S01]  /*2f10*/  FMNMX.FTZ R6, R7, R8, !PT ;  /* 0x0000000807067209 */ /* 0x000fe20007810000 */
[----:B------:R-:W-:-:S03]  /*2f20*/  FFMA.FTZ R97, R3, UR21, -R75 ;  /* 0x0000001503617c23 */ /* 0x000fc6000801084b */
[----:B------:R-:W-:-:S04]  /*2f30*/  FMNMX.FTZ R3, R11, R6, !PT ;  /* 0x000000060b037209 */ /* 0x000fc80007810000 */
        /* <DEDUP_REMOVED lines=13> */
[----:B------:R-:W-:Y:S01]  /*3010*/  FMNMX.FTZ R3, R41, R6, !PT ;  /* 0x0000000629037209 */ /* 0x000fe20007810000 */
[----:B------:R-:W-:-:S03]  /*3020*/  FFMA.FTZ R110, R20, UR21, -R75 ;  /* 0x00000015146e7c23 */ /* 0x000fc6000801084b */
[----:B------:R-:W-:Y:S01]  /*3030*/  FMNMX.FTZ R6, R42, R3, !PT ;  /* 0x000000032a067209 */ /* 0x000fe20007810000 */
[--C-:B------:R-:W-:Y:S01]  /*3040*/  FFMA.FTZ R20, R23, UR21, -R75.reuse ;  /* 0x0000001517147c23 */ /* 0x100fe2000801084b */
[--C-:B------:R-:W-:Y:S02]  /*3050*/  FFMA.FTZ R23, R24, UR21, -R75.reuse ;  /* 0x0000001518177c23 */ /* 0x100fe4000801084b */
[----:B------:R-:W-:Y:S01]  /*3060*/  FMNMX.FTZ R3, R45, R6, !PT ;  /* 0x000000062d037209 */ /* 0x000fe20007810000 */
[--C-:B------:R-:W-:Y:S01]  /*3070*/  FFMA.FTZ R24, R27, UR21, -R75.reuse ;  /* 0x000000151b187c23 */ /* 0x100fe2000801084b */
[----:B------:R-:W-:Y:S02]  /*3080*/  FFMA.FTZ R27, R28, UR21, -R75 ;  /* 0x000000151c1b7c23 */ /* 0x000fe4000801084b */
        /* <DEDUP_REMOVED lines=16> */
[----:B------:R-:W-:-:S04]  /*3190*/  FMNMX.FTZ R28, R78, R3, !PT ;  /* 0x000000034e1c7209 */ /* 0x000fc80007810000 */
[----:B------:R-:W-:Y:S01]  /*31a0*/  FMNMX.FTZ R31, R79, R28, !PT ;  /* 0x0000001c4f1f7209 */ /* 0x000fe20007810000 */
[----:B------:R-:W-:-:S03]  /*31b0*/  FMUL.FTZ R113, R111, UR6 ;  /* 0x000000066f717c20 */ /* 0x000fc60008410000 */
[----:B------:R-:W-:Y:S01]  /*31c0*/  FMNMX.FTZ R28, R82, R31, !PT ;  /* 0x0000001f521c7209 */ /* 0x000fe20007810000 */
[----:B------:R-:W-:-:S03]  /*31d0*/  FMUL.FTZ R111, R114, UR6 ;  /* 0x00000006726f7c20 */ /* 0x000fc60008410000 */
[----:B------:R-:W-:Y:S01]  /*31e0*/  FMNMX.FTZ R31, R83, R28, !PT ;  /* 0x0000001c531f7209 */ /* 0x000fe20007810000 */
[----:B------:R-:W0:Y:S01]  /*31f0*/  MUFU.TANH R113, R113 ;  /* 0x0000007100717308 */ /* 0x000e220000002400 */
[----:B------:R-:W-:Y:S01]  /*3200*/  FFMA.FTZ R108, R36, UR21, -R75 ;  /* 0x00000015246c7c23 */ /* 0x000fe2000801084b */
[----:B------:R-:W-:Y:S01]  /*3210*/  FMUL.FTZ R116, R115, UR6 ;  /* 0x0000000673747c20 */ /* 0x000fe20008410000 */
[----:B------:R-:W-:Y:S01]  /*3220*/  FMNMX.FTZ R36, R86, R31, !PT ;  /* 0x0000001f56247209 */ /* 0x000fe20007810000 */
[----:B------:R-:W-:-:S03]  /*3230*/  FMUL.FTZ R115, R118, UR6 ;  /* 0x0000000676737c20 */ /* 0x000fc60008410000 */
[----:B------:R-:W-:Y:S01]  /*3240*/  FMNMX.FTZ R36, R87, R36, !PT ;  /* 0x0000002457247209 */ /* 0x000fe20007810000 */
[----:B------:R-:W1:Y:S01]  /*3250*/  MUFU.TANH R111, R111 ;  /* 0x0000006f006f7308 */ /* 0x000e620000002400 */
[--C-:B------:R-:W-:Y:S01]  /*3260*/  FFMA.FTZ R103, R35, UR21, -R75.reuse ;  /* 0x0000001523677c23 */ /* 0x100fe2000801084b */
[----:B------:R-:W-:Y:S01]  /*3270*/  FMUL.FTZ R117, R119, UR6 ;  /* 0x0000000677757c20 */ /* 0x000fe20008410000 */
[----:B------:R-:W-:Y:S01]  /*3280*/  FMNMX.FTZ R35, R85, R36, !PT ;  /* 0x0000002455237209 */ /* 0x000fe20007810000 */
[----:B------:R-:W-:-:S04]  /*3290*/  FFMA.FTZ R114, R44, UR21, -R75 ;  /* 0x000000152c727c23 */ /* 0x000fc8000801084b */
[----:B------:R-:W2:Y:S01]  /*32a0*/  MUFU.TANH R116, R116 ;  /* 0x0000007400747308 */ /* 0x000ea20000002400 */
[----:B------:R-:W-:Y:S02]  /*32b0*/  FMNMX.FTZ R44, R84, R35, !PT ;  /* 0x00000023542c7209 */ /* 0x000fe40007810000 */
[----:B0-----:R-:W-:-:S05]  /*32c0*/  FSEL R113, R113, -INF , P6 ;  /* 0xff80000071717808 */ /* 0x001fca0003000000 */
[----:B------:R-:W0:Y:S01]  /*32d0*/  MUFU.TANH R115, R115 ;  /* 0x0000007300737308 */ /* 0x000e220000002400 */
[----:B------:R-:W-:Y:S02]  /*32e0*/  FMNMX.FTZ R44, R81, R44, !PT ;  /* 0x0000002c512c7209 */ /* 0x000fe40007810000 */
[----:B-1----:R-:W-:-:S05]  /*32f0*/  FSEL R111, R111, -INF , P5 ;  /* 0xff8000006f6f7808 */ /* 0x002fca0002800000 */
[----:B------:R-:W1:Y:S01]  /*3300*/  MUFU.TANH R117, R117 ;  /* 0x0000007500757308 */ /* 0x000e620000002400 */
[----:B------:R-:W-:Y:S01]  /*3310*/  FMNMX.FTZ R44, R113, R44, !PT ;  /* 0x0000002c712c7209 */ /* 0x000fe20007810000 */
[--C-:B------:R-:W-:Y:S01]  /*3320*/  FFMA.FTZ R106, R32, UR21, -R75.reuse ;  /* 0x00000015206a7c23 */ /* 0x100fe2000801084b */
[--C-:B------:R-:W-:Y:S01]  /*3330*/  FFMA.FTZ R32, R51, UR21, -R75.reuse ;  /* 0x0000001533207c23 */ /* 0x100fe2000801084b */
[----:B--2---:R-:W-:Y:S02]  /*3340*/  FSEL R116, R116, -INF , P4 ;  /* 0xff80000074747808 */ /* 0x004fe40002000000 */
[----:B------:R-:W-:Y:S01]  /*3350*/  FMNMX.FTZ R51, R111, R44, !PT ;  /* 0x0000002c6f337209 */ /* 0x000fe20007810000 */
[--C-:B------:R-:W-:Y:S01]  /*3360*/  FFMA.FTZ R107, R39, UR21, -R75.reuse ;  /* 0x00000015276b7c23 */ /* 0x100fe2000801084b */
[--C-:B------:R-:W-:Y:S01]  /*3370*/  FFMA.FTZ R39, R52, UR21, -R75.reuse ;  /* 0x0000001534277c23 */ /* 0x100fe2000801084b */
[----:B0-----:R-:W-:Y:S02]  /*3380*/  FSEL R115, R115, -INF , P3 ;  /* 0xff80000073737808 */ /* 0x001fe40001800000 */
[----:B------:R-:W-:Y:S01]  /*3390*/  FMNMX.FTZ R52, R116, R51, !PT ;  /* 0x0000003374347209 */ /* 0x000fe20007810000 */
[----:B------:R-:W-:-:S03]  /*33a0*/  FFMA.FTZ R3, R63, UR21, -R75 ;  /* 0x000000153f037c23 */ /* 0x000fc6000801084b */
[----:B------:R-:W-:Y:S02]  /*33b0*/  FMNMX.FTZ R52, R115, R52, !PT ;  /* 0x0000003473347209 */ /* 0x000fe40007810000 */
[----:B-1----:R-:W-:Y:S01]  /*33c0*/  FSEL R117, R117, -INF , P2 ;  /* 0xff80000075757808 */ /* 0x002fe20001000000 */
[----:B------:R-:W-:-:S03]  /*33d0*/  FFMA.FTZ R64, R64, UR21, -R75 ;  /* 0x0000001540407c23 */ /* 0x000fc6000801084b */
[----:B------:R-:W-:Y:S01]  /*33e0*/  FMNMX.FTZ R63, R117, R52, !PT ;  /* 0x00000034753f7209 */ /* 0x000fe20007810000 */
[----:B------:R0:W-:Y:S04]  /*33f0*/  MUFU.EX2 R28, R64 ;  /* 0x00000040001c7308 */ /* 0x0001e80000000800 */
[----:B0-----:R-:W0:Y:S01]  /*3400*/  SHFL.BFLY PT, R64, R63, 0x2, 0x1f ;  /* 0x0c401f003f407f89 */ /* 0x001e2200000e0000 */
[----:B------:R-:W-:Y:S01]  /*3410*/  FFMA.FTZ R44, R72, UR21, -R75 ;  /* 0x00000015482c7c23 */ /* 0x000fe2000801084b */
[----:B0-----:R-:W-:-:S05]  /*3420*/  FMNMX.FTZ R72, R63, R64, !PT ;  /* 0x000000403f487209 */ /* 0x001fca0007810000 */
[----:B------:R-:W0:Y:S01]  /*3430*/  SHFL.BFLY PT, R101, R72, 0x1, 0x1f ;  /* 0x0c201f0048657f89 */ /* 0x000e2200000e0000 */
[--C-:B------:R-:W-:Y:S01]  /*3440*/  FFMA.FTZ R51, R80, UR21, -R75.reuse ;  /* 0x0000001550337c23 */ /* 0x100fe2000801084b */
[--C-:B------:R-:W-:Y:S01]  /*3450*/  FFMA.FTZ R6, R47, UR21, -R75.reuse ;  /* 0x000000152f067c23 */ /* 0x100fe2000801084b */
[--C-:B------:R-:W-:Y:S01]  /*3460*/  FFMA.FTZ R47, R59, UR21, -R75.reuse ;  /* 0x000000153b2f7c23 */ /* 0x100fe2000801084b */
[--C-:B------:R-:W-:Y:S01]  /*3470*/  FFMA.FTZ R35, R71, UR21, -R75.reuse ;  /* 0x0000001547237c23 */ /* 0x100fe2000801084b */
[--C-:B------:R-:W-:Y:S01]  /*3480*/  FFMA.FTZ R9, R9, UR21, -R75.reuse ;  /* 0x0000001509097c23 */ /* 0x100fe2000801084b */
[--C-:B------:R-:W-:Y:S01]  /*3490*/  FFMA.FTZ R59, R89, UR21, -R75.reuse ;  /* 0x00000015593b7c23 */ /* 0x100fe2000801084b */
[----:B------:R-:W-:Y:S01]  /*34a0*/  FFMA.FTZ R71, R94, UR21, -R75 ;  /* 0x000000155e477c23 */ /* 0x000fe2000801084b */
[----:B------:R-:W-:Y:S01]  /*34b0*/  MUFU.EX2 R97, R97 ;  /* 0x0000006100617308 */ /* 0x000fe20000000800 */
[----:B0-----:R-:W-:-:S04]  /*34c0*/  FMNMX.FTZ R101, R72, R101, !PT ;  /* 0x0000006548657209 */ /* 0x001fc80007810000 */
[C---:B------:R-:W-:Y:S01]  /*34d0*/  FSETP.NEU.FTZ.AND P2, PT, R101.reuse, -INF , PT ;  /* 0xff8000006500780b */ /* 0x040fe20003f5d000 */
[----:B------:R-:W-:-:S05]  /*34e0*/  FMUL.FTZ R80, R101, UR21 ;  /* 0x0000001565507c20 */ /* 0x000fca0008410000 */
[----:B------:R-:W-:Y:S01]  /*34f0*/  FSEL R80, R80, RZ, P2 ;  /* 0x000000ff50507208 */ /* 0x000fe20001000000 */
[----:B------:R-:W0:Y:S01]  /*3500*/  MUFU.EX2 R104, R104 ;  /* 0x0000006800687308 */ /* 0x000e220000000800 */
[----:B------:R-:W-:-:S03]  /*3510*/  FFMA.FTZ R76, R76, UR21, -R75 ;  /* 0x000000154c4c7c23 */ /* 0x000fc6000801084b */
[--C-:B------:R-:W-:Y:S01]  /*3520*/  FFMA.FTZ R89, R7, UR21, -R80.reuse ;  /* 0x0000001507597c23 */ /* 0x100fe20008010850 */
[--C-:B------:R-:W-:Y:S01]  /*3530*/  FFMA.FTZ R94, R8, UR21, -R80.reuse ;  /* 0x00000015085e7c23 */ /* 0x100fe20008010850 */
[--C-:B------:R-:W-:Y:S01]  /*3540*/  FFMA.FTZ R10, R10, UR21, -R75.reuse ;  /* 0x000000150a0a7c23 */ /* 0x100fe2000801084b */
[----:B------:R-:W-:Y:S01]  /*3550*/  FFMA.FTZ R11, R11, UR21, -R80 ;  /* 0x000000150b0b7c23 */ /* 0x000fe20008010850 */
[----:B------:R-:W1:Y:S01]  /*3560*/  MUFU.EX2 R9, R9 ;  /* 0x0000000900097308 */ /* 0x000e620000000800 */
[--C-:B------:R-:W-:Y:S01]  /*3570*/  FFMA.FTZ R13, R13, UR21, -R75.reuse ;  /* 0x000000150d0d7c23 */ /* 0x100fe2000801084b */
[--C-:B------:R-:W-:Y:S01]  /*3580*/  FFMA.FTZ R14, R14, UR21, -R75.reuse ;  /* 0x000000150e0e7c23 */ /* 0x100fe2000801084b */
[----:B------:R-:W-:-:S05]  /*3590*/  FFMA.FTZ R98, R98, UR21, -R75 ;  /* 0x0000001562627c23 */ /* 0x000fca000801084b */
[----:B------:R2:W-:Y:S01]  /*35a0*/  MUFU.EX2 R52, R76 ;  /* 0x0000004c00347308 */ /* 0x0005e20000000800 */
[----:B------:R-:W-:-:S07]  /*35b0*/  FFMA.FTZ R15, R15, UR21, -R80 ;  /* 0x000000150f0f7c23 */ /* 0x000fce0008010850 */
[----:B------:R-:W-:Y:S01]  /*35c0*/  MUFU.EX2 R89, R89 ;  /* 0x0000005900597308 */ /* 0x000fe20000000800 */
[----:B--2---:R-:W-:Y:S01]  /*35d0*/  FFMA.FTZ R76, R96, UR21, -R75 ;  /* 0x00000015604c7c23 */ /* 0x004fe2000801084b */
[----:B------:R-:W-:-:S06]  /*35e0*/  FFMA.FTZ R96, R12, UR21, -R80 ;  /* 0x000000150c607c23 */ /* 0x000fcc0008010850 */
[----:B------:R-:W2:Y:S01]  /*35f0*/  MUFU.EX2 R94, R94 ;  /* 0x0000005e005e7308 */ /* 0x000ea20000000800 */
[----:B------:R-:W-:-:S07]  /*3600*/  FFMA.FTZ R105, R19, UR21, -R75 ;  /* 0x0000001513697c23 */ /* 0x000fce000801084b */
[----:B------:R-:W3:Y:S08]  /*3610*/  MUFU.EX2 R10, R10 ;  /* 0x0000000a000a7308 */ /* 0x000ef00000000800 */
[----:B------:R-:W4:Y:S01]  /*3620*/  MUFU.EX2 R11, R11 ;  /* 0x0000000b000b7308 */ /* 0x000f220000000800 */
[----:B0-----:R-:W-:Y:S01]  /*3630*/  FADD.FTZ R12, R97, R104 ;  /* 0x00000068610c7221 */ /* 0x001fe20000010000 */
[----:B------:R-:W-:-:S06]  /*3640*/  FFMA.FTZ R64, R91, UR21, -R75 ;  /* 0x000000155b407c23 */ /* 0x000fcc000801084b */
[----:B------:R-:W0:Y:S01]  /*3650*/  MUFU.EX2 R13, R13 ;  /* 0x0000000d000d7308 */ /* 0x000e220000000800 */
[--C-:B------:R-:W-:Y:S01]  /*3660*/  FFMA.FTZ R91, R21, UR21, -R80.reuse ;  /* 0x00000015155b7c23 */ /* 0x100fe20008010850 */
[----:B------:R-:W-:-:S06]  /*3670*/  FFMA.FTZ R7, R29, UR21, -R80 ;  /* 0x000000151d077c23 */ /* 0x000fcc0008010850 */
[----:B------:R-:W5:Y:S01]  /*3680*/  MUFU.EX2 R96, R96 ;  /* 0x0000006000607308 */ /* 0x000f620000000800 */
[----:B------:R-:W-:-:S07]  /*3690*/  FFMA.FTZ R29, R49, UR21, -R80 ;  /* 0x00000015311d7c23 */ /* 0x000fce0008010850 */
[----:B------:R3:W-:Y:S01]  /*36a0*/  MUFU.EX2 R72, R98 ;  /* 0x0000006200487308 */ /* 0x0007e20000000800 */
[----:B-1----:R-:W-:Y:S01]  /*36b0*/  FADD.FTZ R49, R9, R12 ;  /* 0x0000000c09317221 */ /* 0x002fe20000010000 */
[----:B--2---:R-:W-:-:S06]  /*36c0*/  FADD.FTZ R12, R89, R94 ;  /* 0x0000005e590c7221 */ /* 0x004fcc0000010000 */
[----:B------:R-:W1:Y:S01]  /*36d0*/  MUFU.EX2 R14, R14 ;  /* 0x0000000e000e7308 */ /* 0x000e620000000800 */
[--C-:B---3--:R-:W-:Y:S01]  /*36e0*/  FFMA.FTZ R98, R18, UR21, -R80.reuse ;  /* 0x0000001512627c23 */ /* 0x108fe20008010850 */
[----:B------:R-:W-:-:S06]  /*36f0*/  FFMA.FTZ R22, R22, UR21, -R80 ;  /* 0x0000001516167c23 */ /* 0x000fcc0008010850 */
[----:B------:R-:W2:Y:S01]  /*3700*/  MUFU.EX2 R15, R15 ;  /* 0x0000000f000f7308 */ /* 0x000ea20000000800 */
[--C-:B------:R-:W-:Y:S01]  /*3710*/  FFMA.FTZ R112, R40, UR21, -R75.reuse ;  /* 0x0000001528707c23 */ /* 0x100fe2000801084b */
[----:B------:R-:W-:Y:S01]  /*3720*/  FFMA.FTZ R18, R26, UR21, -R80 ;  /* 0x000000151a127c23 */ /* 0x000fe20008010850 */
[----:B------:R-:W-:-:S05]  /*3730*/  FFMA.FTZ R40, R55, UR21, -R75 ;  /* 0x0000001537287c23 */ /* 0x000fca000801084b */
[----:B------:R-:W3:Y:S01]  /*3740*/  MUFU.EX2 R105, R105 ;  /* 0x0000006900697308 */ /* 0x000ee20000000800 */
[----:B------:R-:W-:Y:S01]  /*3750*/  FADD.FTZ R26, R10, R49 ;  /* 0x000000310a1a7221 */ /* 0x000fe20000010000 */
[----:B------:R-:W-:Y:S01]  /*3760*/  FFMA.FTZ R55, R77, UR21, -R75 ;  /* 0x000000154d377c23 */ /* 0x000fe2000801084b */
[----:B----4-:R-:W-:-:S05]  /*3770*/  FADD.FTZ R49, R11, R12 ;  /* 0x0000000c0b317221 */ /* 0x010fca0000010000 */
[----:B------:R-:W4:Y:S01]  /*3780*/  MUFU.EX2 R98, R98 ;  /* 0x0000006200627308 */ /* 0x000f220000000800 */
[--C-:B------:R-:W-:Y:S01]  /*3790*/  FFMA.FTZ R77, R41, UR21, -R80.reuse ;  /* 0x00000015294d7c23 */ /* 0x100fe20008010850 */
[--C-:B------:R-:W-:Y:S01]  /*37a0*/  FFMA.FTZ R41, R57, UR21, -R80.reuse ;  /* 0x0000001539297c23 */ /* 0x100fe20008010850 */
[----:B------:R-:W-:-:S05]  /*37b0*/  FFMA.FTZ R21, R25, UR21, -R80 ;  /* 0x0000001519157c23 */ /* 0x000fca0008010850 */
[----:B------:R-:W4:Y:S01]  /*37c0*/  MUFU.EX2 R110, R110 ;  /* 0x0000006e006e7308 */ /* 0x000f220000000800 */
[----:B0-----:R-:W-:Y:S01]  /*37d0*/  FADD.FTZ R57, R13, R26 ;  /* 0x0000001a0d397221 */ /* 0x001fe20000010000 */
[----:B-----5:R-:W-:-:S06]  /*37e0*/  FADD.FTZ R12, R96, R49 ;  /* 0x00000031600c7221 */ /* 0x020fcc0000010000 */
[----:B------:R-:W0:Y:S01]  /*37f0*/  MUFU.EX2 R91, R91 ;  /* 0x0000005b005b7308 */ /* 0x000e220000000800 */
[----:B-1----:R-:W-:Y:S01]  /*3800*/  FADD.FTZ R26, R14, R57 ;  /* 0x000000390e1a7221 */ /* 0x002fe20000010000 */
[----:B------:R-:W-:Y:S01]  /*3810*/  F2FP.BF16.F32.PACK_AB R10, R10, R9 ;  /* 0x000000090a0a723e */ /* 0x000fe200000010ff */
[----:B--2---:R-:W-:-:S05]  /*3820*/  FADD.FTZ R9, R15, R12 ;  /* 0x0000000c0f097221 */ /* 0x004fca0000010000 */
[----:B------:R-:W1:Y:S01]  /*3830*/  MUFU.EX2 R22, R22 ;  /* 0x0000001600167308 */ /* 0x000e620000000800 */
[----:B---3--:R-:W-:-:S07]  /*3840*/  FADD.FTZ R57, R105, R26 ;  /* 0x0000001a69397221 */ /* 0x008fce0000010000 */
[----:B------:R-:W2:Y:S01]  /*3850*/  MUFU.EX2 R20, R20 ;  /* 0x0000001400147308 */ /* 0x000ea20000000800 */
[----:B------:R-:W-:Y:S01]  /*3860*/  FFMA.FTZ R63, R92, UR21, -R75 ;  /* 0x000000155c3f7c23 */ /* 0x000fe2000801084b */
[----:B----4-:R-:W-:Y:S01]  /*3870*/  FADD.FTZ R26, R98, R9 ;  /* 0x00000009621a7221 */ /* 0x010fe20000010000 */
[----:B------:R-:W-:-:S05]  /*3880*/  FFMA.FTZ R92, R46, UR21, -R80 ;  /* 0x000000152e5c7c23 */ /* 0x000fca0008010850 */
[----:B------:R-:W3:Y:S01]  /*3890*/  MUFU.EX2 R23, R23 ;  /* 0x0000001700177308 */ /* 0x000ee20000000800 */
[--C-:B------:R-:W-:Y:S01]  /*38a0*/  FFMA.FTZ R46, R61, UR21, -R80.reuse ;  /* 0x000000153d2e7c23 */ /* 0x100fe20008010850 */
[----:B------:R-:W-:-:S06]  /*38b0*/  FFMA.FTZ R30, R30, UR21, -R80 ;  /* 0x000000151e1e7c23 */ /* 0x000fcc0008010850 */
[----:B------:R-:W4:Y:S01]  /*38c0*/  MUFU.EX2 R21, R21 ;  /* 0x0000001500157308 */ /* 0x000f220000000800 */
[----:B------:R-:W-:Y:S01]  /*38d0*/  FADD.FTZ R61, R110, R57 ;  /* 0x000000396e3d7221 */ /* 0x000fe20000010000 */
[----:B0-----:R-:W-:-:S06]  /*38e0*/  FADD.FTZ R57, R91, R26 ;  /* 0x0000001a5b397221 */ /* 0x001fcc0000010000 */
[----:B------:R-:W0:Y:S01]  /*38f0*/  MUFU.EX2 R24, R24 ;  /* 0x0000001800187308 */ /* 0x000e220000000800 */
[----:B------:R-:W-:Y:S01]  /*3900*/  F2FP.BF16.F32.PACK_AB R12, R14, R13 ;  /* 0x0000000d0e0c723e */ /* 0x000fe200000010ff */
[----:B------:R-:W-:-:S06]  /*3910*/  FFMA.FTZ R19, R48, UR21, -R75 ;  /* 0x0000001530137c23 */ /* 0x000fcc000801084b */
[----:B------:R-:W5:Y:S01]  /*3920*/  MUFU.EX2 R18, R18 ;  /* 0x0000001200127308 */ /* 0x000f620000000800 */
[--C-:B------:R-:W-:Y:S01]  /*3930*/  FFMA.FTZ R25, R33, UR21, -R80.reuse ;  /* 0x0000001521197c23 */ /* 0x100fe20008010850 */
[----:B------:R-:W-:Y:S01]  /*3940*/  F2FP.BF16.F32.PACK_AB R13, R98, R15 ;  /* 0x0000000f620d723e */ /* 0x000fe200000010ff */
[----:B------:R-:W-:Y:S01]  /*3950*/  FFMA.FTZ R48, R60, UR21, -R75 ;  /* 0x000000153c307c23 */ /* 0x000fe2000801084b */
[----:B------:R-:W-:-:S04]  /*3960*/  FFMA.FTZ R58, R58, UR21, -R80 ;  /* 0x000000153a3a7c23 */ /* 0x000fc80008010850 */
[----:B------:R-:W5:Y:S01]  /*3970*/  MUFU.EX2 R27, R27 ;  /* 0x0000001b001b7308 */ /* 0x000f620000000800 */
[C---:B-1----:R-:W-:Y:S01]  /*3980*/  FADD.FTZ R26, R22.reuse, R57 ;  /* 0x00000039161a7221 */ /* 0x042fe20000010000 */
[----:B------:R-:W-:Y:S01]  /*3990*/  F2FP.BF16.F32.PACK_AB R15, R22, R91 ;  /* 0x0000005b160f723e */ /* 0x000fe200000010ff */
[----:B------:R-:W-:Y:S01]  /*39a0*/  FFMA.FTZ R60, R90, UR21, -R75 ;  /* 0x000000155a3c7c23 */ /* 0x000fe2000801084b */
[----:B--2---:R-:W-:-:S04]  /*39b0*/  FADD.FTZ R22, R20, R61 ;  /* 0x0000003d14167221 */ /* 0x004fc80000010000 */
[----:B------:R-:W1:Y:S01]  /*39c0*/  MUFU.EX2 R7, R7 ;  /* 0x0000000700077308 */ /* 0x000e620000000800 */
[--C-:B------:R-:W-:Y:S01]  /*39d0*/  FFMA.FTZ R90, R42, UR21, -R80.reuse ;  /* 0x000000152a5a7c23 */ /* 0x100fe20008010850 */
[--C-:B------:R-:W-:Y:S01]  /*39e0*/  FFMA.FTZ R34, R34, UR21, -R80.reuse ;  /* 0x0000001522227c23 */ /* 0x100fe20008010850 */
[----:B------:R-:W-:Y:S01]  /*39f0*/  FFMA.FTZ R42, R54, UR21, -R80 ;  /* 0x00000015362a7c23 */ /* 0x000fe20008010850 */
[----:B------:R-:W-:-:S04]  /*3a00*/  @!P1 VIADD R8, R0, 0x30840 ;  /* 0x0003084000089836 */ /* 0x000fc80000000000 */
[----:B------:R-:W2:Y:S01]  /*3a10*/  MUFU.EX2 R99, R99 ;  /* 0x0000006300637308 */ /* 0x000ea20000000800 */
[----:B------:R-:W-:Y:S01]  /*3a20*/  FFMA.FTZ R54, R69, UR21, -R80 ;  /* 0x0000001545367c23 */ /* 0x000fe20008010850 */
[----:B---3--:R-:W-:-:S06]  /*3a30*/  FADD.FTZ R69, R23, R22 ;  /* 0x0000001617457221 */ /* 0x008fcc0000010000 */
[----:B------:R-:W3:Y:S01]  /*3a40*/  MUFU.EX2 R30, R30 ;  /* 0x0000001e001e7308 */ /* 0x000ee20000000800 */
[----:B------:R-:W-:Y:S01]  /*3a50*/  FFMA.FTZ R37, R37, UR21, -R80 ;  /* 0x0000001525257c23 */ /* 0x000fe20008010850 */
[--C-:B------:R-:W-:Y:S01]  /*3a60*/  FFMA.FTZ R109, R43, UR21, -R75.reuse ;  /* 0x000000152b6d7c23 */ /* 0x100fe2000801084b */
[----:B------:R-:W-:-:S05]  /*3a70*/  FFMA.FTZ R43, R56, UR21, -R75 ;  /* 0x00000015382b7c23 */ /* 0x000fca000801084b */
[----:B------:R-:W3:Y:S01]  /*3a80*/  MUFU.EX2 R106, R106 ;  /* 0x0000006a006a7308 */ /* 0x000ee20000000800 */
[----:B------:R-:W-:-:S07]  /*3a90*/  FFMA.FTZ R56, R88, UR21, -R75 ;  /* 0x0000001558387c23 */ /* 0x000fce000801084b */
[----:B------:R4:W-:Y:S01]  /*3aa0*/  MUFU.EX2 R0, R58 ;  /* 0x0000003a00007308 */ /* 0x0009e20000000800 */
[----:B------:R-:W-:-:S07]  /*3ab0*/  FFMA.FTZ R88, R38, UR21, -R80 ;  /* 0x0000001526587c23 */ /* 0x000fce0008010850 */
[----:B------:R-:W3:Y:S01]  /*3ac0*/  MUFU.EX2 R25, R25 ;  /* 0x0000001900197308 */ /* 0x000ee20000000800 */
[----:B----4-:R-:W-:Y:S01]  /*3ad0*/  FFMA.FTZ R58, R73, UR21, -R80 ;  /* 0x00000015493a7c23 */ /* 0x010fe20008010850 */
[----:B------:R-:W-:Y:S01]  /*3ae0*/  FADD.FTZ R73, R21, R26 ;  /* 0x0000001a15497221 */ /* 0x000fe20000010000 */
[----:B0-----:R-:W-:-:S03]  /*3af0*/  FADD.FTZ R26, R24, R69 ;  /* 0x00000045181a7221 */ /* 0x001fc60000010000 */
[----:B-----5:R-:W-:Y:S02]  /*3b00*/  FADD.FTZ R22, R18, R73 ;  /* 0x0000004912167221 */ /* 0x020fe40000010000 */
[----:B------:R-:W0:Y:S01]  /*3b10*/  MUFU.EX2 R103, R103 ;  /* 0x0000006700677308 */ /* 0x000e220000000800 */
[----:B------:R-:W-:Y:S01]  /*3b20*/  FADD.FTZ R26, R27, R26 ;  /* 0x0000001a1b1a7221 */ /* 0x000fe20000010000 */
[----:B-1----:R-:W-:-:S06]  /*3b30*/  FADD.FTZ R73, R7, R22 ;  /* 0x0000001607497221 */ /* 0x002fcc0000010000 */
[----:B------:R-:W1:Y:S01]  /*3b40*/  MUFU.EX2 R34, R34 ;  /* 0x0000002200227308 */ /* 0x000e620000000800 */
[--C-:B------:R-:W-:Y:S01]  /*3b50*/  FFMA.FTZ R49, R65, UR21, -R80.reuse ;  /* 0x0000001541317c23 */ /* 0x100fe20008010850 */
[----:B------:R-:W-:Y:S01]  /*3b60*/  FFMA.FTZ R65, R79, UR21, -R80 ;  /* 0x000000154f417c23 */ /* 0x000fe20008010850 */
[----:B--2---:R-:W-:-:S05]  /*3b70*/  FADD.FTZ R79, R99, R26 ;  /* 0x0000001a634f7221 */ /* 0x004fca0000010000 */
[----:B------:R-:W2:Y:S01]  /*3b80*/  MUFU.EX2 R108, R108 ;  /* 0x0000006c006c7308 */ /* 0x000ea20000000800 */
[----:B---3--:R-:W-:-:S07]  /*3b90*/  FADD.FTZ R22, R30, R73 ;  /* 0x000000491e167221 */ /* 0x008fce0000010000 */
[----:B------:R-:W3:Y:S01]  /*3ba0*/  MUFU.EX2 R37, R37 ;  /* 0x0000002500257308 */ /* 0x000ee20000000800 */
[----:B------:R-:W-:Y:S01]  /*3bb0*/  FADD.FTZ R26, R106, R79 ;  /* 0x0000004f6a1a7221 */ /* 0x000fe20000010000 */
[----:B------:R-:W-:-:S06]  /*3bc0*/  FADD.FTZ R73, R25, R22 ;  /* 0x0000001619497221 */ /* 0x000fcc0000010000 */
[----:B------:R-:W4:Y:S01]  /*3bd0*/  MUFU.EX2 R107, R107 ;  /* 0x0000006b006b7308 */ /* 0x000f220000000800 */
[----:B------:R-:W-:-:S07]  /*3be0*/  FFMA.FTZ R45, R45, UR21, -R80 ;  /* 0x000000152d2d7c23 */ /* 0x000fce0008010850 */
[----:B------:R-:W5:Y:S01]  /*3bf0*/  MUFU.EX2 R88, R88 ;  /* 0x0000005800587308 */ /* 0x000f620000000800 */
[----:B0-----:R-:W-:Y:S01]  /*3c00*/  FADD.FTZ R79, R103, R26 ;  /* 0x0000001a674f7221 */ /* 0x001fe20000010000 */
[----:B-1----:R-:W-:-:S06]  /*3c10*/  FADD.FTZ R22, R34, R73 ;  /* 0x0000004922167221 */ /* 0x002fcc0000010000 */
[----:B------:R-:W0:Y:S08]  /*3c20*/  MUFU.EX2 R112, R112 ;  /* 0x0000007000707308 */ /* 0x000e300000000800 */
[----:B------:R-:W1:Y:S01]  /*3c30*/  MUFU.EX2 R77, R77 ;  /* 0x0000004d004d7308 */ /* 0x000e620000000800 */
[----:B--2---:R-:W-:Y:S01]  /*3c40*/  FADD.FTZ R26, R108, R79 ;  /* 0x0000004f6c1a7221 */ /* 0x004fe20000010000 */
[----:B---3--:R-:W-:-:S06]  /*3c50*/  FADD.FTZ R73, R37, R22 ;  /* 0x0000001625497221 */ /* 0x008fcc0000010000 */
[----:B------:R-:W2:Y:S08]  /*3c60*/  MUFU.EX2 R109, R109 ;  /* 0x0000006d006d7308 */ /* 0x000eb00000000800 */
[----:B------:R-:W3:Y:S01]  /*3c70*/  MUFU.EX2 R90, R90 ;  /* 0x0000005a005a7308 */ /* 0x000ee20000000800 */
[----:B----4-:R-:W-:Y:S01]  /*3c80*/  FADD.FTZ R79, R107, R26 ;  /* 0x0000001a6b4f7221 */ /* 0x010fe20000010000 */
[----:B-----5:R-:W-:-:S06]  /*3c90*/  FADD.FTZ R22, R88, R73 ;  /* 0x0000004958167221 */ /* 0x020fcc0000010000 */
[----:B------:R-:W4:Y:S01]  /*3ca0*/  MUFU.EX2 R114, R114 ;  /* 0x0000007200727308 */ /* 0x000f220000000800 */
[----:B------:R-:W-:-:S07]  /*3cb0*/  FFMA.FTZ R38, R50, UR21, -R80 ;  /* 0x0000001532267c23 */ /* 0x000fce0008010850 */
[----:B------:R-:W5:Y:S01]  /*3cc0*/  MUFU.EX2 R45, R45 ;  /* 0x0000002d002d7308 */ /* 0x000f620000000800 */
[----:B0-----:R-:W-:Y:S01]  /*3cd0*/  FADD.FTZ R26, R112, R79 ;  /* 0x0000004f701a7221 */ /* 0x001fe20000010000 */
[----:B-1----:R-:W-:-:S06]  /*3ce0*/  FADD.FTZ R73, R77, R22 ;  /* 0x000000164d497221 */ /* 0x002fcc0000010000 */
[----:B------:R-:W0:Y:S01]  /*3cf0*/  MUFU.EX2 R6, R6 ;  /* 0x0000000600067308 */ /* 0x000e220000000800 */
[----:B------:R-:W-:-:S07]  /*3d00*/  FFMA.FTZ R33, R53, UR21, -R80 ;  /* 0x0000001535217c23 */ /* 0x000fce0008010850 */
[----:B------:R-:W1:Y:S01]  /*3d10*/  MUFU.EX2 R92, R92 ;  /* 0x0000005c005c7308 */ /* 0x000e620000000800 */
[----:B--2---:R-:W-:Y:S01]  /*3d20*/  FADD.FTZ R79, R109, R26 ;  /* 0x0000001a6d4f7221 */ /* 0x004fe20000010000 */
[----:B------:R-:W-:-:S06]  /*3d30*/  @!P1 PRMT R8, RZ, 0x654, R8 ;  /* 0x00000654ff089816 */ /* 0x000fcc0000000008 */
[----:B------:R-:W2:Y:S01]  /*3d40*/  MUFU.EX2 R19, R19 ;  /* 0x0000001300137308 */ /* 0x000ea20000000800 */
[----:B---3--:R-:W-:-:S07]  /*3d50*/  FADD.FTZ R22, R90, R73 ;  /* 0x000000495a167221 */ /* 0x008fce0000010000 */
[----:B------:R-:W3:Y:S01]  /*3d60*/  MUFU.EX2 R29, R29 ;  /* 0x0000001d001d7308 */ /* 0x000ee20000000800 */
[----:B----4-:R-:W-:Y:S01]  /*3d70*/  FADD.FTZ R79, R114, R79 ;  /* 0x0000004f724f7221 */ /* 0x010fe20000010000 */
[----:B------:R-:W-:Y:S01]  /*3d80*/  F2FP.BF16.F32.PACK_AB R20, R23, R20 ;  /* 0x000000141714723e */ /* 0x000fe200000010ff */
[----:B------:R4:W-:Y:S05]  /*3d90*/  @!P1 SYNCS.ARRIVE.TRANS64.RED.A1T0 RZ, [R8+URZ], RZ ;  /* 0x000000ff08ff99a7 */ /* 0x0009ea000810043f */
[----:B------:R-:W3:Y:S01]  /*3da0*/  MUFU.EX2 R32, R32 ;  /* 0x0000002000207308 */ /* 0x000ee20000000800 */
[----:B-----5:R-:W-:Y:S01]  /*3db0*/  FADD.FTZ R23, R45, R22 ;  /* 0x000000162d177221 */ /* 0x020fe20000010000 */
[----:B------:R-:W-:-:S06]  /*3dc0*/  F2FP.BF16.F32.PACK_AB R9, R94, R89 ;  /* 0x000000595e09723e */ /* 0x000fcc00000010ff */
[----:B------:R-:W5:Y:S01]  /*3dd0*/  MUFU.EX2 R38, R38 ;  /* 0x0000002600267308 */ /* 0x000f620000000800 */
[----:B----4-:R-:W-:Y:S02]  /*3de0*/  F2FP.BF16.F32.PACK_AB R8, R104, R97 ;  /* 0x000000616808723e */ /* 0x010fe400000010ff */
[----:B------:R-:W-:-:S05]  /*3df0*/  F2FP.BF16.F32.PACK_AB R11, R96, R11 ;  /* 0x0000000b600b723e */ /* 0x000fca00000010ff */
[----:B------:R-:W4:Y:S01]  /*3e00*/  MUFU.EX2 R39, R39 ;  /* 0x0000002700277308 */ /* 0x000f220000000800 */
[----:B------:R-:W-:Y:S01]  /*3e10*/  FFMA.FTZ R50, R66, UR21, -R80 ;  /* 0x0000001542327c23 */ /* 0x000fe20008010850 */
[----:B0-----:R-:W-:Y:S01]  /*3e20*/  FADD.FTZ R26, R6, R79 ;  /* 0x0000004f061a7221 */ /* 0x001fe20000010000 */
[----:B-1----:R-:W-:-:S05]  /*3e30*/  FADD.FTZ R66, R92, R23 ;  /* 0x000000175c427221 */ /* 0x002fca0000010000 */
[----:B------:R-:W0:Y:S01]  /*3e40*/  MUFU.EX2 R33, R33 ;  /* 0x0000002100217308 */ /* 0x000e220000000800 */
[----:B------:R-:W-:Y:S01]  /*3e50*/  F2FP.BF16.F32.PACK_AB R14, R110, R105 ;  /* 0x000000696e0e723e */ /* 0x000fe200000010ff */
[----:B------:R2:W-:Y:S06]  /*3e60*/  STSM.16.M88.4 [R2+0x1e800], R8 ;  /* 0x01e8000802007844 */ /* 0x0005ec0000000200 */
[----:B------:R-:W1:Y:S01]  /*3e70*/  MUFU.EX2 R40, R40 ;  /* 0x0000002800287308 */ /* 0x000e620000000800 */
[----:B------:R5:W-:Y:S07]  /*3e80*/  STSM.16.M88.4 [R156], R12 ;  /* 0x0000000c9c007844 */ /* 0x000bee0000000200 */
[----:B------:R-:W1:Y:S01]  /*3e90*/  MUFU.EX2 R42, R42 ;  /* 0x0000002a002a7308 */ /* 0x000e620000000800 */
[----:B--2---:R-:W-:Y:S01]  /*3ea0*/  FADD.FTZ R11, R19, R26 ;  /* 0x0000001a130b7221 */ /* 0x004fe20000010000 */
[----:B---3--:R-:W-:-:S06]  /*3eb0*/  FADD.FTZ R9, R29, R66 ;  /* 0x000000421d097221 */ /* 0x008fcc0000010000 */
[----:B------:R-:W2:Y:S01]  /*3ec0*/  MUFU.EX2 R43, R43 ;  /* 0x0000002b002b7308 */ /* 0x000ea20000000800 */
[----:B-----5:R-:W-:Y:S01]  /*3ed0*/  FADD.FTZ R14, R32, R11 ;  /* 0x0000000b200e7221 */ /* 0x020fe20000010000 */
[----:B------:R-:W-:-:S06]  /*3ee0*/  FADD.FTZ R12, R38, R9 ;  /* 0x00000009260c7221 */ /* 0x000fcc0000010000 */
[----:B------:R-:W3:Y:S01]  /*3ef0*/  MUFU.EX2 R41, R41 ;  /* 0x0000002900297308 */ /* 0x000ee20000000800 */
[----:B------:R-:W-:Y:S01]  /*3f00*/  FFMA.FTZ R53, R62, UR21, -R80 ;  /* 0x000000153e357c23 */ /* 0x000fe20008010850 */
[----:B----4-:R-:W-:-:S06]  /*3f10*/  FADD.FTZ R11, R39, R14 ;  /* 0x0000000e270b7221 */ /* 0x010fcc0000010000 */
[----:B------:R-:W4:Y:S01]  /*3f20*/  MUFU.EX2 R47, R47 ;  /* 0x0000002f002f7308 */ /* 0x000f220000000800 */
[----:B0-----:R-:W-:Y:S01]  /*3f30*/  FADD.FTZ R9, R33, R12 ;  /* 0x0000000c21097221 */ /* 0x001fe20000010000 */
[----:B-1----:R-:W-:-:S06]  /*3f40*/  FADD.FTZ R14, R40, R11 ;  /* 0x0000000b280e7221 */ /* 0x002fcc0000010000 */
[----:B------:R-:W0:Y:S01]  /*3f50*/  MUFU.EX2 R48, R48 ;  /* 0x0000003000307308 */ /* 0x000e220000000800 */
[----:B------:R-:W-:Y:S01]  /*3f60*/  FFMA.FTZ R31, R67, UR21, -R75 ;  /* 0x00000015431f7c23 */ /* 0x000fe2000801084b */
[----:B------:R-:W-:-:S06]  /*3f70*/  FADD.FTZ R12, R42, R9 ;  /* 0x000000092a0c7221 */ /* 0x000fcc0000010000 */
[----:B------:R-:W1:Y:S01]  /*3f80*/  MUFU.EX2 R46, R46 ;  /* 0x0000002e002e7308 */ /* 0x000e620000000800 */
[----:B------:R-:W-:Y:S01]  /*3f90*/  F2FP.BF16.F32.PACK_AB R23, R30, R7 ;  /* 0x000000071e17723e */ /* 0x000fe200000010ff */
[----:B--2---:R-:W-:-:S06]  /*3fa0*/  FADD.FTZ R14, R43, R14 ;  /* 0x0000000e2b0e7221 */ /* 0x004fcc0000010000 */
[----:B------:R-:W2:Y:S01]  /*3fb0*/  MUFU.EX2 R3, R3 ;  /* 0x0000000300037308 */ /* 0x000ea20000000800 */
[----:B------:R-:W-:Y:S01]  /*3fc0*/  FFMA.FTZ R36, R68, UR21, -R75 ;  /* 0x0000001544247c23 */ /* 0x000fe2000801084b */
[----:B---3--:R-:W-:-:S06]  /*3fd0*/  FADD.FTZ R7, R41, R12 ;  /* 0x0000000c29077221 */ /* 0x008fcc0000010000 */
[----:B------:R-:W3:Y:S01]  /*3fe0*/  MUFU.EX2 R53, R53 ;  /* 0x0000003500357308 */ /* 0x000ee20000000800 */
[----:B----4-:R-:W-:Y:S01]  /*3ff0*/  FADD.FTZ R13, R47, R14 ;  /* 0x0000000e2f0d7221 */ /* 0x010fe20000010000 */
[----:B------:R-:W-:-:S06]  /*4000*/  FADD.FTZ R7, R0, R7 ;  /* 0x0000000700077221 */ /* 0x000fcc0000010000 */
[----:B------:R-:W4:Y:S01]  /*4010*/  MUFU.EX2 R49, R49 ;  /* 0x0000003100317308 */ /* 0x000f220000000800 */
[----:B------:R-:W-:Y:S01]  /*4020*/  FFMA.FTZ R57, R70, UR21, -R80 ;  /* 0x0000001546397c23 */ /* 0x000fe20008010850 */
[----:B0-----:R-:W-:-:S06]  /*4030*/  FADD.FTZ R14, R48, R13 ;  /* 0x0000000d300e7221 */ /* 0x001fcc0000010000 */
[----:B------:R-:W0:Y:S01]  /*4040*/  MUFU.EX2 R31, R31 ;  /* 0x0000001f001f7308 */ /* 0x000e220000000800 */
[----:B-1----:R-:W-:-:S07]  /*4050*/  FADD.FTZ R12, R46, R7 ;  /* 0x000000072e0c7221 */ /* 0x002fce0000010000 */
[----:B------:R-:W1:Y:S01]  /*4060*/  MUFU.EX2 R50, R50 ;  /* 0x0000003200327308 */ /* 0x000e620000000800 */
[----:B--2---:R-:W-:Y:S01]  /*4070*/  FADD.FTZ R7, R3, R14 ;  /* 0x0000000e03077221 */ /* 0x004fe20000010000 */
[----:B---3--:R-:W-:-:S06]  /*4080*/  FADD.FTZ R14, R53, R12 ;  /* 0x0000000c350e7221 */ /* 0x008fcc0000010000 */
[----:B------:R-:W2:Y:S01]  /*4090*/  MUFU.EX2 R36, R36 ;  /* 0x0000002400247308 */ /* 0x000ea20000000800 */
[----:B------:R-:W-:-:S07]  /*40a0*/  FFMA.FTZ R61, R74, UR21, -R80 ;  /* 0x000000154a3d7c23 */ /* 0x000fce0008010850 */
[----:B------:R-:W3:Y:S01]  /*40b0*/  MUFU.EX2 R54, R54 ;  /* 0x0000003600367308 */ /* 0x000ee20000000800 */
[----:B------:R-:W-:Y:S01]  /*40c0*/  F2FP.BF16.F32.PACK_AB R21, R18, R21 ;  /* 0x000000151215723e */ /* 0x000fe200000010ff */
[----:B------:R-:W-:-:S06]  /*40d0*/  FADD.FTZ R18, R28, R7 ;  /* 0x000000071c127221 */ /* 0x000fcc0000010000 */
[----:B------:R-:W-:Y:S01]  /*40e0*/  MUFU.EX2 R35, R35 ;  /* 0x0000002300237308 */ /* 0x000fe20000000800 */
[----:B----4-:R-:W-:Y:S01]  /*40f0*/  FADD.FTZ R7, R49, R14 ;  /* 0x0000000e31077221 */ /* 0x010fe20000010000 */
[----:B------:R-:W-:-:S06]  /*4100*/  FFMA.FTZ R62, R78, UR21, -R80 ;  /* 0x000000154e3e7c23 */ /* 0x000fcc0008010850 */
[----:B------:R-:W4:Y:S01]  /*4110*/  MUFU.EX2 R57, R57 ;  /* 0x0000003900397308 */ /* 0x000f220000000800 */
[----:B------:R-:W-:Y:S01]  /*4120*/  F2FP.BF16.F32.PACK_AB R22, R27, R24 ;  /* 0x000000181b16723e */ /* 0x000fe200000010ff */
[----:B0-----:R-:W-:-:S06]  /*4130*/  FADD.FTZ R13, R31, R18 ;  /* 0x000000121f0d7221 */ /* 0x001fcc0000010000 */
[----:B------:R-:W-:Y:S01]  /*4140*/  MUFU.EX2 R44, R44 ;  /* 0x0000002c002c7308 */ /* 0x000fe20000000800 */
[----:B------:R-:W-:Y:S01]  /*4150*/  F2FP.BF16.F32.PACK_AB R24, R106, R99 ;  /* 0x000000636a18723e */ /* 0x000fe200000010ff */
[----:B-1----:R-:W-:Y:S01]  /*4160*/  FADD.FTZ R7, R50, R7 ;  /* 0x0000000732077221 */ /* 0x002fe20000010000 */
[----:B------:R-:W-:-:S05]  /*4170*/  F2FP.BF16.F32.PACK_AB R26, R108, R103 ;  /* 0x000000676c1a723e */ /* 0x000fca00000010ff */
[----:B------:R-:W0:Y:S01]  /*4180*/  MUFU.EX2 R58, R58 ;  /* 0x0000003a003a7308 */ /* 0x000e220000000800 */
[----:B------:R-:W-:Y:S02]  /*4190*/  F2FP.BF16.F32.PACK_AB R25, R34, R25 ;  /* 0x000000192219723e */ /* 0x000fe400000010ff */
[----:B------:R-:W-:Y:S02]  /*41a0*/  F2FP.BF16.F32.PACK_AB R27, R88, R37 ;  /* 0x00000025581b723e */ /* 0x000fe400000010ff */
[----:B------:R-:W-:-:S03]  /*41b0*/  F2FP.BF16.F32.PACK_AB R8, R112, R107 ;  /* 0x0000006b7008723e */ /* 0x000fc600000010ff */
[----:B------:R-:W1:Y:S01]  /*41c0*/  MUFU.EX2 R61, R61 ;  /* 0x0000003d003d7308 */ /* 0x000e620000000800 */
[----:B------:R-:W-:Y:S02]  /*41d0*/  F2FP.BF16.F32.PACK_AB R10, R114, R109 ;  /* 0x0000006d720a723e */ /* 0x000fe400000010ff */
[----:B------:R-:W-:Y:S02]  /*41e0*/  F2FP.BF16.F32.PACK_AB R9, R90, R77 ;  /* 0x0000004d5a09723e */ /* 0x000fe400000010ff */
[----:B------:R-:W-:Y:S01]  /*41f0*/  F2FP.BF16.F32.PACK_AB R11, R92, R45 ;  /* 0x0000002d5c0b723e */ /* 0x000fe200000010ff */
[----:B--2---:R-:W-:Y:S01]  /*4200*/  FADD.FTZ R18, R36, R13 ;  /* 0x0000000d24127221 */ /* 0x004fe20000010000 */
[----:B------:R-:W-:Y:S01]  /*4210*/  F2FP.BF16.F32.PACK_AB R12, R19, R6 ;  /* 0x00000006130c723e */ /* 0x000fe200000010ff */
[----:B------:R-:W2:Y:S01]  /*4220*/  MUFU.EX2 R55, R55 ;  /* 0x0000003700377308 */ /* 0x000ea20000000800 */
[----:B------:R5:W-:Y:S01]  /*4230*/  STSM.16.M88.4 [R17], R20 ;  /* 0x0000001411007844 */ /* 0x000be20000000200 */
[----:B---3--:R-:W-:Y:S01]  /*4240*/  FADD.FTZ R6, R54, R7 ;  /* 0x0000000736067221 */ /* 0x008fe20000010000 */
[----:B------:R-:W-:-:S02]  /*4250*/  FFMA.FTZ R69, R82, UR21, -R80 ;  /* 0x0000001552457c23 */ /* 0x000fc40008010850 */
[----:B------:R-:W-:Y:S03]  /*4260*/  STSM.16.M88.4 [R16], R24 ;  /* 0x0000001810007844 */ /* 0x000fe60000000200 */
[----:B------:R-:W3:Y:S01]  /*4270*/  MUFU.EX2 R62, R62 ;  /* 0x0000003e003e7308 */ /* 0x000ee20000000800 */
[----:B------:R1:W-:Y:S01]  /*4280*/  STSM.16.M88.4 [R2+0x24800], R8 ;  /* 0x0248000802007844 */ /* 0x0003e20000000200 */
[----:B----4-:R-:W-:Y:S01]  /*4290*/  FADD.FTZ R7, R57, R6 ;  /* 0x0000000639077221 */ /* 0x010fe20000010000 */
[----:B------:R-:W-:-:S05]  /*42a0*/  FFMA.FTZ R83, R83, UR21, -R80 ;  /* 0x0000001553537c23 */ /* 0x000fca0008010850 */
[----:B------:R-:W4:Y:S01]  /*42b0*/  MUFU.EX2 R51, R51 ;  /* 0x0000003300337308 */ /* 0x000f220000000800 */
[----:B-----5:R-:W-:Y:S01]  /*42c0*/  F2FP.BF16.F32.PACK_AB R21, R0, R41 ;  /* 0x000000290015723e */ /* 0x020fe200000010ff */
[----:B0-----:R-:W-:-:S06]  /*42d0*/  FADD.FTZ R0, R58, R7 ;  /* 0x000000073a007221 */ /* 0x001fcc0000010000 */
[----:B------:R-:W0:Y:S01]  /*42e0*/  MUFU.EX2 R65, R65 ;  /* 0x0000004100417308 */ /* 0x000e220000000800 */
[----:B-1----:R-:W-:Y:S01]  /*42f0*/  FADD.FTZ R9, R35, R18 ;  /* 0x0000001223097221 */ /* 0x002fe20000010000 */
[----:B------:R-:W-:-:S03]  /*4300*/  FFMA.FTZ R86, R86, UR21, -R80 ;  /* 0x0000001556567c23 */ /* 0x000fc60008010850 */
[----:B------:R-:W-:-:S03]  /*4310*/  FADD.FTZ R9, R44, R9 ;  /* 0x000000092c097221 */ /* 0x000fc60000010000 */
[----:B------:R-:W1:Y:S01]  /*4320*/  MUFU.EX2 R56, R56 ;  /* 0x0000003800387308 */ /* 0x000e620000000800 */
[----:B------:R-:W-:Y:S01]  /*4330*/  FADD.FTZ R6, R52, R9 ;  /* 0x0000000934067221 */ /* 0x000fe20000010000 */
[----:B------:R-:W-:-:S06]  /*4340*/  FADD.FTZ R7, R61, R0 ;  /* 0x000000003d077221 */ /* 0x000fcc0000010000 */
[----:B------:R-:W5:Y:S01]  /*4350*/  MUFU.EX2 R69, R69 ;  /* 0x0000004500457308 */ /* 0x000f620000000800 */
[----:B------:R-:W-:Y:S01]  /*4360*/  FFMA.FTZ R87, R87, UR21, -R80 ;  /* 0x0000001557577c23 */ /* 0x000fe20008010850 */
[----:B--2---:R-:W-:-:S06]  /*4370*/  FADD.FTZ R8, R55, R6 ;  /* 0x0000000637087221 */ /* 0x004fcc0000010000 */
[----:B------:R-:W2:Y:S01]  /*4380*/  MUFU.EX2 R59, R59 ;  /* 0x0000003b003b7308 */ /* 0x000ea20000000800 */
[----:B---3--:R-:W-:Y:S01]  /*4390*/  FADD.FTZ R6, R62, R7 ;  /* 0x000000073e067221 */ /* 0x008fe20000010000 */
[----:B------:R-:W-:-:S06]  /*43a0*/  FFMA.FTZ R85, R85, UR21, -R80 ;  /* 0x0000001555557c23 */ /* 0x000fcc0008010850 */
[----:B------:R-:W3:Y:S01]  /*43b0*/  MUFU.EX2 R70, R83 ;  /* 0x0000005300467308 */ /* 0x000ee20000000800 */
[----:B----4-:R-:W-:Y:S01]  /*43c0*/  FADD.FTZ R7, R51, R8 ;  /* 0x0000000833077221 */ /* 0x010fe20000010000 */
[----:B0-----:R-:W-:-:S06]  /*43d0*/  FADD.FTZ R6, R65, R6 ;  /* 0x0000000641067221 */ /* 0x001fcc0000010000 */
[----:B------:R-:W0:Y:S01]  /*43e0*/  MUFU.EX2 R60, R60 ;  /* 0x0000003c003c7308 */ /* 0x000e220000000800 */
[----:B------:R-:W-:-:S07]  /*43f0*/  FFMA.FTZ R84, R84, UR21, -R80 ;  /* 0x0000001554547c23 */ /* 0x000fce0008010850 */
[----:B------:R-:W4:Y:S01]  /*4400*/  MUFU.EX2 R86, R86 ;  /* 0x0000005600567308 */ /* 0x000f220000000800 */
[----:B------:R-:W-:Y:S01]  /*4410*/  F2FP.BF16.F32.PACK_AB R28, R28, R3 ;  /* 0x000000031c1c723e */ /* 0x000fe200000010ff */
[----:B-1----:R-:W-:-:S06]  /*4420*/  FADD.FTZ R8, R56, R7 ;  /* 0x0000000738087221 */ /* 0x002fcc0000010000 */
[----:B------:R-:W1:Y:S01]  /*4430*/  MUFU.EX2 R63, R63 ;  /* 0x0000003f003f7308 */ /* 0x000e620000000800 */
[----:B-----5:R-:W-:Y:S01]  /*4440*/  FADD.FTZ R3, R69, R6 ;  /* 0x0000000645037221 */ /* 0x020fe20000010000 */
[----:B------:R-:W-:-:S06]  /*4450*/  FFMA.FTZ R67, R93, UR21, -R75 ;  /* 0x000000155d437c23 */ /* 0x000fcc000801084b */
[----:B------:R-:W5:Y:S01]  /*4460*/  MUFU.EX2 R87, R87 ;  /* 0x0000005700577308 */ /* 0x000f620000000800 */
[----:B------:R-:W-:Y:S01]  /*4470*/  FFMA.FTZ R81, R81, UR21, -R80 ;  /* 0x0000001551517c23 */ /* 0x000fe20008010850 */
[----:B--2---:R-:W-:-:S06]  /*4480*/  FADD.FTZ R7, R59, R8 ;  /* 0x000000083b077221 */ /* 0x004fcc0000010000 */
[----:B------:R-:W2:Y:S01]  /*4490*/  MUFU.EX2 R64, R64 ;  /* 0x0000004000407308 */ /* 0x000ea20000000800 */
[----:B---3--:R-:W-:Y:S01]  /*44a0*/  FADD.FTZ R3, R70, R3 ;  /* 0x0000000346037221 */ /* 0x008fe20000010000 */
[----:B------:R-:W-:-:S06]  /*44b0*/  FFMA.FTZ R68, R100, UR21, -R75 ;  /* 0x0000001564447c23 */ /* 0x000fcc000801084b */
[----:B------:R-:W3:Y:S01]  /*44c0*/  MUFU.EX2 R85, R85 ;  /* 0x0000005500557308 */ /* 0x000ee20000000800 */
[----:B------:R-:W-:Y:S01]  /*44d0*/  FFMA.FTZ R113, R113, UR21, -R80 ;  /* 0x0000001571717c23 */ /* 0x000fe20008010850 */
[----:B0-----:R-:W-:Y:S01]  /*44e0*/  FADD.FTZ R8, R60, R7 ;  /* 0x000000073c087221 */ /* 0x001fe20000010000 */
[----:B----4-:R-:W-:-:S05]  /*44f0*/  FADD.FTZ R6, R86, R3 ;  /* 0x0000000356067221 */ /* 0x010fca0000010000 */
[----:B------:R-:W0:Y:S01]  /*4500*/  MUFU.EX2 R84, R84 ;  /* 0x0000005400547308 */ /* 0x000e220000000800 */
[--C-:B------:R-:W-:Y:S01]  /*4510*/  FFMA.FTZ R111, R111, UR21, -R80.reuse ;  /* 0x000000156f6f7c23 */ /* 0x100fe20008010850 */
[--C-:B------:R-:W-:Y:S01]  /*4520*/  FFMA.FTZ R116, R116, UR21, -R80.reuse ;  /* 0x0000001574747c23 */ /* 0x100fe20008010850 */
[--C-:B------:R-:W-:Y:S01]  /*4530*/  FFMA.FTZ R115, R115, UR21, -R80.reuse ;  /* 0x0000001573737c23 */ /* 0x100fe20008010850 */
[----:B------:R-:W-:Y:S01]  /*4540*/  FFMA.FTZ R75, R102, UR21, -R75 ;  /* 0x00000015664b7c23 */ /* 0x000fe2000801084b */
[----:B------:R-:W-:-:S03]  /*4550*/  FFMA.FTZ R80, R117, UR21, -R80 ;  /* 0x0000001575507c23 */ /* 0x000fc60008010850 */
[----:B------:R-:W4:Y:S01]  /*4560*/  MUFU.EX2 R67, R67 ;  /* 0x0000004300437308 */ /* 0x000f220000000800 */
[----:B-1----:R-:W-:Y:S01]  /*4570*/  FADD.FTZ R3, R63, R8 ;  /* 0x000000083f037221 */ /* 0x002fe20000010000 */
[----:B-----5:R-:W-:-:S06]  /*4580*/  FADD.FTZ R6, R87, R6 ;  /* 0x0000000657067221 */ /* 0x020fcc0000010000 */
[----:B------:R-:W1:Y:S01]  /*4590*/  MUFU.EX2 R81, R81 ;  /* 0x0000005100517308 */ /* 0x000e620000000800 */
[----:B--2---:R-:W-:Y:S01]  /*45a0*/  FADD.FTZ R8, R64, R3 ;  /* 0x0000000340087221 */ /* 0x004fe20000010000 */
[----:B---3--:R-:W-:-:S06]  /*45b0*/  FADD.FTZ R3, R85, R6 ;  /* 0x0000000655037221 */ /* 0x008fcc0000010000 */
[----:B------:R-:W2:Y:S08]  /*45c0*/  MUFU.EX2 R68, R68 ;  /* 0x0000004400447308 */ /* 0x000eb00000000800 */
[----:B------:R-:W3:Y:S01]  /*45d0*/  MUFU.EX2 R0, R113 ;  /* 0x0000007100007308 */ /* 0x000ee20000000800 */
[----:B0-----:R-:W-:-:S07]  /*45e0*/  FADD.FTZ R6, R84, R3 ;  /* 0x0000000354067221 */ /* 0x001fce0000010000 */
[----:B------:R-:W0:Y:S08]  /*45f0*/  MUFU.EX2 R71, R71 ;  /* 0x0000004700477308 */ /* 0x000e300000000800 */
[----:B------:R-:W5:Y:S08]  /*4600*/  MUFU.EX2 R9, R111 ;  /* 0x0000006f00097308 */ /* 0x000f700000000800 */
[----:B------:R-:W-:Y:S08]  /*4610*/  MUFU.EX2 R76, R76 ;  /* 0x0000004c004c7308 */ /* 0x000ff00000000800 */
[----:B------:R-:W-:Y:S08]  /*4620*/  MUFU.EX2 R75, R75 ;  /* 0x0000004b004b7308 */ /* 0x000ff00000000800 */
[----:B------:R-:W5:Y:S08]  /*4630*/  MUFU.EX2 R116, R116 ;  /* 0x0000007400747308 */ /* 0x000f700000000800 */
[----:B------:R-:W-:Y:S08]  /*4640*/  MUFU.EX2 R115, R115 ;  /* 0x0000007300737308 */ /* 0x000ff00000000800 */
[----:B------:R-:W5:Y:S01]  /*4650*/  MUFU.EX2 R80, R80 ;  /* 0x0000005000507308 */ /* 0x000f620000000800 */
[----:B----4-:R-:W-:Y:S01]  /*4660*/  FADD.FTZ R7, R67, R8 ;  /* 0x0000000843077221 */ /* 0x010fe20000010000 */
[----:B-1----:R-:W-:Y:S01]  /*4670*/  FADD.FTZ R3, R81, R6 ;  /* 0x0000000651037221 */ /* 0x002fe20000010000 */
[----:B------:R-:W-:-:S02]  /*4680*/  F2FP.BF16.F32.PACK_AB R14, R39, R32 ;  /* 0x00000020270e723e */ /* 0x000fc400000010ff */
[----:B------:R-:W-:Y:S01]  /*4690*/  F2FP.BF16.F32.PACK_AB R13, R38, R29 ;  /* 0x0000001d260d723e */ /* 0x000fe200000010ff */
[----:B--2---:R-:W-:Y:S01]  /*46a0*/  FADD.FTZ R8, R68, R7 ;  /* 0x0000000744087221 */ /* 0x004fe20000010000 */
[----:B------:R-:W-:Y:S01]  /*46b0*/  F2FP.BF16.F32.PACK_AB R15, R42, R33 ;  /* 0x000000212a0f723e */ /* 0x000fe200000010ff */
[----:B---3--:R-:W-:Y:S01]  /*46c0*/  FADD.FTZ R6, R0, R3 ;  /* 0x0000000300067221 */ /* 0x008fe20000010000 */
[----:B------:R-:W-:Y:S02]  /*46d0*/  F2FP.BF16.F32.PACK_AB R20, R43, R40 ;  /* 0x000000282b14723e */ /* 0x000fe400000010ff */
[----:B------:R-:W-:Y:S02]  /*46e0*/  F2FP.BF16.F32.PACK_AB R22, R48, R47 ;  /* 0x0000002f3016723e */ /* 0x000fe400000010ff */
[----:B------:R-:W-:Y:S02]  /*46f0*/  F2FP.BF16.F32.PACK_AB R23, R53, R46 ;  /* 0x0000002e3517723e */ /* 0x000fe400000010ff */
[----:B------:R-:W-:-:S02]  /*4700*/  F2FP.BF16.F32.PACK_AB R30, R36, R31 ;  /* 0x0000001f241e723e */ /* 0x000fc400000010ff */
[----:B------:R-:W-:Y:S02]  /*4710*/  F2FP.BF16.F32.PACK_AB R29, R50, R49 ;  /* 0x00000031321d723e */ /* 0x000fe400000010ff */
[----:B------:R-:W-:Y:S02]  /*4720*/  F2FP.BF16.F32.PACK_AB R31, R57, R54 ;  /* 0x00000036391f723e */ /* 0x000fe400000010ff */
[----:B------:R-:W-:Y:S02]  /*4730*/  F2FP.BF16.F32.PACK_AB R45, R61, R58 ;  /* 0x0000003a3d2d723e */ /* 0x000fe400000010ff */
[----:B------:R-:W-:Y:S02]  /*4740*/  F2FP.BF16.F32.PACK_AB R44, R44, R35 ;  /* 0x000000232c2c723e */ /* 0x000fe400000010ff */
[----:B------:R-:W-:Y:S02]  /*4750*/  F2FP.BF16.F32.PACK_AB R46, R55, R52 ;  /* 0x00000034372e723e */ /* 0x000fe400000010ff */
[----:B------:R-:W-:-:S02]  /*4760*/  F2FP.BF16.F32.PACK_AB R47, R65, R62 ;  /* 0x0000003e412f723e */ /* 0x000fc400000010ff */
[----:B------:R-:W-:Y:S01]  /*4770*/  F2FP.BF16.F32.PACK_AB R58, R60, R59 ;  /* 0x0000003b3c3a723e */ /* 0x000fe200000010ff */
[----:B------:R1:W-:Y:S01]  /*4780*/  STSM.16.M88.4 [R121], R12 ;  /* 0x0000000c79007844 */ /* 0x0003e20000000200 */
[----:B------:R-:W-:Y:S01]  /*4790*/  F2FP.BF16.F32.PACK_AB R56, R56, R51 ;  /* 0x000000333838723e */ /* 0x000fe200000010ff */
[----:B0-----:R-:W-:Y:S01]  /*47a0*/  FADD.FTZ R7, R71, R8 ;  /* 0x0000000847077221 */ /* 0x001fe20000010000 */
[----:B------:R-:W-:Y:S01]  /*47b0*/  F2FP.BF16.F32.PACK_AB R66, R68, R67 ;  /* 0x000000434442723e */ /* 0x000fe200000010ff */
[----:B-----5:R-:W-:Y:S01]  /*47c0*/  FADD.FTZ R3, R9, R6 ;  /* 0x0000000609037221 */ /* 0x020fe20000010000 */
[----:B------:R-:W-:Y:S02]  /*47d0*/  F2FP.BF16.F32.PACK_AB R57, R70, R69 ;  /* 0x000000454639723e */ /* 0x000fe400000010ff */
[----:B------:R-:W-:Y:S01]  /*47e0*/  F2FP.BF16.F32.PACK_AB R59, R87, R86 ;  /* 0x00000056573b723e */ /* 0x000fe200000010ff */
[----:B------:R0:W-:Y:S01]  /*47f0*/  STSM.16.M88.4 [R17+0x6000], R20 ;  /* 0x0060001411007844 */ /* 0x0001e20000000200 */
[----:B------:R-:W-:-:S02]  /*4800*/  F2FP.BF16.F32.PACK_AB R64, R64, R63 ;  /* 0x0000003f4040723e */ /* 0x000fc400000010ff */
[----:B------:R-:W-:Y:S02]  /*4810*/  F2FP.BF16.F32.PACK_AB R65, R84, R85 ;  /* 0x000000555441723e */ /* 0x000fe400000010ff */
[----:B------:R-:W-:Y:S01]  /*4820*/  F2FP.BF16.F32.PACK_AB R67, R0, R81 ;  /* 0x000000510043723e */ /* 0x000fe200000010ff */
[----:B------:R0:W-:Y:S01]  /*4830*/  STSM.16.M88.4 [R16+0x6000], R28 ;  /* 0x0060001c10007844 */ /* 0x0001e20000000200 */
[----:B------:R-:W-:Y:S02]  /*4840*/  F2FP.BF16.F32.PACK_AB R8, R72, R71 ;  /* 0x000000474808723e */ /* 0x000fe400000010ff */
[----:B------:R-:W-:Y:S02]  /*4850*/  F2FP.BF16.F32.PACK_AB R9, R116, R9 ;  /* 0x000000097409723e */ /* 0x000fe400000010ff */
[----:B------:R-:W-:Y:S02]  /*4860*/  F2FP.BF16.F32.PACK_AB R10, R75, R76 ;  /* 0x0000004c4b0a723e */ /* 0x000fe400000010ff */
[----:B------:R-:W-:Y:S01]  /*4870*/  F2FP.BF16.F32.PACK_AB R11, R80, R115 ;  /* 0x00000073500b723e */ /* 0x000fe200000010ff */
[----:B------:R0:W-:Y:S04]  /*4880*/  STSM.16.M88.4 [R2+0x2a800], R44 ;  /* 0x02a8002c02007844 */ /* 0x0001e80000000200 */
[----:B------:R0:W-:Y:S04]  /*4890*/  STSM.16.M88.4 [R157], R56 ;  /* 0x000000389d007844 */ /* 0x0001e80000000200 */
[----:B------:R0:W-:Y:S04]  /*48a0*/  STSM.16.M88.4 [R17+0xc000], R64 ;  /* 0x00c0004011007844 */ /* 0x0001e80000000200 */
[----:B------:R0:W-:Y:S01]  /*48b0*/  STSM.16.M88.4 [R16+0xc000], R8 ;  /* 0x00c0000810007844 */ /* 0x0001e20000000200 */
[----:B------:R2:W-:Y:S06]  /*48c0*/  MEMBAR.ALL.CTA ;  /* 0x0000000000007992 */ /* 0x0005ec0000008000 */
[----:B--2---:R-:W2:Y:S01]  /*48d0*/  FENCE.VIEW.ASYNC.S ;  /* 0x00000000000073c6 */ /* 0x004ea20000000000 */
[----:B------:R-:W-:-:S06]  /*48e0*/  UISETP.GE.AND UP0, UPT, UR49, 0xc1, UPT ;  /* 0x000000c13100788c */ /* 0x000fcc000bf06270 */
[----:B------:R-:W-:Y:S01]  /*48f0*/  PLOP3.LUT P2, PT, PT, PT, UP0, 0x80, 0x0 ;  /* 0x000000000000781c */ /* 0x000fe20003f4f008 */
[----:B------:R-:W-:Y:S01]  /*4900*/  FADD.FTZ R7, R72, R7 ;  /* 0x0000000748077221 */ /* 0x000fe20000010000 */
[----:B------:R-:W-:-:S03]  /*4910*/  FADD.FTZ R0, R116, R3 ;  /* 0x0000000374007221 */ /* 0x000fc60000010000 */
[----:B------:R-:W-:Y:S01]  /*4920*/  FADD.FTZ R76, R76, R7 ;  /* 0x000000074c4c7221 */ /* 0x000fe20000010000 */
[----:B------:R-:W-:Y:S01]  /*4930*/  FADD.FTZ R7, R115, R0 ;  /* 0x0000000073077221 */ /* 0x000fe20000010000 */
[----:B------:R-:W-:Y:S01]  /*4940*/  ISETP.NE.AND P0, PT, R120, RZ, PT ;  /* 0x000000ff7800720c */ /* 0x000fe20003f05270 */
[----:B------:R-:W-:Y:S02]  /*4950*/  IMAD.MOV.U32 R149, RZ, RZ, R151 ;  /* 0x000000ffff957224 */ /* 0x000fe400078e0097 */
[----:B------:R-:W-:Y:S01]  /*4960*/  FADD.FTZ R3, R75, R76 ;  /* 0x0000004c4b037221 */ /* 0x000fe20000010000 */
[----:B------:R-:W-:Y:S01]  /*4970*/  FADD.FTZ R7, R80, R7 ;  /* 0x0000000750077221 */ /* 0x000fe20000010000 */
[-C--:B------:R-:W-:Y:S01]  /*4980*/  MOV R150, R151.reuse ;  /* 0x0000009700967202 */ /* 0x080fe20000000f00 */
[--C-:B------:R-:W-:Y:S01]  /*4990*/  IMAD.MOV.U32 R148, RZ, RZ, R151.reuse ;  /* 0x000000ffff947224 */ /* 0x100fe200078e0097 */
        /* <DEDUP_REMOVED lines=12> */
[----:B------:R-:W-:Y:S01]  /*4a60*/  MOV R122, R151 ;  /* 0x00000097007a7202 */ /* 0x000fe20000000f00 */
[----:B------:R-:W-:-:S02]  /*4a70*/  IMAD.MOV.U32 R139, RZ, RZ, R151 ;  /* 0x000000ffff8b7224 */ /* 0x000fc400078e0097 */
[--C-:B------:R-:W-:Y:S02]  /*4a80*/  IMAD.MOV.U32 R137, RZ, RZ, R151.reuse ;  /* 0x000000ffff897224 */ /* 0x100fe400078e0097 */
[--C-:B------:R-:W-:Y:S02]  /*4a90*/  IMAD.MOV.U32 R136, RZ, RZ, R151.reuse ;  /* 0x000000ffff887224 */ /* 0x100fe400078e0097 */
[--C-:B------:R-:W-:Y:S02]  /*4aa0*/  IMAD.MOV.U32 R135, RZ, RZ, R151.reuse ;  /* 0x000000ffff877224 */ /* 0x100fe400078e0097 */
[--C-:B------:R-:W-:Y:S02]  /*4ab0*/  IMAD.MOV.U32 R133, RZ, RZ, R151.reuse ;  /* 0x000000ffff857224 */ /* 0x100fe400078e0097 */
[--C-:B------:R-:W-:Y:S02]  /*4ac0*/  IMAD.MOV.U32 R132, RZ, RZ, R151.reuse ;  /* 0x000000ffff847224 */ /* 0x100fe400078e0097 */
[----:B------:R-:W-:-:S02]  /*4ad0*/  IMAD.MOV.U32 R131, RZ, RZ, R151 ;  /* 0x000000ffff837224 */ /* 0x000fc400078e0097 */
[--C-:B------:R-:W-:Y:S02]  /*4ae0*/  IMAD.MOV.U32 R129, RZ, RZ, R151.reuse ;  /* 0x000000ffff817224 */ /* 0x100fe400078e0097 */
[--C-:B------:R-:W-:Y:S02]  /*4af0*/  IMAD.MOV.U32 R128, RZ, RZ, R151.reuse ;  /* 0x000000ffff807224 */ /* 0x100fe400078e0097 */
[--C-:B------:R-:W-:Y:S02]  /*4b00*/  IMAD.MOV.U32 R127, RZ, RZ, R151.reuse ;  /* 0x000000ffff7f7224 */ /* 0x100fe400078e0097 */
[--C-:B------:R-:W-:Y:S02]  /*4b10*/  IMAD.MOV.U32 R125, RZ, RZ, R151.reuse ;  /* 0x000000ffff7d7224 */ /* 0x100fe400078e0097 */
[--C-:B------:R-:W-:Y:S02]  /*4b20*/  IMAD.MOV.U32 R124, RZ, RZ, R151.reuse ;  /* 0x000000ffff7c7224 */ /* 0x100fe400078e0097 */
[----:B------:R-:W-:-:S02]  /*4b30*/  IMAD.MOV.U32 R123, RZ, RZ, R151 ;  /* 0x000000ffff7b7224 */ /* 0x000fc400078e0097 */
[--C-:B-1----:R-:W-:Y:S02]  /*4b40*/  IMAD.MOV.U32 R121, RZ, RZ, R151.reuse ;  /* 0x000000ffff797224 */ /* 0x102fe400078e0097 */
[----:B------:R-:W-:Y:S01]  /*4b50*/  IMAD.MOV.U32 R120, RZ, RZ, R151 ;  /* 0x000000ffff787224 */ /* 0x000fe200078e0097 */
[----:B--2---:R-:W-:Y:S01]  /*4b60*/  NOP ;  /* 0x0000000000007918 */ /* 0x004fe20000000000 */
[----:B0-----:R-:W-:Y:S05]  /*4b70*/  @!P2 BRA `(.L_x_15) ;  /* 0x0000003400d0a947 */ /* 0x001fea0003800000 */
[----:B------:R-:W-:Y:S01]  /*4b80*/  IMAD.MOV.U32 R6, RZ, RZ, R101 ;  /* 0x000000ffff067224 */ /* 0x000fe200078e0065 */
[----:B------:R-:W-:Y:S02]  /*4b90*/  MOV R0, R95 ;  /* 0x0000005f00007202 */ /* 0x000fe40000000f00 */
[----:B------:R-:W-:Y:S02]  /*4ba0*/  CS2R R150, SRZ ;  /* 0x0000000000967805 */ /* 0x000fe4000001ff00 */
[----:B------:R-:W-:Y:S02]  /*4bb0*/  CS2R R148, SRZ ;  /* 0x0000000000947805 */ /* 0x000fe4000001ff00 */
[----:B------:R-:W-:Y:S02]  /*4bc0*/  CS2R R146, SRZ ;  /* 0x0000000000927805 */ /* 0x000fe4000001ff00 */
[----:B------:R-:W-:Y:S02]  /*4bd0*/  CS2R R144, SRZ ;  /* 0x0000000000907805 */ /* 0x000fe4000001ff00 */
[----:B------:R-:W-:-:S02]  /*4be0*/  CS2R R142, SRZ ;  /* 0x00000000008e7805 */ /* 0x000fc4000001ff00 */
[----:B------:R-:W-:Y:S02]  /*4bf0*/  CS2R R140, SRZ ;  /* 0x00000000008c7805 */ /* 0x000fe4000001ff00 */
        /* <DEDUP_REMOVED lines=9> */
[----:B------:R-:W-:Y:S01]  /*4c90*/  CS2R R120, SRZ ;  /* 0x0000000000787805 */ /* 0x000fe2000001ff00 */
[----:B------:R-:W-:Y:S01]  /*4ca0*/  UIADD3 UR24, UR48, -0x2, URZ ;  /* 0xfffffffe30187890 */ /* 0x000fe2000fffe03f */
[----:B------:R-:W-:Y:S01]  /*4cb0*/  UMOV UR25, UR38 ;  /* 0x0000002600197c82 */ /* 0x000fe20008000000 */
[----:B------:R-:W-:Y:S01]  /*4cc0*/  UMOV UR23, UR39 ;  /* 0x0000002700177c82 */ /* 0x000fe20008000000 */
[----:B------:R-:W-:Y:S01]  /*4cd0*/  ULDC UR22, c[0x0][0x9d8] ;  /* 0x0002760000167ab9 */ /* 0x000fe20000000800 */
[----:B------:R-:W-:-:S08]  /*4ce0*/  ULDC UR21, c[0x0][0x988] ;  /* 0x0002620000157ab9 */ /* 0x000fd00000000800 */
.L_x_24:
[----:B------:R-:W-:Y:S01]  /*4cf0*/  UIADD3 UR39, UR23, 0x1, URZ ;  /* 0x0000000117277890 */ /* 0x000fe2000fffe03f */
[----:B------:R-:W-:-:S03]  /*4d00*/  ISETP.NE.AND P3, PT, RZ, UR44, PT ;  /* 0x0000002cff007c0c */ /* 0x000fc6000bf65270 */
[----:B------:R-:W-:-:S04]  /*4d10*/  UISETP.NE.AND UP0, UPT, UR39, 0x2, UPT ;  /* 0x000000022700788c */ /* 0x000fc8000bf05270 */
[----:B------:R-:W-:Y:S02]  /*4d20*/  USEL UR38, URZ, 0x1, UP0 ;  /* 0x000000013f267887 */ /* 0x000fe40008000000 */
[----:B------:R-:W-:Y:S02]  /*4d30*/  USEL UR39, UR39, URZ, UP0 ;  /* 0x0000003f27277287 */ /* 0x000fe40008000000 */
[----:B------:R-:W-:Y:S02]  /*4d40*/  ULOP3.LUT UR38, UR25, UR38, URZ, 0x3c, !UPT ;  /* 0x0000002619267292 */ /* 0x000fe4000f8e3c3f */
[----:B------:R-:W-:Y:S10]  /*4d50*/  @P3 BRA `(.L_x_16) ;  /* 0x00000000002c3947 */ /* 0x000ff40003800000 */
[----:B------:R-:W-:Y:S05]  /*4d60*/  @!P0 BRA `(.L_x_17) ;  /* 0x0000000000048947 */ /* 0x000fea0003800000 */
[----:B------:R-:W-:Y:S01]  /*4d70*/  BPT.TRAP 0x1 ;  /* 0x000000040000795c */ /* 0x000fe20000300000 */
.L_x_17:
[----:B------:R-:W-:Y:S01]  /*4d80*/  ULEA UR6, UR39, UR40, 0x3 ;  /* 0x0000002827067291 */ /* 0x000fe2000f8e183f */
[----:B------:R-:W-:-:S05]  /*4d90*/  IMAD.U32 R8, RZ, RZ, UR38 ;  /* 0x00000026ff087e24 */ /* 0x000fca000f8e00ff */
[----:B------:R-:W-:-:S04]  /*4da0*/  SHF.L.U32 R8, R8, 0x1f, RZ ;  /* 0x0000001f08087819 */ /* 0x000fc800000006ff */
[----:B------:R0:W1:Y:S01]  /*4db0*/  SYNCS.PHASECHK.TRANS64.TRYWAIT P2, [UR6+0x30830], R8 ;  /* 0x03083008ff0075a7 */ /* 0x0000620008040146 */
[----:B------:R-:W-:Y:S05]  /*4dc0*/  @!P0 BRA `(.L_x_18) ;  /* 0x0000000000048947 */ /* 0x000fea0003800000 */
[----:B------:R-:W-:Y:S01]  /*4dd0*/  BPT.TRAP 0x1 ;  /* 0x000000040000795c */ /* 0x000fe20000300000 */
.L_x_18:
[----:B-1----:R-:W-:Y:S05]  /*4de0*/  @P2 BRA `(.L_x_16) ;  /* 0x0000000000082947 */ /* 0x002fea0003800000 */
[----:B------:R-:W1:Y:S02]  /*4df0*/  SYNCS.PHASECHK.TRANS64.TRYWAIT P2, [UR6+0x30830], R8 ;  /* 0x03083008ff0075a7 */ /* 0x000e640008040146 */
[----:B-1----:R-:W-:Y:S05]  /*4e00*/  @!P2 BRA `(.L_x_19) ;  /* 0x00000084002ca947 */ /* 0x002fea0003800000 */
.L_x_16:
[----:B-1----:R-:W1:Y:S01]  /*4e10*/  S2R R9, SR_TID.X ;  /* 0x0000000000097919 */ /* 0x002e620000002100 */
[----:B------:R-:W-:Y:S01]  /*4e20*/  R2UR UR16, R4 ;  /* 0x00000000041072ca */ /* 0x000fe200000e0000 */
[----:B------:R-:W-:Y:S01]  /*4e30*/  UIMAD UR18, UR39, 0x600, UR20 ;  /* 0x00000600271278a4 */ /* 0x000fe2000f8e0214 */
[----:B------:R-:W-:Y:S01]  /*4e40*/  R2UR UR17, R5 ;  /* 0x00000000051172ca */ /* 0x000fe200000e0000 */
[----:B------:R-:W-:Y:S01]  /*4e50*/  UMOV UR19, 0x40000040 ;  /* 0x4000004000137882 */ /* 0x000fe20000000000 */
[----:B------:R-:W-:Y:S01]  /*4e60*/  UMOV UR7, 0x40000040 ;  /* 0x4000004000077882 */ /* 0x000fe20000000000 */
[----:B------:R-:W-:Y:S02]  /*4e70*/  UIADD3 UR6, UR18, 0x2, URZ ;  /* 0x0000000212067890 */ /* 0x000fe4000fffe03f */
[----:B------:R-:W-:Y:S01]  /*4e80*/  UIADD3 UR10, UR18, 0x4, URZ ;  /* 0x00000004120a7890 */ /* 0x000fe2000fffe03f */
[----:B------:R-:W-:Y:S01]  /*4e90*/  UMOV UR11, 0x40000040 ;  /* 0x40000040000b7882 */ /* 0x000fe20000000000 */
[----:B------:R-:W-:Y:S01]  /*4ea0*/  UIADD3 UR14, UR18, 0x6, URZ ;  /* 0x00000006120e7890 */ /* 0x000fe2000fffe03f */
[----:B------:R-:W-:Y:S01]  /*4eb0*/  UMOV UR15, 0x40000040 ;  /* 0x40000040000f7882 */ /* 0x000fe20000000000 */
[----:B-1----:R-:W-:-:S05]  /*4ec0*/  SHF.R.U32.HI R9, RZ, 0x7, R9 ;  /* 0x00000007ff097819 */ /* 0x002fca0000011609 */
[----:B0-----:R-:W-:-:S05]  /*4ed0*/  VIADD R8, R9, 0x8 ;  /* 0x0000000809087836 */ /* 0x001fca0000000000 */
[----:B------:R0:W-:Y:S06]  /*4ee0*/  BAR.SYNC.DEFER_BLOCKING R8, 0x100 ;  /* 0x000400080000751d */ /* 0x0001ec0000010000 */
[----:B------:R-:W-:-:S06]  /*4ef0*/  WARPGROUP.ARRIVE ;  /* 0x00000000000079c5 */ /* 0x000fcc0000000000 */
[----:B------:R-:W-:Y:S03]  /*4f00*/  HGMMA.64x192x16.F32.BF16 R24, gdesc[UR16], RZ, !UPT, gsb0 ;  /* 0x02e00000101879f0 */ /* 0x000fe6000c0018ff */
[----:B------:R-:W-:Y:S02]  /*4f10*/  WARPGROUP.DEPBAR.LE gsb0, 0x0 ;  /* 0x00008000000079c5 */ /* 0x000fe40000010000 */
[----:B------:R-:W-:-:S15]  /*4f20*/  WARPGROUP.ARRIVE ;  /* 0x00000000000079c5 */ /* 0x000fde0000000000 */
[----:B------:R-:W-:Y:S03]  /*4f30*/  HGMMA.64x192x16.F32.BF16 R24, gdesc[UR4], R24, gsb0 ;  /* 0x02e00000041879f0 */ /* 0x000fe60008001818 */
[----:B------:R-:W-:Y:S02]  /*4f40*/  WARPGROUP.DEPBAR.LE gsb0, 0x0 ;  /* 0x00008000000079c5 */ /* 0x000fe40000010000 */
[----:B------:R-:W-:-:S15]  /*4f50*/  WARPGROUP.ARRIVE ;  /* 0x00000000000079c5 */ /* 0x000fde0000000000 */
[----:B------:R-:W-:Y:S03]  /*4f60*/  HGMMA.64x192x16.F32.BF16 R24, gdesc[UR8], R24, gsb0 ;  /* 0x02e00000081879f0 */ /* 0x000fe60008001818 */
[----:B------:R-:W-:Y:S02]  /*4f70*/  WARPGROUP.DEPBAR.LE gsb0, 0x0 ;  /* 0x00008000000079c5 */ /* 0x000fe40000010000 */
[----:B------:R-:W-:-:S15]  /*4f80*/  WARPGROUP.ARRIVE ;  /* 0x00000000000079c5 */ /* 0x000fde0000000000 */
[----:B------:R-:W-:Y:S03]  /*4f90*/  HGMMA.64x192x16.F32.BF16 R24, gdesc[UR12], R24, gsb0 ;  /* 0x02e000000c1879f0 */ /* 0x000fe60008001818 */
[----:B------:R-:W-:Y:S02]  /*4fa0*/  WARPGROUP.DEPBAR.LE gsb0, 0x0 ;  /* 0x00008000000079c5 */ /* 0x000fe40000010000 */
[----:B0-----:R-:W-:Y:S05]  /*4fb0*/  @P3 BRA `(.L_x_20) ;  /* 0x00000000002c3947 */ /* 0x001fea0003800000 */
[----:B------:R-:W-:Y:S05]  /*4fc0*/  @!P0 BRA `(.L_x_21) ;  /* 0x0000000000048947 */ /* 0x000fea0003800000 */
[----:B------:R-:W-:Y:S01]  /*4fd0*/  BPT.TRAP 0x1 ;  /* 0x000000040000795c */ /* 0x000fe20000300000 */
.L_x_21:
[----:B------:R-:W-:Y:S01]  /*4fe0*/  ULEA UR6, UR23, UR40, 0x3 ;  /* 0x0000002817067291 */ /* 0x000fe2000f8e183f */
[----:B------:R-:W-:-:S05]  /*4ff0*/  IMAD.U32 R8, RZ, RZ, UR25 ;  /* 0x00000019ff087e24 */ /* 0x000fca000f8e00ff */
[----:B------:R-:W-:-:S04]  /*5000*/  SHF.L.U32 R8, R8, 0x1f, RZ ;  /* 0x0000001f08087819 */ /* 0x000fc800000006ff */
[----:B------:R0:W1:Y:S01]  /*5010*/  SYNCS.PHASECHK.TRANS64.TRYWAIT P2, [UR6+0x30850], R8 ;  /* 0x03085008ff0075a7 */ /* 0x0000620008040146 */
[----:B------:R-:W-:Y:S05]  /*5020*/  @!P0 BRA `(.L_x_22) ;  /* 0x0000000000048947 */ /* 0x000fea0003800000 */
[----:B------:R-:W-:Y:S01]  /*5030*/  BPT.TRAP 0x1 ;  /* 0x000000040000795c */ /* 0x000fe20000300000 */
.L_x_22:
[----:B-1----:R-:W-:Y:S05]  /*5040*/  @P2 BRA `(.L_x_20) ;  /* 0x0000000000082947 */ /* 0x002fea0003800000 */
[----:B------:R-:W1:Y:S02]  /*5050*/  SYNCS.PHASECHK.TRANS64.TRYWAIT P2, [UR6+0x30850], R8 ;  /* 0x03085008ff0075a7 */ /* 0x000e640008040146 */
[----:B-1----:R-:W-:Y:S05]  /*5060*/  @!P2 BRA `(.L_x_23) ;  /* 0x0000008000aca947 */ /* 0x002fea0003800000 */
.L_x_20:
[----:B------:R-:W-:Y:S01]  /*5070*/  R2UR UR7, R155 ;  /* 0x000000009b0772ca */ /* 0x000fe200000e0000 */
[----:B------:R-:W-:Y:S01]  /*5080*/  UIADD3 UR6, UR40, 0x400, URZ ;  /* 0x0000040028067890 */ /* 0x000fe2000fffe03f */
[----:B------:R-:W-:Y:S01]  /*5090*/  WARPGROUP.ARRIVE ;  /* 0x00000000000079c5 */ /* 0x000fe20000000000 */
[----:B------:R-:W-:Y:S01]  /*50a0*/  UMOV UR19, 0x40000040 ;  /* 0x4000004000137882 */ /* 0x000fe20000000000 */
[----:B------:R-:W-:Y:S01]  /*50b0*/  UMOV UR17, 0x40000040 ;  /* 0x4000004000117882 */ /* 0x000fe20000000000 */
[----:B------:R-:W-:Y:S01]  /*50c0*/  USHF.R.U32.HI UR6, URZ, 0x4, UR6 ;  /* 0x000000043f067899 */ /* 0x000fe20008011606 */
[----:B01----:R-:W-:Y:S01]  /*50d0*/  FMUL.FTZ R8, R24, UR22 ;  /* 0x0000001618087c20 */ /* 0x003fe20008410000 */
[----:B------:R-:W-:Y:S01]  /*50e0*/  FMUL.FTZ R9, R25, UR22 ;  /* 0x0000001619097c20 */ /* 0x000fe20008410000 */
[----:B------:R-:W-:Y:S01]  /*50f0*/  FMUL.FTZ R12, R28, UR22 ;  /* 0x000000161c0c7c20 */ /* 0x000fe20008410000 */
[----:B------:R-:W-:Y:S01]  /*5100*/  ULOP3.LUT UR6, UR6, 0x3fff, URZ, 0xc0, !UPT ;  /* 0x00003fff06067892 */ /* 0x000fe2000f8ec03f */
[----:B------:R-:W-:Y:S01]  /*5110*/  FMUL.FTZ R13, R29, UR22 ;  /* 0x000000161d0d7c20 */ /* 0x000fe20008410000 */
[----:B------:R-:W-:Y:S01]  /*5120*/  FMUL.FTZ R18, R32, UR22 ;  /* 0x0000001620127c20 */ /* 0x000fe20008410000 */
[----:B------:R-:W0:Y:S01]  /*5130*/  MUFU.TANH R8, R8 ;  /* 0x0000000800087308 */ /* 0x000e220000002400 */
[----:B------:R-:W-:Y:S01]  /*5140*/  UIADD3 UR7, UR7, 0x1e800, URZ ;  /* 0x0001e80007077890 */ /* 0x000fe2000fffe03f */
[----:B------:R-:W-:Y:S01]  /*5150*/  FMUL.FTZ R19, R33, UR22 ;  /* 0x0000001621137c20 */ /* 0x000fe20008410000 */
[----:B------:R-:W-:Y:S01]  /*5160*/  FMUL.FTZ R29, R46, UR22 ;  /* 0x000000162e1d7c20 */ /* 0x000fe20008410000 */
[----:B------:R-:W-:Y:S01]  /*5170*/  FMUL.FTZ R46, R63, UR22 ;  /* 0x000000163f2e7c20 */ /* 0x000fe20008410000 */
[----:B------:R-:W-:Y:S01]  /*5180*/  USHF.R.U32.HI UR7, URZ, 0x4, UR7 ;  /* 0x000000043f077899 */ /* 0x000fe20008011607 */
[----:B------:R-:W-:Y:S01]  /*5190*/  FMUL.FTZ R63, R80, UR22 ;  /* 0x00000016503f7c20 */ /* 0x000fe20008410000 */
[----:B------:R-:W-:Y:S01]  /*51a0*/  FMUL.FTZ R10, R26, UR22 ;  /* 0x000000161a0a7c20 */ /* 0x000fe20008410000 */
[----:B------:R-:W1:Y:S01]  /*51b0*/  MUFU.TANH R9, R9 ;  /* 0x0000000900097308 */ /* 0x000e620000002400 */
[----:B------:R-:W-:Y:S01]  /*51c0*/  ULOP3.LUT UR10, UR7, 0x3fff, URZ, 0xc0, !UPT ;  /* 0x00003fff070a7892 */ /* 0x000fe2000f8ec03f */
[----:B------:R-:W-:Y:S01]  /*51d0*/  FMUL.FTZ R20, R36, UR22 ;  /* 0x0000001624147c20 */ /* 0x000fe20008410000 */
[----:B------:R-:W-:Y:S01]  /*51e0*/  UIMAD UR7, UR23, 0x600, UR6 ;  /* 0x00000600170778a4 */ /* 0x000fe2000f8e0206 */
[----:B------:R-:W-:Y:S01]  /*51f0*/  FMUL.FTZ R28, R45, UR22 ;  /* 0x000000162d1c7c20 */ /* 0x000fe20008410000 */
[----:B------:R-:W-:Y:S01]  /*5200*/  ULOP3.LUT UR6, UR10, 0x10000, URZ, 0xfc, !UPT ;  /* 0x000100000a067892 */ /* 0x000fe2000f8efc3f */
[----:B------:R-:W-:Y:S01]  /*5210*/  FMUL.FTZ R45, R62, UR22 ;  /* 0x000000163e2d7c20 */ /* 0x000fe20008410000 */
[----:B------:R-:W-:Y:S01]  /*5220*/  FMUL.FTZ R62, R79, UR22 ;  /* 0x000000164f3e7c20 */ /* 0x000fe20008410000 */
[----:B------:R-:W2:Y:S01]  /*5230*/  MUFU.TANH R12, R12 ;  /* 0x0000000c000c7308 */ /* 0x000ea20000002400 */
[----:B0-----:R-:W-:Y:S01]  /*5240*/  FMNMX.FTZ R80, R8, R0, !PT ;  /* 0x0000000008507209 */ /* 0x001fe20007810000 */
[----:B------:R-:W-:Y:S01]  /*5250*/  UMOV UR18, UR7 ;  /* 0x0000000700127c82 */ /* 0x000fe20008000000 */
[----:B------:R-:W-:Y:S01]  /*5260*/  FMUL.FTZ R11, R27, UR22 ;  /* 0x000000161b0b7c20 */ /* 0x000fe20008410000 */
[----:B------:R-:W-:Y:S01]  /*5270*/  UMOV UR16, UR6 ;  /* 0x0000000600107c82 */ /* 0x000fe20008000000 */
[----:B------:R-:W-:Y:S01]  /*5280*/  FMUL.FTZ R21, R37, UR22 ;  /* 0x0000001625157c20 */ /* 0x000fe20008410000 */
[----:B------:R-:W-:Y:S01]  /*5290*/  HGMMA.64x64x16.F32.BF16 R120, gdesc[UR16].tnspB, R120, gsb0 ;  /* 0x40e00000107879f0 */ /* 0x000fe20008001878 */
[----:B------:R-:W-:Y:S01]  /*52a0*/  UIADD3 UR18, UR7, 0x80, URZ ;  /* 0x0000008007127890 */ /* 0x000fe2000fffe03f */
[----:B------:R-:W0:Y:S01]  /*52b0*/  MUFU.TANH R13, R13 ;  /* 0x0000000d000d7308 */ /* 0x000e220000002400 */
[----:B------:R-:W-:Y:S01]  /*52c0*/  UIADD3 UR16, UR6, 0x2, URZ ;  /* 0x0000000206107890 */ /* 0x000fe2000fffe03f */
[----:B-1----:R-:W-:Y:S01]  /*52d0*/  FMNMX.FTZ R79, R9, R80, !PT ;  /* 0x00000050094f7209 */ /* 0x002fe20007810000 */
[----:B------:R-:W-:Y:S01]  /*52e0*/  UMOV UR19, 0x40000040 ;  /* 0x4000004000137882 */ /* 0x000fe20000000000 */
[----:B------:R-:W-:Y:S01]  /*52f0*/  UMOV UR17, 0x40000040 ;  /* 0x4000004000117882 */ /* 0x000fe20000000000 */
[----:B------:R-:W-:Y:S01]  /*5300*/  FMUL.FTZ R14, R30, UR22 ;  /* 0x000000161e0e7c20 */ /* 0x000fe20008410000 */
[----:B------:R-:W-:Y:S01]  /*5310*/  FMUL.FTZ R23, R40, UR22 ;  /* 0x0000001628177c20 */ /* 0x000fe20008410000 */
[----:B------:R-:W-:Y:S01]  /*5320*/  FMUL.FTZ R15, R31, UR22 ;  /* 0x000000161f0f7c20 */ /* 0x000fe20008410000 */
[----:B------:R-:W1:Y:S01]  /*5330*/  MUFU.TANH R18, R18 ;  /* 0x0000001200127308 */ /* 0x000e620000002400 */
[----:B--2---:R-:W-:Y:S01]  /*5340*/  FMNMX.FTZ R80, R12, R79, !PT ;  /* 0x0000004f0c507209 */ /* 0x004fe20007810000 */
[----:B------:R-:W-:Y:S01]  /*5350*/  FMUL.FTZ R24, R41, UR22 ;  /* 0x0000001629187c20 */ /* 0x000fe20008410000 */
[----:B------:R-:W-:Y:S01]  /*5360*/  FMUL.FTZ R152, R38, UR22 ;  /* 0x0000001626987c20 */ /* 0x000fe20008410000 */
[----:B------:R-:W-:Y:S01]  /*5370*/  FMUL.FTZ R154, R34, UR22 ;  /* 0x00000016229a7c20 */ /* 0x000fe20008410000 */
[----:B------:R-:W-:Y:S01]  /*5380*/  FMUL.FTZ R38, R55, UR22 ;  /* 0x0000001637267c20 */ /* 0x000fe20008410000 */
[----:B------:R-:W-:Y:S01]  /*5390*/  FMUL.FTZ R27, R44, UR22 ;  /* 0x000000162c1b7c20 */ /* 0x000fe20008410000 */
[----:B------:R-:W-:Y:S01]  /*53a0*/  FMUL.FTZ R32, R49, UR22 ;  /* 0x0000001631207c20 */ /* 0x000fe20008410000 */
[----:B------:R-:W2:Y:S01]  /*53b0*/  MUFU.TANH R19, R19 ;  /* 0x0000001300137308 */ /* 0x000ea20000002400 */
[----:B0-----:R-:W-:Y:S01]  /*53c0*/  FMNMX.FTZ R79, R13, R80, !PT ;  /* 0x000000500d4f7209 */ /* 0x001fe20007810000 */
[----:B------:R-:W-:Y:S01]  /*53d0*/  FMUL.FTZ R55, R72, UR22 ;  /* 0x0000001648377c20 */ /* 0x000fe20008410000 */
[----:B------:R-:W-:Y:S01]  /*53e0*/  FMUL.FTZ R49, R66, UR22 ;  /* 0x0000001642317c20 */ /* 0x000fe20008410000 */
[----:B------:R-:W0:Y:S01]  /*53f0*/  S2R R72, SR_TID.X ;  /* 0x0000000000487919 */ /* 0x000e220000002100 */
[----:B------:R-:W-:Y:S01]  /*5400*/  FMUL.FTZ R66, R83, UR22 ;  /* 0x0000001653427c20 */ /* 0x000fe20008410000 */
[----:B------:R-:W-:Y:S01]  /*5410*/  FMUL.FTZ R153, R35, UR22 ;  /* 0x0000001623997c20 */ /* 0x000fe20008410000 */
[----:B------:R-:W-:Y:S01]  /*5420*/  FMUL.FTZ R33, R50, UR22 ;  /* 0x0000001632217c20 */ /* 0x000fe20008410000 */
[----:B------:R-:W3:Y:S01]  /*5430*/  MUFU.TANH R10, R10 ;  /* 0x0000000a000a7308 */ /* 0x000ee20000002400 */
[----:B-1----:R-:W-:Y:S01]  /*5440*/  FMNMX.FTZ R80, R18, R79, !PT ;  /* 0x0000004f12507209 */ /* 0x002fe20007810000 */
[----:B------:R-:W-:Y:S01]  /*5450*/  FMUL.FTZ R50, R67, UR22 ;  /* 0x0000001643327c20 */ /* 0x000fe20008410000 */
[----:B------:R-:W-:Y:S01]  /*5460*/  FMUL.FTZ R67, R84, UR22 ;  /* 0x0000001654437c20 */ /* 0x000fe20008410000 */
[----:B------:R-:W-:Y:S01]  /*5470*/  FMUL.FTZ R31, R48, UR22 ;  /* 0x00000016301f7c20 */ /* 0x000fe20008410000 */
        /* <DEDUP_REMOVED lines=12> */
[----:B---3--:R-:W-:Y:S01]  /*5540*/  FMNMX.FTZ R80, R10, R6, !PT ;  /* 0x000000060a507209 */ /* 0x008fe20007810000 */
[----:B------:R-:W-:Y:S01]  /*5550*/  FMUL.FTZ R36, R53, UR22 ;  /* 0x0000001635247c20 */ /* 0x000fe20008410000 */
[----:B------:R-:W-:Y:S01]  /*5560*/  FMUL.FTZ R53, R70, UR22 ;  /* 0x0000001646357c20 */ /* 0x000fe20008410000 */
[----:B------:R-:W-:Y:S01]  /*5570*/  FMUL.FTZ R70, R87, UR22 ;  /* 0x0000001657467c20 */ /* 0x000fe20008410000 */
        /* <DEDUP_REMOVED lines=9> */
[----:B0-----:R-:W-:Y:S01]  /*5610*/  SHF.R.U32.HI R71, RZ, 0x7, R72 ;  /* 0x00000007ff477819 */ /* 0x001fe20000011648 */
[----:B------:R-:W-:Y:S01]  /*5620*/  FMUL.FTZ R73, R88, UR22 ;  /* 0x0000001658497c20 */ /* 0x000fe20008410000 */
[----:B------:R-:W0:Y:S01]  /*5630*/  MUFU.TANH R14, R14 ;  /* 0x0000000e000e7308 */ /* 0x000e220000002400 */
[----:B--2---:R-:W-:Y:S01]  /*5640*/  FMNMX.FTZ R83, R11, R80, !PT ;  /* 0x000000500b537209 */ /* 0x004fe20007810000 */
[----:B------:R-:W-:Y:S01]  /*5650*/  FMUL.FTZ R44, R61, UR22 ;  /* 0x000000163d2c7c20 */ /* 0x000fe20008410000 */
[----:B------:R-:W-:Y:S01]  /*5660*/  FMUL.FTZ R57, R74, UR22 ;  /* 0x000000164a397c20 */ /* 0x000fe20008410000 */
[----:B------:R-:W-:Y:S01]  /*5670*/  ISETP.GE.U32.AND P2, PT, R72, 0x180, PT ;  /* 0x000001804800780c */ /* 0x000fe20003f46070 */
[----:B------:R-:W-:Y:S01]  /*5680*/  FMUL.FTZ R74, R89, UR22 ;  /* 0x00000016594a7c20 */ /* 0x000fe20008410000 */
[----:B------:R-:W-:Y:S01]  /*5690*/  IADD3 R71, R71, 0x9, RZ ;  /* 0x0000000947477810 */ /* 0x000fe20007ffe0ff */
[----:B------:R-:W-:Y:S01]  /*56a0*/  FMUL.FTZ R41, R58, UR22 ;  /* 0x000000163a297c20 */ /* 0x000fe20008410000 */
[----:B------:R-:W1:Y:S01]  /*56b0*/  MUFU.TANH R23, R23 ;  /* 0x0000001700177308 */ /* 0x000e620000002400 */
[----:B---3--:R-:W-:Y:S01]  /*56c0*/  FMNMX.FTZ R86, R21, R84, !PT ;  /* 0x0000005415567209 */ /* 0x008fe20007810000 */
[----:B------:R-:W-:Y:S01]  /*56d0*/  FMUL.FTZ R47, R64, UR22 ;  /* 0x00000016402f7c20 */ /* 0x000fe20008410000 */
[----:B------:R-:W-:Y:S01]  /*56e0*/  FMUL.FTZ R58, R75, UR22 ;  /* 0x000000164b3a7c20 */ /* 0x000fe20008410000 */
[----:B------:R-:W-:Y:S01]  /*56f0*/  SEL R75, R71, 0x9, !P2 ;  /* 0x00000009474b7807 */ /* 0x000fe20005000000 */
[----:B------:R-:W-:Y:S01]  /*5700*/  FMUL.FTZ R71, R90, UR22 ;  /* 0x000000165a477c20 */ /* 0x000fe20008410000 */
[----:B------:R-:W-:Y:S01]  /*5710*/  FMUL.FTZ R48, R65, UR22 ;  /* 0x0000001641307c20 */ /* 0x000fe20008410000 */
[----:B------:R-:W-:Y:S01]  /*5720*/  FMUL.FTZ R42, R59, UR22 ;  /* 0x000000163b2a7c20 */ /* 0x000fe20008410000 */
[----:B------:R-:W2:Y:S01]  /*5730*/  MUFU.TANH R15, R15 ;  /* 0x0000000f000f7308 */ /* 0x000ea20000002400 */
[----:B0-----:R-:W-:Y:S01]  /*5740*/  FMNMX.FTZ R84, R14, R83, !PT ;  /* 0x000000530e547209 */ /* 0x001fe20007810000 */
[----:B------:R-:W-:-:S02]  /*5750*/  WARPGROUP.DEPBAR.LE gsb0, 0x0 ;  /* 0x00008000000079c5 */ /* 0x000fc40000010000 */
[----:B------:R-:W-:Y:S01]  /*5760*/  WARPGROUP.ARRIVE ;  /* 0x00000000000079c5 */ /* 0x000fe20000000000 */
[----:B------:R-:W-:Y:S01]  /*5770*/  FMUL.FTZ R59, R76, UR22 ;  /* 0x000000164c3b7c20 */ /* 0x000fe20008410000 */
[----:B------:R-:W-:Y:S02]  /*5780*/  IMAD.U32 R76, RZ, RZ, UR39 ;  /* 0x00000027ff4c7e24 */ /* 0x000fe4000f8e00ff */
[----:B------:R-:W-:Y:S01]  /*5790*/  FMUL.FTZ R72, R91, UR22 ;  /* 0x000000165b487c20 */ /* 0x000fe20008410000 */
[----:B------:R-:W0:Y:S01]  /*57a0*/  MUFU.TANH R24, R24 ;  /* 0x0000001800187308 */ /* 0x000e220000002400 */
[----:B-1----:R-:W-:Y:S01]  /*57b0*/  FMNMX.FTZ R85, R23, R86, !PT ;  /* 0x0000005617557209 */ /* 0x002fe20007810000 */
[----:B------:R-:W-:Y:S01]  /*57c0*/  HGMMA.64x64x16.F32.BF16 R120, gdesc[UR16].tnspB, R120, gsb0 ;  /* 0x40e00000107879f0 */ /* 0x000fe20008001878 */
[----:B------:R-:W-:Y:S01]  /*57d0*/  UIADD3 UR18, UR7, 0x100, URZ ;  /* 0x0000010007127890 */ /* 0x000fe2000fffe03f */
[----:B------:R-:W-:Y:S01]  /*57e0*/  @!P1 LEA R76, R76, UR40, 0x3 ;  /* 0x000000284c4c9c11 */ /* 0x000fe2000f8e18ff */
[----:B------:R-:W-:Y:S01]  /*57f0*/  UIADD3 UR16, UR6, 0x4, URZ ;  /* 0x0000000406107890 */ /* 0x000fe2000fffe03f */
[----:B------:R-:W-:Y:S01]  /*5800*/  FMUL.FTZ R60, R77, UR22 ;  /* 0x000000164d3c7c20 */ /* 0x000fe20008410000 */
[----:B------:R-:W-:Y:S01]  /*5810*/  UMOV UR19, 0x40000040 ;  /* 0x4000004000137882 */ /* 0x000fe20000000000 */
[----:B------:R-:W-:Y:S01]  /*5820*/  UMOV UR17, 0x40000040 ;  /* 0x4000004000117882 */ /* 0x000fe20000000000 */
[----:B------:R-:W1:Y:S01]  /*5830*/  MUFU.TANH R154, R154 ;  /* 0x0000009a009a7308 */ /* 0x000e620000002400 */
[----:B--2---:R-:W-:Y:S01]  /*5840*/  FMNMX.FTZ R83, R15, R84, !PT ;  /* 0x000000540f537209 */ /* 0x004fe20007810000 */
[----:B------:R-:W-:-:S02]  /*5850*/  @!P1 VIADD R76, R76, 0x30840 ;  /* 0x000308404c4c9836 */ /* 0x000fc40000000000 */
[----:B------:R-:W-:Y:S01]  /*5860*/  FMUL.FTZ R77, R92, UR22 ;  /* 0x000000165c4d7c20 */ /* 0x000fe20008410000 */
[----:B------:R-:W-:Y:S01]  /*5870*/  FMUL.FTZ R61, R78, UR22 ;  /* 0x000000164e3d7c20 */ /* 0x000fe20008410000 */
[----:B------:R-:W-:Y:S01]  /*5880*/  FMUL.FTZ R78, R93, UR22 ;  /* 0x000000165d4e7c20 */ /* 0x000fe20008410000 */
[----:B------:R-:W-:Y:S01]  /*5890*/  FMUL.FTZ R64, R81, UR22 ;  /* 0x0000001651407c20 */ /* 0x000fe20008410000 */
[----:B------:R-:W-:Y:S01]  /*58a0*/  @!P1 PRMT R76, RZ, 0x654, R76 ;  /* 0x00000654ff4c9816 */ /* 0x000fe2000000004c */
[----:B------:R-:W2:Y:S01]  /*58b0*/  MUFU.TANH R27, R27 ;  /* 0x0000001b001b7308 */ /* 0x000ea20000002400 */
[----:B0-----:R-:W-:Y:S01]  /*58c0*/  FMNMX.FTZ R86, R24, R85, !PT ;  /* 0x0000005518567209 */ /* 0x001fe20007810000 */
[----:B------:R-:W-:Y:S01]  /*58d0*/  FMUL.FTZ R81, R96, UR22 ;  /* 0x0000001660517c20 */ /* 0x000fe20008410000 */
[----:B------:R-:W-:Y:S01]  /*58e0*/  FMUL.FTZ R65, R82, UR22 ;  /* 0x0000001652417c20 */ /* 0x000fe20008410000 */
[----:B------:R-:W-:Y:S01]  /*58f0*/  FMUL.FTZ R82, R97, UR22 ;  /* 0x0000001661527c20 */ /* 0x000fe20008410000 */
[----:B------:R-:W-:Y:S01]  /*5900*/  FMUL.FTZ R79, R98, UR22 ;  /* 0x00000016624f7c20 */ /* 0x000fe20008410000 */
[----:B------:R-:W-:Y:S01]  /*5910*/  FMUL.FTZ R85, R100, UR22 ;  /* 0x0000001664557c20 */ /* 0x000fe20008410000 */
[----:B------:R-:W-:Y:S01]  /*5920*/  FMUL.FTZ R80, R99, UR22 ;  /* 0x0000001663507c20 */ /* 0x000fe20008410000 */
[----:B------:R-:W0:Y:S01]  /*5930*/  MUFU.TANH R153, R153 ;  /* 0x0000009900997308 */ /* 0x000e220000002400 */
[----:B-1----:R-:W-:-:S07]  /*5940*/  FMNMX.FTZ R84, R154, R83, !PT ;  /* 0x000000539a547209 */ /* 0x002fce0007810000 */
[----:B------:R-:W1:Y:S01]  /*5950*/  MUFU.TANH R28, R28 ;  /* 0x0000001c001c7308 */ /* 0x000e620000002400 */
[----:B--2---:R-:W-:Y:S01]  /*5960*/  FMNMX.FTZ R87, R27, R86, !PT ;  /* 0x000000561b577209 */ /* 0x004fe20007810000 */
[----:B------:R-:W-:-:S06]  /*5970*/  FMUL.FTZ R86, R101, UR22 ;  /* 0x0000001665567c20 */ /* 0x000fcc0008410000 */
[----:B------:R-:W2:Y:S01]  /*5980*/  MUFU.TANH R152, R152 ;  /* 0x0000009800987308 */ /* 0x000ea20000002400 */
[----:B0-----:R-:W-:-:S07]  /*5990*/  FMNMX.FTZ R83, R153, R84, !PT ;  /* 0x0000005499537209 */ /* 0x001fce0007810000 */
[----:B------:R-:W0:Y:S01]  /*59a0*/  MUFU.TANH R31, R31 ;  /* 0x0000001f001f7308 */ /* 0x000e220000002400 */
[----:B-1----:R-:W-:-:S07]  /*59b0*/  FMNMX.FTZ R84, R28, R87, !PT ;  /* 0x000000571c547209 */ /* 0x002fce0007810000 */
[----:B------:R-:W1:Y:S01]  /*59c0*/  MUFU.TANH R22, R22 ;  /* 0x0000001600167308 */ /* 0x000e620000002400 */
[----:B--2---:R-:W-:-:S07]  /*59d0*/  FMNMX.FTZ R83, R152, R83, !PT ;  /* 0x0000005398537209 */ /* 0x004fce0007810000 */
[----:B------:R-:W2:Y:S01]  /*59e0*/  MUFU.TANH R32, R32 ;  /* 0x0000002000207308 */ /* 0x000ea20000002400 */
[----:B0-----:R-:W-:-:S07]  /*59f0*/  FMNMX.FTZ R87, R31, R84, !PT ;  /* 0x000000541f577209 */ /* 0x001fce0007810000 */
[----:B------:R-:W0:Y:S01]  /*5a00*/  MUFU.TANH R25, R25 ;  /* 0x0000001900197308 */ /* 0x000e220000002400 */
[----:B-1----:R-:W-:Y:S01]  /*5a10*/  FMNMX.FTZ R84, R22, R83, !PT ;  /* 0x0000005316547209 */ /* 0x002fe20007810000 */
[----:B------:R-:W-:Y:S01]  /*5a20*/  FMUL.FTZ R83, R102, UR22 ;  /* 0x0000001666537c20 */ /* 0x000fe20008410000 */
[----:B------:R-:W-:Y:S02]  /*5a30*/  WARPGROUP.DEPBAR.LE gsb0, 0x0 ;  /* 0x00008000000079c5 */ /* 0x000fe40000010000 */
[----:B------:R-:W-:-:S03]  /*5a40*/  WARPGROUP.ARRIVE ;  /* 0x00000000000079c5 */ /* 0x000fc60000000000 */
[----:B------:R-:W1:Y:S01]  /*5a50*/  MUFU.TANH R35, R35 ;  /* 0x0000002300237308 */ /* 0x000e620000002400 */
[----:B--2---:R-:W-:Y:S02]  /*5a60*/  FMNMX.FTZ R88, R32, R87, !PT ;  /* 0x0000005720587209 */ /* 0x004fe40007810000 */
[----:B------:R-:W-:Y:S01]  /*5a70*/  HGMMA.64x64x16.F32.BF16 R120, gdesc[UR16].tnspB, R120, gsb0 ;  /* 0x40e00000107879f0 */ /* 0x000fe20008001878 */
[----:B------:R-:W-:Y:S02]  /*5a80*/  UIADD3 UR18, UR7, 0x180, URZ ;  /* 0x0000018007127890 */ /* 0x000fe4000fffe03f */
[----:B------:R-:W-:Y:S02]  /*5a90*/  UIADD3 UR16, UR6, 0x6, URZ ;  /* 0x0000000606107890 */ /* 0x000fe4000fffe03f */
[----:B------:R-:W2:Y:S01]  /*5aa0*/  MUFU.TANH R26, R26 ;  /* 0x0000001a001a7308 */ /* 0x000ea20000002400 */
[----:B------:R-:W-:Y:S01]  /*5ab0*/  UMOV UR19, 0x40000040 ;  /* 0x4000004000137882 */ /* 0x000fe20000000000 */
[----:B------:R-:W-:Y:S01]  /*5ac0*/  UMOV UR17, 0x40000040 ;  /* 0x4000004000117882 */ /* 0x000fe20000000000 */
[----:B0-----:R-:W-:Y:S01]  /*5ad0*/  FMNMX.FTZ R87, R25, R84, !PT ;  /* 0x0000005419577209 */ /* 0x001fe20007810000 */
[----:B------:R-:W-:-:S04]  /*5ae0*/  FMUL.FTZ R84, R103, UR22 ;  /* 0x0000001667547c20 */ /* 0x000fc80008410000 */
[----:B------:R-:W0:Y:S01]  /*5af0*/  MUFU.TANH R36, R36 ;  /* 0x0000002400247308 */ /* 0x000e220000002400 */
[----:B-1----:R-:W-:-:S07]  /*5b00*/  FMNMX.FTZ R89, R35, R88, !PT ;  /* 0x0000005823597209 */ /* 0x002fce0007810000 */
[----:B------:R-:W1:Y:S01]  /*5b10*/  MUFU.TANH R29, R29 ;  /* 0x0000001d001d7308 */ /* 0x000e620000002400 */
[----:B--2---:R-:W-:-:S07]  /*5b20*/  FMNMX.FTZ R88, R26, R87, !PT ;  /* 0x000000571a587209 */ /* 0x004fce0007810000 */
        /* <DEDUP_REMOVED lines=10> */
[----:B------:R-:W-:-:S06]  /*5bd0*/  FMUL.FTZ R89, R104, UR22 ;  /* 0x0000001668597c20 */ /* 0x000fcc0008410000 */
[----:B------:R-:W1:Y:S01]  /*5be0*/  MUFU.TANH R34, R34 ;  /* 0x0000002200227308 */ /* 0x000e620000002400 */
[----:B--2---:R-:W-:Y:S01]  /*5bf0*/  FMNMX.FTZ R87, R33, R88, !PT ;  /* 0x0000005821577209 */ /* 0x004fe20007810000 */
[----:B------:R-:W-:Y:S02]  /*5c00*/  WARPGROUP.DEPBAR.LE gsb0, 0x0 ;  /* 0x00008000000079c5 */ /* 0x000fe40000010000 */
[----:B------:R-:W-:-:S04]  /*5c10*/  WARPGROUP.ARRIVE ;  /* 0x00000000000079c5 */ /* 0x000fc80000000000 */
[----:B------:R-:W2:Y:S01]  /*5c20*/  MUFU.TANH R44, R44 ;  /* 0x0000002c002c7308 */ /* 0x000ea20000002400 */
[----:B0-----:R-:W-:Y:S01]  /*5c30*/  FMNMX.FTZ R91, R43, R90, !PT ;  /* 0x0000005a2b5b7209 */ /* 0x001fe20007810000 */
[----:B------:R-:W-:Y:S01]  /*5c40*/  FMUL.FTZ R90, R105, UR22 ;  /* 0x00000016695a7c20 */ /* 0x000fe20008410000 */
[----:B------:R-:W-:Y:S01]  /*5c50*/  HGMMA.64x64x16.F32.BF16 R120, gdesc[UR16].tnspB, R120, gsb0 ;  /* 0x40e00000107879f0 */ /* 0x000fe20008001878 */
[----:B------:R-:W-:Y:S01]  /*5c60*/  UIADD3 UR18, UR7, 0x200, URZ ;  /* 0x0000020007127890 */ /* 0x000fe2000fffe03f */
[----:B-1----:R-:W-:Y:S01]  /*5c70*/  FMNMX.FTZ R88, R34, R87, !PT ;  /* 0x0000005722587209 */ /* 0x002fe20007810000 */
[----:B------:R-:W-:Y:S02]  /*5c80*/  UIADD3 UR16, UR6, 0x600, URZ ;  /* 0x0000060006107890 */ /* 0x000fe4000fffe03f */
[----:B------:R-:W0:Y:S01]  /*5c90*/  MUFU.TANH R37, R37 ;  /* 0x0000002500257308 */ /* 0x000e220000002400 */
[----:B------:R-:W-:Y:S01]  /*5ca0*/  UMOV UR19, 0x40000040 ;  /* 0x4000004000137882 */ /* 0x000fe20000000000 */
[----:B------:R-:W-:-:S06]  /*5cb0*/  UMOV UR17, 0x40000040 ;  /* 0x4000004000117882 */ /* 0x000fcc0000000000 */
[----:B------:R-:W1:Y:S01]  /*5cc0*/  MUFU.TANH R47, R47 ;  /* 0x0000002f002f7308 */ /* 0x000e620000002400 */
[----:B--2---:R-:W-:-:S07]  /*5cd0*/  FMNMX.FTZ R92, R44, R91, !PT ;  /* 0x0000005b2c5c7209 */ /* 0x004fce0007810000 */
[----:B------:R-:W2:Y:S01]  /*5ce0*/  MUFU.TANH R38, R38 ;  /* 0x0000002600267308 */ /* 0x000ea20000002400 */
[----:B0-----:R-:W-:-:S07]  /*5cf0*/  FMNMX.FTZ R87, R37, R88, !PT ;  /* 0x0000005825577209 */ /* 0x001fce0007810000 */
        /* <DEDUP_REMOVED lines=9> */
[----:B------:R-:W-:Y:S01]  /*5d90*/  MUFU.TANH R52, R52 ;  /* 0x0000003400347308 */ /* 0x000fe20000002400 */
[----:B--2---:R-:W-:-:S07]  /*5da0*/  FMNMX.FTZ R93, R51, R92, !PT ;  /* 0x0000005c335d7209 */ /* 0x004fce0007810000 */
[----:B------:R-:W1:Y:S01]  /*5db0*/  MUFU.TANH R45, R45 ;  /* 0x0000002d002d7308 */ /* 0x000e620000002400 */
[----:B0-----:R-:W-:-:S07]  /*5dc0*/  FMNMX.FTZ R92, R42, R91, !PT ;  /* 0x0000005b2a5c7209 */ /* 0x001fce0007810000 */
[----:B------:R-:W-:Y:S01]  /*5dd0*/  MUFU.TANH R55, R55 ;  /* 0x0000003700377308 */ /* 0x000fe20000002400 */
[----:B------:R-:W-:Y:S02]  /*5de0*/  WARPGROUP.DEPBAR.LE gsb0, 0x0 ;  /* 0x00008000000079c5 */ /* 0x000fe40000010000 */
[----:B------:R-:W-:-:S05]  /*5df0*/  WARPGROUP.ARRIVE ;  /* 0x00000000000079c5 */ /* 0x000fca0000000000 */
[----:B------:R-:W0:Y:S01]  /*5e00*/  MUFU.TANH R46, R46 ;  /* 0x0000002e002e7308 */ /* 0x000e220000002400 */
[----:B------:R-:W-:Y:S01]  /*5e10*/  HGMMA.64x64x16.F32.BF16 R120, gdesc[UR16].tnspB, R120, gsb0 ;  /* 0x40e00000107879f0 */ /* 0x000fe20008001878 */
[----:B------:R-:W-:Y:S01]  /*5e20*/  UIADD3 UR18, UR7, 0x280, URZ ;  /* 0x0000028007127890 */ /* 0x000fe2000fffe03f */
[----:B-1----:R-:W-:Y:S01]  /*5e30*/  FMNMX.FTZ R91, R45, R92, !PT ;  /* 0x0000005c2d5b7209 */ /* 0x002fe20007810000 */
[----:B------:R-:W-:-:S04]  /*5e40*/  UIADD3 UR16, UR6, 0x602, URZ ;  /* 0x0000060206107890 */ /* 0x000fc8000fffe03f */
[----:B------:R-:W-:Y:S01]  /*5e50*/  MUFU.TANH R56, R56 ;  /* 0x0000003800387308 */ /* 0x000fe20000002400 */
[----:B------:R-:W-:Y:S01]  /*5e60*/  UMOV UR19, 0x40000040 ;  /* 0x4000004000137882 */ /* 0x000fe20000000000 */
[----:B------:R-:W-:-:S06]  /*5e70*/  UMOV UR17, 0x40000040 ;  /* 0x4000004000117882 */ /* 0x000fcc0000000000 */
[----:B------:R-:W1:Y:S01]  /*5e80*/  MUFU.TANH R49, R49 ;  /* 0x0000003100317308 */ /* 0x000e620000002400 */
[----:B0-----:R-:W-:-:S07]  /*5e90*/  FMNMX.FTZ R92, R46, R91, !PT ;  /* 0x0000005b2e5c7209 */ /* 0x001fce0007810000 */
[----:B------:R-:W-:Y:S08]  /*5ea0*/  MUFU.TANH R59, R59 ;  /* 0x0000003b003b7308 */ /* 0x000ff00000002400 */
[----:B------:R-:W0:Y:S01]  /*5eb0*/  MUFU.TANH R50, R50 ;  /* 0x0000003200327308 */ /* 0x000e220000002400 */
[----:B-1----:R-:W-:-:S07]  /*5ec0*/  FMNMX.FTZ R91, R49, R92, !PT ;  /* 0x0000005c315b7209 */ /* 0x002fce0007810000 */
[----:B------:R-:W-:Y:S08]  /*5ed0*/  MUFU.TANH R60, R60 ;  /* 0x0000003c003c7308 */ /* 0x000ff00000002400 */
[----:B------:R-:W1:Y:S01]  /*5ee0*/  MUFU.TANH R53, R53 ;  /* 0x0000003500357308 */ /* 0x000e620000002400 */
[----:B0-----:R-:W-:-:S07]  /*5ef0*/  FMNMX.FTZ R92, R50, R91, !PT ;  /* 0x0000005b325c7209 */ /* 0x001fce0007810000 */
[----:B------:R-:W-:Y:S08]  /*5f00*/  MUFU.TANH R63, R63 ;  /* 0x0000003f003f7308 */ /* 0x000ff00000002400 */
[----:B------:R-:W0:Y:S01]  /*5f10*/  MUFU.TANH R54, R54 ;  /* 0x0000003600367308 */ /* 0x000e220000002400 */
[----:B-1----:R-:W-:-:S07]  /*5f20*/  FMNMX.FTZ R91, R53, R92, !PT ;  /* 0x0000005c355b7209 */ /* 0x002fce0007810000 */
[----:B------:R-:W1:Y:S08]  /*5f30*/  MUFU.TANH R64, R64 ;  /* 0x0000004000407308 */ /* 0x000e700000002400 */
[----:B------:R-:W2:Y:S01]  /*5f40*/  MUFU.TANH R57, R57 ;  /* 0x0000003900397308 */ /* 0x000ea20000002400 */
[----:B------:R-:W-:Y:S02]  /*5f50*/  WARPGROUP.DEPBAR.LE gsb0, 0x0 ;  /* 0x00008000000079c5 */ /* 0x000fe40000010000 */
[----:B------:R-:W-:Y:S01]  /*5f60*/  WARPGROUP.ARRIVE ;  /* 0x00000000000079c5 */ /* 0x000fe20000000000 */
[----:B0-----:R-:W-:-:S04]  /*5f70*/  FMNMX.FTZ R92, R54, R91, !PT ;  /* 0x0000005b365c7209 */ /* 0x001fc80007810000 */
[----:B------:R-:W0:Y:S01]  /*5f80*/  MUFU.TANH R67, R67 ;  /* 0x0000004300437308 */ /* 0x000e220000002400 */
[----:B------:R-:W-:Y:S01]  /*5f90*/  HGMMA.64x64x16.F32.BF16 R120, gdesc[UR16].tnspB, R120, gsb0 ;  /* 0x40e00000107879f0 */ /* 0x000fe20008001878 */
[----:B------:R-:W-:-:S06]  /*5fa0*/  UIADD3 UR18, UR7, 0x300, URZ ;  /* 0x0000030007127890 */ /* 0x000fcc000fffe03f */
[----:B------:R-:W3:Y:S01]  /*5fb0*/  MUFU.TANH R58, R58 ;  /* 0x0000003a003a7308 */ /* 0x000ee20000002400 */
[----:B------:R-:W-:-:S07]  /*5fc0*/  UIADD3 UR16, UR6, 0x604, URZ ;  /* 0x0000060406107890 */ /* 0x000fce000fffe03f */
[----:B------:R-:W4:Y:S01]  /*5fd0*/  MUFU.TANH R68, R68 ;  /* 0x0000004400447308 */ /* 0x000f220000002400 */
[----:B------:R-:W-:Y:S01]  /*5fe0*/  UMOV UR19, 0x40000040 ;  /* 0x4000004000137882 */ /* 0x000fe20000000000 */
[----:B------:R-:W-:-:S06]  /*5ff0*/  UMOV UR17, 0x40000040 ;  /* 0x4000004000117882 */ /* 0x000fcc0000000000 */
[----:B------:R-:W5:Y:S08]  /*6000*/  MUFU.TANH R61, R61 ;  /* 0x0000003d003d7308 */ /* 0x000f700000002400 */
[----:B------:R-:W5:Y:S08]  /*6010*/  MUFU.TANH R73, R73 ;  /* 0x0000004900497308 */ /* 0x000f700000002400 */
[----:B------:R-:W5:Y:S08]  /*6020*/  MUFU.TANH R62, R62 ;  /* 0x0000003e003e7308 */ /* 0x000f700000002400 */
[----:B------:R-:W5:Y:S08]  /*6030*/  MUFU.TANH R74, R74 ;  /* 0x0000004a004a7308 */ /* 0x000f700000002400 */
[----:B------:R-:W5:Y:S08]  /*6040*/  MUFU.TANH R65, R65 ;  /* 0x0000004100417308 */ /* 0x000f700000002400 */
[----:B------:R-:W5:Y:S08]  /*6050*/  MUFU.TANH R77, R77 ;  /* 0x0000004d004d7308 */ /* 0x000f700000002400 */
[----:B------:R-:W5:Y:S08]  /*6060*/  MUFU.TANH R66, R66 ;  /* 0x0000004200427308 */ /* 0x000f700000002400 */
[----:B------:R-:W5:Y:S01]  /*6070*/  MUFU.TANH R78, R78 ;  /* 0x0000004e004e7308 */ /* 0x000f620000002400 */
[----:B------:R-:W-:-:S02]  /*6080*/  WARPGROUP.DEPBAR.LE gsb0, 0x0 ;  /* 0x00008000000079c5 */ /* 0x000fc40000010000 */
[----:B------:R-:W-:-:S05]  /*6090*/  WARPGROUP.ARRIVE ;  /* 0x00000000000079c5 */ /* 0x000fca0000000000 */
[----:B------:R-:W5:Y:S01]  /*60a0*/  MUFU.TANH R69, R69 ;  /* 0x0000004500457308 */ /* 0x000f620000002400 */
[----:B------:R-:W-:Y:S01]  /*60b0*/  HGMMA.64x64x16.F32.BF16 R120, gdesc[UR16].tnspB, R120, gsb0 ;  /* 0x40e00000107879f0 */ /* 0x000fe20008001878 */
[----:B------:R-:W-:-:S06]  /*60c0*/  UIADD3 UR18, UR7, 0x380, URZ ;  /* 0x0000038007127890 */ /* 0x000fcc000fffe03f */
[----:B------:R-:W5:Y:S01]  /*60d0*/  MUFU.TANH R81, R81 ;  /* 0x0000005100517308 */ /* 0x000f620000002400 */
[----:B------:R-:W-:-:S07]  /*60e0*/  UIADD3 UR16, UR6, 0x606, URZ ;  /* 0x0000060606107890 */ /* 0x000fce000fffe03f */
[----:B------:R-:W5:Y:S01]  /*60f0*/  MUFU.TANH R70, R70 ;  /* 0x0000004600467308 */ /* 0x000f620000002400 */
[----:B------:R-:W-:Y:S01]  /*6100*/  UMOV UR19, 0x40000040 ;  /* 0x4000004000137882 */ /* 0x000fe20000000000 */
[----:B------:R-:W-:-:S06]  /*6110*/  UMOV UR17, 0x40000040 ;  /* 0x4000004000117882 */ /* 0x000fcc0000000000 */
[----:B------:R-:W5:Y:S08]  /*6120*/  MUFU.TANH R82, R82 ;  /* 0x0000005200527308 */ /* 0x000f700000002400 */
[----:B------:R-:W5:Y:S08]  /*6130*/  MUFU.TANH R71, R71 ;  /* 0x0000004700477308 */ /* 0x000f700000002400 */
[----:B------:R-:W5:Y:S08]  /*6140*/  MUFU.TANH R85, R85 ;  /* 0x0000005500557308 */ /* 0x000f700000002400 */
[----:B------:R-:W5:Y:S08]  /*6150*/  MUFU.TANH R72, R72 ;  /* 0x0000004800487308 */ /* 0x000f700000002400 */
[----:B------:R-:W5:Y:S08]  /*6160*/  MUFU.TANH R86, R86 ;  /* 0x0000005600567308 */ /* 0x000f700000002400 */
[----:B------:R-:W-:Y:S01]  /*6170*/  MUFU.TANH R79, R79 ;  /* 0x0000004f004f7308 */ /* 0x000fe20000002400 */
[----:B------:R-:W-:Y:S01]  /*6180*/  FMUL.FTZ R102, R116, UR22 ;  /* 0x0000001674667c20 */ /* 0x000fe20008410000 */
[----:B------:R-:W-:-:S06]  /*6190*/  FMUL.FTZ R88, R107, UR22 ;  /* 0x000000166b587c20 */ /* 0x000fcc0008410000 */
[----:B------:R-:W-:Y:S01]  /*61a0*/  MUFU.TANH R80, R80 ;  /* 0x0000005000507308 */ /* 0x000fe20000002400 */
[----:B------:R-:W-:Y:S01]  /*61b0*/  FMUL.FTZ R104, R117, UR22 ;  /* 0x0000001675687c20 */ /* 0x000fe20008410000 */
[----:B------:R-:W-:-:S06]  /*61c0*/  FMUL.FTZ R91, R110, UR22 ;  /* 0x000000166e5b7c20 */ /* 0x000fcc0008410000 */
[----:B------:R-:W-:Y:S01]  /*61d0*/  MUFU.TANH R83, R83 ;  /* 0x0000005300537308 */ /* 0x000fe20000002400 */
[----:B------:R-:W-:Y:S02]  /*61e0*/  WARPGROUP.DEPBAR.LE gsb0, 0x0 ;  /* 0x00008000000079c5 */ /* 0x000fe40000010000 */
[----:B------:R-:W-:Y:S01]  /*61f0*/  WARPGROUP.ARRIVE ;  /* 0x00000000000079c5 */ /* 0x000fe20000000000 */
[----:B------:R-:W-:Y:S01]  /*6200*/  FMUL.FTZ R103, R119, UR22 ;  /* 0x0000001677677c20 */ /* 0x000fe20008410000 */
[----:B------:R-:W5:Y:S03]  /*6210*/  LDL R110, [R1] ;  /* 0x00000000016e7983 */ /* 0x000f660000100800 */
[----:B------:R-:W-:Y:S01]  /*6220*/  MUFU.TANH R89, R89 ;  /* 0x0000005900597308 */ /* 0x000fe20000002400 */
[----:B------:R-:W-:Y:S01]  /*6230*/  HGMMA.64x64x16.F32.BF16 R120, gdesc[UR16].tnspB, R120, gsb0 ;  /* 0x40e00000107879f0 */ /* 0x000fe20008001878 */
[----:B------:R-:W-:-:S02]  /*6240*/  UIADD3 UR18, UR7, 0x400, URZ ;  /* 0x0000040007127890 */ /* 0x000fc4000fffe03f */
[----:B------:R-:W-:Y:S01]  /*6250*/  UIADD3 UR16, UR6, 0xc00, URZ ;  /* 0x00000c0006107890 */ /* 0x000fe2000fffe03f */
[----:B------:R-:W-:Y:S01]  /*6260*/  UMOV UR19, 0x40000040 ;  /* 0x4000004000137882 */ /* 0x000fe20000000000 */
[----:B------:R-:W-:Y:S02]  /*6270*/  UMOV UR17, 0x40000040 ;  /* 0x4000004000117882 */ /* 0x000fe40000000000 */
[----:B------:R-:W-:Y:S08]  /*6280*/  MUFU.TANH R90, R90 ;  /* 0x0000005a005a7308 */ /* 0x000ff00000002400 */
[----:B------:R-:W-:Y:S08]  /*6290*/  MUFU.TANH R84, R84 ;  /* 0x0000005400547308 */ /* 0x000ff00000002400 */
[----:B------:R-:W-:Y:S08]  /*62a0*/  MUFU.TANH R87, R87 ;  /* 0x0000005700577308 */ /* 0x000ff00000002400 */
[----:B------:R-:W-:Y:S08]  /*62b0*/  MUFU.TANH R102, R102 ;  /* 0x0000006600667308 */ /* 0x000ff00000002400 */
[----:B------:R-:W-:Y:S01]  /*62c0*/  MUFU.TANH R88, R88 ;  /* 0x0000005800587308 */ /* 0x000fe20000002400 */
[----:B------:R-:W-:-:S02]  /*62d0*/  WARPGROUP.DEPBAR.LE gsb0, 0x0 ;  /* 0x00008000000079c5 */ /* 0x000fc40000010000 */
[----:B------:R-:W-:-:S06]  /*62e0*/  WARPGROUP.ARRIVE ;  /* 0x00000000000079c5 */ /* 0x000fcc0000000000 */
[----:B------:R-:W-:Y:S01]  /*62f0*/  HGMMA.64x64x16.F32.BF16 R120, gdesc[UR16].tnspB, R120, gsb0 ;  /* 0x40e00000107879f0 */ /* 0x000fe20008001878 */
[----:B------:R-:W-:Y:S02]  /*6300*/  UIADD3 UR18, UR7, 0x480, URZ ;  /* 0x0000048007127890 */ /* 0x000fe4000fffe03f */
[----:B------:R-:W-:Y:S01]  /*6310*/  UIADD3 UR16, UR6, 0xc02, URZ ;  /* 0x00000c0206107890 */ /* 0x000fe2000fffe03f */
[----:B------:R-:W-:Y:S01]  /*6320*/  UMOV UR19, 0x40000040 ;  /* 0x4000004000137882 */ /* 0x000fe20000000000 */
[----:B------:R-:W-:Y:S01]  /*6330*/  UMOV UR17, 0x40000040 ;  /* 0x4000004000117882 */ /* 0x000fe20000000000 */
[----:B------:R-:W-:Y:S02]  /*6340*/  WARPGROUP.DEPBAR.LE gsb0, 0x0 ;  /* 0x00008000000079c5 */ /* 0x000fe40000010000 */
        /* <DEDUP_REMOVED lines=15> */
[----:B------:R-:W-:Y:S03]  /*6440*/  HGMMA.64x64x16.F32.BF16 R120, gdesc[UR16].tnspB, R120, gsb0 ;  /* 0x40e00000107879f0 */ /* 0x000fe60008001878 */
[----:B------:R-:W-:Y:S02]  /*6450*/  WARPGROUP.DEPBAR.LE gsb0, 0x0 ;  /* 0x00008000000079c5 */ /* 0x000fe40000010000 */
[----:B------:R1:W-:Y:S06]  /*6460*/  BAR.ARV R75, 0x100 ;  /* 0x0004004b0000751d */ /* 0x0003ec0000002000 */
[----:B------:R2:W-:Y:S01]  /*6470*/  @!P1 SYNCS.ARRIVE.TRANS64.RED.A1T0 RZ, [R76+URZ], RZ ;  /* 0x000000ff4cff99a7 */ /* 0x0005e2000810043f */
[----:B-1----:R-:W-:Y:S01]  /*6480*/  FMUL.FTZ R75, R94, UR22 ;  /* 0x000000165e4b7c20 */ /* 0x002fe20008410000 */
[----:B------:R-:W-:-:S04]  /*6490*/  FMNMX.FTZ R94, R52, R93, !PT ;  /* 0x0000005d345e7209 */ /* 0x000fc80007810000 */
[----:B------:R-:W-:Y:S01]  /*64a0*/  FMNMX.FTZ R93, R55, R94, !PT ;  /* 0x0000005e375d7209 */ /* 0x000fe20007810000 */
[----:B--2---:R-:W-:Y:S01]  /*64b0*/  IMAD.U32 R76, RZ, RZ, UR23 ;  /* 0x00000017ff4c7e24 */ /* 0x004fe2000f8e00ff */
[----:B------:R-:W1:Y:S02]  /*64c0*/  MUFU.TANH R75, R75 ;  /* 0x0000004b004b7308 */ /* 0x000e640000002400 */
[----:B------:R-:W-:Y:S01]  /*64d0*/  FMNMX.FTZ R94, R56, R93, !PT ;  /* 0x0000005d385e7209 */ /* 0x000fe20007810000 */
[----:B------:R-:W-:Y:S01]  /*64e0*/  FMUL.FTZ R93, R108, UR22 ;  /* 0x000000166c5d7c20 */ /* 0x000fe20008410000 */
[----:B------:R-:W-:-:S04]  /*64f0*/  @!P1 LEA R76, R76, UR40, 0x3 ;  /* 0x000000284c4c9c11 */ /* 0x000fc8000f8e18ff */
[----:B------:R-:W-:Y:S01]  /*6500*/  @!P1 IADD3 R76, R76, 0x30860, RZ ;  /* 0x000308604c4c9810 */ /* 0x000fe20007ffe0ff */
[----:B------:R-:W-:Y:S03]  /*6510*/  MUFU.TANH R93, R93 ;  /* 0x0000005d005d7308 */ /* 0x000fe60000002400 */
[----:B------:R-:W-:-:S04]  /*6520*/  @!P1 PRMT R76, RZ, 0x654, R76 ;  /* 0x00000654ff4c9816 */ /* 0x000fc8000000004c */
[----:B------:R2:W-:Y:S02]  /*6530*/  @!P1 SYNCS.ARRIVE.TRANS64.RED.A1T0 RZ, [R76+URZ], RZ ;  /* 0x000000ff4cff99a7 */ /* 0x0005e4000810043f */
[----:B--2---:R-:W-:Y:S01]  /*6540*/  FMUL.FTZ R76, R95, UR22 ;  /* 0x000000165f4c7c20 */ /* 0x004fe20008410000 */
[----:B------:R-:W-:Y:S01]  /*6550*/  FMNMX.FTZ R95, R59, R94, !PT ;  /* 0x0000005e3b5f7209 */ /* 0x000fe20007810000 */
[----:B------:R-:W-:-:S03]  /*6560*/  FMUL.FTZ R94, R109, UR22 ;  /* 0x000000166d5e7c20 */ /* 0x000fc60008410000 */
[----:B------:R-:W-:Y:S01]  /*6570*/  FMNMX.FTZ R96, R60, R95, !PT ;  /* 0x0000005f3c607209 */ /* 0x000fe20007810000 */
[----:B------:R-:W2:Y:S03]  /*6580*/  MUFU.TANH R76, R76 ;  /* 0x0000004c004c7308 */ /* 0x000ea60000002400 */
[----:B------:R-:W-:-:S04]  /*6590*/  FMNMX.FTZ R95, R63, R96, !PT ;  /* 0x000000603f5f7209 */ /* 0x000fc80007810000 */
[----:B------:R-:W-:Y:S01]  /*65a0*/  FMNMX.FTZ R96, R64, R95, !PT ;  /* 0x0000005f40607209 */ /* 0x000fe20007810000 */
[----:B------:R-:W2:Y:S01]  /*65b0*/  MUFU.TANH R94, R94 ;  /* 0x0000005e005e7308 */ /* 0x000ea20000002400 */
[----:B------:R-:W-:Y:S02]  /*65c0*/  FMNMX.FTZ R95, R57, R92, !PT ;  /* 0x0000005c395f7209 */ /* 0x000fe40007810000 */
[----:B0-----:R-:W-:Y:S02]  /*65d0*/  FMNMX.FTZ R97, R67, R96, !PT ;  /* 0x0000006043617209 */ /* 0x001fe40007810000 */
[----:B---3--:R-:W-:Y:S02]  /*65e0*/  FMNMX.FTZ R96, R58, R95, !PT ;  /* 0x0000005f3a607209 */ /* 0x008fe40007810000 */
[----:B----4-:R-:W-:Y:S02]  /*65f0*/  FMNMX.FTZ R98, R68, R97, !PT ;  /* 0x0000006144627209 */ /* 0x010fe40007810000 */
[----:B-----5:R-:W-:-:S02]  /*6600*/  FMNMX.FTZ R95, R61, R96, !PT ;  /* 0x000000603d5f7209 */ /* 0x020fc40007810000 */
[----:B------:R-:W-:Y:S02]  /*6610*/  FMNMX.FTZ R97, R73, R98, !PT ;  /* 0x0000006249617209 */ /* 0x000fe40007810000 */
[----:B------:R-:W-:Y:S02]  /*6620*/  FMNMX.FTZ R96, R62, R95, !PT ;  /* 0x0000005f3e607209 */ /* 0x000fe40007810000 */
[----:B------:R-:W-:Y:S02]  /*6630*/  FMNMX.FTZ R98, R74, R97, !PT ;  /* 0x000000614a627209 */ /* 0x000fe40007810000 */
[----:B------:R-:W-:Y:S02]  /*6640*/  FMNMX.FTZ R95, R65, R96, !PT ;  /* 0x00000060415f7209 */ /* 0x000fe40007810000 */
[----:B------:R-:W-:Y:S02]  /*6650*/  FMNMX.FTZ R99, R77, R98, !PT ;  /* 0x000000624d637209 */ /* 0x000fe40007810000 */
[----:B------:R-:W-:-:S02]  /*6660*/  FMNMX.FTZ R96, R66, R95, !PT ;  /* 0x0000005f42607209 */ /* 0x000fc40007810000 */
[----:B------:R-:W-:Y:S02]  /*6670*/  FMNMX.FTZ R98, R78, R99, !PT ;  /* 0x000000634e627209 */ /* 0x000fe40007810000 */
[----:B------:R-:W-:Y:S02]  /*6680*/  FMNMX.FTZ R95, R69, R96, !PT ;  /* 0x00000060455f7209 */ /* 0x000fe40007810000 */
[----:B------:R-:W-:Y:S02]  /*6690*/  FMNMX.FTZ R101, R81, R98, !PT ;  /* 0x0000006251657209 */ /* 0x000fe40007810000 */
[----:B------:R-:W-:Y:S02]  /*66a0*/  FMNMX.FTZ R98, R70, R95, !PT ;  /* 0x0000005f46627209 */ /* 0x000fe40007810000 */
[----:B------:R-:W-:Y:S02]  /*66b0*/  FMNMX.FTZ R100, R82, R101, !PT ;  /* 0x0000006552647209 */ /* 0x000fe40007810000 */
[----:B------:R-:W-:Y:S01]  /*66c0*/  FMNMX.FTZ R95, R71, R98, !PT ;  /* 0x00000062475f7209 */ /* 0x000fe20007810000 */
[----:B------:R-:W-:Y:S01]  /*66d0*/  FMUL.FTZ R97, R112, UR22 ;  /* 0x0000001670617c20 */ /* 0x000fe20008410000 */
[----:B------:R-:W-:-:S02]  /*66e0*/  FMNMX.FTZ R101, R85, R100, !PT ;  /* 0x0000006455657209 */ /* 0x000fc40007810000 */
[----:B------:R-:W-:Y:S01]  /*66f0*/  FMNMX.FTZ R98, R72, R95, !PT ;  /* 0x0000005f48627209 */ /* 0x000fe20007810000 */
[----:B------:R-:W-:Y:S01]  /*6700*/  FMUL.FTZ R99, R113, UR22 ;  /* 0x0000001671637c20 */ /* 0x000fe20008410000 */
[----:B------:R-:W-:Y:S01]  /*6710*/  FMNMX.FTZ R100, R86, R101, !PT ;  /* 0x0000006556647209 */ /* 0x000fe20007810000 */
[----:B------:R-:W0:Y:S01]  /*6720*/  MUFU.TANH R97, R97 ;  /* 0x0000006100617308 */ /* 0x000e220000002400 */
[----:B-1----:R-:W-:Y:S02]  /*6730*/  FMNMX.FTZ R95, R75, R98, !PT ;  /* 0x000000624b5f7209 */ /* 0x002fe40007810000 */
[----:B------:R-:W-:Y:S02]  /*6740*/  FMNMX.FTZ R101, R89, R100, !PT ;  /* 0x0000006459657209 */ /* 0x000fe40007810000 */
[----:B--2---:R-:W-:Y:S02]  /*6750*/  FMNMX.FTZ R98, R76, R95, !PT ;  /* 0x0000005f4c627209 */ /* 0x004fe40007810000 */
[----:B------:R-:W-:Y:S01]  /*6760*/  FMNMX.FTZ R100, R90, R101, !PT ;  /* 0x000000655a647209 */ /* 0x000fe20007810000 */
[----:B------:R-:W1:Y:S01]  /*6770*/  MUFU.TANH R99, R99 ;  /* 0x0000006300637308 */ /* 0x000e620000002400 */
[----:B------:R-:W-:-:S02]  /*6780*/  FMNMX.FTZ R95, R79, R98, !PT ;  /* 0x000000624f5f7209 */ /* 0x000fc40007810000 */
[----:B------:R-:W-:Y:S02]  /*6790*/  FMNMX.FTZ R101, R93, R100, !PT ;  /* 0x000000645d657209 */ /* 0x000fe40007810000 */
[----:B------:R-:W-:Y:S02]  /*67a0*/  FMNMX.FTZ R100, R80, R95, !PT ;  /* 0x0000005f50647209 */ /* 0x000fe40007810000 */
[----:B------:R-:W-:Y:S01]  /*67b0*/  FMNMX.FTZ R106, R94, R101, !PT ;  /* 0x000000655e6a7209 */ /* 0x000fe20007810000 */
[----:B------:R-:W2:Y:S01]  /*67c0*/  MUFU.TANH R104, R104 ;  /* 0x0000006800687308 */ /* 0x000ea20000002400 */
[----:B------:R-:W-:Y:S01]  /*67d0*/  FMUL.FTZ R92, R111, UR22 ;  /* 0x000000166f5c7c20 */ /* 0x000fe20008410000 */
[----:B------:R-:W-:Y:S02]  /*67e0*/  FMNMX.FTZ R95, R83, R100, !PT ;  /* 0x00000064535f7209 */ /* 0x000fe40007810000 */
[----:B0-----:R-:W-:Y:S01]  /*67f0*/  FMNMX.FTZ R100, R97, R106, !PT ;  /* 0x0000006a61647209 */ /* 0x001fe20007810000 */
[----:B------:R-:W-:-:S03]  /*6800*/  FMUL.FTZ R96, R114, UR22 ;  /* 0x0000001672607c20 */ /* 0x000fc60008410000 */
[----:B------:R-:W0:Y:S01]  /*6810*/  MUFU.TANH R91, R91 ;  /* 0x0000005b005b7308 */ /* 0x000e220000002400 */
[----:B------:R-:W-:Y:S02]  /*6820*/  FMNMX.FTZ R106, R84, R95, !PT ;  /* 0x0000005f546a7209 */ /* 0x000fe40007810000 */
[----:B-1----:R-:W-:Y:S01]  /*6830*/  FMNMX.FTZ R101, R99, R100, !PT ;  /* 0x0000006463657209 */ /* 0x002fe20007810000 */
[----:B------:R-:W-:Y:S01]  /*6840*/  FMUL.FTZ R98, R115, UR22 ;  /* 0x0000001673627c20 */ /* 0x000fe20008410000 */
[----:B------:R-:W-:-:S03]  /*6850*/  FMNMX.FTZ R95, R87, R106, !PT ;  /* 0x0000006a575f7209 */ /* 0x000fc60007810000 */
[----:B------:R-:W1:Y:S01]  /*6860*/  MUFU.TANH R92, R92 ;  /* 0x0000005c005c7308 */ /* 0x000e620000002400 */
[----:B------:R-:W-:Y:S01]  /*6870*/  FMNMX.FTZ R101, R102, R101, !PT ;  /* 0x0000006566657209 */ /* 0x000fe20007810000 */
[----:B------:R-:W-:Y:S01]  /*6880*/  FMUL.FTZ R100, R118, UR22 ;  /* 0x0000001676647c20 */ /* 0x000fe20008410000 */
[----:B------:R-:W-:-:S05]  /*6890*/  FMNMX.FTZ R106, R88, R95, !PT ;  /* 0x0000005f586a7209 */ /* 0x000fca0007810000 */
[----:B------:R-:W3:Y:S01]  /*68a0*/  MUFU.TANH R96, R96 ;  /* 0x0000006000607308 */ /* 0x000ee20000002400 */
[----:B--2---:R-:W-:Y:S02]  /*68b0*/  FMNMX.FTZ R95, R104, R101, !PT ;  /* 0x00000065685f7209 */ /* 0x004fe40007810000 */
[----:B0-----:R-:W-:-:S05]  /*68c0*/  FMNMX.FTZ R101, R91, R106, !PT ;  /* 0x0000006a5b657209 */ /* 0x001fca0007810000 */
[----:B------:R-:W0:Y:S01]  /*68d0*/  MUFU.TANH R98, R98 ;  /* 0x0000006200627308 */ /* 0x000e220000002400 */
[----:B------:R-:W2:Y:S01]  /*68e0*/  SHFL.BFLY PT, R106, R95, 0x2, 0x1f ;  /* 0x0c401f005f6a7f89 */ /* 0x000ea200000e0000 */
[----:B-1----:R-:W-:-:S06]  /*68f0*/  FMNMX.FTZ R101, R92, R101, !PT ;  /* 0x000000655c657209 */ /* 0x002fcc0007810000 */
[----:B------:R-:W1:Y:S01]  /*6900*/  MUFU.TANH R100, R100 ;  /* 0x0000006400647308 */ /* 0x000e620000002400 */
[----:B---3--:R-:W-:-:S07]  /*6910*/  FMNMX.FTZ R101, R96, R101, !PT ;  /* 0x0000006560657209 */ /* 0x008fce0007810000 */
[----:B------:R-:W3:Y:S01]  /*6920*/  MUFU.TANH R103, R103 ;  /* 0x0000006700677308 */ /* 0x000ee20000002400 */
[----:B0-----:R-:W-:-:S04]  /*6930*/  FMNMX.FTZ R101, R98, R101, !PT ;  /* 0x0000006562657209 */ /* 0x001fc80007810000 */
[----:B-1----:R-:W-:Y:S02]  /*6940*/  FMNMX.FTZ R108, R100, R101, !PT ;  /* 0x00000065646c7209 */ /* 0x002fe40007810000 */
[----:B--2---:R-:W-:Y:S02]  /*6950*/  FMNMX.FTZ R105, R95, R106, !PT ;  /* 0x0000006a5f697209 */ /* 0x004fe40007810000 */
[----:B---3--:R-:W-:-:S03]  /*6960*/  FMNMX.FTZ R108, R103, R108, !PT ;  /* 0x0000006c676c7209 */ /* 0x008fc60007810000 */
[----:B------:R-:W0:Y:S04]  /*6970*/  SHFL.BFLY PT, R106, R105, 0x1, 0x1f ;  /* 0x0c201f00696a7f89 */ /* 0x000e2800000e0000 */
[----:B------:R-:W1:Y:S01]  /*6980*/  SHFL.BFLY PT, R101, R108, 0x2, 0x1f ;  /* 0x0c401f006c657f89 */ /* 0x000e6200000e0000 */
[----:B0-----:R-:W-:Y:S02]  /*6990*/  FMNMX.FTZ R95, R105, R106, !PT ;  /* 0x0000006a695f7209 */ /* 0x001fe40007810000 */
[----:B-1----:R-:W-:-:S05]  /*69a0*/  FMNMX.FTZ R107, R108, R101, !PT ;  /* 0x000000656c6b7209 */ /* 0x002fca0007810000 */
[----:B------:R-:W0:Y:S02]  /*69b0*/  SHFL.BFLY PT, R106, R107, 0x1, 0x1f ;  /* 0x0c201f006b6a7f89 */ /* 0x000e2400000e0000 */
[----:B0-----:R-:W-:Y:S01]  /*69c0*/  FMNMX.FTZ R101, R107, R106, !PT ;  /* 0x0000006a6b657209 */ /* 0x001fe20007810000 */
[C---:B------:R-:W-:Y:S01]  /*69d0*/  FADD.FTZ R106, -R95.reuse, R0 ;  /* 0x000000005f6a7221 */ /* 0x040fe20000010100 */
[----:B------:R-:W-:-:S03]  /*69e0*/  FMUL.FTZ R0, R95, UR21 ;  /* 0x000000155f007c20 */ /* 0x000fc60008410000 */
[C---:B------:R-:W-:Y:S01]  /*69f0*/  FMUL.FTZ R107, R101.reuse, UR21 ;  /* 0x00000015656b7c20 */ /* 0x040fe20008410000 */
[----:B------:R-:W-:Y:S01]  /*6a00*/  FMUL.FTZ R106, R106, UR21 ;  /* 0x000000156a6a7c20 */ /* 0x000fe20008410000 */
[----:B------:R-:W-:Y:S01]  /*6a10*/  FADD.FTZ R6, -R101, R6 ;  /* 0x0000000665067221 */ /* 0x000fe20000010100 */
[--C-:B------:R-:W-:Y:S01]  /*6a20*/  FFMA.FTZ R8, R8, UR21, -R0.reuse ;  /* 0x0000001508087c23 */ /* 0x100fe20008010800 */
[--C-:B------:R-:W-:Y:S01]  /*6a30*/  FFMA.FTZ R105, R32, UR21, -R0.reuse ;  /* 0x0000001520697c23 */ /* 0x100fe20008010800 */
[--C-:B------:R-:W-:Y:S01]  /*6a40*/  FFMA.FTZ R10, R10, UR21, -R107.reuse ;  /* 0x000000150a0a7c23 */ /* 0x100fe2000801086b */
[----:B------:R0:W-:Y:S01]  /*6a50*/  MUFU.EX2 R32, R106 ;  /* 0x0000006a00207308 */ /* 0x0001e20000000800 */
[--C-:B------:R-:W-:Y:S01]  /*6a60*/  FFMA.FTZ R9, R9, UR21, -R0.reuse ;  /* 0x0000001509097c23 */ /* 0x100fe20008010800 */
[--C-:B------:R-:W-:Y:S01]  /*6a70*/  FFMA.FTZ R11, R11, UR21, -R107.reuse ;  /* 0x000000150b0b7c23 */ /* 0x100fe2000801086b */
[--C-:B------:R-:W-:Y:S01]  /*6a80*/  FFMA.FTZ R12, R12, UR21, -R0.reuse ;  /* 0x000000150c0c7c23 */ /* 0x100fe20008010800 */
[--C-:B------:R-:W-:Y:S01]  /*6a90*/  FFMA.FTZ R13, R13, UR21, -R0.reuse ;  /* 0x000000150d0d7c23 */ /* 0x100fe20008010800 */
[--C-:B------:R-:W-:Y:S01]  /*6aa0*/  FFMA.FTZ R18, R18, UR21, -R0.reuse ;  /* 0x0000001512127c23 */ /* 0x100fe20008010800 */
[--C-:B------:R-:W-:Y:S01]  /*6ab0*/  FFMA.FTZ R19, R19, UR21, -R0.reuse ;  /* 0x0000001513137c23 */ /* 0x100fe20008010800 */
[----:B0-----:R-:W-:Y:S01]  /*6ac0*/  FMUL.FTZ R106, R6, UR21 ;  /* 0x00000015066a7c20 */ /* 0x001fe20008410000 */
[--C-:B------:R-:W-:Y:S01]  /*6ad0*/  FFMA.FTZ R6, R14, UR21, -R107.reuse ;  /* 0x000000150e067c23 */ /* 0x100fe2000801086b */
        /* <DEDUP_REMOVED lines=14> */
[----:B------:R-:W0:Y:S01]  /*6bc0*/  MUFU.EX2 R8, R8 ;  /* 0x0000000800087308 */ /* 0x000e220000000800 */
        /* <DEDUP_REMOVED lines=26> */
[----:B------:R-:W-:Y:S01]  /*6d70*/  FFMA.FTZ R104, R104, UR21, -R0 ;  /* 0x0000001568687c23 */ /* 0x000fe20008010800 */
[----:B------:R-:W-:Y:S01]  /*6d80*/  FFMA.FTZ R14, R15, UR21, -R107 ;  /* 0x000000150f0e7c23 */ /* 0x000fe2000801086b */
[----:B------:R-:W-:Y:S08]  /*6d90*/  MUFU.EX2 R0, R106 ;  /* 0x0000006a00007308 */ /* 0x000ff00000000800 */
[----:B------:R-:W1:Y:S08]  /*6da0*/  MUFU.EX2 R10, R10 ;  /* 0x0000000a000a7308 */ /* 0x000e700000000800 */
[----:B------:R-:W2:Y:S08]  /*6db0*/  MUFU.EX2 R9, R9 ;  /* 0x0000000900097308 */ /* 0x000eb00000000800 */
[----:B------:R-:W3:Y:S08]  /*6dc0*/  MUFU.EX2 R11, R11 ;  /* 0x0000000b000b7308 */ /* 0x000ef00000000800 */
[----:B------:R-:W-:Y:S08]  /*6dd0*/  MUFU.EX2 R12, R12 ;  /* 0x0000000c000c7308 */ /* 0x000ff00000000800 */
[----:B------:R-:W4:Y:S08]  /*6de0*/  MUFU.EX2 R13, R13 ;  /* 0x0000000d000d7308 */ /* 0x000f300000000800 */
[----:B------:R-:W-:Y:S08]  /*6df0*/  MUFU.EX2 R6, R6 ;  /* 0x0000000600067308 */ /* 0x000ff00000000800 */
[----:B------:R-:W5:Y:S01]  /*6e00*/  MUFU.EX2 R14, R14 ;  /* 0x0000000e000e7308 */ /* 0x000f620000000800 */
[----:B0-----:R-:W-:Y:S01]  /*6e10*/  FFMA.FTZ R108, R32, R3, R8 ;  /* 0x00000003206c7223 */ /* 0x001fe20000010008 */
[----:B-1----:R-:W-:Y:S01]  /*6e20*/  FFMA.FTZ R106, R0, R7, R10 ;  /* 0x00000007006a7223 */ /* 0x002fe2000001000a */
[----:B--2---:R-:W-:-:S02]  /*6e30*/  F2FP.BF16.F32.PACK_AB R8, R9, R8 ;  /* 0x000000080908723e */ /* 0x004fc400000010ff */
[----:B------:R-:W-:Y:S01]  /*6e40*/  FADD.FTZ R3, R9, R108 ;  /* 0x0000006c09037221 */ /* 0x000fe20000010000 */
[C---:B---3--:R-:W-:Y:S01]  /*6e50*/  FADD.FTZ R7, R11.reuse, R106 ;  /* 0x0000006a0b077221 */ /* 0x048fe20000010000 */
[----:B------:R-:W-:Y:S02]  /*6e60*/  F2FP.BF16.F32.PACK_AB R9, R11, R10 ;  /* 0x0000000a0b09723e */ /* 0x000fe400000010ff */
[----:B----4-:R-:W-:Y:S02]  /*6e70*/  F2FP.BF16.F32.PACK_AB R10, R13, R12 ;  /* 0x0000000c0d0a723e */ /* 0x010fe400000010ff */
[----:B-----5:R-:W-:-:S05]  /*6e80*/  F2FP.BF16.F32.PACK_AB R11, R14, R6 ;  /* 0x000000060e0b723e */ /* 0x020fca00000010ff */
[----:B------:R0:W-:Y:S01]  /*6e90*/  STSM.16.M88.4 [R2+0x1e800], R8 ;  /* 0x01e8000802007844 */ /* 0x0001e20000000200 */
[----:B------:R-:W1:Y:S01]  /*6ea0*/  MUFU.EX2 R18, R18 ;  /* 0x0000001200127308 */ /* 0x000e620000000800 */
[--C-:B------:R-:W-:Y:S01]  /*6eb0*/  FFMA.FTZ R108, R22, UR21, -R107.reuse ;  /* 0x00000015166c7c23 */ /* 0x100fe2000801086b */
[--C-:B0-----:R-:W-:Y:S01]  /*6ec0*/  FFMA.FTZ R9, R154, UR21, -R107.reuse ;  /* 0x000000159a097c23 */ /* 0x101fe2000801086b */
[--C-:B------:R-:W-:Y:S01]  /*6ed0*/  FFMA.FTZ R10, R153, UR21, -R107.reuse ;  /* 0x00000015990a7c23 */ /* 0x100fe2000801086b */
[----:B------:R-:W-:-:S04]  /*6ee0*/  FFMA.FTZ R11, R152, UR21, -R107 ;  /* 0x00000015980b7c23 */ /* 0x000fc8000801086b */
[----:B------:R-:W-:Y:S08]  /*6ef0*/  MUFU.EX2 R19, R19 ;  /* 0x0000001300137308 */ /* 0x000ff00000000800 */
[----:B------:R-:W0:Y:S01]  /*6f00*/  MUFU.EX2 R9, R9 ;  /* 0x0000000900097308 */ /* 0x000e220000000800 */
[----:B------:R-:W-:Y:S01]  /*6f10*/  FADD.FTZ R12, R12, R3 ;  /* 0x000000030c0c7221 */ /* 0x000fe20000010000 */
[----:B------:R-:W-:-:S06]  /*6f20*/  FADD.FTZ R8, R6, R7 ;  /* 0x0000000706087221 */ /* 0x000fcc0000010000 */
[----:B------:R-:W2:Y:S01]  /*6f30*/  MUFU.EX2 R10, R10 ;  /* 0x0000000a000a7308 */ /* 0x000ea20000000800 */
[----:B------:R-:W-:Y:S01]  /*6f40*/  FFMA.FTZ R25, R25, UR21, -R107 ;  /* 0x0000001519197c23 */ /* 0x000fe2000801086b */
[----:B------:R-:W-:-:S06]  /*6f50*/  FADD.FTZ R13, R13, R12 ;  /* 0x0000000c0d0d7221 */ /* 0x000fcc0000010000 */
[----:B------:R-:W3:Y:S01]  /*6f60*/  MUFU.EX2 R20, R20 ;  /* 0x0000001400147308 */ /* 0x000ee20000000800 */
[----:B------:R-:W-:Y:S01]  /*6f70*/  FADD.FTZ R8, R14, R8 ;  /* 0x000000080e087221 */ /* 0x000fe20000010000 */
[----:B------:R-:W-:-:S06]  /*6f80*/  FFMA.FTZ R26, R26, UR21, -R107 ;  /* 0x000000151a1a7c23 */ /* 0x000fcc000801086b */
[----:B------:R-:W4:Y:S01]  /*6f90*/  MUFU.EX2 R11, R11 ;  /* 0x0000000b000b7308 */ /* 0x000f220000000800 */
[----:B-1----:R-:W-:Y:S01]  /*6fa0*/  FADD.FTZ R12, R18, R13 ;  /* 0x0000000d120c7221 */ /* 0x002fe20000010000 */
[----:B0-----:R-:W-:-:S06]  /*6fb0*/  FADD.FTZ R13, R9, R8 ;  /* 0x00000008090d7221 */ /* 0x001fcc0000010000 */
[----:B------:R-:W0:Y:S01]  /*6fc0*/  MUFU.EX2 R21, R21 ;  /* 0x0000001500157308 */ /* 0x000e220000000800 */
[--C-:B------:R-:W-:Y:S01]  /*6fd0*/  FFMA.FTZ R106, R29, UR21, -R107.reuse ;  /* 0x000000151d6a7c23 */ /* 0x100fe2000801086b */
[----:B------:R-:W-:-:S06]  /*6fe0*/  FFMA.FTZ R22, R53, UR21, -R107 ;  /* 0x0000001535167c23 */ /* 0x000fcc000801086b */
[----:B------:R-:W1:Y:S01]  /*6ff0*/  MUFU.EX2 R108, R108 ;  /* 0x0000006c006c7308 */ /* 0x000e620000000800 */
[----:B------:R-:W-:Y:S01]  /*7000*/  FFMA.FTZ R53, R69, UR21, -R107 ;  /* 0x0000001545357c23 */ /* 0x000fe2000801086b */
[----:B------:R-:W-:-:S06]  /*7010*/  FADD.FTZ R69, R19, R12 ;  /* 0x0000000c13457221 */ /* 0x000fcc0000010000 */
[----:B------:R-:W5:Y:S01]  /*7020*/  MUFU.EX2 R23, R23 ;  /* 0x0000001700177308 */ /* 0x000f620000000800 */
[----:B--2---:R-:W-:Y:S01]  /*7030*/  FADD.FTZ R12, R10, R13 ;  /* 0x0000000d0a0c7221 */ /* 0x004fe20000010000 */
[----:B------:R-:W-:-:S06]  /*7040*/  FFMA.FTZ R109, R30, UR21, -R107 ;  /* 0x000000151e6d7c23 */ /* 0x000fcc000801086b */
[----:B------:R-:W2:Y:S01]  /*7050*/  MUFU.EX2 R25, R25 ;  /* 0x0000001900197308 */ /* 0x000ea20000000800 */
[----:B---3--:R-:W-:Y:S01]  /*7060*/  FADD.FTZ R14, R20, R69 ;  /* 0x00000045140e7221 */ /* 0x008fe20000010000 */
[----:B----4-:R-:W-:-:S06]  /*7070*/  FADD.FTZ R13, R11, R12 ;  /* 0x0000000c0b0d7221 */ /* 0x010fcc0000010000 */
[----:B------:R-:W3:Y:S01]  /*7080*/  MUFU.EX2 R24, R24 ;  /* 0x0000001800187308 */ /* 0x000ee20000000800 */
[----:B------:R-:W-:-:S07]  /*7090*/  FFMA.FTZ R30, R33, UR21, -R107 ;  /* 0x00000015211e7c23 */ /* 0x000fce000801086b */
[----:B------:R-:W4:Y:S01]  /*70a0*/  MUFU.EX2 R26, R26 ;  /* 0x0000001a001a7308 */ /* 0x000f220000000800 */
[----:B0-----:R-:W-:Y:S01]  /*70b0*/  FADD.FTZ R14, R21, R14 ;  /* 0x0000000e150e7221 */ /* 0x001fe20000010000 */
[----:B-1----:R-:W-:-:S06]  /*70c0*/  FADD.FTZ R12, R108, R13 ;  /* 0x0000000d6c0c7221 */ /* 0x002fcc0000010000 */
[----:B------:R-:W0:Y:S01]  /*70d0*/  MUFU.EX2 R27, R27 ;  /* 0x0000001b001b7308 */ /* 0x000e220000000800 */
[----:B------:R-:W-:-:S07]  /*70e0*/  FFMA.FTZ R33, R34, UR21, -R107 ;  /* 0x0000001522217c23 */ /* 0x000fce000801086b */
[----:B------:R-:W1:Y:S01]  /*70f0*/  MUFU.EX2 R106, R106 ;  /* 0x0000006a006a7308 */ /* 0x000e620000000800 */
[----:B------:R-:W-:Y:S01]  /*7100*/  F2FP.BF16.F32.PACK_AB R8, R19, R18 ;  /* 0x000000121308723e */ /* 0x000fe200000010ff */
[----:B-----5:R-:W-:-:S06]  /*7110*/  FADD.FTZ R13, R23, R14 ;  /* 0x0000000e170d7221 */ /* 0x020fcc0000010000 */
        /* <DEDUP_REMOVED lines=14> */
[----:B-----5:R-:W-:Y:S01]  /*7200*/  FADD.FTZ R14, R28, R13 ;  /* 0x0000000d1c0e7221 */ /* 0x020fe20000010000 */
[----:B--2---:R-:W-:-:S06]  /*7210*/  FADD.FTZ R13, R109, R12 ;  /* 0x0000000c6d0d7221 */ /* 0x004fcc0000010000 */
[----:B------:R-:W2:Y:S01]  /*7220*/  MUFU.EX2 R35, R35 ;  /* 0x0000002300237308 */ /* 0x000ea20000000800 */
[----:B------:R-:W-:-:S07]  /*7230*/  FFMA.FTZ R37, R42, UR21, -R107 ;  /* 0x000000152a257c23 */ /* 0x000fce000801086b */
[----:B------:R-:W5:Y:S01]  /*7240*/  MUFU.EX2 R15, R15 ;  /* 0x0000000f000f7308 */ /* 0x000f620000000800 */
        /* <DEDUP_REMOVED lines=10> */
[----:B--2---:R-:W-:Y:S01]  /*72f0*/  FADD.FTZ R13, R35, R14 ;  /* 0x0000000e230d7221 */ /* 0x004fe20000010000 */
[----:B-----5:R-:W-:-:S06]  /*7300*/  FADD.FTZ R69, R15, R12 ;  /* 0x0000000c0f457221 */ /* 0x020fcc0000010000 */
        /* <DEDUP_REMOVED lines=10> */
[----:B------:R-:W0:Y:S08]  /*73b0*/  MUFU.EX2 R44, R44 ;  /* 0x0000002c002c7308 */ /* 0x000e300000000800 */
[----:B------:R-:W1:Y:S01]  /*73c0*/  MUFU.EX2 R38, R38 ;  /* 0x0000002600267308 */ /* 0x000e620000000800 */
[----:B--2---:R-:W-:Y:S01]  /*73d0*/  FADD.FTZ R12, R40, R13 ;  /* 0x0000000d280c7221 */ /* 0x004fe20000010000 */
[----:B-----5:R-:W-:-:S06]  /*73e0*/  FADD.FTZ R14, R37, R14 ;  /* 0x0000000e250e7221 */ /* 0x020fcc0000010000 */
[----:B------:R-:W2:Y:S01]  /*73f0*/  MUFU.EX2 R47, R47 ;  /* 0x0000002f002f7308 */ /* 0x000ea20000000800 */
[----:B------:R-:W-:-:S07]  /*7400*/  FFMA.FTZ R46, R54, UR21, -R107 ;  /* 0x00000015362e7c23 */ /* 0x000fce000801086b */
[----:B------:R-:W5:Y:S01]  /*7410*/  MUFU.EX2 R49, R49 ;  /* 0x0000003100317308 */ /* 0x000f620000000800 */
[----:B------:R-:W-:Y:S01]  /*7420*/  F2FP.BF16.F32.PACK_AB R9, R10, R9 ;  /* 0x000000090a09723e */ /* 0x000fe200000010ff */
[----:B---3--:R-:W-:Y:S01]  /*7430*/  FADD.FTZ R13, R43, R12 ;  /* 0x0000000c2b0d7221 */ /* 0x008fe20000010000 */
[----:B------:R-:W-:-:S05]  /*7440*/  F2FP.BF16.F32.PACK_AB R10, R21, R20 ;  /* 0x00000014150a723e */ /* 0x000fca00000010ff */
[----:B------:R-:W3:Y:S01]  /*7450*/  MUFU.EX2 R48, R48 ;  /* 0x0000003000307308 */ /* 0x000ee20000000800 */
[----:B----4-:R-:W-:Y:S01]  /*7460*/  FADD.FTZ R21, R29, R14 ;  /* 0x0000000e1d157221 */ /* 0x010fe20000010000 */
[----:B------:R-:W-:-:S06]  /*7470*/  FFMA.FTZ R57, R57, UR21, -R107 ;  /* 0x0000001539397c23 */ /* 0x000fcc000801086b */
[----:B------:R-:W4:Y:S01]  /*7480*/  MUFU.EX2 R45, R45 ;  /* 0x0000002d002d7308 */ /* 0x000f220000000800 */
[----:B------:R-:W-:Y:S01]  /*7490*/  F2FP.BF16.F32.PACK_AB R25, R26, R25 ;  /* 0x000000191a19723e */ /* 0x000fe200000010ff */
[----:B0-----:R-:W-:Y:S01]  /*74a0*/  FADD.FTZ R14, R44, R13 ;  /* 0x0000000d2c0e7221 */ /* 0x001fe20000010000 */
[----:B------:R-:W-:-:S05]  /*74b0*/  F2FP.BF16.F32.PACK_AB R26, R28, R27 ;  /* 0x0000001b1c1a723e */ /* 0x000fca00000010ff */
[----:B------:R-:W0:Y:S01]  /*74c0*/  MUFU.EX2 R51, R51 ;  /* 0x0000003300337308 */ /* 0x000e220000000800 */
[----:B-1----:R-:W-:Y:S01]  /*74d0*/  FADD.FTZ R28, R38, R21 ;  /* 0x00000015261c7221 */ /* 0x002fe20000010000 */
[----:B------:R-:W-:-:S06]  /*74e0*/  FFMA.FTZ R3, R58, UR21, -R107 ;  /* 0x000000153a037c23 */ /* 0x000fcc000801086b */
[----:B------:R-:W1:Y:S01]  /*74f0*/  MUFU.EX2 R22, R22 ;  /* 0x0000001600167308 */ /* 0x000e620000000800 */
[----:B--2---:R-:W-:Y:S01]  /*7500*/  FADD.FTZ R21, R47, R14 ;  /* 0x0000000e2f157221 */ /* 0x004fe20000010000 */
[----:B-----5:R-:W-:-:S06]  /*7510*/  FADD.FTZ R28, R49, R28 ;  /* 0x0000001c311c7221 */ /* 0x020fcc0000010000 */
[----:B------:R-:W2:Y:S01]  /*7520*/  MUFU.EX2 R52, R52 ;  /* 0x0000003400347308 */ /* 0x000ea20000000800 */
[----:B------:R-:W-:-:S07]  /*7530*/  FFMA.FTZ R6, R61, UR21, -R107 ;  /* 0x000000153d067c23 */ /* 0x000fce000801086b */
[----:B------:R-:W5:Y:S01]  /*7540*/  MUFU.EX2 R46, R46 ;  /* 0x0000002e002e7308 */ /* 0x000f620000000800 */
[----:B------:R-:W-:Y:S01]  /*7550*/  F2FP.BF16.F32.PACK_AB R13, R33, R30 ;  /* 0x0000001e210d723e */ /* 0x000fe200000010ff */
[----:B---3--:R-:W-:-:S06]  /*7560*/  FADD.FTZ R30, R48, R21 ;  /* 0x00000015301e7221 */ /* 0x008fcc0000010000 */
[----:B------:R-:W3:Y:S01]  /*7570*/  MUFU.EX2 R55, R55 ;  /* 0x0000003700377308 */ /* 0x000ee20000000800 */
[----:B----4-:R-:W-:Y:S01]  /*7580*/  FADD.FTZ R21, R45, R28 ;  /* 0x0000001c2d157221 */ /* 0x010fe20000010000 */
[----:B------:R-:W-:-:S06]  /*7590*/  FFMA.FTZ R7, R62, UR21, -R107 ;  /* 0x000000153e077c23 */ /* 0x000fcc000801086b */
[----:B------:R-:W4:Y:S01]  /*75a0*/  MUFU.EX2 R57, R57 ;  /* 0x0000003900397308 */ /* 0x000f220000000800 */
[----:B------:R-:W-:Y:S01]  /*75b0*/  F2FP.BF16.F32.PACK_AB R24, R24, R23 ;  /* 0x000000171818723e */ /* 0x000fe200000010ff */
[----:B0-----:R-:W-:-:S06]  /*75c0*/  FADD.FTZ R23, R51, R30 ;  /* 0x0000001e33177221 */ /* 0x001fcc0000010000 */
[----:B------:R-:W0:Y:S01]  /*75d0*/  MUFU.EX2 R56, R56 ;  /* 0x0000003800387308 */ /* 0x000e220000000800 */
[----:B-1----:R-:W-:Y:S01]  /*75e0*/  FADD.FTZ R21, R22, R21 ;  /* 0x0000001516157221 */ /* 0x002fe20000010000 */
[----:B------:R-:W-:-:S06]  /*75f0*/  FFMA.FTZ R65, R65, UR21, -R107 ;  /* 0x0000001541417c23 */ /* 0x000fcc000801086b */
[----:B------:R-:W1:Y:S01]  /*7600*/  MUFU.EX2 R3, R3 ;  /* 0x0000000300037308 */ /* 0x000e620000000800 */
[----:B--2---:R-:W-:Y:S01]  /*7610*/  FADD.FTZ R28, R52, R23 ;  /* 0x00000017341c7221 */ /* 0x004fe20000010000 */
[----:B-----5:R-:W-:-:S06]  /*7620*/  FADD.FTZ R30, R46, R21 ;  /* 0x000000152e1e7221 */ /* 0x020fcc0000010000 */
[----:B------:R-:W2:Y:S01]  /*7630*/  MUFU.EX2 R59, R59 ;  /* 0x0000003b003b7308 */ /* 0x000ea20000000800 */
[----:B------:R-:W-:Y:S01]  /*7640*/  FFMA.FTZ R61, R66, UR21, -R107 ;  /* 0x00000015423d7c23 */ /* 0x000fe2000801086b */
[----:B------:R-:W-:-:S06]  /*7650*/  F2FP.BF16.F32.PACK_AB R11, R108, R11 ;  /* 0x0000000b6c0b723e */ /* 0x000fcc00000010ff */
[----:B------:R-:W5:Y:S01]  /*7660*/  MUFU.EX2 R6, R6 ;  /* 0x0000000600067308 */ /* 0x000f620000000800 */
[----:B---3--:R-:W-:Y:S01]  /*7670*/  FADD.FTZ R21, R55, R28 ;  /* 0x0000001c37157221 */ /* 0x008fe20000010000 */
[----:B----4-:R-:W-:-:S06]  /*7680*/  FADD.FTZ R30, R57, R30 ;  /* 0x0000001e391e7221 */ /* 0x010fcc0000010000 */
[----:B------:R-:W3:Y:S01]  /*7690*/  MUFU.EX2 R7, R7 ;  /* 0x0000000700077308 */ /* 0x000ee20000000800 */
[----:B------:R0:W-:Y:S07]  /*76a0*/  STSM.16.M88.4 [R156], R8 ;  /* 0x000000089c007844 */ /* 0x0001ee0000000200 */
[----:B------:R-:W4:Y:S01]  /*76b0*/  MUFU.EX2 R60, R60 ;  /* 0x0000003c003c7308 */ /* 0x000f220000000800 */
[----:B------:R-:W-:-:S07]  /*76c0*/  FFMA.FTZ R54, R70, UR21, -R107 ;  /* 0x0000001546367c23 */ /* 0x000fce000801086b */
[----:B------:R-:W4:Y:S01]  /*76d0*/  MUFU.EX2 R65, R65 ;  /* 0x0000004100417308 */ /* 0x000f220000000800 */
[----:B0-----:R-:W-:Y:S01]  /*76e0*/  FADD.FTZ R8, R56, R21 ;  /* 0x0000001538087221 */ /* 0x001fe20000010000 */
[----:B-1----:R-:W-:-:S06]  /*76f0*/  FADD.FTZ R9, R3, R30 ;  /* 0x0000001e03097221 */ /* 0x002fcc0000010000 */
[----:B------:R-:W0:Y:S01]  /*7700*/  MUFU.EX2 R63, R63 ;  /* 0x0000003f003f7308 */ /* 0x000e220000000800 */
[----:B--2---:R-:W-:Y:S01]  /*7710*/  FADD.FTZ R11, R59, R8 ;  /* 0x000000083b0b7221 */ /* 0x004fe20000010000 */
[----:B-----5:R-:W-:-:S06]  /*7720*/  FADD.FTZ R8, R6, R9 ;  /* 0x0000000906087221 */ /* 0x020fcc0000010000 */
[----:B------:R-:W1:Y:S01]  /*7730*/  MUFU.EX2 R61, R61 ;  /* 0x0000003d003d7308 */ /* 0x000e620000000800 */
[----:B------:R-:W-:Y:S01]  /*7740*/  FFMA.FTZ R71, R71, UR21, -R107 ;  /* 0x0000001547477c23 */ /* 0x000fe2000801086b */
[----:B---3--:R-:W-:-:S06]  /*7750*/  FADD.FTZ R8, R7, R8 ;  /* 0x0000000807087221 */ /* 0x008fcc0000010000 */
[----:B------:R-:W2:Y:S08]  /*7760*/  MUFU.EX2 R64, R64 ;  /* 0x0000004000407308 */ /* 0x000eb00000000800 */
[----:B------:R-:W3:Y:S01]  /*7770*/  MUFU.EX2 R53, R53 ;  /* 0x0000003500357308 */ /* 0x000ee20000000800 */
[----:B------:R-:W-:Y:S01]  /*7780*/  FFMA.FTZ R72, R72, UR21, -R107 ;  /* 0x0000001548487c23 */ /* 0x000fe2000801086b */
[----:B----4-:R-:W-:-:S06]  /*7790*/  FADD.FTZ R10, R60, R11 ;  /* 0x0000000b3c0a7221 */ /* 0x010fcc0000010000 */
[----:B------:R-:W4:Y:S01]  /*77a0*/  MUFU.EX2 R67, R67 ;  /* 0x0000004300437308 */ /* 0x000f220000000800 */
[----:B------:R-:W-:-:S07]  /*77b0*/  FADD.FTZ R8, R65, R8 ;  /* 0x0000000841087221 */ /* 0x000fce0000010000 */
[----:B------:R-:W5:Y:S01]  /*77c0*/  MUFU.EX2 R54, R54 ;  /* 0x0000003600367308 */ /* 0x000f620000000800 */
[----:B------:R-:W-:Y:S01]  /*77d0*/  FFMA.FTZ R75, R75, UR21, -R107 ;  /* 0x000000154b4b7c23 */ /* 0x000fe2000801086b */
[----:B0-----:R-:W-:-:S06]  /*77e0*/  FADD.FTZ R9, R63, R10 ;  /* 0x0000000a3f097221 */ /* 0x001fcc0000010000 */
[----:B------:R-:W0:Y:S01]  /*77f0*/  MUFU.EX2 R68, R68 ;  /* 0x0000004400447308 */ /* 0x000e220000000800 */
[----:B-1----:R-:W-:Y:S01]  /*7800*/  FADD.FTZ R8, R61, R8 ;  /* 0x000000083d087221 */ /* 0x002fe20000010000 */
[----:B------:R-:W-:-:S06]  /*7810*/  FFMA.FTZ R76, R76, UR21, -R107 ;  /* 0x000000154c4c7c23 */ /* 0x000fcc000801086b */
[----:B------:R-:W1:Y:S01]  /*7820*/  MUFU.EX2 R18, R71 ;  /* 0x0000004700127308 */ /* 0x000e620000000800 */
[----:B--2---:R-:W-:Y:S01]  /*7830*/  FADD.FTZ R10, R64, R9 ;  /* 0x00000009400a7221 */ /* 0x004fe20000010000 */
[----:B------:R-:W-:-:S06]  /*7840*/  F2FP.BF16.F32.PACK_AB R57, R3, R57 ;  /* 0x000000390339723e */ /* 0x000fcc00000010ff */
[----:B------:R-:W2:Y:S01]  /*7850*/  MUFU.EX2 R73, R73 ;  /* 0x0000004900497308 */ /* 0x000ea20000000800 */
[----:B---3--:R-:W-:Y:S01]  /*7860*/  FADD.FTZ R3, R53, R8 ;  /* 0x0000000835037221 */ /* 0x008fe20000010000 */
[----:B------:R-:W-:-:S06]  /*7870*/  FFMA.FTZ R79, R79, UR21, -R107 ;  /* 0x000000154f4f7c23 */ /* 0x000fcc000801086b */
[----:B------:R-:W3:Y:S01]  /*7880*/  MUFU.EX2 R19, R72 ;  /* 0x0000004800137308 */ /* 0x000ee20000000800 */
[----:B----4-:R-:W-:Y:S01]  /*7890*/  FADD.FTZ R9, R67, R10 ;  /* 0x0000000a43097221 */ /* 0x010fe20000010000 */
[----:B-----5:R-:W-:-:S06]  /*78a0*/  FADD.FTZ R3, R54, R3 ;  /* 0x0000000336037221 */ /* 0x020fcc0000010000 */
[----:B------:R-:W4:Y:S01]  /*78b0*/  MUFU.EX2 R74, R74 ;  /* 0x0000004a004a7308 */ /* 0x000f220000000800 */
[----:B------:R-:W-:-:S07]  /*78c0*/  FFMA.FTZ R80, R80, UR21, -R107 ;  /* 0x0000001550507c23 */ /* 0x000fce000801086b */
[----:B------:R-:W5:Y:S01]  /*78d0*/  MUFU.EX2 R20, R75 ;  /* 0x0000004b00147308 */ /* 0x000f620000000800 */
        /* <DEDUP_REMOVED lines=8> */
[----:B---3--:R-:W-:-:S06]  /*7960*/  FADD.FTZ R3, R19, R6 ;  /* 0x0000000613037221 */ /* 0x008fcc0000010000 */
[----:B------:R-:W2:Y:S01]  /*7970*/  MUFU.EX2 R78, R78 ;  /* 0x0000004e004e7308 */ /* 0x000ea20000000800 */
[----:B------:R-:W-:-:S07]  /*7980*/  FFMA.FTZ R84, R84, UR21, -R107 ;  /* 0x0000001554547c23 */ /* 0x000fce000801086b */
[----:B------:R-:W3:Y:S01]  /*7990*/  MUFU.EX2 R79, R79 ;  /* 0x0000004f004f7308 */ /* 0x000ee20000000800 */
[----:B----4-:R-:W-:Y:S01]  /*79a0*/  FADD.FTZ R8, R74, R7 ;  /* 0x000000074a087221 */ /* 0x010fe20000010000 */
[----:B-----5:R-:W-:-:S06]  /*79b0*/  FADD.FTZ R3, R20, R3 ;  /* 0x0000000314037221 */ /* 0x020fcc0000010000 */
[----:B------:R-:W4:Y:S01]  /*79c0*/  MUFU.EX2 R80, R80 ;  /* 0x0000005000507308 */ /* 0x000f220000000800 */
[----:B------:R-:W-:Y:S01]  /*79d0*/  FFMA.FTZ R87, R87, UR21, -R107 ;  /* 0x0000001557577c23 */ /* 0x000fe2000801086b */
[----:B0-----:R-:W-:Y:S01]  /*79e0*/  FADD.FTZ R7, R77, R8 ;  /* 0x000000084d077221 */ /* 0x001fe20000010000 */
[----:B-1----:R-:W-:-:S05]  /*79f0*/  FADD.FTZ R8, R76, R3 ;  /* 0x000000034c087221 */ /* 0x002fca0000010000 */
[----:B------:R-:W0:Y:S01]  /*7a00*/  MUFU.EX2 R83, R83 ;  /* 0x0000005300537308 */ /* 0x000e220000000800 */
[----:B------:R-:W-:Y:S01]  /*7a10*/  FFMA.FTZ R88, R88, UR21, -R107 ;  /* 0x0000001558587c23 */ /* 0x000fe2000801086b */
[----:B------:R-:W-:Y:S01]  /*7a20*/  F2FP.BF16.F32.PACK_AB R27, R109, R106 ;  /* 0x0000006a6d1b723e */ /* 0x000fe200000010ff */
[----:B--2---:R-:W-:Y:S01]  /*7a30*/  FADD.FTZ R6, R78, R7 ;  /* 0x000000074e067221 */ /* 0x004fe20000010000 */
[----:B------:R-:W-:-:S04]  /*7a40*/  F2FP.BF16.F32.PACK_AB R12, R105, R31 ;  /* 0x0000001f690c723e */ /* 0x000fc800000010ff */
[----:B------:R-:W1:Y:S01]  /*7a50*/  MUFU.EX2 R84, R84 ;  /* 0x0000005400547308 */ /* 0x000e620000000800 */
[----:B------:R-:W-:Y:S02]  /*7a60*/  F2FP.BF16.F32.PACK_AB R14, R36, R35 ;  /* 0x00000023240e723e */ /* 0x000fe400000010ff */
[----:B------:R-:W-:Y:S01]  /*7a70*/  F2FP.BF16.F32.PACK_AB R15, R34, R15 ;  /* 0x0000000f220f723e */ /* 0x000fe200000010ff */
[----:B---3--:R-:W-:Y:S01]  /*7a80*/  FADD.FTZ R7, R79, R8 ;  /* 0x000000084f077221 */ /* 0x008fe20000010000 */
[----:B------:R-:W-:Y:S03]  /*7a90*/  STSM.16.M88.4 [R17], R24 ;  /* 0x0000001811007844 */ /* 0x000fe60000000200 */
[----:B------:R-:W2:Y:S01]  /*7aa0*/  MUFU.EX2 R87, R87 ;  /* 0x0000005700577308 */ /* 0x000ea20000000800 */
[--C-:B------:R-:W-:Y:S01]  /*7ab0*/  FFMA.FTZ R91, R91, UR21, -R107.reuse ;  /* 0x000000155b5b7c23 */ /* 0x100fe2000801086b */
[----:B------:R4:W-:Y:S01]  /*7ac0*/  STSM.16.M88.4 [R16], R12 ;  /* 0x0000000c10007844 */ /* 0x0009e20000000200 */
[----:B------:R-:W-:Y:S01]  /*7ad0*/  FFMA.FTZ R92, R92, UR21, -R107 ;  /* 0x000000155c5c7c23 */ /* 0x000fe2000801086b */
[----:B------:R-:W-:-:S04]  /*7ae0*/  F2FP.BF16.F32.PACK_AB R50, R52, R51 ;  /* 0x000000333432723e */ /* 0x000fc800000010ff */
[----:B------:R-:W3:Y:S01]  /*7af0*/  MUFU.EX2 R88, R88 ;  /* 0x0000005800587308 */ /* 0x000ee20000000800 */
[----:B------:R-:W-:Y:S01]  /*7b00*/  F2FP.BF16.F32.PACK_AB R51, R46, R22 ;  /* 0x000000162e33723e */ /* 0x000fe200000010ff */
[----:B------:R-:W-:Y:S01]  /*7b10*/  FFMA.FTZ R96, R96, UR21, -R107 ;  /* 0x0000001560607c23 */ /* 0x000fe2000801086b */
[----:B----4-:R-:W-:-:S05]  /*7b20*/  FADD.FTZ R12, R80, R7 ;  /* 0x00000007500c7221 */ /* 0x010fca0000010000 */
[----:B------:R-:W4:Y:S01]  /*7b30*/  MUFU.EX2 R22, R91 ;  /* 0x0000005b00167308 */ /* 0x000f220000000800 */
[----:B0-----:R-:W-:-:S07]  /*7b40*/  FADD.FTZ R7, R83, R12 ;  /* 0x0000000c53077221 */ /* 0x001fce0000010000 */
[----:B------:R-:W0:Y:S01]  /*7b50*/  MUFU.EX2 R81, R81 ;  /* 0x0000005100517308 */ /* 0x000e220000000800 */
[----:B-1----:R-:W-:Y:S01]  /*7b60*/  FADD.FTZ R12, R84, R7 ;  /* 0x00000007540c7221 */ /* 0x002fe20000010000 */
[--C-:B------:R-:W-:Y:S01]  /*7b70*/  FFMA.FTZ R100, R100, UR21, -R107.reuse ;  /* 0x0000001564647c23 */ /* 0x100fe2000801086b */
[--C-:B------:R-:W-:Y:S01]  /*7b80*/  FFMA.FTZ R103, R103, UR21, -R107.reuse ;  /* 0x0000001567677c23 */ /* 0x100fe2000801086b */
[----:B------:R-:W-:-:S04]  /*7b90*/  FFMA.FTZ R98, R98, UR21, -R107 ;  /* 0x0000001562627c23 */ /* 0x000fc8000801086b */
[----:B------:R-:W1:Y:S01]  /*7ba0*/  MUFU.EX2 R92, R92 ;  /* 0x0000005c005c7308 */ /* 0x000e620000000800 */
[----:B--2---:R-:W-:-:S07]  /*7bb0*/  FADD.FTZ R7, R87, R12 ;  /* 0x0000000c57077221 */ /* 0x004fce0000010000 */
[----:B------:R-:W2:Y:S01]  /*7bc0*/  MUFU.EX2 R82, R82 ;  /* 0x0000005200527308 */ /* 0x000ea20000000800 */
[----:B---3--:R-:W-:-:S07]  /*7bd0*/  FADD.FTZ R7, R88, R7 ;  /* 0x0000000758077221 */ /* 0x008fce0000010000 */
[----:B------:R-:W3:Y:S01]  /*7be0*/  MUFU.EX2 R96, R96 ;  /* 0x0000006000607308 */ /* 0x000ee20000000800 */
[----:B----4-:R-:W-:-:S07]  /*7bf0*/  FADD.FTZ R7, R22, R7 ;  /* 0x0000000716077221 */ /* 0x010fce0000010000 */
[----:B------:R-:W4:Y:S01]  /*7c00*/  MUFU.EX2 R85, R85 ;  /* 0x0000005500557308 */ /* 0x000f220000000800 */
[----:B------:R-:W-:-:S07]  /*7c10*/  F2FP.BF16.F32.PACK_AB R42, R44, R43 ;  /* 0x0000002b2c2a723e */ /* 0x000fce00000010ff */
[----:B------:R-:W-:Y:S01]  /*7c20*/  MUFU.EX2 R86, R86 ;  /* 0x0000005600567308 */ /* 0x000fe20000000800 */
[----:B------:R-:W-:-:S07]  /*7c30*/  F2FP.BF16.F32.PACK_AB R40, R40, R39 ;  /* 0x000000272828723e */ /* 0x000fce00000010ff */
[----:B------:R-:W-:Y:S01]  /*7c40*/  MUFU.EX2 R89, R89 ;  /* 0x0000005900597308 */ /* 0x000fe20000000800 */
[----:B------:R-:W-:-:S07]  /*7c50*/  F2FP.BF16.F32.PACK_AB R41, R37, R41 ;  /* 0x000000292529723e */ /* 0x000fce00000010ff */
[----:B------:R-:W-:Y:S01]  /*7c60*/  MUFU.EX2 R90, R90 ;  /* 0x0000005a005a7308 */ /* 0x000fe20000000800 */
[----:B------:R-:W-:-:S07]  /*7c70*/  F2FP.BF16.F32.PACK_AB R43, R38, R29 ;  /* 0x0000001d262b723e */ /* 0x000fce00000010ff */
[----:B------:R-:W-:Y:S01]  /*7c80*/  MUFU.EX2 R93, R93 ;  /* 0x0000005d005d7308 */ /* 0x000fe20000000800 */
[----:B0-----:R-:W-:-:S07]  /*7c90*/  FADD.FTZ R3, R81, R6 ;  /* 0x0000000651037221 */ /* 0x001fce0000010000 */
[----:B------:R-:W-:Y:S08]  /*7ca0*/  MUFU.EX2 R94, R94 ;  /* 0x0000005e005e7308 */ /* 0x000ff00000000800 */
[----:B------:R-:W0:Y:S01]  /*7cb0*/  MUFU.EX2 R21, R98 ;  /* 0x0000006200157308 */ /* 0x000e220000000800 */
[----:B------:R-:W-:-:S07]  /*7cc0*/  F2FP.BF16.F32.PACK_AB R48, R48, R47 ;  /* 0x0000002f3030723e */ /* 0x000fce00000010ff */
[----:B------:R-:W-:Y:S01]  /*7cd0*/  MUFU.EX2 R97, R97 ;  /* 0x0000006100617308 */ /* 0x000fe20000000800 */
[----:B------:R-:W-:-:S07]  /*7ce0*/  F2FP.BF16.F32.PACK_AB R49, R45, R49 ;  /* 0x000000312d31723e */ /* 0x000fce00000010ff */
[----:B------:R-:W5:Y:S08]  /*7cf0*/  MUFU.EX2 R99, R99 ;  /* 0x0000006300637308 */ /* 0x000f700000000800 */
[----:B------:R-:W-:Y:S08]  /*7d00*/  MUFU.EX2 R102, R102 ;  /* 0x0000006600667308 */ /* 0x000ff00000000800 */
[----:B------:R-:W-:Y:S08]  /*7d10*/  MUFU.EX2 R104, R104 ;  /* 0x0000006800687308 */ /* 0x000ff00000000800 */
[----:B------:R-:W-:Y:S08]  /*7d20*/  MUFU.EX2 R100, R100 ;  /* 0x0000006400647308 */ /* 0x000ff00000000800 */
[----:B------:R-:W5:Y:S01]  /*7d30*/  MUFU.EX2 R103, R103 ;  /* 0x0000006700677308 */ /* 0x000f620000000800 */
[----:B------:R-:W-:Y:S01]  /*7d40*/  F2FP.BF16.F32.PACK_AB R56, R56, R55 ;  /* 0x000000373838723e */ /* 0x000fe200000010ff */
[----:B-1----:R-:W-:Y:S01]  /*7d50*/  FADD.FTZ R7, R92, R7 ;  /* 0x000000075c077221 */ /* 0x002fe20000010000 */
[----:B------:R-:W-:Y:S01]  /*7d60*/  F2FP.BF16.F32.PACK_AB R66, R68, R67 ;  /* 0x000000434442723e */ /* 0x000fe200000010ff */
[----:B--2---:R-:W-:Y:S01]  /*7d70*/  FADD.FTZ R6, R82, R3 ;  /* 0x0000000352067221 */ /* 0x004fe20000010000 */
[----:B------:R-:W-:-:S02]  /*7d80*/  F2FP.BF16.F32.PACK_AB R64, R64, R63 ;  /* 0x0000003f4040723e */ /* 0x000fc400000010ff */
[----:B------:R-:W-:Y:S02]  /*7d90*/  F2FP.BF16.F32.PACK_AB R65, R61, R65 ;  /* 0x000000413d41723e */ /* 0x000fe400000010ff */
[----:B------:R-:W-:Y:S01]  /*7da0*/  F2FP.BF16.F32.PACK_AB R67, R54, R53 ;  /* 0x000000353643723e */ /* 0x000fe200000010ff */
[----:B------:R-:W-:Y:S01]  /*7db0*/  STSM.16.M88.4 [R2+0x24800], R40 ;  /* 0x0248002802007844 */ /* 0x000fe20000000200 */
[----:B------:R-:W-:Y:S02]  /*7dc0*/  F2FP.BF16.F32.PACK_AB R8, R74, R73 ;  /* 0x000000494a08723e */ /* 0x000fe400000010ff */
[----:B------:R-:W-:Y:S02]  /*7dd0*/  F2FP.BF16.F32.PACK_AB R9, R19, R18 ;  /* 0x000000121309723e */ /* 0x000fe400000010ff */
[----:B------:R-:W-:Y:S02]  /*7de0*/  F2FP.BF16.F32.PACK_AB R10, R78, R77 ;  /* 0x0000004d4e0a723e */ /* 0x000fe400000010ff */
[----:B------:R-:W-:Y:S01]  /*7df0*/  F2FP.BF16.F32.PACK_AB R11, R76, R20 ;  /* 0x000000144c0b723e */ /* 0x000fe200000010ff */
[----:B------:R-:W-:Y:S01]  /*7e00*/  STSM.16.M88.4 [R110], R48 ;  /* 0x000000306e007844 */ /* 0x000fe20000000200 */
[----:B---3--:R-:W-:Y:S01]  /*7e10*/  FADD.FTZ R7, R96, R7 ;  /* 0x0000000760077221 */ /* 0x008fe20000010000 */
[----:B----4-:R-:W-:-:S02]  /*7e20*/  FADD.FTZ R3, R85, R6 ;  /* 0x0000000655037221 */ /* 0x010fc40000010000 */
[----:B------:R-:W-:Y:S01]  /*7e30*/  STSM.16.M88.4 [R17+0x6000], R56 ;  /* 0x0060003811007844 */ /* 0x000fe20000000200 */
[----:B------:R-:W-:Y:S01]  /*7e40*/  F2FP.BF16.F32.PACK_AB R12, R82, R81 ;  /* 0x00000051520c723e */ /* 0x000fe200000010ff */
[----:B0-----:R-:W-:Y:S01]  /*7e50*/  FADD.FTZ R7, R21, R7 ;  /* 0x0000000715077221 */ /* 0x001fe20000010000 */
[----:B------:R-:W-:Y:S01]  /*7e60*/  F2FP.BF16.F32.PACK_AB R13, R80, R79 ;  /* 0x0000004f500d723e */ /* 0x000fe200000010ff */
[----:B------:R-:W-:Y:S01]  /*7e70*/  STSM.16.M88.4 [R16+0x6000], R64 ;  /* 0x0060004010007844 */ /* 0x000fe20000000200 */
[----:B------:R-:W-:Y:S02]  /*7e80*/  F2FP.BF16.F32.PACK_AB R14, R86, R85 ;  /* 0x00000055560e723e */ /* 0x000fe400000010ff */
[----:B------:R-:W-:Y:S01]  /*7e90*/  F2FP.BF16.F32.PACK_AB R15, R84, R83 ;  /* 0x00000053540f723e */ /* 0x000fe200000010ff */
[----:B------:R0:W-:Y:S01]  /*7ea0*/  STSM.16.M88.4 [R2+0x2a800], R8 ;  /* 0x02a8000802007844 */ /* 0x0001e20000000200 */
[----:B-----5:R-:W-:Y:S01]  /*7eb0*/  F2FP.BF16.F32.PACK_AB R20, R99, R97 ;  /* 0x000000616314723e */ /* 0x020fe200000010ff */
[----:B------:R-:W-:Y:S01]  /*7ec0*/  FADD.FTZ R6, R86, R3 ;  /* 0x0000000356067221 */ /* 0x000fe20000010000 */
[----:B------:R-:W-:-:S02]  /*7ed0*/  F2FP.BF16.F32.PACK_AB R21, R21, R96 ;  /* 0x000000601515723e */ /* 0x000fc400000010ff */
[----:B------:R-:W-:Y:S01]  /*7ee0*/  F2FP.BF16.F32.PACK_AB R23, R103, R100 ;  /* 0x000000646717723e */ /* 0x000fe200000010ff */
[----:B------:R1:W-:Y:S01]  /*7ef0*/  STSM.16.M88.4 [R157], R12 ;  /* 0x0000000c9d007844 */ /* 0x0003e20000000200 */
[----:B------:R-:W-:Y:S01]  /*7f00*/  FADD.FTZ R3, R89, R6 ;  /* 0x0000000659037221 */ /* 0x000fe20000010000 */
[----:B0-----:R-:W-:Y:S02]  /*7f10*/  F2FP.BF16.F32.PACK_AB R8, R90, R89 ;  /* 0x000000595a08723e */ /* 0x001fe400000010ff */
[----:B------:R-:W-:Y:S02]  /*7f20*/  F2FP.BF16.F32.PACK_AB R9, R88, R87 ;  /* 0x000000575809723e */ /* 0x000fe400000010ff */
[----:B------:R-:W-:Y:S02]  /*7f30*/  F2FP.BF16.F32.PACK_AB R10, R94, R93 ;  /* 0x0000005d5e0a723e */ /* 0x000fe400000010ff */
[----:B------:R-:W-:Y:S02]  /*7f40*/  F2FP.BF16.F32.PACK_AB R11, R92, R22 ;  /* 0x000000165c0b723e */ /* 0x000fe400000010ff */
[----:B------:R-:W-:-:S03]  /*7f50*/  F2FP.BF16.F32.PACK_AB R22, R104, R102 ;  /* 0x000000666816723e */ /* 0x000fc600000010ff */
[----:B------:R1:W-:Y:S04]  /*7f60*/  STSM.16.M88.4 [R17+0xc000], R8 ;  /* 0x00c0000811007844 */ /* 0x0003e80000000200 */
[----:B------:R1:W-:Y:S01]  /*7f70*/  STSM.16.M88.4 [R16+0xc000], R20 ;  /* 0x00c0001410007844 */ /* 0x0003e20000000200 */
[----:B------:R-:W-:Y:S01]  /*7f80*/  FADD.FTZ R6, R90, R3 ;  /* 0x000000035a067221 */ /* 0x000fe20000010000 */
[----:B------:R0:W-:Y:S06]  /*7f90*/  MEMBAR.ALL.CTA ;  /* 0x0000000000007992 */ /* 0x0001ec0000008000 */
[----:B0-----:R-:W0:Y:S01]  /*7fa0*/  FENCE.VIEW.ASYNC.S ;  /* 0x00000000000073c6 */ /* 0x001e220000000000 */
[----:B------:R-:W-:Y:S01]  /*7fb0*/  FADD.FTZ R3, R93, R6 ;  /* 0x000000065d037221 */ /* 0x000fe20000010000 */
[----:B------:R-:W-:-:S03]  /*7fc0*/  ISETP.LT.AND P2, PT, RZ, UR24, PT ;  /* 0x00000018ff007c0c */ /* 0x000fc6000bf41270 */
[----:B------:R-:W-:Y:S01]  /*7fd0*/  FADD.FTZ R6, R94, R3 ;  /* 0x000000035e067221 */ /* 0x000fe20000010000 */
[----:B------:R-:W-:-:S03]  /*7fe0*/  UIADD3 UR6, UR24, -0x1, URZ ;  /* 0xffffffff18067890 */ /* 0x000fc6000fffe03f */
[----:B------:R-:W-:-:S04]  /*7ff0*/  FADD.FTZ R6, R97, R6 ;  /* 0x0000000661067221 */ /* 0x000fc80000010000 */
[----:B------:R-:W-:Y:S01]  /*8000*/  FADD.FTZ R3, R99, R6 ;  /* 0x0000000663037221 */ /* 0x000fe20000010000 */
[----:B------:R-:W-:Y:S01]  /*8010*/  FADD.FTZ R7, R100, R7 ;  /* 0x0000000764077221 */ /* 0x000fe20000010000 */
[----:B------:R-:W-:Y:S01]  /*8020*/  UMOV UR25, UR38 ;  /* 0x0000002600197c82 */ /* 0x000fe20008000000 */
[----:B------:R-:W-:Y:S01]  /*8030*/  UMOV UR24, UR6 ;  /* 0x0000000600187c82 */ /* 0x000fe20008000000 */
[----:B------:R-:W-:Y:S01]  /*8040*/  FADD.FTZ R3, R102, R3 ;  /* 0x0000000366037221 */ /* 0x000fe20000010000 */
[----:B------:R-:W-:Y:S01]  /*8050*/  UMOV UR23, UR39 ;  /* 0x0000002700177c82 */ /* 0x000fe20008000000 */
[-C--:B------:R-:W-:Y:S01]  /*8060*/  FMUL.FTZ R122, R122, R0.reuse ;  /* 0x000000007a7a7220 */ /* 0x080fe20000410000 */
        /* <DEDUP_REMOVED lines=14> */
[----:B------:R-:W-:Y:S01]  /*8150*/  FMUL.FTZ R151, R151, R0 ;  /* 0x0000000097977220 */ /* 0x000fe20000410000 */
[----:B------:R-:W-:Y:S01]  /*8160*/  FADD.FTZ R3, R104, R3 ;  /* 0x0000000368037221 */ /* 0x000fe20000010000 */
[----:B------:R-:W-:Y:S01]  /*8170*/  FADD.FTZ R7, R103, R7 ;  /* 0x0000000767077221 */ /* 0x000fe20000010000 */
        /* <DEDUP_REMOVED lines=16> */
[----:B------:R-:W-:-:S02]  /*8280*/  IMAD.MOV.U32 R6, RZ, RZ, R101 ;  /* 0x000000ffff067224 */ /* 0x000fc400078e0065 */
[----:B------:R-:W-:Y:S01]  /*8290*/  IMAD.MOV.U32 R0, RZ, RZ, R95 ;  /* 0x000000ffff007224 */ /* 0x000fe200078e005f */
[----:B0-----:R-:W-:Y:S01]  /*82a0*/  NOP ;  /* 0x0000000000007918 */ /* 0x001fe20000000000 */
[----:B-1----:R-:W-:Y:S05]  /*82b0*/  @P2 BRA `(.L_x_24) ;  /* 0xffffffc8008c2947 */ /* 0x002fea000383ffff */
.L_x_15:
[----:B------:R-:W-:Y:S06]  /*82c0*/  BAR.ARV 0x8, 0x200 ;  /* 0x0208000000007b1d */ /* 0x000fec0000002000 */
[----:B------:R-:W-:Y:S05]  /*82d0*/  @!P0 BRA `(.L_x_25) ;  /* 0x0000000000048947 */ /* 0x000fea0003800000 */
[----:B------:R-:W-:Y:S01]  /*82e0*/  BPT.TRAP 0x1 ;  /* 0x000000040000795c */ /* 0x000fe20000300000 */
.L_x_25:
[----:B------:R-:W-:Y:S01]  /*82f0*/  ULEA UR12, UR39, UR40, 0x3 ;  /* 0x00000028270c7291 */ /* 0x000fe2000f8e183f */
[----:B------:R-:W-:-:S05]  /*8300*/  IMAD.U32 R0, RZ, RZ, UR38 ;  /* 0x00000026ff007e24 */ /* 0x000fca000f8e00ff */
[----:B------:R-:W-:-:S04]  /*8310*/  SHF.L.U32 R0, R0, 0x1f, RZ ;  /* 0x0000001f00007819 */ /* 0x000fc800000006ff */
[----:B------:R0:W1:Y:S01]  /*8320*/  SYNCS.PHASECHK.TRANS64.TRYWAIT P2, [UR12+0x30850], R0 ;  /* 0x03085000ff0075a7 */ /* 0x000062000804014c */
[----:B------:R-:W-:Y:S05]  /*8330*/  @!P0 BRA `(.L_x_26) ;  /* 0x0000000000048947 */ /* 0x000fea0003800000 */
[----:B------:R-:W-:Y:S01]  /*8340*/  BPT.TRAP 0x1 ;  /* 0x000000040000795c */ /* 0x000fe20000300000 */
.L_x_26:
[----:B-1----:R-:W-:Y:S05]  /*8350*/  @P2 BRA `(.L_x_27) ;  /* 0x0000000000082947 */ /* 0x002fea0003800000 */
[----:B------:R-:W1:Y:S02]  /*8360*/  SYNCS.PHASECHK.TRANS64.TRYWAIT P0, [UR12+0x30850], R0 ;  /* 0x03085000ff0075a7 */ /* 0x000e64000800014c */
[----:B-1----:R-:W-:Y:S05]  /*8370*/  @!P0 BRA `(.L_x_28) ;  /* 0x0000005000008947 */ /* 0x002fea0003800000 */
.L_x_27:
[----:B------:R-:W-:Y:S01]  /*8380*/  R2UR UR4, R155 ;  /* 0x000000009b0472ca */ /* 0x000fe200000e0000 */
[----:B------:R-:W-:Y:S01]  /*8390*/  UIADD3 UR5, UR40, 0x400, URZ ;  /* 0x0000040028057890 */ /* 0x000fe2000fffe03f */
[----:B------:R-:W-:Y:S01]  /*83a0*/  WARPGROUP.ARRIVE ;  /* 0x00000000000079c5 */ /* 0x000fe20000000000 */
[----:B------:R-:W-:Y:S01]  /*83b0*/  UMOV UR7, 0x40000040 ;  /* 0x4000004000077882 */ /* 0x000fe20000000000 */
[----:B------:R-:W-:Y:S01]  /*83c0*/  UMOV UR11, 0x40000040 ;  /* 0x40000040000b7882 */ /* 0x000fe20000000000 */
[----:B------:R-:W-:Y:S01]  /*83d0*/  USHF.R.U32.HI UR5, URZ, 0x4, UR5 ;  /* 0x000000043f057899 */ /* 0x000fe20008011605 */
[----:B------:R-:W2:Y:S01]  /*83e0*/  LDL R62, [R1+0x4] ;  /* 0x00000400013e7983 */ /* 0x000ea20000100800 */
[----:B------:R-:W-:Y:S01]  /*83f0*/  UMOV UR9, 0x40000040 ;  /* 0x4000004000097882 */ /* 0x000fe20000000000 */
[----:B------:R-:W3:Y:S02]  /*8400*/  LDC R18, c[0x0][0xbe8] ;  /* 0x0002fa00ff127b82 */ /* 0x000ee40000000800 */
[----:B------:R-:W4:Y:S03]  /*8410*/  LDL R6, [R1+0x20] ;  /* 0x0000200001067983 */ /* 0x000f260000100800 */
[----:B------:R-:W-:Y:S01]  /*8420*/  UIADD3 UR4, UR4, 0x1e800, URZ ;  /* 0x0001e80004047890 */ /* 0x000fe2000fffe03f */
[----:B------:R-:W5:Y:S04]  /*8430*/  LDL R29, [R1+0x1c] ;  /* 0x00001c00011d7983 */ /* 0x000f680000100800 */
[----:B01----:R-:W0:Y:S01]  /*8440*/  SHFL.BFLY PT, R0, R3, 0x2, 0x1f ;  /* 0x0c401f0003007f89 */ /* 0x003e2200000e0000 */
[----:B------:R-:W-:-:S03]  /*8450*/  USHF.R.U32.HI UR4, URZ, 0x4, UR4 ;  /* 0x000000043f047899 */ /* 0x000fc60008011604 */
[----:B------:R-:W1:Y:S01]  /*8460*/  SHFL.BFLY PT, R4, R7, 0x2, 0x1f ;  /* 0x0c401f0007047f89 */ /* 0x000e6200000e0000 */
[----:B------:R-:W-:Y:S01]  /*8470*/  ULOP3.LUT UR5, UR5, 0x3fff, URZ, 0xc0, !UPT ;  /* 0x00003fff05057892 */ /* 0x000fe2000f8ec03f */
[----:B------:R-:W3:Y:S01]  /*8480*/  S2R R8, SR_TID.X ;  /* 0x0000000000087919 */ /* 0x000ee20000002100 */
[----:B------:R-:W-:Y:S01]  /*8490*/  ULOP3.LUT UR4, UR4, 0x3fff, URZ, 0xc0, !UPT ;  /* 0x00003fff04047892 */ /* 0x000fe2000f8ec03f */
[----:B------:R-:W-:Y:S01]  /*84a0*/  IMAD.MOV.U32 R19, RZ, RZ, -0x800000 ;  /* 0xff800000ff137424 */ /* 0x000fe200078e00ff */
[----:B------:R-:W-:Y:S01]  /*84b0*/  UIMAD UR6, UR39, 0x600, UR5 ;  /* 0x00000600270678a4 */ /* 0x000fe2000f8e0205 */
[----:B------:R-:W5:Y:S01]  /*84c0*/  LDL R32, [R1+0xc] ;  /* 0x00000c0001207983 */ /* 0x000f620000100800 */
[----:B------:R-:W-:Y:S01]  /*84d0*/  ULOP3.LUT UR4, UR4, 0x10000, URZ, 0xfc, !UPT ;  /* 0x0001000004047892 */ /* 0x000fe2000f8efc3f */
[----:B------:R-:W-:Y:S01]  /*84e0*/  CS2R R10, SRZ ;  /* 0x00000000000a7805 */ /* 0x000fe2000001ff00 */
[----:B------:R-:W-:Y:S01]  /*84f0*/  UMOV UR5, 0x40000040 ;  /* 0x4000004000057882 */ /* 0x000fe20000000000 */
[----:B------:R-:W5:Y:S01]  /*8500*/  LDL R36, [R1+0x18] ;  /* 0x0000180001247983 */ /* 0x000f620000100800 */
[----:B------:R-:W-:Y:S01]  /*8510*/  IMAD.MOV.U32 R48, RZ, RZ, -0x800000 ;  /* 0xff800000ff307424 */ /* 0x000fe200078e00ff */
[----:B------:R-:W4:Y:S04]  /*8520*/  LDC R12, c[0x0][0xc38] ;  /* 0x00030e00ff0c7b82 */ /* 0x000f280000000800 */
[----:B------:R-:W-:Y:S01]  /*8530*/  HGMMA.64x64x16.F32.BF16 R120, gdesc[UR4].tnspB, R120, gsb0 ;  /* 0x40e00000047879f0 */ /* 0x000fe20008001878 */
[----:B------:R-:W-:-:S02]  /*8540*/  UIADD3 UR10, UR6, 0x80, URZ ;  /* 0x00000080060a7890 */ /* 0x000fc4000fffe03f */
[----:B------:R-:W-:Y:S01]  /*8550*/  UIADD3 UR8, UR4, 0x2, URZ ;  /* 0x0000000204087890 */ /* 0x000fe2000fffe03f */
[----:B------:R-:W5:Y:S01]  /*8560*/  LDC.64 R34, c[0x0][0xb98] ;  /* 0x0002e600ff227b82 */ /* 0x000f620000000a00 */
        /* <DEDUP_REMOVED lines=63> */
[----:B0-----:R-:W-:-:S05]  /*8960*/  FADD.FTZ R0, R0, R3 ;  /* 0x0000000300007221 */ /* 0x001fca0000010000 */
[----:B------:R-:W0:Y:S01]  /*8970*/  SHFL.BFLY PT, R5, R0, 0x1, 0x1f ;  /* 0x0c201f0000057f89 */ /* 0x000e2200000e0000 */
[----:B-1----:R-:W-:-:S05]  /*8980*/  FADD.FTZ R4, R4, R7 ;  /* 0x0000000704047221 */ /* 0x002fca0000010000 */
[----:B------:R-:W1:Y:S01]  /*8990*/  SHFL.BFLY PT, R9, R4, 0x1, 0x1f ;  /* 0x0c201f0004097f89 */ /* 0x000e6200000e0000 */
[----:B------:R-:W-:Y:S02]  /*89a0*/  WARPGROUP.DEPBAR.LE gsb0, 0x0 ;  /* 0x00008000000079c5 */ /* 0x000fe40000010000 */
[----:B------:R-:W-:-:S06]  /*89b0*/  WARPGROUP.ARRIVE ;  /* 0x00000000000079c5 */ /* 0x000fcc0000000000 */
[----:B------:R-:W-:Y:S01]  /*89c0*/  HGMMA.64x64x16.F32.BF16 R120, gdesc[UR8].tnspB, R120, gsb0 ;  /* 0x40e00000087879f0 */ /* 0x000fe20008001878 */
[----:B0-----:R-:W-:Y:S02]  /*89d0*/  FADD.FTZ R5, R0, R5 ;  /* 0x0000000500057221 */ /* 0x001fe40000010000 */
[----:B------:R-:W0:Y:S01]  /*89e0*/  S2UR UR5, SR_SWINHI ;  /* 0x00000000000579c3 */ /* 0x000e220000002f00 */
[----:B-1----:R-:W-:Y:S01]  /*89f0*/  FADD.FTZ R9, R4, R9 ;  /* 0x0000000904097221 */ /* 0x002fe20000010000 */
[C---:B---3--:R-:W-:Y:S01]  /*8a00*/  VIADD R60, R8.reuse, 0xffffff80 ;  /* 0xffffff80083c7836 */ /* 0x048fe20000000000 */
[----:B------:R-:W-:Y:S01]  /*8a10*/  UIADD3 UR7, -UR45, URZ, URZ ;  /* 0x0000003f2d077290 */ /* 0x000fe2000fffe13f */
[----:B------:R-:W-:Y:S01]  /*8a20*/  FSETP.NE.FTZ.AND P0, PT, R5, RZ, PT ;  /* 0x000000ff0500720b */ /* 0x000fe20003f15000 */
[----:B------:R-:W-:Y:S01]  /*8a30*/  UIADD3 UR6, UR6, 0x580, URZ ;  /* 0x0000058006067890 */ /* 0x000fe2000fffe03f */
[----:B------:R-:W-:Y:S01]  /*8a40*/  FSETP.NE.FTZ.AND P2, PT, R9, RZ, PT ;  /* 0x000000ff0900720b */ /* 0x000fe20003f55000 */
[----:B------:R-:W-:Y:S01]  /*8a50*/  UIADD3 UR4, UR4, 0xc06, URZ ;  /* 0x00000c0604047890 */ /* 0x000fe2000fffe03f */
[----:B------:R-:W-:Y:S01]  /*8a60*/  IADD3 R61, R8, -0x80, RZ ;  /* 0xffffff80083d7810 */ /* 0x000fe20007ffe0ff */
[----:B------:R-:W-:-:S08]  /*8a70*/  ULDC UR10, c[0x0][0xc44] ;  /* 0x00031100000a7ab9 */ /* 0x000fd00000000800 */
[----:B------:R-:W1:Y:S01]  /*8a80*/  @P0 MUFU.LG2 R3, R5 ;  /* 0x0000000500030308 */ /* 0x000e620000000c00 */
[----:B------:R-:W-:Y:S02]  /*8a90*/  MOV R0, UR21 ;  /* 0x0000001500007c02 */ /* 0x000fe40008000f00 */
[----:B------:R-:W-:Y:S01]  /*8aa0*/  SHF.R.S32.HI R60, RZ, 0x1f, R60 ;  /* 0x0000001fff3c7819 */ /* 0x000fe2000001143c */
[----:B------:R-:W-:-:S04]  /*8ab0*/  UIMAD UR10, UR10, UR7, UR43 ;  /* 0x000000070a0a72a4 */ /* 0x000fc8000f8e022b */
[----:B------:R-:W3:Y:S01]  /*8ac0*/  @P2 MUFU.LG2 R4, R9 ;  /* 0x0000000900042308 */ /* 0x000ee20000000c00 */
[----:B------:R-:W-:Y:S01]  /*8ad0*/  UMOV UR8, UR40 ;  /* 0x0000002800087c82 */ /* 0x000fe20008000000 */
[----:B0-----:R-:W-:Y:S01]  /*8ae0*/  UMOV UR9, UR5 ;  /* 0x0000000500097c82 */ /* 0x001fe20008000000 */
[----:B------:R-:W-:Y:S01]  /*8af0*/  UMOV UR7, 0x40000040 ;  /* 0x4000004000077882 */ /* 0x000fe20000000000 */
[----:B------:R-:W-:Y:S01]  /*8b00*/  UMOV UR5, 0x40000040 ;  /* 0x4000004000057882 */ /* 0x000fe20000000000 */
[----:B------:R-:W-:Y:S01]  /*8b10*/  @P0 FMUL.FTZ R0, R0, 0.69314718246459960938 ;  /* 0x3f31721800000820 */ /* 0x000fe20000410000 */
[----:B------:R-:W-:Y:S01]  /*8b20*/  LEA.HI R60, R60, R61, RZ, 0x3 ;  /* 0x0000003d3c3c7211 */ /* 0x000fe200078f18ff */
[----:B-1----:R-:W-:-:S03]  /*8b30*/  @P0 FMUL.FTZ R3, R3, 0.69314718246459960938 ;  /* 0x3f31721803030820 */ /* 0x002fc60000410000 */
[----:B------:R-:W-:Y:S01]  /*8b40*/  SHF.R.S32.HI R60, RZ, 0x3, R60 ;  /* 0x00000003ff3c7819 */ /* 0x000fe2000001143c */
[----:B------:R-:W-:Y:S01]  /*8b50*/  @P0 FFMA.FTZ R19, R0, R95, R3 ;  /* 0x0000005f00130223 */ /* 0x000fe20000010003 */
[----:B--2---:R-:W-:Y:S01]  /*8b60*/  IMAD.SHL.U32 R0, R62, 0x8, RZ ;  /* 0x000000083e007824 */ /* 0x004fe200078e00ff */
[----:B------:R-:W-:Y:S01]  /*8b70*/  MOV R24, UR8 ;  /* 0x0000000800187c02 */ /* 0x000fe20008000f00 */
[----:B------:R-:W-:Y:S02]  /*8b80*/  IMAD.U32 R3, RZ, RZ, UR21 ;  /* 0x00000015ff037e24 */ /* 0x000fe4000f8e00ff */
[----:B------:R-:W-:Y:S02]  /*8b90*/  IMAD R15, R60, 0x40, R0 ;  /* 0x000000403c0f7824 */ /* 0x000fe400078e0200 */
[----:B------:R-:W-:Y:S02]  /*8ba0*/  IMAD.U32 R25, RZ, RZ, UR9 ;  /* 0x00000009ff197e24 */ /* 0x000fe4000f8e00ff */
[----:B------:R-:W-:Y:S01]  /*8bb0*/  @P2 FMUL.FTZ R3, R3, 0.69314718246459960938 ;  /* 0x3f31721803032820 */ /* 0x000fe20000410000 */
[----:B---3--:R-:W-:Y:S01]  /*8bc0*/  @P2 FMUL.FTZ R4, R4, 0.69314718246459960938 ;  /* 0x3f31721804042820 */ /* 0x008fe20000410000 */
[----:B------:R0:W-:Y:S01]  /*8bd0*/  @P2 MUFU.RCP R10, R9 ;  /* 0x00000009000a2308 */ /* 0x0001e20000001000 */
[----:B------:R-:W-:Y:S01]  /*8be0*/  IMAD.WIDE R14, R15, 0x2, R24 ;  /* 0x000000020f0e7825 */ /* 0x000fe200078e0218 */
[----:B------:R-:W-:-:S02]  /*8bf0*/  WARPGROUP.DEPBAR.LE gsb0, 0x0 ;  /* 0x00008000000079c5 */ /* 0x000fc40000010000 */
[----:B------:R-:W-:-:S04]  /*8c00*/  WARPGROUP.ARRIVE ;  /* 0x00000000000079c5 */ /* 0x000fc80000000000 */
[----:B------:R1:W2:Y:S01]  /*8c10*/  @P0 MUFU.RCP R11, R5 ;  /* 0x00000005000b0308 */ /* 0x0002a20000001000 */
[----:B------:R-:W-:Y:S01]  /*8c20*/  IMAD R7, RZ, RZ, -UR43 ;  /* 0x8000002bff077e24 */ /* 0x000fe2000f8e02ff */
[----:B------:R-:W-:Y:S01]  /*8c30*/  USHF.R.S32.HI UR11, URZ, 0x1f, UR10 ;  /* 0x0000001f3f0b7899 */ /* 0x000fe2000801140a */
[----:B------:R-:W-:Y:S01]  /*8c40*/  ULDC.64 UR8, c[0x0][0xb90] ;  /* 0x0002e40000087ab9 */ /* 0x000fe20000000a00 */
[----:B------:R-:W-:Y:S01]  /*8c50*/  HGMMA.64x64x16.F32.BF16 R120, gdesc[UR4].tnspB, R120, gsb0 ;  /* 0x40e00000047879f0 */ /* 0x000fe20008001878 */
[----:B----4-:R-:W-:-:S04]  /*8c60*/  IMAD.WIDE R24, R6, 0x2, R24 ;  /* 0x0000000206187825 */ /* 0x010fc800078e0218 */
[----:B------:R-:W-:Y:S01]  /*8c70*/  @P2 FFMA.FTZ R48, R3, R101, R4 ;  /* 0x0000006503302223 */ /* 0x000fe20000010004 */
[----:B------:R-:W-:Y:S02]  /*8c80*/  ISETP.NE.AND P2, PT, R18, 0x1, PT ;  /* 0x000000011200780c */ /* 0x000fe40003f45270 */
[C---:B------:R-:W-:Y:S02]  /*8c90*/  LOP3.LUT R3, R24.reuse, 0x380, RZ, 0xc0, !PT ;  /* 0x0000038018037812 */ /* 0x040fe400078ec0ff */
[C---:B------:R-:W-:Y:S02]  /*8ca0*/  IADD3 R8, P0, R24.reuse, 0x60, RZ ;  /* 0x0000006018087810 */ /* 0x040fe40007f1e0ff */
[----:B------:R-:W-:Y:S02]  /*8cb0*/  SHF.R.U64 R3, R3, 0x3, RZ ;  /* 0x0000000303037819 */ /* 0x000fe400000012ff */
[C---:B------:R-:W-:Y:S02]  /*8cc0*/  IADD3 R6, P3, R24.reuse, 0x40, RZ ;  /* 0x0000004018067810 */ /* 0x040fe40007f7e0ff */
[----:B------:R-:W-:-:S02]  /*8cd0*/  IADD3 R4, P4, R24, 0x20, RZ ;  /* 0x0000002018047810 */ /* 0x000fc40007f9e0ff */
[----:B------:R-:W-:Y:S01]  /*8ce0*/  LOP3.LUT R24, R3, R24, RZ, 0x3c, !PT ;  /* 0x0000001803187212 */ /* 0x000fe200078e3cff */
[----:B------:R-:W3:Y:S01]  /*8cf0*/  @P2 LDC R28, c[0x0][0xbec] ;  /* 0x0002fb00ff1c2b82 */ /* 0x000ee20000000800 */
[----:B------:R-:W-:-:S04]  /*8d00*/  LOP3.LUT R3, R8, 0x380, RZ, 0xc0, !PT ;  /* 0x0000038008037812 */ /* 0x000fc800078ec0ff */
[----:B------:R-:W-:-:S03]  /*8d10*/  SHF.R.U64 R3, R3, 0x3, RZ ;  /* 0x0000000303037819 */ /* 0x000fc600000012ff */
[----:B------:R-:W4:Y:S01]  /*8d20*/  @P2 LDC R33, c[0x0][0xbf0] ;  /* 0x0002fc00ff212b82 */ /* 0x000f220000000800 */
[----:B------:R-:W-:Y:S02]  /*8d30*/  LOP3.LUT R22, R3, R8, RZ, 0x3c, !PT ;  /* 0x0000000803167212 */ /* 0x000fe400078e3cff */
[----:B------:R-:W-:-:S04]  /*8d40*/  LOP3.LUT R3, R4, 0x380, RZ, 0xc0, !PT ;  /* 0x0000038004037812 */ /* 0x000fc800078ec0ff */
[----:B------:R-:W-:Y:S01]  /*8d50*/  SHF.R.U64 R3, R3, 0x3, RZ ;  /* 0x0000000303037819 */ /* 0x000fe200000012ff */
[----:B------:R-:W-:-:S03]  /*8d60*/  UIMAD UR4, UR11, UR8, URZ ;  /* 0x000000080b0472a4 */ /* 0x000fc6000f8e023f */
[----:B------:R-:W-:Y:S01]  /*8d70*/  LOP3.LUT R8, R3, R4, RZ, 0x3c, !PT ;  /* 0x0000000403087212 */ /* 0x000fe200078e3cff */
[----:B------:R-:W-:Y:S01]  /*8d80*/  IMAD R3, R12, R7, UR41 ;  /* 0x000000290c037e24 */ /* 0x000fe2000f8e0207 */
[----:B------:R-:W-:-:S03]  /*8d90*/  UIMAD.WIDE.U32 UR6, UR10, UR8, URZ ;  /* 0x000000080a0672a5 */ /* 0x000fc6000f8e003f */
[----:B-----5:R-:W-:Y:S01]  /*8da0*/  IMAD R37, R3, 0xc0, R29 ;  /* 0x000000c003257824 */ /* 0x020fe200078e021d */
[----:B------:R-:W-:-:S03]  /*8db0*/  UIMAD UR4, UR10, UR9, UR4 ;  /* 0x000000090a0472a4 */ /* 0x000fc6000f8e0204 */
[----:B---3--:R-:W-:Y:S01]  /*8dc0*/  @P2 IMAD.HI.U32 R4, R37, R28, RZ ;  /* 0x0000001c25042227 */ /* 0x008fe200078e00ff */
[----:B------:R-:W-:Y:S01]  /*8dd0*/  UIADD3 UR4, UR7, UR4, URZ ;  /* 0x0000000407047290 */ /* 0x000fe2000fffe03f */
[----:B0-----:R-:W-:Y:S01]  /*8de0*/  IADD3.X R9, RZ, R25, RZ, P4, !PT ;  /* 0x00000019ff097210 */ /* 0x001fe200027fe4ff */
[----:B------:R-:W-:Y:S01]  /*8df0*/  ULDC.64 UR8, c[0x0][0xae8] ;  /* 0x0002ba0000087ab9 */ /* 0x000fe20000000a00 */
[----:B------:R-:W-:Y:S01]  /*8e00*/  IMAD.X R23, RZ, RZ, R25, P0 ;  /* 0x000000ffff177224 */ /* 0x000fe200000e0619 */
[C---:B------:R-:W-:Y:S01]  /*8e10*/  IADD3 R13, P0, R14.reuse, 0x1800, RZ ;  /* 0x000018000e0d7810 */ /* 0x040fe20007f1e0ff */
[----:B------:R-:W-:Y:S01]  /*8e20*/  IMAD.MOV.U32 R29, RZ, RZ, R37 ;  /* 0x000000ffff1d7224 */ /* 0x000fe200078e0025 */
[----:B----4-:R-:W-:Y:S01]  /*8e30*/  @P2 SHF.R.U32.HI R29, RZ, R33, R4 ;  /* 0x00000021ff1d2219 */ /* 0x010fe20000011604 */
[----:B------:R-:W-:Y:S01]  /*8e40*/  IMAD.U32 R27, RZ, RZ, UR7 ;  /* 0x00000007ff1b7e24 */ /* 0x000fe2000f8e00ff */
[----:B------:R-:W-:Y:S01]  /*8e50*/  IADD3 R31, P4, R14, 0x4800, RZ ;  /* 0x000048000e1f7810 */ /* 0x000fe20007f9e0ff */
[----:B------:R-:W-:Y:S01]  /*8e60*/  USHF.R.S32.HI UR7, URZ, 0x1f, UR45 ;  /* 0x0000001f3f077899 */ /* 0x000fe2000801142d */
[----:B------:R-:W-:Y:S01]  /*8e70*/  MOV R27, UR4 ;  /* 0x00000004001b7c02 */ /* 0x000fe20008000f00 */
[----:B------:R-:W-:Y:S01]  /*8e80*/  IMAD.U32 R26, RZ, RZ, UR6 ;  /* 0x00000006ff1a7e24 */ /* 0x000fe2000f8e00ff */
[----:B------:R-:W-:Y:S01]  /*8e90*/  LOP3.LUT R12, R13, 0x380, RZ, 0xc0, !PT ;  /* 0x000003800d0c7812 */ /* 0x000fe200078ec0ff */
[----:B------:R-:W-:Y:S01]  /*8ea0*/  IMAD.MOV R33, RZ, RZ, -R29 ;  /* 0x000000ffff217224 */ /* 0x000fe200078e0a1d */
[----:B------:R-:W-:Y:S01]  /*8eb0*/  LOP3.LUT R4, R31, 0x380, RZ, 0xc0, !PT ;  /* 0x000003801f047812 */ /* 0x000fe200078ec0ff */
[----:B------:R-:W-:Y:S01]  /*8ec0*/  IMAD.U32 R30, RZ, RZ, UR12 ;  /* 0x0000000cff1e7e24 */ /* 0x000fe2000f8e00ff */
[----:B------:R-:W-:Y:S01]  /*8ed0*/  MOV R57, R24 ;  /* 0x0000001800397202 */ /* 0x000fe20000000f00 */
[----:B------:R-:W-:Y:S01]  /*8ee0*/  IMAD.X R21, RZ, RZ, R25, P3 ;  /* 0x000000ffff157224 */ /* 0x000fe200018e0619 */
[----:B------:R-:W-:Y:S01]  /*8ef0*/  SHF.R.U64 R12, R12, 0x3, RZ ;  /* 0x000000030c0c7819 */ /* 0x000fe200000012ff */
[----:B------:R-:W-:Y:S01]  /*8f00*/  IMAD.WIDE.U32 R24, R34, UR45, R26 ;  /* 0x0000002d22187c25 */ /* 0x000fe2000f8e001a */
[----:B------:R-:W-:Y:S01]  /*8f10*/  SHF.R.U64 R4, R4, 0x3, RZ ;  /* 0x0000000304047819 */ /* 0x000fe200000012ff */
[----:B------:R-:W-:Y:S01]  /*8f20*/  ULDC.64 UR4, c[0x0][0xb88] ;  /* 0x0002e20000047ab9 */ /* 0x000fe20000000a00 */
[----:B------:R-:W-:Y:S01]  /*8f30*/  MOV R54, R22 ;  /* 0x0000001600367202 */ /* 0x000fe20000000f00 */
[----:B------:R-:W-:Y:S01]  /*8f40*/  IMAD R28, R34, UR7, RZ ;  /* 0x00000007221c7c24 */ /* 0x000fe2000f8e02ff */
[----:B-1----:R-:W-:Y:S01]  /*8f50*/  LOP3.LUT R5, R6, 0x380, RZ, 0xc0, !PT ;  /* 0x0000038006057812 */ /* 0x002fe200078ec0ff */
[----:B------:R-:W-:-:S02]  /*8f60*/  IMAD R27, R18, R33, R37 ;  /* 0x00000021121b7224 */ /* 0x000fc400078e0225 */
[----:B------:R-:W-:Y:S01]  /*8f70*/  @!P1 VIADD R22, R30, 0x30860 ;  /* 0x000308601e169836 */ /* 0x000fe20000000000 */
[----:B------:R-:W-:Y:S01]  /*8f80*/  LOP3.LUT R12, R12, R13, RZ, 0x3c, !PT ;  /* 0x0000000d0c0c7212 */ /* 0x000fe200078e3cff */
[----:B------:R-:W-:Y:S01]  /*8f90*/  IMAD.X R13, RZ, RZ, R15, P0 ;  /* 0x000000ffff0d7224 */ /* 0x000fe200000e060f */
[----:B------:R-:W-:Y:S01]  /*8fa0*/  LOP3.LUT R4, R4, R31, RZ, 0x3c, !PT ;  /* 0x0000001f04047212 */ /* 0x000fe200078e3cff */
[----:B------:R-:W-:Y:S01]  /*8fb0*/  IMAD R28, R35, UR45, R28 ;  /* 0x0000002d231c7c24 */ /* 0x000fe2000f8e021c */
[----:B------:R-:W-:Y:S02]  /*8fc0*/  SHF.R.U64 R5, R5, 0x3, RZ ;  /* 0x0000000305057819 */ /* 0x000fe400000012ff */
[----:B------:R-:W-:Y:S02]  /*8fd0*/  SHF.R.S32.HI R31, RZ, 0x1f, R29 ;  /* 0x0000001fff1f7819 */ /* 0x000fe4000001141d */
[----:B------:R-:W-:Y:S02]  /*8fe0*/  IADD3 R24, P0, R29, R24, RZ ;  /* 0x000000181d187210 */ /* 0x000fe40007f1e0ff */
[----:B------:R-:W-:-:S02]  /*8ff0*/  SHF.R.S32.HI R26, RZ, 0x1f, R27 ;  /* 0x0000001fff1a7819 */ /* 0x000fc4000001141b */
[----:B------:R-:W-:Y:S01]  /*9000*/  @!P1 PRMT R22, RZ, 0x654, R22 ;  /* 0x00000654ff169816 */ /* 0x000fe20000000016 */
[----:B------:R-:W-:Y:S02]  /*9010*/  WARPGROUP.DEPBAR.LE gsb0, 0x0 ;  /* 0x00008000000079c5 */ /* 0x000fe40000010000 */
[----:B------:R-:W-:Y:S01]  /*9020*/  LOP3.LUT R20, R5, R6, RZ, 0x3c, !PT ;  /* 0x0000000605147212 */ /* 0x000fe200078e3cff */
[----:B------:R-:W-:Y:S01]  /*9030*/  IMAD R26, R26, UR4, RZ ;  /* 0x000000041a1a7c24 */ /* 0x000fe2000f8e02ff */
[----:B------:R-:W-:Y:S01]  /*9040*/  IADD3.X R25, R31, R25, R28, P0, !PT ;  /* 0x000000191f197210 */ /* 0x000fe200007fe41c */
[----:B------:R0:W-:Y:S01]  /*9050*/  @!P1 SYNCS.ARRIVE.TRANS64.RED.A1T0 RZ, [R22+URZ], RZ ;  /* 0x000000ff16ff99a7 */ /* 0x0001e2000810043f */
[----:B------:R-:W-:Y:S01]  /*9060*/  MOV R55, R20 ;  /* 0x0000001400377202 */ /* 0x000fe20000000f00 */
[C---:B------:R-:W-:Y:S02]  /*9070*/  IMAD R23, R27.reuse, UR5, R26 ;  /* 0x000000051b177c24 */ /* 0x040fe4000f8e021a */
[----:B------:R-:W-:Y:S01]  /*9080*/  IMAD.WIDE.U32 R20, R27, UR4, R24 ;  /* 0x000000041b147c25 */ /* 0x000fe2000f8e0018 */
[----:B------:R-:W-:Y:S01]  /*9090*/  ULDC.64 UR4, c[0x0][0xb50] ;  /* 0x0002d40000047ab9 */ /* 0x000fe20000000a00 */
[----:B------:R-:W-:-:S03]  /*90a0*/  MOV R56, R8 ;  /* 0x0000000800387202 */ /* 0x000fc60000000f00 */
[----:B------:R-:W-:Y:S02]  /*90b0*/  IADD3 R23, R21, R23, RZ ;  /* 0x0000001715177210 */ /* 0x000fe40007ffe0ff */
[----:B------:R-:W-:Y:S01]  /*90c0*/  LEA R58, P0, R20, UR4, 0x2 ;  /* 0x00000004143a7c11 */ /* 0x000fe2000f8010ff */
[-C--:B--2---:R-:W-:Y:S01]  /*90d0*/  FMUL.FTZ R8, R121, R11.reuse ;  /* 0x0000000b79087220 */ /* 0x084fe20000410000 */
[-C--:B------:R-:W-:Y:S01]  /*90e0*/  FMUL.FTZ R9, R120, R11.reuse ;  /* 0x0000000b78097220 */ /* 0x080fe20000410000 */
[-C--:B------:R-:W-:Y:S01]  /*90f0*/  FMUL.FTZ R21, R125, R11.reuse ;  /* 0x0000000b7d157220 */ /* 0x080fe20000410000 */
[-C--:B0-----:R-:W-:Y:S01]  /*9100*/  FMUL.FTZ R22, R124, R11.reuse ;  /* 0x0000000b7c167220 */ /* 0x081fe20000410000 */
        /* <DEDUP_REMOVED lines=12> */
[----:B------:R-:W-:Y:S01]  /*91d0*/  LEA.HI.X R59, R20, UR5, R23, 0x2, P0 ;  /* 0x00000005143b7c11 */ /* 0x000fe200080f1417 */
[-C--:B------:R-:W-:Y:S01]  /*91e0*/  FMUL.FTZ R11, R123, R10.reuse ;  /* 0x0000000a7b0b7220 */ /* 0x080fe20000410000 */
[-C--:B------:R-:W-:Y:S01]  /*91f0*/  FMUL.FTZ R20, R122, R10.reuse ;  /* 0x0000000a7a147220 */ /* 0x080fe20000410000 */
[----:B------:R-:W-:Y:S01]  /*9200*/  LOP3.LUT P0, RZ, R32, 0x3, RZ, 0xc0, !PT ;  /* 0x0000000320ff7812 */ /* 0x000fe2000780c0ff */
[-C--:B------:R-:W-:Y:S01]  /*9210*/  FMUL.FTZ R23, R127, R10.reuse ;  /* 0x0000000a7f177220 */ /* 0x080fe20000410000 */
[----:B------:R-:W-:Y:S01]  /*9220*/  FMUL.FTZ R24, R126, R10 ;  /* 0x0000000a7e187220 */ /* 0x000fe20000410000 */
[----:B------:R-:W-:-:S02]  /*9230*/  IMAD R52, R3, 0xc0, R36 ;  /* 0x000000c003347824 */ /* 0x000fc400078e0224 */
        /* <DEDUP_REMOVED lines=12> */
[----:B------:R-:W-:Y:S01]  /*9300*/  F2FP.BF16.F32.PACK_AB R8, R8, R9 ;  /* 0x000000090808723e */ /* 0x000fe200000010ff */
[----:B------:R-:W-:Y:S01]  /*9310*/  ULDC UR4, c[0x0][0xa88] ;  /* 0x0002a20000047ab9 */ /* 0x000fe20000000800 */
[----:B------:R-:W-:-:S02]  /*9320*/  F2FP.BF16.F32.PACK_AB R9, R11, R20 ;  /* 0x000000140b09723e */ /* 0x000fc400000010ff */
[----:B------:R-:W-:Y:S02]  /*9330*/  F2FP.BF16.F32.PACK_AB R10, R21, R22 ;  /* 0x00000016150a723e */ /* 0x000fe400000010ff */
[----:B------:R-:W-:Y:S01]  /*9340*/  F2FP.BF16.F32.PACK_AB R11, R23, R24 ;  /* 0x00000018170b723e */ /* 0x000fe200000010ff */
[----:B------:R-:W-:Y:S01]  /*9350*/  BAR.SYNC.DEFER_BLOCKING 0x1, 0x180 ;  /* 0x0046000000007b1d */ /* 0x000fe20000010000 */
[----:B------:R-:W-:Y:S01]  /*9360*/  F2FP.BF16.F32.PACK_AB R20, R25, R26 ;  /* 0x0000001a1914723e */ /* 0x000fe200000010ff */
[----:B------:R-:W-:Y:S01]  /*9370*/  IMAD R49, R18, UR4, RZ ;  /* 0x0000000412317c24 */ /* 0x000fe2000f8e02ff */
[----:B------:R-:W-:Y:S02]  /*9380*/  F2FP.BF16.F32.PACK_AB R21, R27, R28 ;  /* 0x0000001c1b15723e */ /* 0x000fe400000010ff */
[----:B------:R-:W-:Y:S02]  /*9390*/  F2FP.BF16.F32.PACK_AB R22, R29, R30 ;  /* 0x0000001e1d16723e */ /* 0x000fe400000010ff */
[----:B------:R-:W-:Y:S01]  /*93a0*/  F2FP.BF16.F32.PACK_AB R23, R31, R32 ;  /* 0x000000201f17723e */ /* 0x000fe200000010ff */
[----:B------:R-:W-:Y:S01]  /*93b0*/  VIADD R50, R52, 0x8 ;  /* 0x0000000834327836 */ /* 0x000fe20000000000 */
        /* <DEDUP_REMOVED lines=9> */
[----:B------:R-:W-:-:S03]  /*9450*/  ISETP.GE.OR P1, PT, R52, R49, P0 ;  /* 0x000000313400720c */ /* 0x000fc60000726670 */
[----:B------:R1:W-:Y:S01]  /*9460*/  STSM.16.M88.4 [R56], R20 ;  /* 0x0000001438007844 */ /* 0x0003e20000000200 */
[----:B------:R-:W-:-:S03]  /*9470*/  ISETP.GE.OR P0, PT, R50, R49, P0 ;  /* 0x000000313200720c */ /* 0x000fc60000706670 */
[----:B------:R-:W-:Y:S04]  /*9480*/  STSM.16.M88.4 [R55], R24 ;  /* 0x0000001837007844 */ /* 0x000fe80000000200 */
[----:B------:R-:W-:Y:S04]  /*9490*/  STSM.16.M88.4 [R54], R44 ;  /* 0x0000002c36007844 */ /* 0x000fe80000000200 */
[----:B------:R-:W-:Y:S01]  /*94a0*/  SHFL.IDX PT, R50, R58, RZ, 0x1c1f ;  /* 0x001c1fff3a327589 */ /* 0x000fe200000e0000 */
[C---:B------:R-:W-:Y:S01]  /*94b0*/  IADD3 R7, P3, R14.reuse, 0x3000, RZ ;  /* 0x000030000e077810 */ /* 0x040fe20007f7e0ff */
[----:B0-----:R-:W0:Y:S02]  /*94c0*/  @P2 LDC R9, c[0x0][0xbec] ;  /* 0x0002fb00ff092b82 */ /* 0x001e240000000800 */
[----:B------:R-:W2:Y:S06]  /*94d0*/  SHFL.IDX PT, R51, R59, RZ, 0x1c1f ;  /* 0x001c1fff3b337589 */ /* 0x000eac00000e0000 */
[----:B------:R-:W-:Y:S06]  /*94e0*/  BAR.SYNC.DEFER_BLOCKING 0x1, 0x180 ;  /* 0x0046000000007b1d */ /* 0x000fec0000010000 */
[----:B------:R-:W-:Y:S01]  /*94f0*/  SHFL.IDX PT, R53, R59, 0x1, 0x1c1f ;  /* 0x003c1f003b357f89 */ /* 0x000fe200000e0000 */
[----:B------:R-:W-:Y:S01]  /*9500*/  LOP3.LUT R5, R14, 0x380, RZ, 0xc0, !PT ;  /* 0x000003800e057812 */ /* 0x000fe200078ec0ff */
[----:B-1----:R-:W1:Y:S02]  /*9510*/  @P2 LDC R20, c[0x0][0xbf0] ;  /* 0x0002fc00ff142b82 */ /* 0x002e640000000800 */
[----:B------:R-:W3:Y:S01]  /*9520*/  SHFL.IDX PT, R52, R58, 0x1, 0x1c1f ;  /* 0x003c1f003a347f89 */ /* 0x000ee200000e0000 */
[----:B------:R-:W-:-:S02]  /*9530*/  LOP3.LUT R6, R7, 0x380, RZ, 0xc0, !PT ;  /* 0x0000038007067812 */ /* 0x000fc400078ec0ff */
[----:B------:R-:W-:Y:S02]  /*9540*/  SHF.R.U64 R5, R5, 0x3, RZ ;  /* 0x0000000305057819 */ /* 0x000fe400000012ff */
[----:B------:R-:W-:Y:S01]  /*9550*/  SHF.R.U64 R6, R6, 0x3, RZ ;  /* 0x0000000306067819 */ /* 0x000fe200000012ff */
[----:B------:R-:W4:Y:S01]  /*9560*/  LDC.64 R10, c[0x0][0xae0] ;  /* 0x0002b800ff0a7b82 */ /* 0x000f220000000a00 */
[----:B------:R-:W-:Y:S02]  /*9570*/  LOP3.LUT R14, R5, R14, RZ, 0x3c, !PT ;  /* 0x0000000e050e7212 */ /* 0x000fe400078e3cff */
[----:B------:R-:W-:Y:S01]  /*9580*/  LOP3.LUT R6, R6, R7, RZ, 0x3c, !PT ;  /* 0x0000000706067212 */ /* 0x000fe200078e3cff */
[----:B------:R-:W-:Y:S01]  /*9590*/  IMAD.X R7, RZ, RZ, R15, P3 ;  /* 0x000000ffff077224 */ /* 0x000fe200018e060f */
[----:B------:R-:W-:Y:S01]  /*95a0*/  IADD3.X R5, RZ, R15, RZ, P4, !PT ;  /* 0x0000000fff057210 */ /* 0x000fe200027fe4ff */
[----:B--2---:R-:W-:Y:S04]  /*95b0*/  @!P1 ST.E desc[UR46][R50.64], R19 ;  /* 0x0000001332009985 */ /* 0x004fe8000c10192e */
[----:B---3--:R-:W-:Y:S04]  /*95c0*/  @!P0 ST.E desc[UR46][R52.64], R48 ;  /* 0x0000003034008985 */ /* 0x008fe8000c10192e */
[----:B------:R-:W2:Y:S04]  /*95d0*/  LD.E.128 R28, desc[UR46][R14.64] ;  /* 0x0000002e0e1c7980 */ /* 0x000ea8000c101d00 */
[----:B------:R-:W3:Y:S04]  /*95e0*/  LD.E.128 R32, desc[UR46][R12.64] ;  /* 0x0000002e0c207980 */ /* 0x000ee8000c101d00 */
[----:B------:R-:W5:Y:S04]  /*95f0*/  LD.E.128 R36, desc[UR46][R6.64] ;  /* 0x0000002e06247980 */ /* 0x000f68000c101d00 */
[----:B------:R0:W5:Y:S01]  /*9600*/  LD.E.128 R40, desc[UR46][R4.64] ;  /* 0x0000002e04287980 */ /* 0x000162000c101d00 */
[----:B------:R-:W-:Y:S01]  /*9610*/  IMAD R8, R62, 0x30, R60 ;  /* 0x000000303e087824 */ /* 0x000fe200078e023c */
[----:B------:R-:W-:-:S02]  /*9620*/  UIMAD UR6, UR11, UR8, URZ ;  /* 0x000000080b0672a4 */ /* 0x000fc4000f8e023f */
[----:B------:R-:W-:Y:S01]  /*9630*/  UIMAD.WIDE.U32 UR4, UR10, UR8, URZ ;  /* 0x000000080a0472a5 */ /* 0x000fe2000f8e003f */
[----:B------:R-:W-:Y:S01]  /*9640*/  IMAD R8, R3, 0xc0, R8 ;  /* 0x000000c003087824 */ /* 0x000fe200078e0208 */
[----:B------:R-:W-:Y:S01]  /*9650*/  UIMAD UR6, UR10, UR9, UR6 ;  /* 0x000000090a0672a4 */ /* 0x000fe2000f8e0206 */
[----:B------:R-:W-:Y:S01]  /*9660*/  @!PT LDS RZ, [RZ] ;  /* 0x00000000fffff984 */ /* 0x000fe20000000800 */
[----:B------:R-:W-:Y:S01]  /*9670*/  @!PT LDS RZ, [RZ] ;  /* 0x00000000fffff984 */ /* 0x000fe20000000800 */
[----:B------:R-:W-:Y:S01]  /*9680*/  @!PT LDS RZ, [RZ] ;  /* 0x00000000fffff984 */ /* 0x000fe20000000800 */
[----:B------:R-:W-:Y:S01]  /*9690*/  @!PT LDS RZ, [RZ] ;  /* 0x00000000fffff984 */ /* 0x000fe20000000800 */
[----:B------:R1:W-:Y:S06]  /*96a0*/  MEMBAR.ALL.CTA ;  /* 0x0000000000007992 */ /* 0x0003ec0000008000 */
[----:B-1----:R-:W1:Y:S01]  /*96b0*/  FENCE.VIEW.ASYNC.S ;  /* 0x00000000000073c6 */ /* 0x002e620000000000 */
[----:B------:R-:W-:Y:S01]  /*96c0*/  ULDC.64 UR8, c[0x0][0xaf0] ;  /* 0x0002bc0000087ab9 */ /* 0x000fe20000000a00 */
[----:B0-----:R-:W-:Y:S01]  /*96d0*/  @P2 IMAD.HI.U32 R5, R8, R9, RZ ;  /* 0x0000000908052227 */ /* 0x001fe200078e00ff */
[----:B------:R-:W-:-:S02]  /*96e0*/  UIADD3 UR5, UR5, UR6, URZ ;  /* 0x0000000605057290 */ /* 0x000fc4000fffe03f */
[----:B------:R-:W-:Y:S01]  /*96f0*/  UIMAD UR6, UR7, UR8, URZ ;  /* 0x00000008070672a4 */ /* 0x000fe2000f8e023f */
[----:B------:R-:W-:Y:S01]  /*9700*/  IMAD.MOV.U32 R4, RZ, RZ, R8 ;  /* 0x000000ffff047224 */ /* 0x000fe200078e0008 */
[----:B------:R-:W-:Y:S01]  /*9710*/  @P2 SHF.R.U32.HI R4, RZ, R20, R5 ;  /* 0x00000014ff042219 */ /* 0x000fe20000011605 */
[----:B------:R-:W-:Y:S02]  /*9720*/  UIMAD.WIDE.U32 UR4, UR45, UR8, UR4 ;  /* 0x000000082d0472a5 */ /* 0x000fe4000f8e0004 */
[----:B------:R-:W-:Y:S01]  /*9730*/  UIMAD UR6, UR45, UR9, UR6 ;  /* 0x000000092d0672a4 */ /* 0x000fe2000f8e0206 */
[--C-:B------:R-:W-:Y:S01]  /*9740*/  SHF.R.S32.HI R5, RZ, 0x1f, R4.reuse ;  /* 0x0000001fff057819 */ /* 0x100fe20000011404 */
[----:B------:R-:W-:Y:S02]  /*9750*/  IMAD.MOV R7, RZ, RZ, -R4 ;  /* 0x000000ffff077224 */ /* 0x000fe400078e0a04 */
[----:B------:R-:W-:Y:S02]  /*9760*/  UIADD3 UR5, UR5, UR6, URZ ;  /* 0x0000000605057290 */ /* 0x000fe4000fffe03f */
[----:B----4-:R-:W-:-:S02]  /*9770*/  IMAD R5, R5, R10, RZ ;  /* 0x0000000a05057224 */ /* 0x010fc400078e02ff */
[----:B------:R-:W-:Y:S02]  /*9780*/  IMAD R7, R18, R7, R8 ;  /* 0x0000000712077224 */ /* 0x000fe400078e0208 */
[C---:B------:R-:W-:Y:S02]  /*9790*/  IMAD R9, R4.reuse, R11, R5 ;  /* 0x0000000b04097224 */ /* 0x040fe400078e0205 */
[----:B------:R-:W-:Y:S01]  /*97a0*/  IMAD.WIDE.U32 R4, R4, R10, UR4 ;  /* 0x0000000404047e25 */ /* 0x000fe2000f8e000a */
[----:B------:R-:W-:Y:S01]  /*97b0*/  SHF.R.S32.HI R6, RZ, 0x1f, R7 ;  /* 0x0000001fff067819 */ /* 0x000fe20000011407 */
[----:B------:R-:W-:-:S03]  /*97c0*/  ULDC.64 UR4, c[0x0][0xad8] ;  /* 0x0002b60000047ab9 */ /* 0x000fc60000000a00 */
[----:B------:R-:W-:Y:S01]  /*97d0*/  IADD3 R5, R5, R9, RZ ;  /* 0x0000000905057210 */ /* 0x000fe20007ffe0ff */
[----:B------:R-:W-:-:S04]  /*97e0*/  IMAD R6, R6, UR4, RZ ;  /* 0x0000000406067c24 */ /* 0x000fc8000f8e02ff */
[C---:B------:R-:W-:Y:S02]  /*97f0*/  IMAD R9, R7.reuse, UR5, R6 ;  /* 0x0000000507097c24 */ /* 0x040fe4000f8e0206 */
[----:B------:R-:W-:Y:S01]  /*9800*/  IMAD.WIDE.U32 R4, R7, UR4, R4 ;  /* 0x0000000407047c25 */ /* 0x000fe2000f8e0004 */
[----:B------:R-:W-:-:S03]  /*9810*/  ULDC.64 UR4, c[0x0][0xa80] ;  /* 0x0002a00000047ab9 */ /* 0x000fc60000000a00 */
[----:B------:R-:W-:Y:S01]  /*9820*/  IMAD.IADD R5, R5, 0x1, R9 ;  /* 0x0000000105057824 */ /* 0x000fe200078e0209 */
[C---:B------:R-:W-:Y:S01]  /*9830*/  LEA R13, P0, R4.reuse, UR4, 0x1 ;  /* 0x00000004040d7c11 */ /* 0x040fe2000f8008ff */
[----:B------:R-:W-:Y:S01]  /*9840*/  IMAD R20, R3, 0xc0, R60 ;  /* 0x000000c003147824 */ /* 0x000fe200078e023c */
[----:B------:R-:W-:Y:S01]  /*9850*/  ULDC UR4, c[0x0][0xac8] ;  /* 0x0002b20000047ab9 */ /* 0x000fe20000000800 */
[----:B------:R-:W0:Y:S01]  /*9860*/  LDC R3, c[0x0][0xc34] ;  /* 0x00030d00ff037b82 */ /* 0x000e220000000800 */
[----:B------:R-:W-:Y:S01]  /*9870*/  LEA.HI.X R15, R4, UR5, R5, 0x1, P0 ;  /* 0x00000005040f7c11 */ /* 0x000fe200080f0c05 */
[----:B-1----:R-:W-:Y:S04]  /*9880*/  SHFL.IDX PT, R6, R13, 0x1, 0x181f ;  /* 0x00381f000d067f89 */ /* 0x002fe800000e0000 */
[----:B------:R-:W-:Y:S04]  /*9890*/  SHFL.IDX PT, R4, R13, RZ, 0x181f ;  /* 0x00181fff0d047589 */ /* 0x000fe800000e0000 */
[----:B------:R-:W1:Y:S04]  /*98a0*/  SHFL.IDX PT, R5, R15, RZ, 0x181f ;  /* 0x00181fff0f057589 */ /* 0x000e6800000e0000 */
[----:B------:R-:W4:Y:S04]  /*98b0*/  SHFL.IDX PT, R7, R15, 0x1, 0x181f ;  /* 0x00381f000f077f89 */ /* 0x000f2800000e0000 */
[----:B------:R-:W-:Y:S04]  /*98c0*/  SHFL.IDX PT, R8, R13, 0x2, 0x181f ;  /* 0x00581f000d087f89 */ /* 0x000fe800000e0000 */
[----:B------:R-:W0:Y:S04]  /*98d0*/  SHFL.IDX PT, R9, R15, 0x2, 0x181f ;  /* 0x00581f000f097f89 */ /* 0x000e2800000e0000 */
[----:B------:R-:W-:Y:S04]  /*98e0*/  SHFL.IDX PT, R10, R13, 0x3, 0x181f ;  /* 0x00781f000d0a7f89 */ /* 0x000fe800000e0000 */
[----:B------:R-:W0:Y:S01]  /*98f0*/  SHFL.IDX PT, R11, R15, 0x3, 0x181f ;  /* 0x00781f000f0b7f89 */ /* 0x000e2200000e0000 */
[----:B------:R-:W-:Y:S01]  /*9900*/  ISETP.GE.AND P0, PT, R0, UR4, PT ;  /* 0x0000000400007c0c */ /* 0x000fe2000bf06270 */
[----:B------:R-:W-:-:S02]  /*9910*/  VIADD R12, R20, 0x30 ;  /* 0x00000030140c7836 */ /* 0x000fc40000000000 */
[C---:B------:R-:W-:Y:S01]  /*9920*/  VIADD R14, R20.reuse, 0x60 ;  /* 0x00000060140e7836 */ /* 0x040fe20000000000 */
[C---:B------:R-:W-:Y:S01]  /*9930*/  IADD3 R18, R20.reuse, 0x90, RZ ;  /* 0x0000009014127810 */ /* 0x040fe20007ffe0ff */
[----:B------:R-:W-:Y:S01]  /*9940*/  UIADD3 UR4, UR40, 0x30820, URZ ;  /* 0x0003082028047890 */ /* 0x000fe2000fffe03f */
[-C--:B------:R-:W-:Y:S02]  /*9950*/  ISETP.GE.OR P1, PT, R20, R49.reuse, P0 ;  /* 0x000000311400720c */ /* 0x080fe40000726670 */
[-C--:B------:R-:W-:Y:S02]  /*9960*/  ISETP.GE.OR P2, PT, R12, R49.reuse, P0 ;  /* 0x000000310c00720c */ /* 0x080fe40000746670 */
[-C--:B------:R-:W-:Y:S01]  /*9970*/  ISETP.GE.OR P3, PT, R14, R49.reuse, P0 ;  /* 0x000000310e00720c */ /* 0x080fe20000766670 */
[----:B------:R-:W-:Y:S01]  /*9980*/  UPRMT UR4, URZ, 0x654, UR4 ;  /* 0x000006543f047896 */ /* 0x000fe20008000004 */
[----:B------:R-:W-:-:S07]  /*9990*/  ISETP.GE.OR P0, PT, R18, R49, P0 ;  /* 0x000000311200720c */ /* 0x000fce0000706670 */
[C---:B-1----:R-:W-:Y:S01]  /*99a0*/  @!P1 IMAD.WIDE R4, R0.reuse, 0x2, R4 ;  /* 0x0000000200049825 */ /* 0x042fe200078e0204 */
[----:B------:R-:W-:Y:S01]  /*99b0*/  SYNCS.ARRIVE.TRANS64.RED.A1T0 RZ, [UR4], RZ ;  /* 0x000000ffffff79a7 */ /* 0x000fe20008100404 */
[----:B------:R-:W-:Y:S02]  /*99c0*/  ULDC UR4, c[0x0][0xc] ;  /* 0x0000030000047ab9 */ /* 0x000fe40000000800 */
[----:B----4-:R-:W-:Y:S01]  /*99d0*/  @!P2 IMAD.WIDE R6, R0, 0x2, R6 ;  /* 0x000000020006a825 */ /* 0x010fe200078e0206 */
[----:B------:R-:W-:-:S03]  /*99e0*/  UIADD3 UR41, UR4, UR41, URZ ;  /* 0x0000002904297290 */ /* 0x000fc6000fffe03f */
[----:B0-----:R-:W-:-:S04]  /*99f0*/  @!P3 IMAD.WIDE R8, R0, 0x2, R8 ;  /* 0x000000020008b825 */ /* 0x001fc800078e0208 */
[----:B------:R-:W-:Y:S01]  /*9a00*/  @!P0 IMAD.WIDE R10, R0, 0x2, R10 ;  /* 0x00000002000a8825 */ /* 0x000fe200078e020a */
[----:B------:R-:W-:-:S04]  /*9a10*/  UIADD3 UR39, UR39, 0x1, URZ ;  /* 0x0000000127277890 */ /* 0x000fc8000fffe03f */
[----:B------:R-:W-:-:S04]  /*9a20*/  UISETP.NE.AND UP0, UPT, UR39, 0x2, UPT ;  /* 0x000000022700788c */ /* 0x000fc8000bf05270 */
[----:B------:R-:W-:Y:S02]  /*9a30*/  USEL UR4, URZ, 0x1, UP0 ;  /* 0x000000013f047887 */ /* 0x000fe40008000000 */
[----:B------:R-:W-:Y:S02]  /*9a40*/  UIADD3 UR37, UR37, 0x1, URZ ;  /* 0x0000000125257890 */ /* 0x000fe4000fffe03f */
[----:B------:R-:W-:Y:S02]  /*9a50*/  ULOP3.LUT UR38, UR38, UR4, URZ, 0x3c, !UPT ;  /* 0x0000000426267292 */ /* 0x000fe4000f8e3c3f */
[----:B------:R-:W-:Y:S01]  /*9a60*/  USEL UR39, UR39, URZ, UP0 ;  /* 0x0000003f27277287 */ /* 0x000fe20008000000 */
[----:B--2---:R1:W-:Y:S04]  /*9a70*/  @!P1 ST.E.128 desc[UR46][R4.64], R28 ;  /* 0x0000001c04009985 */ /* 0x0043e8000c101d2e */
[----:B---3--:R1:W-:Y:S04]  /*9a80*/  @!P2 ST.E.128 desc[UR46][R6.64], R32 ;  /* 0x000000200600a985 */ /* 0x0083e8000c101d2e */
[----:B-----5:R1:W-:Y:S04]  /*9a90*/  @!P3 ST.E.128 desc[UR46][R8.64], R36 ;  /* 0x000000240800b985 */ /* 0x0203e8000c101d2e */
[----:B------:R1:W-:Y:S01]  /*9aa0*/  @!P0 ST.E.128 desc[UR46][R10.64], R40 ;  /* 0x000000280a008985 */ /* 0x0003e2000c101d2e */
[----:B------:R-:W-:-:S13]  /*9ab0*/  ISETP.LE.AND P0, PT, R3, UR41, PT ;  /* 0x0000002903007c0c */ /* 0x000fda000bf03270 */
[----:B------:R-:W-:Y:S05]  /*9ac0*/  @!P0 BRA `(.L_x_29) ;  /* 0xffffff7400308947 */ /* 0x000fea000383ffff */
[----:B------:R-:W-:Y:S05]  /*9ad0*/  EXIT ;  /* 0x000000000000794d */ /* 0x000fea0003800000 */
.L_x_7:
[----:B------:R-:W-:-:S08]  /*9ae0*/  NOP ;  /* 0x0000000000007918 */ /* 0x000fd00000000000 */
[----:B------:R-:W0:-:S00]  /*9af0*/  USETMAXREG.DEALLOC.CTAPOOL 0x20 ;  /* 0x00000020000079c8 */ /* 0x000e0000080e0500 */
[----:B------:R-:W1:Y:S01]  /*9b00*/  S2UR UR5, SR_CTAID.X ;  /* 0x00000000000579c3 */ /* 0x000e620000002500 */
[----:B0-----:R-:W-:Y:S02]  /*9b10*/  IMAD.MOV.U32 R0, RZ, RZ, 0x1 ;  /* 0x00000001ff007424 */ /* 0x001fe400078e00ff */
[----:B------:R-:W-:Y:S02]  /*9b20*/  IMAD.MOV.U32 R16, RZ, RZ, RZ ;  /* 0x000000ffff107224 */ /* 0x000fe400078e00ff */
[----:B------:R-:W-:-:S03]  /*9b30*/  IMAD.MOV.U32 R22, RZ, RZ, 0x1 ;  /* 0x00000001ff167424 */ /* 0x000fc600078e00ff */
[----:B------:R-:W1:Y:S02]  /*9b40*/  LDC R2, c[0x0][0xc34] ;  /* 0x00030d00ff027b82 */ /* 0x000e640000000800 */
[----:B-1----:R-:W-:-:S13]  /*9b50*/  ISETP.LE.AND P0, PT, R2, UR5, PT ;  /* 0x0000000502007c0c */ /* 0x002fda000bf03270 */
[----:B------:R-:W-:Y:S05]  /*9b60*/  @P0 BRA `(.L_x_30) ;  /* 0x0000003000d40947 */ /* 0x000fea0003800000 */
[----:B------:R-:W0:Y:S01]  /*9b70*/  S2R R5, SR_TID.X ;  /* 0x0000000000057919 */ /* 0x000e220000002100 */
[----:B------:R-:W1:Y:S01]  /*9b80*/  S2UR UR4, SR_CgaCtaId ;  /* 0x00000000000479c3 */ /* 0x000e620000008800 */
[----:B------:R-:W-:Y:S01]  /*9b90*/  UMOV UR37, 0x400 ;  /* 0x0000040000257882 */ /* 0x000fe20000000000 */
[----:B------:R-:W-:Y:S01]  /*9ba0*/  MOV R22, 0x1 ;  /* 0x0000000100167802 */ /* 0x000fe20000000f00 */
[----:B------:R-:W-:Y:S01]  /*9bb0*/  IMAD.MOV.U32 R16, RZ, RZ, RZ ;  /* 0x000000ffff107224 */ /* 0x000fe200078e00ff */
[----:B------:R-:W-:Y:S01]  /*9bc0*/  ULDC.64 UR40, c[0x0][0x198] ;  /* 0x0000660000287ab9 */ /* 0x000fe20000000a00 */
[----:B------:R-:W-:Y:S01]  /*9bd0*/  ULDC UR38, c[0x0][0xc] ;  /* 0x0000030000267ab9 */ /* 0x000fe20000000800 */
[----:B-1----:R-:W-:Y:S01]  /*9be0*/  ULEA UR37, UR4, UR37, 0x18 ;  /* 0x0000002504257291 */ /* 0x002fe2000f8ec03f */
[C---:B0-----:R-:W-:Y:S02]  /*9bf0*/  SHF.L.U32 R0, R5.reuse, 0x3, RZ ;  /* 0x0000000305007819 */ /* 0x041fe400000006ff */
[----:B------:R-:W-:-:S02]  /*9c00*/  LOP3.LUT R4, R5, 0x7f, RZ, 0xc0, !PT ;  /* 0x0000007f05047812 */ /* 0x000fc400078ec0ff */
[----:B------:R-:W-:Y:S01]  /*9c10*/  LOP3.LUT R2, R0, 0x1f8, RZ, 0xc0, !PT ;  /* 0x000001f800027812 */ /* 0x000fe200078ec0ff */
[----:B------:R-:W-:Y:S02]  /*9c20*/  IMAD.U32 R0, RZ, RZ, UR5 ;  /* 0x00000005ff007e24 */ /* 0x000fe4000f8e00ff */
[----:B------:R-:W-:Y:S01]  /*9c30*/  IMAD.SHL.U32 R3, R4, 0x8, RZ ;  /* 0x0000000804037824 */ /* 0x000fe200078e00ff */
[----:B------:R-:W-:Y:S02]  /*9c40*/  LOP3.LUT R2, R2, 0x38, R5, 0x78, !PT ;  /* 0x0000003802027812 */ /* 0x000fe400078e7805 */
[----:B------:R0:W-:Y:S01]  /*9c50*/  STL [R1+0x8], R0 ;  /* 0x0000080001007387 */ /* 0x0001e20000100800 */
[----:B------:R-:W-:Y:S02]  /*9c60*/  SHF.R.U32.HI R4, RZ, 0x3, R4 ;  /* 0x00000003ff047819 */ /* 0x000fe40000011604 */
[----:B------:R-:W-:Y:S01]  /*9c70*/  LOP3.LUT R2, R2, 0x200, R3, 0xf8, !PT ;  /* 0x0000020002027812 */ /* 0x000fe200078ef803 */
[----:B------:R1:W-:Y:S01]  /*9c80*/  STL [R1+0x20], RZ ;  /* 0x000020ff01007387 */ /* 0x0003e20000100800 */
[----:B------:R-:W-:-:S02]  /*9c90*/  IMAD.SHL.U32 R3, R5, 0x10, RZ ;  /* 0x0000001005037824 */ /* 0x000fc400078e00ff */
[----:B------:R-:W-:-:S03]  /*9ca0*/  LEA R27, R2, UR37, 0x1 ;  /* 0x00000025021b7c11 */ /* 0x000fc6000f8e08ff */
[----:B0-----:R-:W-:-:S07]  /*9cb0*/  LOP3.LUT R0, R4, 0x70, R3, 0xf8, !PT ;  /* 0x0000007004007812 */ /* 0x001fce00078ef803 */
.L_x_94:
[----:B------:R-:W2:Y:S01]  /*9cc0*/  LDL R6, [R1+0x8] ;  /* 0x0000080001067983 */ /* 0x000ea20000100800 */
[----:B0-----:R-:W0:Y:S01]  /*9cd0*/  LDC R0, c[0x0][0xc38] ;  /* 0x00030e00ff007b82 */ /* 0x001e220000000800 */
[----:B------:R-:W-:Y:S05]  /*9ce0*/  YIELD ;  /* 0x0000000000007946 */ /* 0x000fea0003800000 */
[----:B------:R-:W-:Y:S02]  /*9cf0*/  ULDC.64 UR4, c[0x0][0x418] ;  /* 0x0001060000047ab9 */ /* 0x000fe40000000a00 */
[----:B------:R-:W3:Y:S01]  /*9d00*/  LDC R4, c[0x0][0xc44] ;  /* 0x00031100ff047b82 */ /* 0x000ee20000000800 */
[----:B------:R-:W-:-:S03]  /*9d10*/  UISETP.NE.U32.AND UP0, UPT, UR4, URZ, UPT ;  /* 0x0000003f0400728c */ /* 0x000fc6000bf05070 */
[----:B------:R-:W-:Y:S01]  /*9d20*/  ULDC UR4, c[0x0][0x424] ;  /* 0x0001090000047ab9 */ /* 0x000fe20000000800 */
[----:B------:R-:W-:-:S04]  /*9d30*/  UISETP.NE.AND.EX UP0, UPT, UR5, URZ, UPT, UP0 ;  /* 0x0000003f0500728c */ /* 0x000fc8000bf05300 */
[----:B------:R-:W-:Y:S01]  /*9d40*/  USEL UR4, UR4, 0x1, UP0 ;  /* 0x0000000104047887 */ /* 0x000fe20008000000 */
[----:B0-----:R-:W-:Y:S02]  /*9d50*/  ISETP.NE.AND P0, PT, R0, 0x1, PT ;  /* 0x000000010000780c */ /* 0x001fe40003f05270 */
[----:B---3--:R-:W-:-:S11]  /*9d60*/  ISETP.NE.AND P1, PT, R4, 0x1, PT ;  /* 0x000000010400780c */ /* 0x008fd60003f25270 */
[----:B------:R-:W2:Y:S08]  /*9d70*/  @P0 LDC R0, c[0x0][0xc3c] ;  /* 0x00030f00ff000b82 */ /* 0x000eb00000000800 */
[----:B------:R-:W0:Y:S08]  /*9d80*/  @P0 LDC R5, c[0x0][0xc40] ;  /* 0x00031000ff050b82 */ /* 0x000e300000000800 */
[----:B------:R-:W3:Y:S01]  /*9d90*/  @P1 LDC.64 R2, c[0x0][0xc48] ;  /* 0x00031200ff021b82 */ /* 0x000ee20000000a00 */
[----:B--2---:R-:W-:-:S05]  /*9da0*/  @P0 IMAD.HI.U32 R0, R6, R0, RZ ;  /* 0x0000000006000227 */ /* 0x004fca00078e00ff */
[----:B0-----:R-:W-:Y:S02]  /*9db0*/  @P0 SHF.R.U32.HI R6, RZ, R5, R0 ;  /* 0x00000005ff060219 */ /* 0x001fe40000011600 */
[----:B------:R-:W0:Y:S03]  /*9dc0*/  LDC R0, c[0x0][0x2f0] ;  /* 0x0000bc00ff007b82 */ /* 0x000e260000000800 */
[----:B---3--:R-:W-:Y:S01]  /*9dd0*/  @P1 IMAD.HI.U32 R2, R6, R2, RZ ;  /* 0x0000000206021227 */ /* 0x008fe200078e00ff */
[----:B------:R2:W-:Y:S03]  /*9de0*/  STL [R1], R6 ;  /* 0x0000000601007387 */ /* 0x0005e60000100800 */
[----:B------:R-:W-:Y:S01]  /*9df0*/  IMAD.MOV.U32 R28, RZ, RZ, R6 ;  /* 0x000000ffff1c7224 */ /* 0x000fe200078e0006 */
[----:B------:R-:W-:-:S04]  /*9e00*/  @P1 SHF.R.U32.HI R28, RZ, R3, R2 ;  /* 0x00000003ff1c1219 */ /* 0x000fc80000011602 */
[----:B------:R-:W-:-:S05]  /*9e10*/  IADD3 R17, -R28, RZ, RZ ;  /* 0x000000ff1c117210 */ /* 0x000fca0007ffe1ff */
[----:B------:R-:W-:Y:S02]  /*9e20*/  IMAD R17, R4, R17, R6 ;  /* 0x0000001104117224 */ /* 0x000fe400078e0206 */
[----:B0-----:R-:W-:Y:S01]  /*9e30*/  IMAD R7, R0, UR4, RZ ;  /* 0x0000000400077c24 */ /* 0x001fe2000f8e02ff */
[----:B------:R-:W-:-:S03]  /*9e40*/  UIADD3 UR4, UR37, 0x12400, URZ ;  /* 0x0001240025047890 */ /* 0x000fc6000fffe03f */
[----:B------:R-:W-:Y:S01]  /*9e50*/  VIADD R0, R7, 0xbf ;  /* 0x000000bf07007836 */ /* 0x000fe20000000000 */
[----:B------:R2:W-:Y:S01]  /*9e60*/  STL [R1+0x18], R7 ;  /* 0x0000180701007387 */ /* 0x0005e20000100800 */
[----:B------:R-:W-:Y:S02]  /*9e70*/  ULOP3.LUT UP0, URZ, UR4, 0x3ff, URZ, 0xc0, !UPT ;  /* 0x000003ff043f7892 */ /* 0x000fe4000f80c03f */
[----:B------:R-:W-:-:S04]  /*9e80*/  IMAD.HI R0, R0, 0x2aaaaaab, RZ ;  /* 0x2aaaaaab00007827 */ /* 0x000fc800078e02ff */
[----:B------:R-:W-:Y:S02]  /*9e90*/  PLOP3.LUT P0, PT, PT, PT, UP0, 0x80, 0x0 ;  /* 0x000000000000781c */ /* 0x000fe40003f0f008 */
[----:B------:R-:W-:-:S04]  /*9ea0*/  SHF.R.U32.HI R3, RZ, 0x1f, R0 ;  /* 0x0000001fff037819 */ /* 0x000fc80000011600 */
[----:B------:R-:W-:-:S05]  /*9eb0*/  LEA.HI.SX32 R24, R0, R3, 0x1b ;  /* 0x0000000300187211 */ /* 0x000fca00078fdaff */
[----:B------:R2:W-:Y:S02]  /*9ec0*/  STL [R1+0x4], R24 ;  /* 0x0000041801007387 */ /* 0x0005e40000100800 */
[----:B------:R-:W-:Y:S05]  /*9ed0*/  @!P0 BRA `(.L_x_31) ;  /* 0x0000000000408947 */ /* 0x000fea0003800000 */
[----:B------:R-:W-:Y:S01]  /*9ee0*/  MOV R2, 0x0 ;  /* 0x0000000000027802 */ /* 0x000fe20000000f00 */
[----:B------:R-:W-:Y:S01]  /*9ef0*/  ULDC.64 UR6, c[0x4][0xa8] ;  /* 0x01002a0000067ab9 */ /* 0x000fe20000000a00 */
[----:B------:R-:W-:Y:S01]  /*9f00*/  ULDC.64 UR8, c[0x4][0xb0] ;  /* 0x01002c0000087ab9 */ /* 0x000fe20000000a00 */
[----:B------:R-:W-:Y:S01]  /*9f10*/  ULDC.64 UR4, c[0x4][0x30] ;  /* 0x01000c0000047ab9 */ /* 0x000fe20000000a00 */
[----:B------:R-:W-:Y:S01]  /*9f20*/  IMAD.U32 R4, RZ, RZ, UR6 ;  /* 0x00000006ff047e24 */ /* 0x000fe2000f8e00ff */
[----:B--2---:R-:W-:Y:S01]  /*9f30*/  MOV R7, UR9 ;  /* 0x0000000900077c02 */ /* 0x004fe20008000f00 */
[----:B------:R-:W0:Y:S01]  /*9f40*/  LDC.64 R2, c[0x4][R2] ;  /* 0x0100000002027b82 */ /* 0x000e220000000a00 */
[----:B------:R-:W-:Y:S01]  /*9f50*/  IMAD.U32 R5, RZ, RZ, UR7 ;  /* 0x00000007ff057e24 */ /* 0x000fe2000f8e00ff */
[----:B------:R-:W-:Y:S01]  /*9f60*/  MOV R12, 0x1 ;  /* 0x00000001000c7802 */ /* 0x000fe20000000f00 */
[----:B------:R-:W-:Y:S02]  /*9f70*/  IMAD.U32 R6, RZ, RZ, UR8 ;  /* 0x00000008ff067e24 */ /* 0x000fe4000f8e00ff */
[----:B------:R-:W-:-:S02]  /*9f80*/  IMAD.U32 R10, RZ, RZ, UR4 ;  /* 0x00000004ff0a7e24 */ /* 0x000fc4000f8e00ff */
[----:B------:R-:W-:Y:S02]  /*9f90*/  IMAD.U32 R11, RZ, RZ, UR5 ;  /* 0x00000005ff0b7e24 */ /* 0x000fe4000f8e00ff */
[----:B------:R-:W-:Y:S02]  /*9fa0*/  IMAD.MOV.U32 R8, RZ, RZ, 0x70 ;  /* 0x00000070ff087424 */ /* 0x000fe400078e00ff */
[----:B------:R-:W-:-:S07]  /*9fb0*/  IMAD.MOV.U32 R13, RZ, RZ, RZ ;  /* 0x000000ffff0d7224 */ /* 0x000fce00078e00ff */
[----:B------:R-:W-:-:S07]  /*9fc0*/  LEPC R20, `(.L_x_31) ;  /* 0x000000001014794e */ /* 0x000fce0000000000 */
[----:B01----:R-:W-:Y:S05]  /*9fd0*/  CALL.ABS.NOINC R2 ;  /* 0x0000000002007343 */ /* 0x003fea0003c00000 */
.L_x_31:
[----:B------:R-:W-:-:S04]  /*9fe0*/  UIADD3 UR4, UR37, 0x400, URZ ;  /* 0x0000040025047890 */ /* 0x000fc8000fffe03f */
[----:B------:R-:W-:-:S06]  /*9ff0*/  ULOP3.LUT UP0, URZ, UR4, 0x3ff, URZ, 0xc0, !UPT ;  /* 0x000003ff043f7892 */ /* 0x000fcc000f80c03f */
[----:B------:R-:W-:-:S13]  /*a000*/  PLOP3.LUT P0, PT, PT, PT, UP0, 0x80, 0x0 ;  /* 0x000000000000781c */ /* 0x000fda0003f0f008 */
[----:B------:R-:W-:Y:S05]  /*a010*/  @!P0 BRA `(.L_x_32) ;  /* 0x00000000007c8947 */ /* 0x000fea0003800000 */
[----:B------:R-:W-:Y:S01]  /*a020*/  MOV R18, 0x0 ;  /* 0x0000000000127802 */ /* 0x000fe20000000f00 */
[----:B------:R-:W-:Y:S01]  /*a030*/  ULDC.64 UR6, c[0x4][0xa8] ;  /* 0x01002a0000067ab9 */ /* 0x000fe20000000a00 */
[----:B------:R-:W-:Y:S01]  /*a040*/  ULDC.64 UR8, c[0x4][0xb0] ;  /* 0x01002c0000087ab9 */ /* 0x000fe20000000a00 */
[----:B------:R-:W-:Y:S01]  /*a050*/  ULDC.64 UR4, c[0x4][0x38] ;  /* 0x01000e0000047ab9 */ /* 0x000fe20000000a00 */
[----:B------:R0:W3:Y:S01]  /*a060*/  LDC.64 R2, c[0x4][R18] ;  /* 0x0100000012027b82 */ /* 0x0000e20000000a00 */
[----:B------:R-:W-:Y:S01]  /*a070*/  IMAD.U32 R4, RZ, RZ, UR6 ;  /* 0x00000006ff047e24 */ /* 0x000fe2000f8e00ff */
[----:B--2---:R-:W-:Y:S01]  /*a080*/  MOV R6, UR8 ;  /* 0x0000000800067c02 */ /* 0x004fe20008000f00 */
[----:B------:R-:W-:Y:S01]  /*a090*/  IMAD.U32 R5, RZ, RZ, UR7 ;  /* 0x00000007ff057e24 */ /* 0x000fe2000f8e00ff */
[----:B------:R-:W-:Y:S01]  /*a0a0*/  MOV R8, 0x70 ;  /* 0x0000007000087802 */ /* 0x000fe20000000f00 */
[----:B------:R-:W-:Y:S02]  /*a0b0*/  IMAD.U32 R7, RZ, RZ, UR9 ;  /* 0x00000009ff077e24 */ /* 0x000fe4000f8e00ff */
[----:B------:R-:W-:-:S02]  /*a0c0*/  IMAD.U32 R10, RZ, RZ, UR4 ;  /* 0x00000004ff0a7e24 */ /* 0x000fc4000f8e00ff */
[----:B------:R-:W-:Y:S02]  /*a0d0*/  IMAD.U32 R11, RZ, RZ, UR5 ;  /* 0x00000005ff0b7e24 */ /* 0x000fe4000f8e00ff */
[----:B------:R-:W-:Y:S02]  /*a0e0*/  IMAD.MOV.U32 R12, RZ, RZ, 0x1 ;  /* 0x00000001ff0c7424 */ /* 0x000fe400078e00ff */
[----:B0-----:R-:W-:-:S07]  /*a0f0*/  IMAD.MOV.U32 R13, RZ, RZ, RZ ;  /* 0x000000ffff0d7224 */ /* 0x001fce00078e00ff */
[----:B------:R-:W-:-:S07]  /*a100*/  LEPC R20, `(.L_x_33) ;  /* 0x000000001014794e */ /* 0x000fce0000000000 */
[----:B-1-3--:R-:W-:Y:S05]  /*a110*/  CALL.ABS.NOINC R2 ;  /* 0x0000000002007343 */ /* 0x00afea0003c00000 */
.L_x_33:
[----:B------:R0:W1:Y:S01]  /*a120*/  LDC.64 R2, c[0x4][R18] ;  /* 0x0100000012027b82 */ /* 0x0000620000000a00 */
[----:B------:R-:W-:Y:S01]  /*a130*/  ULDC.64 UR6, c[0x4][0xa8] ;  /* 0x01002a0000067ab9 */ /* 0x000fe20000000a00 */
[----:B------:R-:W-:Y:S01]  /*a140*/  ULDC.64 UR8, c[0x4][0xb0] ;  /* 0x01002c0000087ab9 */ /* 0x000fe20000000a00 */
[----:B------:R-:W-:Y:S01]  /*a150*/  ULDC.64 UR4, c[0x4][0x40] ;  /* 0x0100100000047ab9 */ /* 0x000fe20000000a00 */
[----:B------:R-:W-:Y:S01]  /*a160*/  IMAD.U32 R4, RZ, RZ, UR6 ;  /* 0x00000006ff047e24 */ /* 0x000fe2000f8e00ff */
[----:B------:R-:W-:Y:S01]  /*a170*/  MOV R5, UR7 ;  /* 0x0000000700057c02 */ /* 0x000fe20008000f00 */
[----:B------:R-:W-:Y:S01]  /*a180*/  IMAD.U32 R6, RZ, RZ, UR8 ;  /* 0x00000008ff067e24 */ /* 0x000fe2000f8e00ff */
[----:B------:R-:W-:Y:S01]  /*a190*/  MOV R11, UR5 ;  /* 0x00000005000b7c02 */ /* 0x000fe20008000f00 */
[----:B------:R-:W-:Y:S02]  /*a1a0*/  IMAD.U32 R7, RZ, RZ, UR9 ;  /* 0x00000009ff077e24 */ /* 0x000fe4000f8e00ff */
[----:B------:R-:W-:-:S02]  /*a1b0*/  IMAD.U32 R10, RZ, RZ, UR4 ;  /* 0x00000004ff0a7e24 */ /* 0x000fc4000f8e00ff */
[----:B------:R-:W-:Y:S02]  /*a1c0*/  IMAD.MOV.U32 R8, RZ, RZ, 0x70 ;  /* 0x00000070ff087424 */ /* 0x000fe400078e00ff */
[----:B------:R-:W-:Y:S02]  /*a1d0*/  IMAD.MOV.U32 R12, RZ, RZ, 0x1 ;  /* 0x00000001ff0c7424 */ /* 0x000fe400078e00ff */
[----:B0-----:R-:W-:-:S07]  /*a1e0*/  IMAD.MOV.U32 R13, RZ, RZ, RZ ;  /* 0x000000ffff0d7224 */ /* 0x001fce00078e00ff */
[----:B------:R-:W-:-:S07]  /*a1f0*/  LEPC R20, `(.L_x_32) ;  /* 0x000000001014794e */ /* 0x000fce0000000000 */
[----:B-1----:R-:W-:Y:S05]  /*a200*/  CALL.ABS.NOINC R2 ;  /* 0x0000000002007343 */ /* 0x002fea0003c00000 */
.L_x_32:
[----:B------:R-:W-:Y:S01]  /*a210*/  ULDC.64 UR4, c[0x0][0x9f8] ;  /* 0x00027e0000047ab9 */ /* 0x000fe20000000a00 */
[----:B------:R-:W-:Y:S02]  /*a220*/  MOV R19, R28 ;  /* 0x0000001c00137202 */ /* 0x000fe40000000f00 */
[----:B------:R-:W-:-:S04]  /*a230*/  ISETP.NE.U32.AND P0, PT, RZ, UR4, PT ;  /* 0x00000004ff007c0c */ /* 0x000fc8000bf05070 */
[----:B------:R-:W-:-:S13]  /*a240*/  ISETP.NE.AND.EX P0, PT, RZ, UR5, PT, P0 ;  /* 0x00000005ff007c0c */ /* 0x000fda000bf05300 */
[----:B------:R-:W0:Y:S02]  /*a250*/  @P0 LDC.64 R2, c[0x0][0x9f8] ;  /* 0x00027e00ff020b82 */ /* 0x000e240000000a00 */
[----:B0-----:R-:W-:-:S05]  /*a260*/  @P0 IMAD.WIDE R2, R28, 0x4, R2 ;  /* 0x000000041c020825 */ /* 0x001fca00078e0202 */
[----:B------:R0:W2:Y:S01]  /*a270*/  @P0 LDG.E R19, desc[UR46][R2.64] ;  /* 0x0000002e02130981 */ /* 0x0000a2000c1e1900 */
[----:B------:R-:W-:Y:S01]  /*a280*/  UMOV UR4, 0xffffffff ;  /* 0xffffffff00047882 */ /* 0x000fe20000000000 */
[----:B------:R-:W-:Y:S01]  /*a290*/  VIADD R29, R24, 0xffffffff ;  /* 0xffffffff181d7836 */ /* 0x000fe20000000000 */
[----:B0-----:R-:W0:Y:S02]  /*a2a0*/  LDC.64 R2, c[0x0][0x418] ;  /* 0x00010600ff027b82 */ /* 0x001e240000000a00 */
[----:B0-----:R-:W-:-:S04]  /*a2b0*/  ISETP.NE.U32.AND P0, PT, R2, RZ, PT ;  /* 0x000000ff0200720c */ /* 0x001fc80003f05070 */
[----:B------:R-:W-:-:S04]  /*a2c0*/  ISETP.NE.AND.EX P1, PT, R3, RZ, PT, P0 ;  /* 0x000000ff0300720c */ /* 0x000fc80003f25300 */
[----:B------:R-:W-:Y:S02]  /*a2d0*/  P2R R26, PR, RZ, 0x2 ;  /* 0x00000002ff1a7803 */ /* 0x000fe40000000000 */
[----:B--2---:R-:W-:Y:S02]  /*a2e0*/  SHF.R.S32.HI R24, RZ, 0x1f, R19 ;  /* 0x0000001fff187819 */ /* 0x004fe40000011413 */
[----:B------:R-:W-:Y:S01]  /*a2f0*/  SEL R18, R19, RZ, !P1 ;  /* 0x000000ff13127207 */ /* 0x000fe20004800000 */
[----:B------:R-:W-:Y:S06]  /*a300*/  BRA.DIV UR4, `(.L_x_34) ;  /* 0x0000003204347947 */ /* 0x000fec000b800000 */
[----:B------:R-:W0:Y:S02]  /*a310*/  S2R R0, SR_TID.X ;  /* 0x0000000000007919 */ /* 0x000e240000002100 */
[----:B0-----:R-:W-:-:S04]  /*a320*/  SHF.R.U32.HI R0, RZ, 0x5, R0 ;  /* 0x00000005ff007819 */ /* 0x001fc80000011600 */
[----:B------:R-:W-:-:S05]  /*a330*/  LOP3.LUT R0, R0, 0x3, RZ, 0xc0, !PT ;  /* 0x0000000300007812 */ /* 0x000fca00078ec0ff */
[----:B------:R0:W2:Y:S02]  /*a340*/  SHFL.IDX PT, R14, R0, RZ, 0x1f ;  /* 0x00001fff000e7589 */ /* 0x0000a400000e0000 */
.L_x_110:
[----:B--2---:R-:W-:Y:S02]  /*a350*/  ISETP.NE.AND P0, PT, R14, RZ, PT ;  /* 0x000000ff0e00720c */ /* 0x004fe40003f05270 */
[----:B------:R-:W-:-:S04]  /*a360*/  PLOP3.LUT P2, PT, PT, PT, PT, 0x8, 0x0 ;  /* 0x000000000000781c */ /* 0x000fc80003f4e170 */
[----:B------:R-:W-:-:S07]  /*a370*/  P2R R25, PR, RZ, 0x4 ;  /* 0x00000004ff197803 */ /* 0x000fce0000000000 */
[----:B------:R-:W-:Y:S05]  /*a380*/  @P0 BRA `(.L_x_35) ;  /* 0x0000000000e80947 */ /* 0x000fea0003800000 */
[----:B------:R-:W-:-:S03]  /*a390*/  UMOV UR4, 0xffffffff ;  /* 0xffffffff00047882 */ /* 0x000fc60000000000 */
[----:B------:R-:W-:Y:S05]  /*a3a0*/  BRA.DIV UR4, `(.L_x_36) ;  /* 0x0000003204407947 */ /* 0x000fea000b800000 */
[----:B------:R-:W-:-:S13]  /*a3b0*/  ELECT P6, URZ, PT ;  /* 0x00000000003f782f */ /* 0x000fda00038c0000 */
.L_x_113:
[----:B------:R-:W-:Y:S05]  /*a3c0*/  @!P6 BRA `(.L_x_35) ;  /* 0x0000000000d8e947 */ /* 0x000fea0003800000 */
[----:B------:R-:W-:Y:S02]  /*a3d0*/  IMAD.MOV.U32 R23, RZ, RZ, R29 ;  /* 0x000000ffff177224 */ /* 0x000fe400078e001d */
[----:B------:R-:W-:Y:S01]  /*a3e0*/  IMAD.MOV.U32 R18, RZ, RZ, R19 ;  /* 0x000000ffff127224 */ /* 0x000fe200078e0013 */
[----:B------:R-:W-:Y:S06]  /*a3f0*/  @!P1 BRA `(.L_x_37) ;  /* 0x0000000000489947 */ /* 0x000fec0003800000 */
[----:B------:R-:W2:Y:S01]  /*a400*/  LDC R23, c[0x0][0x43c] ;  /* 0x00010f00ff177b82 */ /* 0x000ea20000000800 */
[----:B0-----:R-:W-:Y:S01]  /*a410*/  MOV R0, R29 ;  /* 0x0000001d00007202 */ /* 0x001fe20000000f00 */
[----:B------:R-:W-:Y:S02]  /*a420*/  ULDC.64 UR4, c[0x0][0x428] ;  /* 0x00010a0000047ab9 */ /* 0x000fe40000000a00 */
[----:B------:R-:W-:-:S04]  /*a430*/  IMAD R6, R24, UR4, RZ ;  /* 0x0000000418067c24 */ /* 0x000fc8000f8e02ff */
[----:B------:R-:W-:Y:S01]  /*a440*/  IMAD R7, R19, UR5, R6 ;  /* 0x0000000513077c24 */ /* 0x000fe2000f8e0206 */
[----:B--2---:R-:W-:-:S13]  /*a450*/  ISETP.NE.AND P0, PT, R23, 0x1, PT ;  /* 0x000000011700780c */ /* 0x004fda0003f05270 */
[----:B------:R-:W0:Y:S02]  /*a460*/  @P0 LDC.64 R4, c[0x0][0x440] ;  /* 0x00011000ff040b82 */ /* 0x000e240000000a00 */
[----:B0-----:R-:W-:-:S05]  /*a470*/  @P0 IMAD.HI.U32 R4, R29, R4, RZ ;  /* 0x000000041d040227 */ /* 0x001fca00078e00ff */
[----:B------:R-:W-:-:S04]  /*a480*/  @P0 SHF.R.U32.HI R0, RZ, R5, R4 ;  /* 0x00000005ff000219 */ /* 0x000fc80000011604 */
[--C-:B------:R-:W-:Y:S01]  /*a490*/  SHF.R.S32.HI R5, RZ, 0x1f, R0.reuse ;  /* 0x0000001fff057819 */ /* 0x100fe20000011400 */
[----:B------:R-:W-:-:S04]  /*a4a0*/  IMAD.MOV.U32 R4, RZ, RZ, R0 ;  /* 0x000000ffff047224 */ /* 0x000fc800078e0000 */
[----:B------:R-:W-:-:S04]  /*a4b0*/  IMAD.WIDE.U32 R4, R19, UR4, R4 ;  /* 0x0000000413047c25 */ /* 0x000fc8000f8e0004 */
[----:B------:R-:W-:Y:S01]  /*a4c0*/  IMAD.IADD R5, R5, 0x1, R7 ;  /* 0x0000000105057824 */ /* 0x000fe200078e0207 */
[----:B------:R-:W-:-:S04]  /*a4d0*/  LEA R2, P0, R4, R2, 0x2 ;  /* 0x0000000204027211 */ /* 0x000fc800078010ff */
[----:B------:R-:W-:-:S05]  /*a4e0*/  LEA.HI.X R3, R4, R3, R5, 0x2, P0 ;  /* 0x0000000304037211 */ /* 0x000fca00000f1405 */
[----:B------:R2:W5:Y:S01]  /*a4f0*/  LDG.E R18, desc[UR46][R2.64] ;  /* 0x0000002e02127981 */ /* 0x000562000c1e1900 */
[----:B------:R-:W-:-:S04]  /*a500*/  IMAD.MOV R0, RZ, RZ, -R0 ;  /* 0x000000ffff007224 */ /* 0x000fc800078e0a00 */
[----:B------:R-:W-:-:S07]  /*a510*/  IMAD R23, R23, R0, R29 ;  /* 0x0000000017177224 */ /* 0x000fce00078e021d */
.L_x_37:
[----:B0-----:R-:W0:Y:S01]  /*a520*/  S2R R0, SR_TID.X ;  /* 0x0000000000007919 */ /* 0x001e220000002100 */
[----:B--2---:R-:W-:Y:S02]  /*a530*/  LEA R3, R16, UR37, 0x3 ;  /* 0x0000002510037c11 */ /* 0x004fe4000f8e18ff */
[----:B0-----:R-:W-:Y:S02]  /*a540*/  LOP3.LUT R2, R0, 0x7f, RZ, 0xc0, !PT ;  /* 0x0000007f00027812 */ /* 0x001fe400078ec0ff */
[----:B------:R-:W-:Y:S02]  /*a550*/  SHF.L.U32 R0, R22, 0x1f, RZ ;  /* 0x0000001f16007819 */ /* 0x000fe400000006ff */
[----:B------:R-:W-:Y:S02]  /*a560*/  ISETP.NE.AND P1, PT, R2, RZ, PT ;  /* 0x000000ff0200720c */ /* 0x000fe40003f25270 */
[----:B------:R-:W0:Y:S02]  /*a570*/  SYNCS.PHASECHK.TRANS64.TRYWAIT P0, [R3+URZ+0x30840], R0 ;  /* 0x03084000030075a7 */ /* 0x000e24000800017f */
[----:B0-----:R-:W-:Y:S09]  /*a580*/  @!P0 BRA `(.L_x_38) ;  /* 0x0000002c00e88947 */ /* 0x001ff20003800000 */
.L_x_114:
[----:B------:R-:W-:Y:S05]  /*a590*/  @P1 BRA `(.L_x_39) ;  /* 0x00000000001c1947 */ /* 0x000fea0003800000 */
[----:B------:R-:W2:Y:S01]  /*a5a0*/  S2R R2, SR_TID.X ;  /* 0x0000000000027919 */ /* 0x000ea20000002100 */
[----:B0-----:R-:W-:-:S04]  /*a5b0*/  MOV R0, 0x6000 ;  /* 0x0000600000007802 */ /* 0x001fc80000000f00 */
[----:B------:R3:W-:Y:S01]  /*a5c0*/  SYNCS.ARRIVE.TRANS64 RZ, [R3+URZ+0x30830], R0 ;  /* 0x0308300003ff79a7 */ /* 0x0007e2000800003f */
[----:B--2---:R-:W-:-:S04]  /*a5d0*/  LOP3.LUT R2, R2, 0x1f, RZ, 0xc0, !PT ;  /* 0x0000001f02027812 */ /* 0x004fc800078ec0ff */
[----:B------:R-:W-:-:S13]  /*a5e0*/  ISETP.NE.AND P0, PT, R2, RZ, PT ;  /* 0x000000ff0200720c */ /* 0x000fda0003f05270 */
[----:B---3--:R-:W-:Y:S05]  /*a5f0*/  @!P0 BRA `(.L_x_39) ;  /* 0x0000000000048947 */ /* 0x008fea0003800000 */
[----:B------:R-:W-:Y:S01]  /*a600*/  BPT.TRAP 0x1 ;  /* 0x000000040000795c */ /* 0x000fe20000300000 */
.L_x_39:
[----:B------:R-:W-:Y:S01]  /*a610*/  R2UR UR8, R16 ;  /* 0x00000000100872ca */ /* 0x000fe200000e0000 */
[----:B------:R-:W-:Y:S01]  /*a620*/  UIADD3 UR4, UP0, UR40, 0x370, URZ ;  /* 0x0000037028047890 */ /* 0x000fe2000ff1e03f */
[----:B------:R-:W-:Y:S01]  /*a630*/  R2UR UR9, R3 ;  /* 0x00000000030972ca */ /* 0x000fe200000e0000 */
[----:B------:R-:W-:Y:S01]  /*a640*/  UMOV UR6, 0x0 ;  /* 0x0000000000067882 */ /* 0x000fe20000000000 */
[----:B------:R-:W-:Y:S01]  /*a650*/  R2UR UR11, R23 ;  /* 0x00000000170b72ca */ /* 0x000fe200000e0000 */
[----:B------:R-:W-:Y:S01]  /*a660*/  UIADD3.X UR5, URZ, UR41, URZ, UP0, !UPT ;  /* 0x000000293f057290 */ /* 0x000fe200087fe43f */
[----:B------:R-:W-:Y:S01]  /*a670*/  R2UR UR12, R17 ;  /* 0x00000000110c72ca */ /* 0x000fe200000e0000 */
[----:B------:R-:W-:Y:S01]  /*a680*/  UMOV UR7, 0x14f00000 ;  /* 0x14f0000000077882 */ /* 0x000fe20000000000 */
[----:B-----5:R-:W-:Y:S01]  /*a690*/  R2UR UR13, R18 ;  /* 0x00000000120d72ca */ /* 0x020fe200000e0000 */
[----:B------:R-:W-:Y:S01]  /*a6a0*/  UMOV UR10, URZ ;  /* 0x0000003f000a7c82 */ /* 0x000fe20008000000 */
[----:B------:R-:W-:-:S03]  /*a6b0*/  PLOP3.LUT P0, PT, PT, PT, PT, 0x80, 0x0 ;  /* 0x000000000000781c */ /* 0x000fc60003f0f070 */
[----:B------:R-:W-:Y:S01]  /*a6c0*/  UIMAD UR8, UR8, 0x6000, UR37 ;  /* 0x00006000080878a4 */ /* 0x000fe2000f8e0225 */
[----:B------:R-:W-:Y:S01]  /*a6d0*/  P2R R25, PR, RZ, 0x1 ;  /* 0x00000001ff197803 */ /* 0x000fe20000000000 */
[----:B------:R-:W-:Y:S02]  /*a6e0*/  UIADD3 UR9, UR9, 0x30830, URZ ;  /* 0x0003083009097890 */ /* 0x000fe4000fffe03f */
[----:B------:R-:W-:Y:S02]  /*a6f0*/  UIMAD UR11, UR11, 0xc0, URZ ;  /* 0x000000c00b0b78a4 */ /* 0x000fe4000f8e023f */
[----:B------:R-:W-:-:S09]  /*a700*/  UIADD3 UR8, UR8, 0x12400, URZ ;  /* 0x0001240008087890 */ /* 0x000fd2000fffe03f */
[----:B------:R2:W-:Y:S02]  /*a710*/  UTMALDG.4D [UR8], [UR4], desc[UR6] ;  /* 0x00000608040075b4 */ /* 0x0005e40008019000 */
[----:B--2---:R-:W-:Y:S01]  /*a720*/  NOP ;  /* 0x0000000000007918 */ /* 0x004fe20000000000 */
.L_x_35:
[----:B------:R-:W-:Y:S05]  /*a730*/  WARPSYNC.ALL ;  /* 0x0000000000007948 */ /* 0x000fea0003800000 */
[----:B------:R-:W-:Y:S01]  /*a740*/  UIADD3 UR4, UR37, 0xc400, URZ ;  /* 0x0000c40025047890 */ /* 0x000fe2000fffe03f */
[----:B0-----:R-:W-:Y:S01]  /*a750*/  SHF.R.S32.HI R0, RZ, 0x1f, R17 ;  /* 0x0000001fff007819 */ /* 0x001fe20000011411 */
[----:B------:R-:W-:Y:S02]  /*a760*/  BAR.SYNC.DEFER_BLOCKING 0x8, 0x200 ;  /* 0x0208000000007b1d */ /* 0x000fe40000010000 */
[----:B------:R-:W-:-:S04]  /*a770*/  ULOP3.LUT UP0, URZ, UR4, 0x3ff, URZ, 0xc0, !UPT ;  /* 0x000003ff043f7892 */ /* 0x000fc8000f80c03f */
[----:B------:R-:W-:Y:S02]  /*a780*/  ULDC.64 UR4, c[0x0][0x2d8] ;  /* 0x0000b60000047ab9 */ /* 0x000fe40000000a00 */
[----:B------:R-:W-:Y:S01]  /*a790*/  IMAD R0, R0, UR4, RZ ;  /* 0x0000000400007c24 */ /* 0x000fe2000f8e02ff */
[----:B------:R-:W-:Y:S01]  /*a7a0*/  PLOP3.LUT P0, PT, PT, PT, UP0, 0x80, 0x0 ;  /* 0x000000000000781c */ /* 0x000fe20003f0f008 */
[----:B------:R-:W-:-:S04]  /*a7b0*/  IMAD.WIDE.U32 R2, R17, UR4, RZ ;  /* 0x0000000411027c25 */ /* 0x000fc8000f8e00ff */
[----:B------:R-:W-:Y:S01]  /*a7c0*/  IMAD R0, R17, UR5, R0 ;  /* 0x0000000511007c24 */ /* 0x000fe2000f8e0200 */
[----:B------:R0:W-:Y:S03]  /*a7d0*/  STL.64 [R1+0x10], R2 ;  /* 0x0000100201007387 */ /* 0x0001e60000100a00 */
[----:B0-----:R-:W-:Y:S01]  /*a7e0*/  IMAD.IADD R2, R3, 0x1, R0 ;  /* 0x0000000103027824 */ /* 0x001fe200078e0200 */
[----:B------:R-:W-:-:S05]  /*a7f0*/  SHF.R.S32.HI R0, RZ, 0x1f, R28 ;  /* 0x0000001fff007819 */ /* 0x000fca000001141c */
[----:B------:R0:W-:Y:S04]  /*a800*/  STL [R1+0x28], R0 ;  /* 0x0000280001007387 */ /* 0x0001e80000100800 */
[----:B------:R0:W-:Y:S01]  /*a810*/  STL [R1+0x24], R2 ;  /* 0x0000240201007387 */ /* 0x0001e20000100800 */
[----:B------:R-:W-:Y:S05]  /*a820*/  @!P0 BRA `(.L_x_40) ;  /* 0x0000000000408947 */ /* 0x000fea0003800000 */
[----:B0-----:R-:W-:Y:S01]  /*a830*/  MOV R2, 0x0 ;  /* 0x0000000000027802 */ /* 0x001fe20000000f00 */
[----:B------:R-:W-:Y:S01]  /*a840*/  ULDC.64 UR6, c[0x4][0xa8] ;  /* 0x01002a0000067ab9 */ /* 0x000fe20000000a00 */
[----:B------:R-:W-:Y:S01]  /*a850*/  ULDC.64 UR8, c[0x4][0xb0] ;  /* 0x01002c0000087ab9 */ /* 0x000fe20000000a00 */
[----:B------:R-:W-:Y:S01]  /*a860*/  ULDC.64 UR4, c[0x4][0x20] ;  /* 0x0100080000047ab9 */ /* 0x000fe20000000a00 */
[----:B------:R-:W-:Y:S01]  /*a870*/  IMAD.U32 R4, RZ, RZ, UR6 ;  /* 0x00000006ff047e24 */ /* 0x000fe2000f8e00ff */
[----:B------:R-:W-:Y:S01]  /*a880*/  MOV R6, UR8 ;  /* 0x0000000800067c02 */ /* 0x000fe20008000f00 */
        /* <DEDUP_REMOVED lines=10> */
.L_x_40:
[----:B------:R-:W2:Y:S01]  /*a930*/  LDL.LU R20, [R1+0x24] ;  /* 0x0000240001147983 */ /* 0x000ea20000300800 */
[----:B------:R-:W3:Y:S01]  /*a940*/  LDC R9, c[0x0][0x448] ;  /* 0x00011200ff097b82 */ /* 0x000ee20000000800 */
[----:B------:R-:W-:Y:S01]  /*a950*/  ULDC.64 UR4, c[0x0][0x2e0] ;  /* 0x0000b80000047ab9 */ /* 0x000fe20000000a00 */
[----:B------:R-:W-:Y:S01]  /*a960*/  ULDC.64 UR6, c[0x0][0x2c8] ;  /* 0x0000b20000067ab9 */ /* 0x000fe20000000a00 */
[----:B0-----:R-:W2:Y:S01]  /*a970*/  LDL.LU.64 R2, [R1+0x10] ;  /* 0x0000100001027983 */ /* 0x001ea20000300a00 */
[----:B------:R-:W-:-:S03]  /*a980*/  ULDC.64 UR8, c[0x0][0x280] ;  /* 0x0000a00000087ab9 */ /* 0x000fc60000000a00 */
[----:B------:R-:W4:Y:S04]  /*a990*/  LDL.LU R0, [R1+0x28] ;  /* 0x0000280001007983 */ /* 0x000f280000300800 */
[----:B------:R-:W5:Y:S04]  /*a9a0*/  LDL.LU R6, [R1] ;  /* 0x0000000001067983 */ /* 0x000f680000300800 */
[----:B------:R-:W5:Y:S01]  /*a9b0*/  LDL R21, [R1+0x8] ;  /* 0x0000080001157983 */ /* 0x000f620000100800 */
[----:B------:R-:W0:Y:S01]  /*a9c0*/  S2R R12, SR_TID.X ;  /* 0x00000000000c7919 */ /* 0x000e220000002100 */
[----:B---3--:R-:W-:-:S13]  /*a9d0*/  ISETP.NE.AND P0, PT, R9, 0x1, PT ;  /* 0x000000010900780c */ /* 0x008fda0003f05270 */
[----:B------:R-:W3:Y:S08]  /*a9e0*/  @P0 LDC R4, c[0x0][0x450] ;  /* 0x00011400ff040b82 */ /* 0x000ef00000000800 */
[----:B------:R-:W1:Y:S01]  /*a9f0*/  @P0 LDC R10, c[0x0][0x44c] ;  /* 0x00011300ff0a0b82 */ /* 0x000e620000000800 */
[----:B--2---:R-:W-:Y:S02]  /*aa00*/  IMAD.MOV.U32 R3, RZ, RZ, R20 ;  /* 0x000000ffff037224 */ /* 0x004fe400078e0014 */
[----:B------:R-:W2:Y:S01]  /*aa10*/  S2R R20, SR_TID.X ;  /* 0x0000000000147919 */ /* 0x000ea20000002100 */
[----:B----4-:R-:W-:-:S04]  /*aa20*/  IMAD R5, R0, UR4, RZ ;  /* 0x0000000400057c24 */ /* 0x010fc8000f8e02ff */
[----:B------:R-:W4:Y:S01]  /*aa30*/  @P0 LDC R0, c[0x0][0x44c] ;  /* 0x00011300ff000b82 */ /* 0x000f220000000800 */
[----:B------:R-:W-:Y:S01]  /*aa40*/  IMAD.WIDE.U32 R2, R28, UR4, R2 ;  /* 0x000000041c027c25 */ /* 0x000fe2000f8e0002 */
[----:B-----5:R-:W-:Y:S01]  /*aa50*/  IADD3 R6, -R6, RZ, RZ ;  /* 0x000000ff06067210 */ /* 0x020fe20007ffe1ff */
[----:B------:R-:W-:Y:S02]  /*aa60*/  ULDC UR4, c[0x0][0xc38] ;  /* 0x00030e0000047ab9 */ /* 0x000fe40000000800 */
[----:B------:R-:W-:Y:S02]  /*aa70*/  IMAD R5, R28, UR5, R5 ;  /* 0x000000051c057c24 */ /* 0x000fe4000f8e0205 */
[----:B------:R-:W-:Y:S01]  /*aa80*/  IMAD R6, R6, UR4, R21 ;  /* 0x0000000406067c24 */ /* 0x000fe2000f8e0215 */
[----:B------:R-:W-:Y:S01]  /*aa90*/  ULDC.64 UR4, c[0x0][0x2d0] ;  /* 0x0000b40000047ab9 */ /* 0x000fe20000000a00 */
[----:B------:R-:W-:Y:S01]  /*aaa0*/  IMAD.IADD R3, R3, 0x1, R5 ;  /* 0x0000000103037824 */ /* 0x000fe200078e0205 */
[----:B0-----:R-:W-:-:S04]  /*aab0*/  LOP3.LUT R21, R12, 0x7f, RZ, 0xc0, !PT ;  /* 0x0000007f0c157812 */ /* 0x001fc800078ec0ff */
[----:B------:R-:W-:Y:S02]  /*aac0*/  SHF.R.U32.HI R21, RZ, 0x3, R21 ;  /* 0x00000003ff157819 */ /* 0x000fe40000011615 */
[C---:B--2---:R-:W-:Y:S01]  /*aad0*/  LOP3.LUT R7, R20.reuse, 0x7f, RZ, 0xc0, !PT ;  /* 0x0000007f14077812 */ /* 0x044fe200078ec0ff */
[----:B------:R-:W-:-:S03]  /*aae0*/  IMAD.SHL.U32 R20, R20, 0x10, RZ ;  /* 0x0000001014147824 */ /* 0x000fc600078e00ff */
[----:B------:R-:W-:-:S04]  /*aaf0*/  SHF.R.U32.HI R7, RZ, 0x3, R7 ;  /* 0x00000003ff077819 */ /* 0x000fc80000011607 */
[----:B------:R-:W-:-:S05]  /*ab00*/  LOP3.LUT R20, R7, 0x70, R20, 0xf8, !PT ;  /* 0x0000007007147812 */ /* 0x000fca00078ef814 */
[----:B------:R-:W-:Y:S02]  /*ab10*/  IMAD R7, R6, 0xc0, R20 ;  /* 0x000000c006077824 */ /* 0x000fe400078e0214 */
[----:B------:R-:W-:Y:S02]  /*ab20*/  IMAD.SHL.U32 R20, R12, 0x8, RZ ;  /* 0x000000080c147824 */ /* 0x000fe400078e00ff */
[----:B----4-:R-:W-:-:S03]  /*ab30*/  @P0 IMAD.HI.U32 R11, R7, R0, RZ ;  /* 0x00000000070b0227 */ /* 0x010fc600078e00ff */
[----:B------:R-:W-:Y:S01]  /*ab40*/  LOP3.LUT R20, R20, 0x38, RZ, 0xc0, !PT ;  /* 0x0000003814147812 */ /* 0x000fe200078ec0ff */
[----:B------:R-:W-:Y:S01]  /*ab50*/  IMAD.MOV.U32 R5, RZ, RZ, R7 ;  /* 0x000000ffff057224 */ /* 0x000fe200078e0007 */
[----:B---3--:R-:W-:-:S04]  /*ab60*/  @P0 SHF.R.U32.HI R5, RZ, R4, R11 ;  /* 0x00000004ff050219 */ /* 0x008fc8000001160b */
[----:B------:R-:W-:-:S05]  /*ab70*/  SHF.R.S32.HI R0, RZ, 0x1f, R5 ;  /* 0x0000001fff007819 */ /* 0x000fca0000011405 */
[----:B------:R-:W-:-:S04]  /*ab80*/  IMAD R0, R0, UR4, RZ ;  /* 0x0000000400007c24 */ /* 0x000fc8000f8e02ff */
[C---:B------:R-:W-:Y:S01]  /*ab90*/  IMAD R8, R5.reuse, UR5, R0 ;  /* 0x0000000505087c24 */ /* 0x040fe2000f8e0200 */
[C---:B------:R-:W-:Y:S01]  /*aba0*/  IADD3 R0, -R5.reuse, RZ, RZ ;  /* 0x000000ff05007210 */ /* 0x040fe20007ffe1ff */
[----:B------:R-:W-:-:S04]  /*abb0*/  IMAD.WIDE.U32 R4, R5, UR4, R2 ;  /* 0x0000000405047c25 */ /* 0x000fc8000f8e0002 */
[----:B------:R-:W-:Y:S02]  /*abc0*/  IMAD R0, R9, R0, R7 ;  /* 0x0000000009007224 */ /* 0x000fe400078e0207 */
[----:B------:R-:W-:-:S03]  /*abd0*/  IMAD.IADD R5, R5, 0x1, R8 ;  /* 0x0000000105057824 */ /* 0x000fc600078e0208 */
[----:B------:R-:W-:Y:S01]  /*abe0*/  SHF.R.S32.HI R8, RZ, 0x1f, R0 ;  /* 0x0000001fff087819 */ /* 0x000fe20000011400 */
[----:B------:R-:W-:-:S04]  /*abf0*/  IMAD.WIDE.U32 R4, R0, UR6, R4 ;  /* 0x0000000600047c25 */ /* 0x000fc8000f8e0004 */
[----:B------:R-:W-:-:S04]  /*ac00*/  IMAD R8, R8, UR6, RZ ;  /* 0x0000000608087c24 */ /* 0x000fc8000f8e02ff */
[----:B------:R-:W-:Y:S01]  /*ac10*/  IMAD R11, R0, UR7, R8 ;  /* 0x00000007000b7c24 */ /* 0x000fe2000f8e0208 */
[----:B------:R-:W-:Y:S01]  /*ac20*/  LEA R0, P1, R4, UR8, 0x1 ;  /* 0x0000000804007c11 */ /* 0x000fe2000f8208ff */
[----:B------:R-:W-:Y:S02]  /*ac30*/  VIADD R8, R7, 0x80 ;  /* 0x0000008007087836 */ /* 0x000fe40000000000 */
[----:B------:R-:W-:Y:S02]  /*ac40*/  IMAD.IADD R5, R5, 0x1, R11 ;  /* 0x0000000105057824 */ /* 0x000fe400078e020b */
[----:B-1----:R-:W-:Y:S01]  /*ac50*/  @P0 IMAD.HI.U32 R10, R8, R10, RZ ;  /* 0x0000000a080a0227 */ /* 0x002fe200078e00ff */
[----:B------:R-:W-:Y:S02]  /*ac60*/  MOV R7, R8 ;  /* 0x0000000800077202 */ /* 0x000fe40000000f00 */
[----:B------:R-:W-:Y:S02]  /*ac70*/  LEA.HI.X R4, R4, UR9, R5, 0x1, P1 ;  /* 0x0000000904047c11 */ /* 0x000fe400088f0c05 */
[----:B------:R-:W0:Y:S02]  /*ac80*/  @P0 LDC R5, c[0x0][0x450] ;  /* 0x00011400ff050b82 */ /* 0x000e240000000800 */
[----:B0-----:R-:W-:-:S05]  /*ac90*/  @P0 SHF.R.U32.HI R7, RZ, R5, R10 ;  /* 0x00000005ff070219 */ /* 0x001fca000001160a */
[----:B------:R-:W-:Y:S02]  /*aca0*/  IMAD.MOV R5, RZ, RZ, -R7 ;  /* 0x000000ffff057224 */ /* 0x000fe400078e0a07 */
[----:B------:R-:W-:-:S04]  /*acb0*/  IMAD.WIDE.U32 R2, R7, UR4, R2 ;  /* 0x0000000407027c25 */ /* 0x000fc8000f8e0002 */
[----:B------:R-:W-:Y:S01]  /*acc0*/  IMAD R5, R9, R5, R8 ;  /* 0x0000000509057224 */ /* 0x000fe200078e0208 */
[----:B------:R-:W-:-:S05]  /*acd0*/  SHF.R.S32.HI R8, RZ, 0x1f, R7 ;  /* 0x0000001fff087819 */ /* 0x000fca0000011407 */
[----:B------:R-:W-:Y:S01]  /*ace0*/  IMAD R8, R8, UR4, RZ ;  /* 0x0000000408087c24 */ /* 0x000fe2000f8e02ff */
[----:B------:R-:W-:Y:S02]  /*acf0*/  ULDC UR4, c[0x0][0x2b8] ;  /* 0x0000ae0000047ab9 */ /* 0x000fe40000000800 */
[----:B------:R-:W-:Y:S01]  /*ad00*/  ISETP.GE.AND P0, PT, R20, UR4, PT ;  /* 0x0000000414007c0c */ /* 0x000fe2000bf06270 */
[----:B------:R-:W-:Y:S01]  /*ad10*/  IMAD R7, R7, UR5, R8 ;  /* 0x0000000507077c24 */ /* 0x000fe2000f8e0208 */
[----:B------:R-:W-:-:S03]  /*ad20*/  UMOV UR4, 0xffffffff ;  /* 0xffffffff00047882 */ /* 0x000fc60000000000 */
[----:B------:R-:W-:Y:S01]  /*ad30*/  IMAD.IADD R3, R3, 0x1, R7 ;  /* 0x0000000103037824 */ /* 0x000fe200078e0207 */
[----:B------:R-:W-:Y:S01]  /*ad40*/  SHF.R.S32.HI R7, RZ, 0x1f, R5 ;  /* 0x0000001fff077819 */ /* 0x000fe20000011405 */
[----:B------:R-:W-:-:S04]  /*ad50*/  IMAD.WIDE.U32 R2, R5, UR6, R2 ;  /* 0x0000000605027c25 */ /* 0x000fc8000f8e0002 */
[----:B------:R-:W-:-:S04]  /*ad60*/  IMAD R7, R7, UR6, RZ ;  /* 0x0000000607077c24 */ /* 0x000fc8000f8e02ff */
[----:B------:R-:W-:Y:S01]  /*ad70*/  IMAD R7, R5, UR7, R7 ;  /* 0x0000000705077c24 */ /* 0x000fe2000f8e0207 */
[----:B------:R-:W-:-:S04]  /*ad80*/  LEA R5, P1, R2, UR8, 0x1 ;  /* 0x0000000802057c11 */ /* 0x000fc8000f8208ff */
[----:B------:R-:W-:-:S04]  /*ad90*/  IADD3 R7, R3, R7, RZ ;  /* 0x0000000703077210 */ /* 0x000fc80007ffe0ff */
[----:B------:R-:W-:Y:S01]  /*ada0*/  LEA.HI.X R7, R2, UR9, R7, 0x1, P1 ;  /* 0x0000000902077c11 */ /* 0x000fe200088f0c07 */
[----:B------:R-:W-:Y:S06]  /*adb0*/  BRA.DIV UR4, `(.L_x_41) ;  /* 0x0000002604f07947 */ /* 0x000fec000b800000 */
[----:B------:R-:W0:Y:S01]  /*adc0*/  SHFL.IDX PT, R3, R0, RZ, 0x181f ;  /* 0x00181fff00037589 */ /* 0x000e2200000e0000 */
[----:B------:R-:W-:Y:S01]  /*add0*/  ULDC UR4, c[0x0][0x288] ;  /* 0x0000a20000047ab9 */ /* 0x000fe20000000800 */
[----:B------:R-:W-:Y:S02]  /*ade0*/  IMAD R8, R6, 0xc0, R21 ;  /* 0x000000c006087824 */ /* 0x000fe400078e0215 */
[----:B------:R-:W1:Y:S01]  /*adf0*/  SHFL.IDX PT, R2, R4, RZ, 0x181f ;  /* 0x00181fff04027589 */ /* 0x000e6200000e0000 */
[----:B------:R-:W-:-:S03]  /*ae00*/  IMAD R6, R9, UR4, RZ ;  /* 0x0000000409067c24 */ /* 0x000fc6000f8e02ff */
[----:B------:R-:W2:Y:S02]  /*ae10*/  SHFL.IDX PT, R14, R0, 0x1, 0x181f ;  /* 0x00381f00000e7f89 */ /* 0x000ea400000e0000 */
[----:B------:R-:W-:-:S13]  /*ae20*/  ISETP.GE.AND P1, PT, R8, R6, PT ;  /* 0x000000060800720c */ /* 0x000fda0003f26270 */
[----:B0-----:R-:W-:-:S05]  /*ae30*/  @!P1 LEA R9, P2, R20, R3, 0x1 ;  /* 0x0000000314099211 */ /* 0x001fca00078408ff */
[----:B-1----:R-:W-:Y:S02]  /*ae40*/  @!P1 IMAD.X R3, RZ, RZ, R2, P2 ;  /* 0x000000ffff039224 */ /* 0x002fe400010e0602 */
[----:B------:R-:W-:Y:S02]  /*ae50*/  @!P1 IMAD.MOV.U32 R2, RZ, RZ, R9 ;  /* 0x000000ffff029224 */ /* 0x000fe400078e0009 */
[----:B------:R-:W-:-:S03]  /*ae60*/  VIADD R9, R8, 0x10 ;  /* 0x0000001008097836 */ /* 0x000fc60000000000 */
[----:B------:R0:W-:Y:S02]  /*ae70*/  @!P1 LDGSTS.E.BYPASS.LTC128B.128 [R27+0xc400], desc[UR46][R2.64], !P0 ;  /* 0x0c400000021b9fae */ /* 0x0001e4000c101d6e */
[----:B------:R-:W-:Y:S02]  /*ae80*/  ISETP.GE.AND P1, PT, R9, R6, PT ;  /* 0x000000060900720c */ /* 0x000fe40003f26270 */
[----:B0-----:R-:W0:Y:S11]  /*ae90*/  SHFL.IDX PT, R2, R4, 0x1, 0x181f ;  /* 0x00381f0004027f89 */ /* 0x001e3600000e0000 */
[----:B--2---:R-:W-:-:S02]  /*aea0*/  @!P1 LEA R9, P2, R20, R14, 0x1 ;  /* 0x0000000e14099211 */ /* 0x004fc400078408ff */
[----:B------:R-:W1:Y:S02]  /*aeb0*/  SHFL.IDX PT, R14, R0, 0x2, 0x181f ;  /* 0x00581f00000e7f89 */ /* 0x000e6400000e0000 */
[----:B0-----:R-:W-:Y:S01]  /*aec0*/  @!P1 IADD3.X R3, RZ, R2, RZ, P2, !PT ;  /* 0x00000002ff039210 */ /* 0x001fe200017fe4ff */
[----:B------:R-:W-:Y:S02]  /*aed0*/  @!P1 IMAD.MOV.U32 R2, RZ, RZ, R9 ;  /* 0x000000ffff029224 */ /* 0x000fe400078e0009 */
[----:B------:R-:W-:-:S03]  /*aee0*/  VIADD R9, R8, 0x20 ;  /* 0x0000002008097836 */ /* 0x000fc60000000000 */
[----:B------:R0:W-:Y:S02]  /*aef0*/  @!P1 LDGSTS.E.BYPASS.LTC128B.128 [R27+0xcc00], desc[UR46][R2.64], !P0 ;  /* 0x0cc00000021b9fae */ /* 0x0001e4000c101d6e */
[----:B------:R-:W-:Y:S02]  /*af00*/  ISETP.GE.AND P1, PT, R9, R6, PT ;  /* 0x000000060900720c */ /* 0x000fe40003f26270 */
[----:B0-----:R-:W0:Y:S11]  /*af10*/  SHFL.IDX PT, R2, R4, 0x2, 0x181f ;  /* 0x00581f0004027f89 */ /* 0x001e3600000e0000 */
[----:B-1----:R-:W-:-:S02]  /*af20*/  @!P1 LEA R9, P2, R20, R14, 0x1 ;  /* 0x0000000e14099211 */ /* 0x002fc400078408ff */
[----:B------:R-:W1:Y:S03]  /*af30*/  SHFL.IDX PT, R14, R0, 0x3, 0x181f ;  /* 0x00781f00000e7f89 */ /* 0x000e6600000e0000 */
[----:B0-----:R-:W-:Y:S01]  /*af40*/  @!P1 IMAD.X R3, RZ, RZ, R2, P2 ;  /* 0x000000ffff039224 */ /* 0x001fe200010e0602 */
[----:B------:R-:W-:Y:S01]  /*af50*/  @!P1 MOV R2, R9 ;  /* 0x0000000900029202 */ /* 0x000fe20000000f00 */
[----:B------:R-:W-:-:S04]  /*af60*/  VIADD R9, R8, 0x30 ;  /* 0x0000003008097836 */ /* 0x000fc80000000000 */
[----:B------:R0:W-:Y:S01]  /*af70*/  @!P1 LDGSTS.E.BYPASS.LTC128B.128 [R27+0xd400], desc[UR46][R2.64], !P0 ;  /* 0x0d400000021b9fae */ /* 0x0001e2000c101d6e */
[----:B------:R-:W-:-:S03]  /*af80*/  ISETP.GE.AND P1, PT, R9, R6, PT ;  /* 0x000000060900720c */ /* 0x000fc60003f26270 */
[----:B0-----:R-:W0:Y:S10]  /*af90*/  SHFL.IDX PT, R2, R4, 0x3, 0x181f ;  /* 0x00781f0004027f89 */ /* 0x001e3400000e0000 */
[----:B-1----:R-:W-:-:S02]  /*afa0*/  @!P1 LEA R9, P2, R20, R14, 0x1 ;  /* 0x0000000e14099211 */ /* 0x002fc400078408ff */
[----:B------:R-:W1:Y:S03]  /*afb0*/  SHFL.IDX PT, R14, R0, 0x4, 0x181f ;  /* 0x00981f00000e7f89 */ /* 0x000e6600000e0000 */
[----:B0-----:R-:W-:Y:S02]  /*afc0*/  @!P1 IMAD.X R3, RZ, RZ, R2, P2 ;  /* 0x000000ffff039224 */ /* 0x001fe400010e0602 */
[----:B------:R-:W-:Y:S01]  /*afd0*/  @!P1 IMAD.MOV.U32 R2, RZ, RZ, R9 ;  /* 0x000000ffff029224 */ /* 0x000fe200078e0009 */
[----:B------:R-:W-:-:S04]  /*afe0*/  IADD3 R9, R8, 0x40, RZ ;  /* 0x0000004008097810 */ /* 0x000fc80007ffe0ff */
[----:B------:R0:W-:Y:S01]  /*aff0*/  @!P1 LDGSTS.E.BYPASS.LTC128B.128 [R27+0xdc00], desc[UR46][R2.64], !P0 ;  /* 0x0dc00000021b9fae */ /* 0x0001e2000c101d6e */
[----:B------:R-:W-:-:S03]  /*b000*/  ISETP.GE.AND P1, PT, R9, R6, PT ;  /* 0x000000060900720c */ /* 0x000fc60003f26270 */
[----:B0-----:R-:W0:Y:S10]  /*b010*/  SHFL.IDX PT, R2, R4, 0x4, 0x181f ;  /* 0x00981f0004027f89 */ /* 0x001e3400000e0000 */
[----:B-1----:R-:W-:-:S02]  /*b020*/  @!P1 LEA R9, P2, R20, R14, 0x1 ;  /* 0x0000000e14099211 */ /* 0x002fc400078408ff */
[----:B------:R-:W1:Y:S03]  /*b030*/  SHFL.IDX PT, R14, R0, 0x5, 0x181f ;  /* 0x00b81f00000e7f89 */ /* 0x000e6600000e0000 */
[----:B0-----:R-:W-:Y:S02]  /*b040*/  @!P1 IMAD.X R3, RZ, RZ, R2, P2 ;  /* 0x000000ffff039224 */ /* 0x001fe400010e0602 */
[----:B------:R-:W-:Y:S02]  /*b050*/  @!P1 IMAD.MOV.U32 R2, RZ, RZ, R9 ;  /* 0x000000ffff029224 */ /* 0x000fe400078e0009 */
[----:B------:R-:W-:-:S03]  /*b060*/  VIADD R9, R8, 0x50 ;  /* 0x0000005008097836 */ /* 0x000fc60000000000 */
[----:B------:R0:W-:Y:S02]  /*b070*/  @!P1 LDGSTS.E.BYPASS.LTC128B.128 [R27+0xe400], desc[UR46][R2.64], !P0 ;  /* 0x0e400000021b9fae */ /* 0x0001e4000c101d6e */
[----:B------:R-:W-:Y:S02]  /*b080*/  ISETP.GE.AND P1, PT, R9, R6, PT ;  /* 0x000000060900720c */ /* 0x000fe40003f26270 */
[----:B0-----:R-:W0:Y:S11]  /*b090*/  SHFL.IDX PT, R2, R4, 0x5, 0x181f ;  /* 0x00b81f0004027f89 */ /* 0x001e3600000e0000 */
[----:B-1----:R-:W-:-:S02]  /*b0a0*/  @!P1 LEA R9, P2, R20, R14, 0x1 ;  /* 0x0000000e14099211 */ /* 0x002fc400078408ff */
[----:B------:R-:W1:Y:S02]  /*b0b0*/  SHFL.IDX PT, R14, R0, 0x6, 0x181f ;  /* 0x00d81f00000e7f89 */ /* 0x000e6400000e0000 */
[----:B0-----:R-:W-:Y:S01]  /*b0c0*/  @!P1 IADD3.X R3, RZ, R2, RZ, P2, !PT ;  /* 0x00000002ff039210 */ /* 0x001fe200017fe4ff */
[----:B------:R-:W-:Y:S02]  /*b0d0*/  @!P1 IMAD.MOV.U32 R2, RZ, RZ, R9 ;  /* 0x000000ffff029224 */ /* 0x000fe400078e0009 */
[----:B------:R-:W-:-:S03]  /*b0e0*/  VIADD R9, R8, 0x60 ;  /* 0x0000006008097836 */ /* 0x000fc60000000000 */
[----:B------:R0:W-:Y:S02]  /*b0f0*/  @!P1 LDGSTS.E.BYPASS.LTC128B.128 [R27+0xec00], desc[UR46][R2.64], !P0 ;  /* 0x0ec00000021b9fae */ /* 0x0001e4000c101d6e */
[----:B------:R-:W-:Y:S02]  /*b100*/  ISETP.GE.AND P1, PT, R9, R6, PT ;  /* 0x000000060900720c */ /* 0x000fe40003f26270 */
[----:B0-----:R-:W0:Y:S11]  /*b110*/  SHFL.IDX PT, R2, R4, 0x6, 0x181f ;  /* 0x00d81f0004027f89 */ /* 0x001e3600000e0000 */
[----:B-1----:R-:W-:Y:S01]  /*b120*/  @!P1 LEA R9, P2, R20, R14, 0x1 ;  /* 0x0000000e14099211 */ /* 0x002fe200078408ff */
[----:B------:R-:W-:Y:S04]  /*b130*/  SHFL.IDX PT, R4, R4, 0x7, 0x181f ;  /* 0x00f81f0004047f89 */ /* 0x000fe800000e0000 */
[----:B------:R-:W-:Y:S01]  /*b140*/  SHFL.IDX PT, R14, R5, 0x1, 0x181f ;  /* 0x00381f00050e7f89 */ /* 0x000fe200000e0000 */
[----:B0-----:R-:W-:Y:S01]  /*b150*/  @!P1 IMAD.X R3, RZ, RZ, R2, P2 ;  /* 0x000000ffff039224 */ /* 0x001fe200010e0602 */
[----:B------:R-:W-:Y:S01]  /*b160*/  @!P1 MOV R2, R9 ;  /* 0x0000000900029202 */ /* 0x000fe20000000f00 */
[----:B------:R-:W-:-:S04]  /*b170*/  VIADD R9, R8, 0x80 ;  /* 0x0000008008097836 */ /* 0x000fc80000000000 */
[----:B------:R0:W-:Y:S01]  /*b180*/  @!P1 LDGSTS.E.BYPASS.LTC128B.128 [R27+0xf400], desc[UR46][R2.64], !P0 ;  /* 0x0f400000021b9fae */ /* 0x0001e2000c101d6e */
[----:B------:R-:W-:Y:S01]  /*b190*/  ISETP.GE.AND P2, PT, R9, R6, PT ;  /* 0x000000060900720c */ /* 0x000fe20003f46270 */
[----:B------:R-:W-:-:S05]  /*b1a0*/  VIADD R9, R8, 0x70 ;  /* 0x0000007008097836 */ /* 0x000fca0000000000 */
[----:B------:R-:W-:Y:S02]  /*b1b0*/  ISETP.GE.AND P1, PT, R9, R6, PT ;  /* 0x000000060900720c */ /* 0x000fe40003f26270 */
[----:B------:R-:W-:Y:S04]  /*b1c0*/  SHFL.IDX PT, R9, R5, RZ, 0x181f ;  /* 0x00181fff05097589 */ /* 0x000fe800000e0000 */
[----:B0-----:R-:W0:Y:S04]  /*b1d0*/  SHFL.IDX PT, R2, R0, 0x7, 0x181f ;  /* 0x00f81f0000027f89 */ /* 0x001e2800000e0000 */
[----:B------:R-:W1:Y:S03]  /*b1e0*/  SHFL.IDX PT, R0, R7, RZ, 0x181f ;  /* 0x00181fff07007589 */ /* 0x000e6600000e0000 */
[----:B0-----:R-:W-:-:S05]  /*b1f0*/  @!P1 LEA R2, P3, R20, R2, 0x1 ;  /* 0x0000000214029211 */ /* 0x001fca00078608ff */
[----:B------:R-:W-:-:S05]  /*b200*/  @!P1 IMAD.X R3, RZ, RZ, R4, P3 ;  /* 0x000000ffff039224 */ /* 0x000fca00018e0604 */
[----:B------:R0:W-:Y:S02]  /*b210*/  @!P1 LDGSTS.E.BYPASS.LTC128B.128 [R27+0xfc00], desc[UR46][R2.64], !P0 ;  /* 0x0fc00000021b9fae */ /* 0x0001e4000c101d6e */
[----:B0-----:R-:W-:Y:S01]  /*b220*/  @!P2 LEA R2, P1, R20, R9, 0x1 ;  /* 0x000000091402a211 */ /* 0x001fe200078208ff */
[----:B------:R-:W-:-:S03]  /*b230*/  VIADD R9, R8, 0x90 ;  /* 0x0000009008097836 */ /* 0x000fc60000000000 */
[----:B-1----:R-:W-:Y:S02]  /*b240*/  @!P2 IADD3.X R3, RZ, R0, RZ, P1, !PT ;  /* 0x00000000ff03a210 */ /* 0x002fe40000ffe4ff */
[----:B------:R-:W0:Y:S01]  /*b250*/  SHFL.IDX PT, R0, R7, 0x1, 0x181f ;  /* 0x00381f0007007f89 */ /* 0x000e2200000e0000 */
[----:B------:R-:W-:-:S03]  /*b260*/  ISETP.GE.AND P1, PT, R9, R6, PT ;  /* 0x000000060900720c */ /* 0x000fc60003f26270 */
[----:B------:R1:W-:Y:S10]  /*b270*/  @!P2 LDGSTS.E.BYPASS.LTC128B.128 [R27+0x10400], desc[UR46][R2.64], !P0 ;  /* 0x10400000021bafae */ /* 0x0003f4000c101d6e */
[----:B------:R-:W-:-:S05]  /*b280*/  @!P1 LEA R14, P2, R20, R14, 0x1 ;  /* 0x0000000e140e9211 */ /* 0x000fca00078408ff */
[----:B-1----:R-:W-:Y:S02]  /*b290*/  @!P1 IMAD.MOV.U32 R2, RZ, RZ, R14 ;  /* 0x000000ffff029224 */ /* 0x002fe400078e000e */
[----:B------:R-:W1:Y:S01]  /*b2a0*/  SHFL.IDX PT, R14, R5, 0x2, 0x181f ;  /* 0x00581f00050e7f89 */ /* 0x000e6200000e0000 */
[----:B0-----:R-:W-:-:S03]  /*b2b0*/  @!P1 IMAD.X R9, RZ, RZ, R0, P2 ;  /* 0x000000ffff099224 */ /* 0x001fc600010e0600 */
[----:B------:R-:W0:Y:S02]  /*b2c0*/  SHFL.IDX PT, R0, R7, 0x2, 0x181f ;  /* 0x00581f0007007f89 */ /* 0x000e2400000e0000 */
[----:B------:R-:W-:Y:S01]  /*b2d0*/  @!P1 MOV R3, R9 ;  /* 0x0000000900039202 */ /* 0x000fe20000000f00 */
[----:B------:R-:W-:Y:S01]  /*b2e0*/  VIADD R9, R8, 0xa0 ;  /* 0x000000a008097836 */ /* 0x000fe20000000000 */
[----:B------:R-:W2:Y:S04]  /*b2f0*/  SHFL.IDX PT, R7, R7, 0x3, 0x181f ;  /* 0x00781f0007077f89 */ /* 0x000ea800000e0000 */
[----:B------:R1:W-:Y:S01]  /*b300*/  @!P1 LDGSTS.E.BYPASS.LTC128B.128 [R27+0x10c00], desc[UR46][R2.64], !P0 ;  /* 0x10c00000021b9fae */ /* 0x0003e2000c101d6e */
[----:B------:R-:W-:-:S13]  /*b310*/  ISETP.GE.AND P1, PT, R9, R6, PT ;  /* 0x000000060900720c */ /* 0x000fda0003f26270 */
[----:B-1----:R-:W-:Y:S02]  /*b320*/  @!P1 LEA R2, P2, R20, R14, 0x1 ;  /* 0x0000000e14029211 */ /* 0x002fe400078408ff */
[----:B------:R1:W3:Y:S03]  /*b330*/  SHFL.IDX PT, R14, R5, 0x3, 0x181f ;  /* 0x00781f00050e7f89 */ /* 0x0002e600000e0000 */
[----:B0-----:R-:W-:-:S05]  /*b340*/  @!P1 IMAD.X R3, RZ, RZ, R0, P2 ;  /* 0x000000ffff039224 */ /* 0x001fca00010e0600 */
[----:B--2---:R1:W-:Y:S03]  /*b350*/  @!P1 LDGSTS.E.BYPASS.LTC128B.128 [R27+0x11400], desc[UR46][R2.64], !P0 ;  /* 0x11400000021b9fae */ /* 0x0043e6000c101d6e */
.L_x_139:
[----:B------:R-:W2:Y:S01]  /*b360*/  LDL R0, [R1+0x20] ;  /* 0x0000200001007983 */ /* 0x000ea20000100800 */
[----:B-1----:R-:W-:-:S05]  /*b370*/  VIADD R3, R8, 0xb0 ;  /* 0x000000b008037836 */ /* 0x002fca0000000000 */
[----:B------:R-:W-:-:S13]  /*b380*/  ISETP.GE.AND P1, PT, R3, R6, PT ;  /* 0x000000060300720c */ /* 0x000fda0003f26270 */
[----:B---3--:R-:W-:-:S04]  /*b390*/  @!P1 LEA R2, P2, R20, R14, 0x1 ;  /* 0x0000000e14029211 */ /* 0x008fc800078408ff */
[----:B------:R-:W-:-:S05]  /*b3a0*/  @!P1 IADD3.X R3, RZ, R7, RZ, P2, !PT ;  /* 0x00000007ff039210 */ /* 0x000fca00017fe4ff */
[----:B------:R-:W-:Y:S01]  /*b3b0*/  @!PT LDS RZ, [RZ] ;  /* 0x00000000fffff984 */ /* 0x000fe20000000800 */
[----:B------:R-:W-:Y:S01]  /*b3c0*/  @!PT LDS RZ, [RZ] ;  /* 0x00000000fffff984 */ /* 0x000fe20000000800 */
[----:B------:R-:W-:Y:S01]  /*b3d0*/  @!PT LDS RZ, [RZ] ;  /* 0x00000000fffff984 */ /* 0x000fe20000000800 */
[----:B------:R0:W-:Y:S01]  /*b3e0*/  @!P1 LDGSTS.E.BYPASS.LTC128B.128 [R27+0x11c00], desc[UR46][R2.64], !P0 ;  /* 0x11c00000021b9fae */ /* 0x0001e2000c101d6e */
[----:B------:R-:W-:Y:S01]  /*b3f0*/  NOP ;  /* 0x0000000000007918 */ /* 0x000fe20000000000 */
[----:B------:R-:W-:Y:S02]  /*b400*/  SYNCS.ARRIVE.TRANS64.RED.A0T1 RZ, [UR37+0x30800], RZ ;  /* 0x030800ffffff79a7 */ /* 0x000fe40008200425 */
[----:B------:R-:W-:Y:S01]  /*b410*/  ARRIVES.LDGSTSBAR.64.TRANSCNT [UR37+0x30800] ;  /* 0x03080000ff0079b0 */ /* 0x000fe20008000aa5 */
[----:B--2---:R-:W-:-:S04]  /*b420*/  LOP3.LUT R0, R0, 0x1, RZ, 0xc, !PT ;  /* 0x0000000100007812 */ /* 0x004fc800078e0cff */
[----:B------:R-:W-:Y:S01]  /*b430*/  SHF.L.U32 R0, R0, 0x1f, RZ ;  /* 0x0000001f00007819 */ /* 0x000fe200000006ff */
[----:B------:R-:W-:Y:S01]  /*b440*/  NOP ;  /* 0x0000000000007918 */ /* 0x000fe20000000000 */
[----:B------:R-:W2:Y:S01]  /*b450*/  LDL.LU R5, [R1+0x18] ;  /* 0x0000180001057983 */ /* 0x000ea20000300800 */
[----:B------:R-:W-:Y:S01]  /*b460*/  SYNCS.ARRIVE.TRANS64.A1T0 RZ, [UR37+0x30800], RZ ;  /* 0x030800ffffff79a7 */ /* 0x000fe20008100025 */
[----:B------:R-:W-:Y:S01]  /*b470*/  BSSY B0, `(.L_x_42) ;  /* 0x0000005000007945 */ /* 0x000fe20003800000 */
[----:B------:R-:W-:Y:S01]  /*b480*/  IMAD.U32 R9, RZ, RZ, UR37 ;  /* 0x00000025ff097e24 */ /* 0x000fe2000f8e00ff */
[----:B------:R-:W1:Y:S01]  /*b490*/  SYNCS.PHASECHK.TRANS64.TRYWAIT P0, [UR37+0x30820], R0 ;  /* 0x03082000ff0075a7 */ /* 0x000e620008000165 */
[----:B--2---:R-:W-:Y:S01]  /*b4a0*/  ISETP.GE.AND P1, PT, R5, 0xc1, PT ;  /* 0x000000c10500780c */ /* 0x004fe20003f26270 */
[----:B01----:R-:W-:-:S12]  /*b4b0*/  @!P0 BRA `(.L_x_43) ;  /* 0x0000002c00b48947 */ /* 0x003fd80003800000 */
.L_x_140:
[----:B------:R-:W-:Y:S05]  /*b4c0*/  BSYNC B0 ;  /* 0x0000000000007941 */ /* 0x000fea0003800000 */
.L_x_42:
[----:B------:R-:W-:Y:S01]  /*b4d0*/  VIADD R8, R9, 0x30800 ;  /* 0x0003080009087836 */ /* 0x000fe20000000000 */
[----:B------:R-:W-:Y:S06]  /*b4e0*/  @!P1 BRA `(.L_x_44) ;  /* 0x00000014008c9947 */ /* 0x000fec0003800000 */
[----:B------:R-:W2:Y:S01]  /*b4f0*/  LDL R2, [R1+0x4] ;  /* 0x0000040001027983 */ /* 0x000ea20000100800 */
[----:B------:R-:W-:Y:S01]  /*b500*/  MOV R3, 0x1 ;  /* 0x0000000100037802 */ /* 0x000fe20000000f00 */
[----:B--2---:R-:W-:-:S05]  /*b510*/  IMAD.MOV R6, RZ, RZ, -R2 ;  /* 0x000000ffff067224 */ /* 0x004fca00078e0a02 */
[----:B------:R-:W-:-:S05]  /*b520*/  VIADDMNMX R6, R6, R3, 0xffffffff, !PT ;  /* 0xffffffff06067446 */ /* 0x000fca0007800103 */
[----:B0-----:R-:W-:-:S05]  /*b530*/  IMAD.IADD R0, R2, 0x1, R6 ;  /* 0x0000000102007824 */ /* 0x001fca00078e0206 */
[----:B------:R-:W-:-:S04]  /*b540*/  LOP3.LUT R0, R0, 0x1, RZ, 0xc0, !PT ;  /* 0x0000000100007812 */ /* 0x000fc800078ec0ff */
[----:B------:R-:W-:Y:S01]  /*b550*/  ISETP.NE.U32.AND P0, PT, R0, 0x1, PT ;  /* 0x000000010000780c */ /* 0x000fe20003f05070 */
[----:B------:R-:W-:-:S12]  /*b560*/  VIADD R0, R2, 0xfffffffe ;  /* 0xfffffffe02007836 */ /* 0x000fd80000000000 */
[----:B------:R-:W-:Y:S05]  /*b570*/  @P0 BRA `(.L_x_45) ;  /* 0x0000000400d00947 */ /* 0x000fea0003800000 */
[----:B------:R-:W-:Y:S01]  /*b580*/  ISETP.NE.AND P2, PT, R25, RZ, PT ;  /* 0x000000ff1900720c */ /* 0x000fe20003f45270 */
[----:B------:R-:W-:Y:S01]  /*b590*/  VIADD R7, R16, 0x1 ;  /* 0x0000000110077836 */ /* 0x000fe20000000000 */
[----:B------:R-:W-:Y:S04]  /*b5a0*/  BSSY B0, `(.L_x_46) ;  /* 0x000006d000007945 */ /* 0x000fe80003800000 */
[----:B------:R-:W-:-:S04]  /*b5b0*/  ISETP.NE.AND P0, PT, R7, 0x2, PT ;  /* 0x000000020700780c */ /* 0x000fc80003f05270 */
[----:B------:R-:W-:Y:S02]  /*b5c0*/  SEL R3, RZ, 0x1, P0 ;  /* 0x00000001ff037807 */ /* 0x000fe40000000000 */
[----:B------:R-:W-:Y:S02]  /*b5d0*/  SEL R7, R7, RZ, P0 ;  /* 0x000000ff07077207 */ /* 0x000fe40000000000 */
[----:B------:R-:W-:Y:S01]  /*b5e0*/  LOP3.LUT R10, R22, R3, RZ, 0x3c, !PT ;  /* 0x00000003160a7212 */ /* 0x000fe200078e3cff */
[----:B------:R-:W-:Y:S06]  /*b5f0*/  @!P2 BRA `(.L_x_47) ;  /* 0x00000004009ca947 */ /* 0x000fec0003800000 */
[----:B------:R-:W-:Y:S02]  /*b600*/  ISETP.NE.AND P2, PT, R26, RZ, PT ;  /* 0x000000ff1a00720c */ /* 0x000fe40003f45270 */
[----:B------:R-:W-:-:S11]  /*b610*/  MOV R4, R18 ;  /* 0x0000001200047202 */ /* 0x000fd60000000f00 */
[----:B------:R-:W-:Y:S05]  /*b620*/  @!P2 BRA `(.L_x_48) ;  /* 0x000000000048a947 */ /* 0x000fea0003800000 */
[----:B------:R-:W0:Y:S01]  /*b630*/  LDC R4, c[0x0][0x43c] ;  /* 0x00010f00ff047b82 */ /* 0x000e220000000800 */
[----:B------:R-:W-:Y:S01]  /*b640*/  ULDC.64 UR4, c[0x0][0x428] ;  /* 0x00010a0000047ab9 */ /* 0x000fe20000000a00 */
[----:B0-----:R-:W-:-:S13]  /*b650*/  ISETP.NE.AND P0, PT, R4, 0x1, PT ;  /* 0x000000010400780c */ /* 0x001fda0003f05270 */
[----:B------:R-:W0:Y:S02]  /*b660*/  @P0 LDC.64 R2, c[0x0][0x440] ;  /* 0x00011000ff020b82 */ /* 0x000e240000000a00 */
[----:B0-----:R-:W-:-:S04]  /*b670*/  @P0 IMAD.HI.U32 R5, R0, R2, RZ ;  /* 0x0000000200050227 */ /* 0x001fc800078e00ff */
[----:B------:R-:W-:Y:S01]  /*b680*/  IMAD.MOV.U32 R2, RZ, RZ, R0 ;  /* 0x000000ffff027224 */ /* 0x000fe200078e0000 */
[----:B------:R-:W-:-:S05]  /*b690*/  @P0 SHF.R.U32.HI R2, RZ, R3, R5 ;  /* 0x00000003ff020219 */ /* 0x000fca0000011605 */
[----:B------:R-:W-:-:S04]  /*b6a0*/  IMAD.MOV R3, RZ, RZ, -R2 ;  /* 0x000000ffff037224 */ /* 0x000fc800078e0a02 */
[----:B------:R-:W-:Y:S01]  /*b6b0*/  IMAD R0, R4, R3, R0 ;  /* 0x0000000304007224 */ /* 0x000fe200078e0200 */
[----:B------:R-:W-:Y:S01]  /*b6c0*/  SHF.R.S32.HI R3, RZ, 0x1f, R2 ;  /* 0x0000001fff037819 */ /* 0x000fe20000011402 */
[----:B------:R-:W-:-:S04]  /*b6d0*/  IMAD R4, R24, UR4, RZ ;  /* 0x0000000418047c24 */ /* 0x000fc8000f8e02ff */
[C---:B------:R-:W-:Y:S02]  /*b6e0*/  IMAD R4, R19.reuse, UR5, R4 ;  /* 0x0000000513047c24 */ /* 0x040fe4000f8e0204 */
[----:B------:R-:W-:Y:S01]  /*b6f0*/  IMAD.WIDE.U32 R2, R19, UR4, R2 ;  /* 0x0000000413027c25 */ /* 0x000fe2000f8e0002 */
[----:B------:R-:W-:-:S03]  /*b700*/  ULDC.64 UR4, c[0x0][0x418] ;  /* 0x0001060000047ab9 */ /* 0x000fc60000000a00 */
[----:B------:R-:W-:Y:S01]  /*b710*/  IMAD.IADD R3, R4, 0x1, R3 ;  /* 0x0000000104037824 */ /* 0x000fe200078e0203 */
[----:B------:R-:W-:-:S04]  /*b720*/  LEA R4, P0, R2, UR4, 0x2 ;  /* 0x0000000402047c11 */ /* 0x000fc8000f8010ff */
[----:B------:R-:W-:-:S05]  /*b730*/  LEA.HI.X R5, R2, UR5, R3, 0x2, P0 ;  /* 0x0000000502057c11 */ /* 0x000fca00080f1403 */
[----:B------:R0:W5:Y:S04]  /*b740*/  LDG.E R4, desc[UR46][R4.64] ;  /* 0x0000002e04047981 */ /* 0x000168000c1e1900 */
.L_x_48:
[----:B------:R-:W-:Y:S01]  /*b750*/  LEA R2, R7, UR37, 0x3 ;  /* 0x0000002507027c11 */ /* 0x000fe2000f8e18ff */
[----:B------:R-:W-:Y:S01]  /*b760*/  BSSY B1, `(.L_x_49) ;  /* 0x0000004000017945 */ /* 0x000fe20003800000 */
[----:B------:R-:W-:-:S04]  /*b770*/  SHF.L.U32 R3, R10, 0x1f, RZ ;  /* 0x0000001f0a037819 */ /* 0x000fc800000006ff */
[----:B------:R-:W1:Y:S02]  /*b780*/  SYNCS.PHASECHK.TRANS64.TRYWAIT P0, [R2+URZ+0x30840], R3 ;  /* 0x03084003020075a7 */ /* 0x000e64000800017f */
[----:B-1----:R-:W-:Y:S05]  /*b790*/  @!P0 BRA `(.L_x_50) ;  /* 0x0000002c00108947 */ /* 0x002fea0003800000 */
.L_x_141:
[----:B------:R-:W-:Y:S05]  /*b7a0*/  BSYNC B1 ;  /* 0x0000000000017941 */ /* 0x000fea0003800000 */
.L_x_49:
[----:B0-----:R-:W0:Y:S01]  /*b7b0*/  S2R R5, SR_TID.X ;  /* 0x0000000000057919 */ /* 0x001e220000002100 */
[----:B------:R-:W-:Y:S01]  /*b7c0*/  BSSY B1, `(.L_x_51) ;  /* 0x000000b000017945 */ /* 0x000fe20003800000 */
[----:B0-----:R-:W-:-:S04]  /*b7d0*/  LOP3.LUT R5, R5, 0x7f, RZ, 0xc0, !PT ;  /* 0x0000007f05057812 */ /* 0x001fc800078ec0ff */
[----:B------:R-:W-:-:S13]  /*b7e0*/  ISETP.NE.AND P1, PT, R5, RZ, PT ;  /* 0x000000ff0500720c */ /* 0x000fda0003f25270 */
[----:B------:R-:W-:Y:S05]  /*b7f0*/  @P1 BRA `(.L_x_52) ;  /* 0x00000000001c1947 */ /* 0x000fea0003800000 */
[----:B------:R-:W0:Y:S01]  /*b800*/  S2R R5, SR_TID.X ;  /* 0x0000000000057919 */ /* 0x000e220000002100 */
[----:B-1----:R-:W-:-:S04]  /*b810*/  MOV R3, 0x6000 ;  /* 0x0000600000037802 */ /* 0x002fc80000000f00 */
[----:B------:R2:W-:Y:S01]  /*b820*/  SYNCS.ARRIVE.TRANS64 RZ, [R2+URZ+0x30830], R3 ;  /* 0x0308300302ff79a7 */ /* 0x0005e2000800003f */
[----:B0-----:R-:W-:-:S04]  /*b830*/  LOP3.LUT R5, R5, 0x1f, RZ, 0xc0, !PT ;  /* 0x0000001f05057812 */ /* 0x001fc800078ec0ff */
[----:B------:R-:W-:-:S13]  /*b840*/  ISETP.NE.AND P0, PT, R5, RZ, PT ;  /* 0x000000ff0500720c */ /* 0x000fda0003f05270 */
[----:B--2---:R-:W-:Y:S05]  /*b850*/  @!P0 BRA `(.L_x_52) ;  /* 0x0000000000048947 */ /* 0x004fea0003800000 */
[----:B------:R-:W-:Y:S01]  /*b860*/  BPT.TRAP 0x1 ;  /* 0x000000040000795c */ /* 0x000fe20000300000 */
.L_x_52:
[----:B------:R-:W-:Y:S05]  /*b870*/  BSYNC B1 ;  /* 0x0000000000017941 */ /* 0x000fea0003800000 */
.L_x_51:
[----:B------:R-:W-:Y:S01]  /*b880*/  IMAD.MOV.U32 R11, RZ, RZ, RZ ;  /* 0x000000ffff0b7224 */ /* 0x000fe200078e00ff */
[----:B------:R-:W-:Y:S01]  /*b890*/  UIADD3 UR4, UP0, UR40, 0x370, URZ ;  /* 0x0000037028047890 */ /* 0x000fe2000ff1e03f */
[----:B-1----:R-:W-:Y:S01]  /*b8a0*/  IMAD R3, R7, 0x6000, R9 ;  /* 0x0000600007037824 */ /* 0x002fe200078e0209 */
[----:B------:R-:W-:Y:S01]  /*b8b0*/  PLOP3.LUT P0, PT, PT, PT, PT, 0x80, 0x0 ;  /* 0x000000000000781c */ /* 0x000fe20003f0f070 */
[----:B------:R-:W-:Y:S01]  /*b8c0*/  VIADD R2, R2, 0x30830 ;  /* 0x0003083002027836 */ /* 0x000fe20000000000 */
[----:B------:R-:W-:Y:S01]  /*b8d0*/  R2UR UR10, R11 ;  /* 0x000000000b0a72ca */ /* 0x000fe200000e0000 */
[----:B------:R-:W-:Y:S01]  /*b8e0*/  IMAD R5, R0, 0xc0, RZ ;  /* 0x000000c000057824 */ /* 0x000fe200078e02ff */
[----:B------:R-:W-:Y:S01]  /*b8f0*/  IADD3 R3, R3, 0x12400, RZ ;  /* 0x0001240003037810 */ /* 0x000fe20007ffe0ff */
[----:B------:R-:W-:Y:S01]  /*b900*/  UIADD3.X UR5, URZ, UR41, URZ, UP0, !UPT ;  /* 0x000000293f057290 */ /* 0x000fe200087fe43f */
[----:B------:R-:W-:Y:S01]  /*b910*/  UMOV UR6, 0x0 ;  /* 0x0000000000067882 */ /* 0x000fe20000000000 */
[----:B------:R-:W-:-:S10]  /*b920*/  UMOV UR7, 0x14f00000 ;  /* 0x14f0000000077882 */ /* 0x000fd40000000000 */
.L_x_53:
[----:B------:R-:W-:-:S13]  /*b930*/  @P0 ELECT P2, URZ, PT ;  /* 0x00000000003f082f */ /* 0x000fda0003840000 */
[----:B-----5:R-:W-:Y:S02]  /*b940*/  @P2 R2UR UR13, R4 ;  /* 0x00000000040d22ca */ /* 0x020fe400000e0000 */
[----:B------:R-:W-:Y:S02]  /*b950*/  @P2 R2UR UR12, R17 ;  /* 0x00000000110c22ca */ /* 0x000fe400000e0000 */
[----:B------:R-:W-:Y:S02]  /*b960*/  @P2 R2UR UR11, R5 ;  /* 0x00000000050b22ca */ /* 0x000fe400000e0000 */
[----:B------:R-:W-:Y:S02]  /*b970*/  @P2 R2UR UR9, R2 ;  /* 0x00000000020922ca */ /* 0x000fe400000e0000 */
[----:B------:R-:W-:Y:S02]  /*b980*/  @P2 R2UR UR8, R3 ;  /* 0x00000000030822ca */ /* 0x000fe400000e0000 */
[----:B------:R-:W-:-:S02]  /*b990*/  @P2 PLOP3.LUT P0, PT, P2, PT, PT, 0x8, 0x0 ;  /* 0x000000000000281c */ /* 0x000fc4000170e170 */
[----:B------:R-:W-:-:S09]  /*b9a0*/  PLOP3.LUT P2, PT, PT, PT, PT, 0x8, 0x0 ;  /* 0x000000000000781c */ /* 0x000fd20003f4e170 */
[----:B------:R0:W-:Y:S02]  /*b9b0*/  UTMALDG.4D [UR8], [UR4], desc[UR6] ;  /* 0x00000608040075b4 */ /* 0x0001e40008019000 */
[----:B0-----:R-:W-:Y:S05]  /*b9c0*/  @P0 BRA.U.ANY `(.L_x_53) ;  /* 0xfffffffd00d80947 */ /* 0x001fea000393ffff */
[----:B------:R-:W-:Y:S01]  /*b9d0*/  SHF.L.U32 R3, R22, 0x1f, RZ ;  /* 0x0000001f16037819 */ /* 0x000fe200000006ff */
[----:B------:R-:W-:Y:S01]  /*b9e0*/  IMAD R2, R16, 0x8, R8 ;  /* 0x0000000810027824 */ /* 0x000fe200078e0208 */
[----:B------:R-:W-:Y:S03]  /*b9f0*/  BSSY B1, `(.L_x_54) ;  /* 0x0000003000017945 */ /* 0x000fe60003800000 */
[----:B------:R-:W0:Y:S02]  /*ba00*/  SYNCS.PHASECHK.TRANS64.TRYWAIT P0, [R2+URZ+0x60], R3 ;  /* 0x00006003020075a7 */ /* 0x000e24000800017f */
[----:B0-----:R-:W-:Y:S05]  /*ba10*/  @!P0 BRA `(.L_x_55) ;  /* 0x0000002800848947 */ /* 0x001fea0003800000 */
.L_x_142:
[----:B------:R-:W-:Y:S05]  /*ba20*/  BSYNC B1 ;  /* 0x0000000000017941 */ /* 0x000fea0003800000 */
.L_x_54:
[----:B------:R-:W-:Y:S01]  /*ba30*/  BSSY B1, `(.L_x_56) ;  /* 0x000000c000017945 */ /* 0x000fe20003800000 */
[----:B------:R-:W-:Y:S01]  /*ba40*/  IMAD.MOV.U32 R12, RZ, RZ, 0x0 ;  /* 0x00000000ff0c7424 */ /* 0x000fe200078e00ff */
[----:B------:R-:W-:Y:S02]  /*ba50*/  MOV R13, 0x14f00000 ;  /* 0x14f00000000d7802 */ /* 0x000fe40000000f00 */
[----:B------:R-:W-:Y:S05]  /*ba60*/  @P1 BRA `(.L_x_57) ;  /* 0x0000000000201947 */ /* 0x000fea0003800000 */
[----:B------:R-:W1:Y:S01]  /*ba70*/  S2R R5, SR_TID.X ;  /* 0x0000000000057919 */ /* 0x000e620000002100 */
[----:B0-----:R-:W-:Y:S01]  /*ba80*/  LEA R2, R16, UR37, 0x3 ;  /* 0x0000002510027c11 */ /* 0x001fe2000f8e18ff */
[----:B------:R-:W-:-:S04]  /*ba90*/  IMAD.MOV.U32 R3, RZ, RZ, 0x6000 ;  /* 0x00006000ff037424 */ /* 0x000fc800078e00ff */
[----:B------:R2:W-:Y:S01]  /*baa0*/  SYNCS.ARRIVE.TRANS64 RZ, [R2+URZ+0x30850], R3 ;  /* 0x0308500302ff79a7 */ /* 0x0005e2000800003f */
[----:B-1----:R-:W-:-:S04]  /*bab0*/  LOP3.LUT R5, R5, 0x1f, RZ, 0xc0, !PT ;  /* 0x0000001f05057812 */ /* 0x002fc800078ec0ff */
[----:B------:R-:W-:-:S13]  /*bac0*/  ISETP.NE.AND P0, PT, R5, RZ, PT ;  /* 0x000000ff0500720c */ /* 0x000fda0003f05270 */
[----:B--2---:R-:W-:Y:S05]  /*bad0*/  @!P0 BRA `(.L_x_57) ;  /* 0x0000000000048947 */ /* 0x004fea0003800000 */
[----:B------:R-:W-:Y:S01]  /*bae0*/  BPT.TRAP 0x1 ;  /* 0x000000040000795c */ /* 0x000fe20000300000 */
.L_x_57:
[----:B------:R-:W-:Y:S05]  /*baf0*/  BSYNC B1 ;  /* 0x0000000000017941 */ /* 0x000fea0003800000 */
.L_x_56:
[----:B------:R-:W-:Y:S01]  /*bb00*/  R2UR UR6, R12 ;  /* 0x000000000c0672ca */ /* 0x000fe200000e0000 */
[C---:B0-----:R-:W-:Y:S01]  /*bb10*/  IMAD R3, R16.reuse, 0x6000, R9 ;  /* 0x0000600010037824 */ /* 0x041fe200078e0209 */
[----:B------:R-:W-:Y:S01]  /*bb20*/  R2UR UR7, R13 ;  /* 0x000000000d0772ca */ /* 0x000fe200000e0000 */
[----:B------:R-:W-:Y:S01]  /*bb30*/  UIADD3 UR4, UP0, UR40, 0x470, URZ ;  /* 0x0000047028047890 */ /* 0x000fe2000ff1e03f */
[----:B------:R-:W-:Y:S01]  /*bb40*/  R2UR UR10, R11 ;  /* 0x000000000b0a72ca */ /* 0x000fe200000e0000 */
[----:B------:R-:W-:Y:S01]  /*bb50*/  IMAD R5, R23, 0xc0, RZ ;  /* 0x000000c017057824 */ /* 0x000fe200078e02ff */
[----:B------:R-:W-:Y:S01]  /*bb60*/  LEA R2, R16, UR37, 0x3 ;  /* 0x0000002510027c11 */ /* 0x000fe2000f8e18ff */
[----:B------:R-:W-:Y:S01]  /*bb70*/  VIADD R3, R3, 0x400 ;  /* 0x0000040003037836 */ /* 0x000fe20000000000 */
[----:B------:R-:W-:Y:S01]  /*bb80*/  PLOP3.LUT P0, PT, PT, PT, PT, 0x80, 0x0 ;  /* 0x000000000000781c */ /* 0x000fe20003f0f070 */
[----:B------:R-:W-:Y:S01]  /*bb90*/  UIADD3.X UR5, URZ, UR41, URZ, UP0, !UPT ;  /* 0x000000293f057290 */ /* 0x000fe200087fe43f */
[----:B------:R-:W-:-:S11]  /*bba0*/  IADD3 R2, R2, 0x30850, RZ ;  /* 0x0003085002027810 */ /* 0x000fd60007ffe0ff */
.L_x_58:
[----:B------:R-:W-:-:S13]  /*bbb0*/  @P0 ELECT P1, URZ, PT ;  /* 0x00000000003f082f */ /* 0x000fda0003820000 */
[----:B------:R-:W-:Y:S02]  /*bbc0*/  @P1 R2UR UR13, R18 ;  /* 0x00000000120d12ca */ /* 0x000fe400000e0000 */
        /* <DEDUP_REMOVED lines=8> */
[----:B------:R-:W-:Y:S02]  /*bc50*/  IMAD.MOV.U32 R18, RZ, RZ, R4 ;  /* 0x000000ffff127224 */ /* 0x000fe400078e0004 */
[----:B------:R-:W-:-:S07]  /*bc60*/  IMAD.MOV.U32 R23, RZ, RZ, R0 ;  /* 0x000000ffff177224 */ /* 0x000fce00078e0000 */
.L_x_47:
[----:B------:R-:W-:Y:S05]  /*bc70*/  BSYNC B0 ;  /* 0x0000000000007941 */ /* 0x000fea0003800000 */
.L_x_46:
[----:B------:R-:W2:Y:S01]  /*bc80*/  LDL.LU R0, [R1+0x4] ;  /* 0x0000040001007983 */ /* 0x000ea20000300800 */
[----:B------:R-:W-:Y:S02]  /*bc90*/  IMAD.MOV.U32 R16, RZ, RZ, R7 ;  /* 0x000000ffff107224 */ /* 0x000fe400078e0007 */
[----:B------:R-:W-:Y:S01]  /*bca0*/  IMAD.MOV.U32 R22, RZ, RZ, R10 ;  /* 0x000000ffff167224 */ /* 0x000fe200078e000a */
[----:B--2---:R-:W-:-:S07]  /*bcb0*/  IADD3 R0, R0, -0x3, RZ ;  /* 0xfffffffd00007810 */ /* 0x004fce0007ffe0ff */
.L_x_45:
[----:B------:R-:W-:Y:S01]  /*bcc0*/  IADD3 R6, -R6, RZ, RZ ;  /* 0x000000ff06067210 */ /* 0x000fe20007ffe1ff */
[----:B------:R-:W-:Y:S03]  /*bcd0*/  BSSY B0, `(.L_x_44) ;  /* 0x00000e4000007945 */ /* 0x000fe60003800000 */
[----:B------:R-:W-:-:S13]  /*bce0*/  ISETP.NE.AND P0, PT, R29, R6, PT ;  /* 0x000000061d00720c */ /* 0x000fda0003f05270 */
[----:B------:R-:W-:Y:S05]  /*bcf0*/  @!P0 BRA `(.L_x_59) ;  /* 0x0000000c00848947 */ /* 0x000fea0003800000 */
[----:B------:R-:W-:-:S07]  /*bd00*/  IMAD.MOV.U32 R4, RZ, RZ, R18 ;  /* 0x000000ffff047224 */ /* 0x000fce00078e0012 */
.L_x_86:
        /* <DEDUP_REMOVED lines=17> */
[----:B------:R-:W-:Y:S01]  /*be20*/  @P0 SHF.R.U32.HI R2, RZ, R3, R4 ;  /* 0x00000003ff020219 */ /* 0x000fe20000011604 */
[----:B------:R-:W-:-:S03]  /*be30*/  IMAD R4, R24, UR4, RZ ;  /* 0x0000000418047c24 */ /* 0x000fc6000f8e02ff */
[--C-:B------:R-:W-:Y:S01]  /*be40*/  SHF.R.S32.HI R3, RZ, 0x1f, R2.reuse ;  /* 0x0000001fff037819 */ /* 0x100fe20000011402 */
[----:B------:R-:W-:Y:S02]  /*be50*/  IMAD.MOV R5, RZ, RZ, -R2 ;  /* 0x000000ffff057224 */ /* 0x000fe400078e0a02 */
[C---:B------:R-:W-:Y:S02]  /*be60*/  IMAD R4, R19.reuse, UR5, R4 ;  /* 0x0000000513047c24 */ /* 0x040fe4000f8e0204 */
[----:B------:R-:W-:Y:S01]  /*be70*/  IMAD.WIDE.U32 R2, R19, UR4, R2 ;  /* 0x0000000413027c25 */ /* 0x000fe2000f8e0002 */
[----:B------:R-:W-:-:S03]  /*be80*/  ULDC.64 UR4, c[0x0][0x418] ;  /* 0x0001060000047ab9 */ /* 0x000fc60000000a00 */
[----:B------:R-:W-:Y:S01]  /*be90*/  IMAD R10, R10, R5, R0 ;  /* 0x000000050a0a7224 */ /* 0x000fe200078e0200 */
[----:B------:R-:W-:Y:S02]  /*bea0*/  IADD3 R3, R4, R3, RZ ;  /* 0x0000000304037210 */ /* 0x000fe40007ffe0ff */
[----:B------:R-:W-:-:S04]  /*beb0*/  LEA R4, P0, R2, UR4, 0x2 ;  /* 0x0000000402047c11 */ /* 0x000fc8000f8010ff */
[----:B------:R-:W-:-:S05]  /*bec0*/  LEA.HI.X R5, R2, UR5, R3, 0x2, P0 ;  /* 0x0000000502057c11 */ /* 0x000fca00080f1403 */
[----:B------:R0:W5:Y:S04]  /*bed0*/  LDG.E R4, desc[UR46][R4.64] ;  /* 0x0000002e04047981 */ /* 0x000168000c1e1900 */
.L_x_62:
[----:B------:R-:W0:Y:S01]  /*bee0*/  S2R R2, SR_TID.X ;  /* 0x0000000000027919 */ /* 0x000e220000002100 */
[----:B------:R-:W-:Y:S01]  /*bef0*/  SHF.L.U32 R3, R7, 0x1f, RZ ;  /* 0x0000001f07037819 */ /* 0x000fe200000006ff */
[----:B------:R-:W-:Y:S01]  /*bf00*/  BSSY B2, `(.L_x_63) ;  /* 0x0000006000027945 */ /* 0x000fe20003800000 */
[----:B0-----:R-:W-:Y:S02]  /*bf10*/  LOP3.LUT R5, R2, 0x7f, RZ, 0xc0, !PT ;  /* 0x0000007f02057812 */ /* 0x001fe400078ec0ff */
[----:B------:R-:W-:Y:S02]  /*bf20*/  LEA R2, R6, UR37, 0x3 ;  /* 0x0000002506027c11 */ /* 0x000fe4000f8e18ff */
[----:B------:R-:W-:Y:S02]  /*bf30*/  ISETP.NE.AND P1, PT, R5, RZ, PT ;  /* 0x000000ff0500720c */ /* 0x000fe40003f25270 */
[----:B------:R-:W0:Y:S02]  /*bf40*/  SYNCS.PHASECHK.TRANS64.TRYWAIT P0, [R2+URZ+0x30840], R3 ;  /* 0x03084003020075a7 */ /* 0x000e24000800017f */
[----:B0-----:R-:W-:Y:S09]  /*bf50*/  @!P0 BRA `(.L_x_64) ;  /* 0x0000002400488947 */ /* 0x001ff20003800000 */
.L_x_143:
[----:B------:R-:W-:Y:S05]  /*bf60*/  BSYNC B2 ;  /* 0x0000000000027941 */ /* 0x000fea0003800000 */
.L_x_63:
[----:B------:R-:W-:Y:S04]  /*bf70*/  BSSY B2, `(.L_x_65) ;  /* 0x0000009000027945 */ /* 0x000fe80003800000 */
[----:B------:R-:W-:Y:S05]  /*bf80*/  @P1 BRA `(.L_x_66) ;  /* 0x00000000001c1947 */ /* 0x000fea0003800000 */
[----:B------:R-:W1:Y:S01]  /*bf90*/  S2R R5, SR_TID.X ;  /* 0x0000000000057919 */ /* 0x000e620000002100 */
[----:B0-----:R-:W-:-:S04]  /*bfa0*/  IMAD.MOV.U32 R3, RZ, RZ, 0x6000 ;  /* 0x00006000ff037424 */ /* 0x001fc800078e00ff */
[----:B------:R2:W-:Y:S01]  /*bfb0*/  SYNCS.ARRIVE.TRANS64 RZ, [R2+URZ+0x30830], R3 ;  /* 0x0308300302ff79a7 */ /* 0x0005e2000800003f */
[----:B-1----:R-:W-:-:S04]  /*bfc0*/  LOP3.LUT R5, R5, 0x1f, RZ, 0xc0, !PT ;  /* 0x0000001f05057812 */ /* 0x002fc800078ec0ff */
[----:B------:R-:W-:-:S13]  /*bfd0*/  ISETP.NE.AND P0, PT, R5, RZ, PT ;  /* 0x000000ff0500720c */ /* 0x000fda0003f05270 */
[----:B--2---:R-:W-:Y:S05]  /*bfe0*/  @!P0 BRA `(.L_x_66) ;  /* 0x0000000000048947 */ /* 0x004fea0003800000 */
[----:B------:R-:W-:Y:S01]  /*bff0*/  BPT.TRAP 0x1 ;  /* 0x000000040000795c */ /* 0x000fe20000300000 */
.L_x_66:
[----:B------:R-:W-:Y:S05]  /*c000*/  BSYNC B2 ;  /* 0x0000000000027941 */ /* 0x000fea0003800000 */
.L_x_65:
[----:B------:R-:W-:Y:S01]  /*c010*/  IMAD.MOV.U32 R11, RZ, RZ, RZ ;  /* 0x000000ffff0b7224 */ /* 0x000fe200078e00ff */
[----:B------:R-:W-:Y:S01]  /*c020*/  UIADD3 UR4, UP0, UR40, 0x370, URZ ;  /* 0x0000037028047890 */ /* 0x000fe2000ff1e03f */
[----:B0-----:R-:W-:Y:S01]  /*c030*/  IMAD R3, R6, 0x6000, R9 ;  /* 0x0000600006037824 */ /* 0x001fe200078e0209 */
[----:B------:R-:W-:Y:S01]  /*c040*/  PLOP3.LUT P0, PT, PT, PT, PT, 0x80, 0x0 ;  /* 0x000000000000781c */ /* 0x000fe20003f0f070 */
[----:B------:R-:W-:Y:S01]  /*c050*/  IMAD R5, R10, 0xc0, RZ ;  /* 0x000000c00a057824 */ /* 0x000fe200078e02ff */
[----:B------:R-:W-:Y:S01]  /*c060*/  R2UR UR10, R11 ;  /* 0x000000000b0a72ca */ /* 0x000fe200000e0000 */
[----:B------:R-:W-:Y:S01]  /*c070*/  VIADD R3, R3, 0x12400 ;  /* 0x0001240003037836 */ /* 0x000fe20000000000 */
[----:B------:R-:W-:Y:S01]  /*c080*/  IADD3 R2, R2, 0x30830, RZ ;  /* 0x0003083002027810 */ /* 0x000fe20007ffe0ff */
[----:B------:R-:W-:Y:S01]  /*c090*/  UIADD3.X UR5, URZ, UR41, URZ, UP0, !UPT ;  /* 0x000000293f057290 */ /* 0x000fe200087fe43f */
[----:B------:R-:W-:Y:S01]  /*c0a0*/  UMOV UR6, 0x0 ;  /* 0x0000000000067882 */ /* 0x000fe20000000000 */
[----:B------:R-:W-:-:S10]  /*c0b0*/  UMOV UR7, 0x14f00000 ;  /* 0x14f0000000077882 */ /* 0x000fd40000000000 */
.L_x_67:
        /* <DEDUP_REMOVED lines=15> */
.L_x_144:
[----:B------:R-:W-:Y:S05]  /*c1b0*/  BSYNC B2 ;  /* 0x0000000000027941 */ /* 0x000fea0003800000 */
.L_x_68:
[----:B------:R-:W-:Y:S01]  /*c1c0*/  BSSY B2, `(.L_x_70) ;  /* 0x000000b000027945 */ /* 0x000fe20003800000 */
[----:B------:R-:W-:Y:S01]  /*c1d0*/  MOV R2, 0x0 ;  /* 0x0000000000027802 */ /* 0x000fe20000000f00 */
[----:B------:R-:W-:Y:S02]  /*c1e0*/  IMAD.MOV.U32 R3, RZ, RZ, 0x14f00000 ;  /* 0x14f00000ff037424 */ /* 0x000fe400078e00ff */
[----:B------:R-:W-:Y:S05]  /*c1f0*/  @P1 BRA `(.L_x_71) ;  /* 0x00000000001c1947 */ /* 0x000fea0003800000 */
[----:B------:R-:W1:Y:S02]  /*c200*/  S2R R12, SR_TID.X ;  /* 0x00000000000c7919 */ /* 0x000e640000002100 */
[----:B-1----:R-:W-:Y:S01]  /*c210*/  LOP3.LUT R13, R12, 0x1f, RZ, 0xc0, !PT ;  /* 0x0000001f0c0d7812 */ /* 0x002fe200078ec0ff */
[----:B------:R-:W-:-:S03]  /*c220*/  IMAD.MOV.U32 R12, RZ, RZ, 0x6000 ;  /* 0x00006000ff0c7424 */ /* 0x000fc600078e00ff */
[----:B------:R-:W-:Y:S01]  /*c230*/  ISETP.NE.AND P0, PT, R13, RZ, PT ;  /* 0x000000ff0d00720c */ /* 0x000fe20003f05270 */
[----:B------:R1:W-:-:S12]  /*c240*/  SYNCS.ARRIVE.TRANS64 RZ, [R5+URZ+0x50], R12 ;  /* 0x0000500c05ff79a7 */ /* 0x0003d8000800003f */
[----:B-1----:R-:W-:Y:S05]  /*c250*/  @!P0 BRA `(.L_x_71) ;  /* 0x0000000000048947 */ /* 0x002fea0003800000 */
[----:B------:R-:W-:Y:S01]  /*c260*/  BPT.TRAP 0x1 ;  /* 0x000000040000795c */ /* 0x000fe20000300000 */
.L_x_71:
[----:B------:R-:W-:Y:S05]  /*c270*/  BSYNC B2 ;  /* 0x0000000000027941 */ /* 0x000fea0003800000 */
.L_x_70:
[----:B------:R-:W-:Y:S01]  /*c280*/  R2UR UR7, R3 ;  /* 0x00000000030772ca */ /* 0x000fe200000e0000 */
[----:B------:R-:W-:Y:S01]  /*c290*/  IMAD R16, R16, 0x6000, R9 ;  /* 0x0000600010107824 */ /* 0x000fe200078e0209 */
[----:B------:R-:W-:Y:S01]  /*c2a0*/  R2UR UR10, R11 ;  /* 0x000000000b0a72ca */ /* 0x000fe200000e0000 */
[----:B------:R-:W-:Y:S01]  /*c2b0*/  UIADD3 UR4, UP0, UR40, 0x470, URZ ;  /* 0x0000047028047890 */ /* 0x000fe2000ff1e03f */
[----:B------:R-:W-:Y:S01]  /*c2c0*/  R2UR UR6, R2 ;  /* 0x00000000020672ca */ /* 0x000fe200000e0000 */
[----:B------:R-:W-:Y:S01]  /*c2d0*/  IMAD R2, R23, 0xc0, RZ ;  /* 0x000000c017027824 */ /* 0x000fe200078e02ff */
[----:B------:R-:W-:Y:S01]  /*c2e0*/  PLOP3.LUT P0, PT, PT, PT, PT, 0x80, 0x0 ;  /* 0x000000000000781c */ /* 0x000fe20003f0f070 */
[----:B------:R-:W-:Y:S01]  /*c2f0*/  VIADD R16, R16, 0x400 ;  /* 0x0000040010107836 */ /* 0x000fe20000000000 */
[----:B0-----:R-:W-:Y:S01]  /*c300*/  IADD3 R5, R5, 0x50, RZ ;  /* 0x0000005005057810 */ /* 0x001fe20007ffe0ff */
[----:B------:R-:W-:-:S12]  /*c310*/  UIADD3.X UR5, URZ, UR41, URZ, UP0, !UPT ;  /* 0x000000293f057290 */ /* 0x000fd800087fe43f */
.L_x_72:
        /* <DEDUP_REMOVED lines=10> */
[----:B------:R-:W-:Y:S01]  /*c3c0*/  IMAD.MOV.U32 R23, RZ, RZ, R10 ;  /* 0x000000ffff177224 */ /* 0x000fe200078e000a */
[----:B------:R-:W-:-:S07]  /*c3d0*/  MOV R18, R4 ;  /* 0x0000000400127202 */ /* 0x000fce0000000f00 */
.L_x_61:
[----:B------:R-:W-:Y:S05]  /*c3e0*/  BSYNC B1 ;  /* 0x0000000000017941 */ /* 0x000fea0003800000 */
.L_x_60:
        /* <DEDUP_REMOVED lines=8> */
[----:B------:R-:W-:Y:S01]  /*c470*/  ISETP.NE.AND P1, PT, R26, RZ, PT ;  /* 0x000000ff1a00720c */ /* 0x000fe20003f25270 */
[----:B------:R-:W-:-:S12]  /*c480*/  VIADD R10, R0, 0xffffffff ;  /* 0xffffffff000a7836 */ /* 0x000fd80000000000 */
[----:B------:R-:W-:Y:S05]  /*c490*/  @!P1 BRA `(.L_x_75) ;  /* 0x0000000000489947 */ /* 0x000fea0003800000 */
[----:B------:R-:W0:Y:S01]  /*c4a0*/  LDC R5, c[0x0][0x43c] ;  /* 0x00010f00ff057b82 */ /* 0x000e220000000800 */
[----:B------:R-:W-:Y:S01]  /*c4b0*/  ULDC.64 UR4, c[0x0][0x428] ;  /* 0x00010a0000047ab9 */ /* 0x000fe20000000a00 */
[----:B0-----:R-:W-:-:S13]  /*c4c0*/  ISETP.NE.AND P0, PT, R5, 0x1, PT ;  /* 0x000000010500780c */ /* 0x001fda0003f05270 */
[----:B------:R-:W0:Y:S02]  /*c4d0*/  @P0 LDC.64 R2, c[0x0][0x440] ;  /* 0x00011000ff020b82 */ /* 0x000e240000000a00 */
[----:B0-----:R-:W-:Y:S01]  /*c4e0*/  @P0 IMAD.HI.U32 R4, R10, R2, RZ ;  /* 0x000000020a040227 */ /* 0x001fe200078e00ff */
[----:B------:R-:W-:-:S04]  /*c4f0*/  MOV R2, R10 ;  /* 0x0000000a00027202 */ /* 0x000fc80000000f00 */
[----:B------:R-:W-:Y:S01]  /*c500*/  @P0 SHF.R.U32.HI R2, RZ, R3, R4 ;  /* 0x00000003ff020219 */ /* 0x000fe20000011604 */
[----:B------:R-:W-:-:S04]  /*c510*/  IMAD R4, R24, UR4, RZ ;  /* 0x0000000418047c24 */ /* 0x000fc8000f8e02ff */
[----:B------:R-:W-:-:S04]  /*c520*/  IMAD.MOV R3, RZ, RZ, -R2 ;  /* 0x000000ffff037224 */ /* 0x000fc800078e0a02 */
[----:B------:R-:W-:Y:S01]  /*c530*/  IMAD R10, R5, R3, R10 ;  /* 0x00000003050a7224 */ /* 0x000fe200078e020a */
[----:B------:R-:W-:Y:S01]  /*c540*/  SHF.R.S32.HI R3, RZ, 0x1f, R2 ;  /* 0x0000001fff037819 */ /* 0x000fe20000011402 */
[C---:B------:R-:W-:Y:S02]  /*c550*/  IMAD R5, R19.reuse, UR5, R4 ;  /* 0x0000000513057c24 */ /* 0x040fe4000f8e0204 */
[----:B------:R-:W-:Y:S01]  /*c560*/  IMAD.WIDE.U32 R2, R19, UR4, R2 ;  /* 0x0000000413027c25 */ /* 0x000fe2000f8e0002 */
[----:B------:R-:W-:-:S03]  /*c570*/  ULDC.64 UR4, c[0x0][0x418] ;  /* 0x0001060000047ab9 */ /* 0x000fc60000000a00 */
[----:B------:R-:W-:Y:S01]  /*c580*/  IMAD.IADD R5, R5, 0x1, R3 ;  /* 0x0000000105057824 */ /* 0x000fe200078e0203 */
[----:B------:R-:W-:-:S04]  /*c590*/  LEA R4, P0, R2, UR4, 0x2 ;  /* 0x0000000402047c11 */ /* 0x000fc8000f8010ff */
[----:B------:R-:W-:-:S05]  /*c5a0*/  LEA.HI.X R5, R2, UR5, R5, 0x2, P0 ;  /* 0x0000000502057c11 */ /* 0x000fca00080f1405 */
[----:B------:R0:W5:Y:S04]  /*c5b0*/  LDG.E R4, desc[UR46][R4.64] ;  /* 0x0000002e04047981 */ /* 0x000168000c1e1900 */
.L_x_75:
        /* <DEDUP_REMOVED lines=8> */
.L_x_145:
[----:B------:R-:W-:Y:S05]  /*c640*/  BSYNC B2 ;  /* 0x0000000000027941 */ /* 0x000fea0003800000 */
.L_x_76:
[----:B------:R-:W-:Y:S04]  /*c650*/  BSSY B2, `(.L_x_78) ;  /* 0x0000009000027945 */ /* 0x000fe80003800000 */
[----:B------:R-:W-:Y:S05]  /*c660*/  @P1 BRA `(.L_x_79) ;  /* 0x00000000001c1947 */ /* 0x000fea0003800000 */
[----:B------:R-:W1:Y:S01]  /*c670*/  S2R R5, SR_TID.X ;  /* 0x0000000000057919 */ /* 0x000e620000002100 */
[----:B0-----:R-:W-:-:S04]  /*c680*/  MOV R3, 0x6000 ;  /* 0x0000600000037802 */ /* 0x001fc80000000f00 */
[----:B------:R2:W-:Y:S01]  /*c690*/  SYNCS.ARRIVE.TRANS64 RZ, [R2+URZ+0x30830], R3 ;  /* 0x0308300302ff79a7 */ /* 0x0005e2000800003f */
[----:B-1----:R-:W-:-:S04]  /*c6a0*/  LOP3.LUT R5, R5, 0x1f, RZ, 0xc0, !PT ;  /* 0x0000001f05057812 */ /* 0x002fc800078ec0ff */
[----:B------:R-:W-:-:S13]  /*c6b0*/  ISETP.NE.AND P0, PT, R5, RZ, PT ;  /* 0x000000ff0500720c */ /* 0x000fda0003f05270 */
[----:B--2---:R-:W-:Y:S05]  /*c6c0*/  @!P0 BRA `(.L_x_79) ;  /* 0x0000000000048947 */ /* 0x004fea0003800000 */
[----:B------:R-:W-:Y:S01]  /*c6d0*/  BPT.TRAP 0x1 ;  /* 0x000000040000795c */ /* 0x000fe20000300000 */
.L_x_79:
[----:B------:R-:W-:Y:S05]  /*c6e0*/  BSYNC B2 ;  /* 0x0000000000027941 */ /* 0x000fea0003800000 */
.L_x_78:
[----:B------:R-:W-:Y:S01]  /*c6f0*/  IMAD.MOV.U32 R11, RZ, RZ, RZ ;  /* 0x000000ffff0b7224 */ /* 0x000fe200078e00ff */
[----:B------:R-:W-:Y:S01]  /*c700*/  UIADD3 UR4, UP0, UR40, 0x370, URZ ;  /* 0x0000037028047890 */ /* 0x000fe2000ff1e03f */
[C---:B0-----:R-:W-:Y:S01]  /*c710*/  IMAD R2, R16.reuse, 0x6000, R9 ;  /* 0x0000600010027824 */ /* 0x041fe200078e0209 */
[----:B------:R-:W-:Y:S01]  /*c720*/  PLOP3.LUT P0, PT, PT, PT, PT, 0x80, 0x0 ;  /* 0x000000000000781c */ /* 0x000fe20003f0f070 */
[----:B------:R-:W-:Y:S01]  /*c730*/  IMAD R3, R16, 0x8, R8 ;  /* 0x0000000810037824 */ /* 0x000fe200078e0208 */
[----:B------:R-:W-:Y:S01]  /*c740*/  R2UR UR10, R11 ;  /* 0x000000000b0a72ca */ /* 0x000fe200000e0000 */
[----:B------:R-:W-:Y:S01]  /*c750*/  IMAD R5, R10, 0xc0, RZ ;  /* 0x000000c00a057824 */ /* 0x000fe200078e02ff */
[----:B------:R-:W-:Y:S01]  /*c760*/  IADD3 R2, R2, 0x12400, RZ ;  /* 0x0001240002027810 */ /* 0x000fe20007ffe0ff */
[----:B------:R-:W-:Y:S01]  /*c770*/  VIADD R3, R3, 0x30 ;  /* 0x0000003003037836 */ /* 0x000fe20000000000 */
[----:B------:R-:W-:Y:S01]  /*c780*/  UIADD3.X UR5, URZ, UR41, URZ, UP0, !UPT ;  /* 0x000000293f057290 */ /* 0x000fe200087fe43f */
[----:B------:R-:W-:Y:S01]  /*c790*/  UMOV UR6, 0x0 ;  /* 0x0000000000067882 */ /* 0x000fe20000000000 */
[----:B------:R-:W-:-:S10]  /*c7a0*/  UMOV UR7, 0x14f00000 ;  /* 0x14f0000000077882 */ /* 0x000fd40000000000 */
.L_x_80:
        /* <DEDUP_REMOVED lines=15> */
.L_x_146:
[----:B------:R-:W-:Y:S05]  /*c8a0*/  BSYNC B2 ;  /* 0x0000000000027941 */ /* 0x000fea0003800000 */
.L_x_81:
[----:B------:R-:W-:Y:S01]  /*c8b0*/  BSSY B2, `(.L_x_83) ;  /* 0x000000b000027945 */ /* 0x000fe20003800000 */
[----:B0-----:R-:W-:Y:S01]  /*c8c0*/  MOV R2, 0x0 ;  /* 0x0000000000027802 */ /* 0x001fe20000000f00 */
[----:B------:R-:W-:Y:S02]  /*c8d0*/  IMAD.MOV.U32 R3, RZ, RZ, 0x14f00000 ;  /* 0x14f00000ff037424 */ /* 0x000fe400078e00ff */
[----:B------:R-:W-:Y:S05]  /*c8e0*/  @P1 BRA `(.L_x_84) ;  /* 0x00000000001c1947 */ /* 0x000fea0003800000 */
[----:B------:R-:W0:Y:S01]  /*c8f0*/  S2R R7, SR_TID.X ;  /* 0x0000000000077919 */ /* 0x000e220000002100 */
[----:B------:R-:W-:-:S04]  /*c900*/  IMAD.MOV.U32 R12, RZ, RZ, 0x6000 ;  /* 0x00006000ff0c7424 */ /* 0x000fc800078e00ff */
[----:B------:R1:W-:Y:S01]  /*c910*/  SYNCS.ARRIVE.TRANS64 RZ, [R5+URZ+0x50], R12 ;  /* 0x0000500c05ff79a7 */ /* 0x0003e2000800003f */
[----:B0-----:R-:W-:-:S04]  /*c920*/  LOP3.LUT R7, R7, 0x1f, RZ, 0xc0, !PT ;  /* 0x0000001f07077812 */ /* 0x001fc800078ec0ff */
[----:B------:R-:W-:-:S13]  /*c930*/  ISETP.NE.AND P0, PT, R7, RZ, PT ;  /* 0x000000ff0700720c */ /* 0x000fda0003f05270 */
[----:B-1----:R-:W-:Y:S05]  /*c940*/  @!P0 BRA `(.L_x_84) ;  /* 0x0000000000048947 */ /* 0x002fea0003800000 */
[----:B------:R-:W-:Y:S01]  /*c950*/  BPT.TRAP 0x1 ;  /* 0x000000040000795c */ /* 0x000fe20000300000 */
.L_x_84:
[----:B------:R-:W-:Y:S05]  /*c960*/  BSYNC B2 ;  /* 0x0000000000027941 */ /* 0x000fea0003800000 */
.L_x_83:
[----:B------:R-:W-:Y:S01]  /*c970*/  R2UR UR10, R11 ;  /* 0x000000000b0a72ca */ /* 0x000fe200000e0000 */
[----:B------:R-:W-:Y:S01]  /*c980*/  UIADD3 UR4, UP0, UR40, 0x470, URZ ;  /* 0x0000047028047890 */ /* 0x000fe2000ff1e03f */
[----:B------:R-:W-:Y:S01]  /*c990*/  R2UR UR6, R2 ;  /* 0x00000000020672ca */ /* 0x000fe200000e0000 */
[----:B------:R-:W-:Y:S01]  /*c9a0*/  IMAD R2, R6, 0x6000, R9 ;  /* 0x0000600006027824 */ /* 0x000fe200078e0209 */
[----:B------:R-:W-:Y:S01]  /*c9b0*/  R2UR UR7, R3 ;  /* 0x00000000030772ca */ /* 0x000fe200000e0000 */
[----:B------:R-:W-:Y:S01]  /*c9c0*/  IMAD R3, R23, 0xc0, RZ ;  /* 0x000000c017037824 */ /* 0x000fe200078e02ff */
[----:B------:R-:W-:Y:S01]  /*c9d0*/  PLOP3.LUT P0, PT, PT, PT, PT, 0x80, 0x0 ;  /* 0x000000000000781c */ /* 0x000fe20003f0f070 */
[----:B------:R-:W-:Y:S01]  /*c9e0*/  VIADD R2, R2, 0x400 ;  /* 0x0000040002027836 */ /* 0x000fe20000000000 */
[----:B------:R-:W-:Y:S01]  /*c9f0*/  IADD3 R5, R5, 0x50, RZ ;  /* 0x0000005005057810 */ /* 0x000fe20007ffe0ff */
[----:B------:R-:W-:-:S12]  /*ca00*/  UIADD3.X UR5, URZ, UR41, URZ, UP0, !UPT ;  /* 0x000000293f057290 */ /* 0x000fd800087fe43f */
.L_x_85:
        /* <DEDUP_REMOVED lines=12> */
.L_x_74:
[----:B------:R-:W-:Y:S05]  /*cad0*/  BSYNC B1 ;  /* 0x0000000000017941 */ /* 0x000fea0003800000 */
.L_x_73:
[C---:B------:R-:W-:Y:S01]  /*cae0*/  ISETP.GT.AND P0, PT, R0.reuse, 0x1, PT ;  /* 0x000000010000780c */ /* 0x040fe20003f04270 */
[----:B------:R-:W-:-:S12]  /*caf0*/  VIADD R0, R0, 0xfffffffe ;  /* 0xfffffffe00007836 */ /* 0x000fd80000000000 */
[----:B------:R-:W-:Y:S05]  /*cb00*/  @P0 BRA `(.L_x_86) ;  /* 0xfffffff000800947 */ /* 0x000fea000383ffff */
.L_x_59:
[----:B------:R-:W-:Y:S05]  /*cb10*/  BSYNC B0 ;  /* 0x0000000000007941 */ /* 0x000fea0003800000 */
.L_x_44:
[----:B------:R-:W-:Y:S01]  /*cb20*/  ISETP.NE.AND P0, PT, R25, RZ, PT ;  /* 0x000000ff1900720c */ /* 0x000fe20003f05270 */
[----:B------:R-:W-:-:S12]  /*cb30*/  BSSY B0, `(.L_x_87) ;  /* 0x0000029000007945 */ /* 0x000fd80003800000 */
[----:B------:R-:W-:Y:S05]  /*cb40*/  @!P0 BRA `(.L_x_88) ;  /* 0x00000000009c8947 */ /* 0x000fea0003800000 */
[----:B0-----:R-:W0:Y:S01]  /*cb50*/  S2R R0, SR_TID.X ;  /* 0x0000000000007919 */ /* 0x001e220000002100 */
[----:B------:R-:W-:Y:S01]  /*cb60*/  LEA R3, R16, UR37, 0x3 ;  /* 0x0000002510037c11 */ /* 0x000fe2000f8e18ff */
[----:B------:R-:W-:Y:S01]  /*cb70*/  BSSY B1, `(.L_x_89) ;  /* 0x0000006000017945 */ /* 0x000fe20003800000 */
[----:B0-----:R-:W-:Y:S02]  /*cb80*/  LOP3.LUT R2, R0, 0x7f, RZ, 0xc0, !PT ;  /* 0x0000007f00027812 */ /* 0x001fe400078ec0ff */
[----:B------:R-:W-:Y:S02]  /*cb90*/  SHF.L.U32 R0, R22, 0x1f, RZ ;  /* 0x0000001f16007819 */ /* 0x000fe400000006ff */
[----:B------:R-:W-:Y:S02]  /*cba0*/  ISETP.NE.AND P1, PT, R2, RZ, PT ;  /* 0x000000ff0200720c */ /* 0x000fe40003f25270 */
[----:B------:R-:W0:Y:S02]  /*cbb0*/  SYNCS.PHASECHK.TRANS64.TRYWAIT P0, [R3+URZ+0x30860], R0 ;  /* 0x03086000030075a7 */ /* 0x000e24000800017f */
[----:B0-----:R-:W-:Y:S09]  /*cbc0*/  @!P0 BRA `(.L_x_90) ;  /* 0x00000018007c8947 */ /* 0x001ff20003800000 */
.L_x_147:
[----:B------:R-:W-:Y:S05]  /*cbd0*/  BSYNC B1 ;  /* 0x0000000000017941 */ /* 0x000fea0003800000 */
.L_x_89:
        /* <DEDUP_REMOVED lines=9> */
.L_x_92:
[----:B------:R-:W-:Y:S05]  /*cc70*/  BSYNC B1 ;  /* 0x0000000000017941 */ /* 0x000fea0003800000 */
.L_x_91:
[----:B------:R-:W-:Y:S01]  /*cc80*/  IMAD R9, R16, 0x6000, R9 ;  /* 0x0000600010097824 */ /* 0x000fe200078e0209 */
[----:B------:R-:W-:Y:S01]  /*cc90*/  UIADD3 UR4, UP0, UR40, 0x470, URZ ;  /* 0x0000047028047890 */ /* 0x000fe2000ff1e03f */
[----:B------:R-:W-:Y:S01]  /*cca0*/  PLOP3.LUT P0, PT, PT, PT, PT, 0x80, 0x0 ;  /* 0x000000000000781c */ /* 0x000fe20003f0f070 */
[----:B------:R-:W-:Y:S01]  /*ccb0*/  IMAD R2, R23, 0xc0, RZ ;  /* 0x000000c017027824 */ /* 0x000fe200078e02ff */
[----:B0-----:R-:W-:Y:S01]  /*ccc0*/  IADD3 R0, R3, 0x30850, RZ ;  /* 0x0003085003007810 */ /* 0x001fe20007ffe0ff */
[----:B------:R-:W-:Y:S01]  /*ccd0*/  VIADD R9, R9, 0x400 ;  /* 0x0000040009097836 */ /* 0x000fe20000000000 */
[----:B------:R-:W-:Y:S01]  /*cce0*/  UIADD3.X UR5, URZ, UR41, URZ, UP0, !UPT ;  /* 0x000000293f057290 */ /* 0x000fe200087fe43f */
[----:B------:R-:W-:Y:S01]  /*ccf0*/  UMOV UR6, 0x0 ;  /* 0x0000000000067882 */ /* 0x000fe20000000000 */
[----:B------:R-:W-:Y:S01]  /*cd00*/  UMOV UR7, 0x14f00000 ;  /* 0x14f0000000077882 */ /* 0x000fe20000000000 */
[----:B------:R-:W-:-:S09]  /*cd10*/  UMOV UR10, URZ ;  /* 0x0000003f000a7c82 */ /* 0x000fd20008000000 */
.L_x_93:
        /* <DEDUP_REMOVED lines=9> */
[----:B-1----:R-:W-:Y:S05]  /*cdb0*/  @P0 BRA.U.ANY `(.L_x_93) ;  /* 0xfffffffd00d80947 */ /* 0x002fea000393ffff */
.L_x_88:
[----:B------:R-:W-:Y:S05]  /*cdc0*/  BSYNC B0 ;  /* 0x0000000000007941 */ /* 0x000fea0003800000 */
.L_x_87:
[----:B------:R-:W2:Y:S01]  /*cdd0*/  LDL.LU R3, [R1+0x8] ;  /* 0x0000080001037983 */ /* 0x000ea20000300800 */
[----:B------:R-:W-:-:S03]  /*cde0*/  ULDC UR4, c[0x0][0xc34] ;  /* 0x00030d0000047ab9 */ /* 0x000fc60000000800 */
[----:B------:R-:W3:Y:S01]  /*cdf0*/  LDL.LU R4, [R1+0x20] ;  /* 0x0000200001047983 */ /* 0x000ee20000300800 */
[----:B------:R-:W-:-:S05]  /*ce00*/  VIADD R16, R16, 0x1 ;  /* 0x0000000110107836 */ /* 0x000fca0000000000 */
[----:B------:R-:W-:-:S04]  /*ce10*/  ISETP.NE.AND P0, PT, R16, 0x2, PT ;  /* 0x000000021000780c */ /* 0x000fc80003f05270 */
[----:B------:R-:W-:Y:S02]  /*ce20*/  SEL R16, R16, RZ, P0 ;  /* 0x000000ff10107207 */ /* 0x000fe40000000000 */
[----:B--2---:R-:W-:Y:S01]  /*ce30*/  IADD3 R3, R3, UR38, RZ ;  /* 0x0000002603037c10 */ /* 0x004fe2000fffe0ff */
[----:B---3--:R-:W-:-:S04]  /*ce40*/  VIADD R4, R4, 0x1 ;  /* 0x0000000104047836 */ /* 0x008fc80000000000 */
[----:B------:R1:W-:Y:S01]  /*ce50*/  STL [R1+0x8], R3 ;  /* 0x0000080301007387 */ /* 0x0003e20000100800 */
[----:B------:R-:W-:-:S03]  /*ce60*/  ISETP.GE.AND P1, PT, R3, UR4, PT ;  /* 0x0000000403007c0c */ /* 0x000fc6000bf26270 */
[----:B------:R2:W-:Y:S01]  /*ce70*/  STL [R1+0x20], R4 ;  /* 0x0000200401007387 */ /* 0x0005e20000100800 */
[----:B-1----:R-:W-:-:S04]  /*ce80*/  SEL R3, RZ, 0x1, P0 ;  /* 0x00000001ff037807 */ /* 0x002fc80000000000 */
[----:B------:R-:W-:-:S05]  /*ce90*/  LOP3.LUT R22, R22, R3, RZ, 0x3c, !PT ;  /* 0x0000000316167212 */ /* 0x000fca00078e3cff */
[----:B--2---:R-:W-:Y:S05]  /*cea0*/  @!P1 BRA `(.L_x_94) ;  /* 0xffffffcc00849947 */ /* 0x004fea000383ffff */
[----:B0-----:R-:W-:-:S07]  /*ceb0*/  LOP3.LUT R0, R4, 0x1, RZ, 0xc, !PT ;  /* 0x0000000104007812 */ /* 0x001fce00078e0cff */
.L_x_30:
[----:B------:R-:W0:Y:S01]  /*cec0*/  S2R R3, SR_CgaCtaId ;  /* 0x0000000000037919 */ /* 0x000e220000008800 */
[----:B------:R-:W-:Y:S01]  /*ced0*/  MOV R2, 0x400 ;  /* 0x0000040000027802 */ /* 0x000fe20000000f00 */
[----:B------:R-:W-:Y:S01]  /*cee0*/  BSSY B0, `(.L_x_95) ;  /* 0x0000005000007945 */ /* 0x000fe20003800000 */
[----:B------:R-:W-:Y:S02]  /*cef0*/  SHF.L.U32 R0, R0, 0x1f, RZ ;  /* 0x0000001f00007819 */ /* 0x000fe400000006ff */
[----:B0-----:R-:W-:-:S04]  /*cf00*/  LEA R9, R3, R2, 0x18 ;  /* 0x0000000203097211 */ /* 0x001fc800078ec0ff */
[----:B------:R-:W0:Y:S02]  /*cf10*/  SYNCS.PHASECHK.TRANS64.TRYWAIT P0, [R9+URZ+0x30820], R0 ;  /* 0x03082000090075a7 */ /* 0x000e24000800017f */
[----:B0-----:R-:W-:Y:S05]  /*cf20*/  @!P0 BRA `(.L_x_96) ;  /* 0x0000001400b88947 */ /* 0x001fea0003800000 */
.L_x_148:
[----:B------:R-:W-:Y:S05]  /*cf30*/  BSYNC B0 ;  /* 0x0000000000007941 */ /* 0x000fea0003800000 */
.L_x_95:
[----:B------:R-:W-:-:S03]  /*cf40*/  UMOV UR4, 0xffffffff ;  /* 0xffffffff00047882 */ /* 0x000fc60000000000 */
[----:B------:R-:W-:Y:S05]  /*cf50*/  BRA.DIV UR4, `(.L_x_97) ;  /* 0x0000001604c07947 */ /* 0x000fea000b800000 */
[----:B0-----:R-:W0:Y:S02]  /*cf60*/  S2R R0, SR_TID.X ;  /* 0x0000000000007919 */ /* 0x001e240000002100 */
[----:B0-----:R-:W-:-:S04]  /*cf70*/  SHF.R.U32.HI R0, RZ, 0x5, R0 ;  /* 0x00000005ff007819 */ /* 0x001fc80000011600 */
[----:B------:R-:W-:-:S05]  /*cf80*/  LOP3.LUT R0, R0, 0x3, RZ, 0xc0, !PT ;  /* 0x0000000300007812 */ /* 0x000fca00078ec0ff */
[----:B------:R0:W1:Y:S02]  /*cf90*/  SHFL.IDX PT, R14, R0, RZ, 0x1f ;  /* 0x00001fff000e7589 */ /* 0x00006400000e0000 */
.L_x_151:
[----:B-1----:R-:W-:Y:S01]  /*cfa0*/  ISETP.NE.AND P0, PT, R14, RZ, PT ;  /* 0x000000ff0e00720c */ /* 0x002fe20003f05270 */
[----:B------:R-:W-:-:S12]  /*cfb0*/  BSSY B0, `(.L_x_98) ;  /* 0x0000024000007945 */ /* 0x000fd80003800000 */
[----:B------:R-:W-:Y:S05]  /*cfc0*/  @P0 BRA `(.L_x_99) ;  /* 0x0000000000880947 */ /* 0x000fea0003800000 */
[----:B------:R-:W-:-:S03]  /*cfd0*/  UMOV UR4, 0xffffffff ;  /* 0xffffffff00047882 */ /* 0x000fc60000000000 */
[----:B------:R-:W-:Y:S05]  /*cfe0*/  BRA.DIV UR4, `(.L_x_100) ;  /* 0x0000001604d07947 */ /* 0x000fea000b800000 */
[----:B------:R-:W-:-:S13]  /*cff0*/  ELECT P6, URZ, PT ;  /* 0x00000000003f782f */ /* 0x000fda00038c0000 */
.L_x_154:
[----:B------:R-:W-:Y:S05]  /*d000*/  @!P6 BRA `(.L_x_99) ;  /* 0x000000000078e947 */ /* 0x000fea0003800000 */
[----:B------:R-:W-:-:S06]  /*d010*/  ULOP3.LUT UR4, UR36, 0x2, URZ, 0xfc, !UPT ;  /* 0x0000000224047892 */ /* 0x000fcc000f8efc3f */
[----:B0-----:R-:W-:-:S05]  /*d020*/  IMAD.U32 R0, RZ, RZ, UR4 ;  /* 0x00000004ff007e24 */ /* 0x001fca000f8e00ff */
[----:B------:R-:W-:-:S13]  /*d030*/  ISETP.NE.AND P2, PT, R0, 0x3, PT ;  /* 0x000000030000780c */ /* 0x000fda0003f45270 */
[----:B------:R-:W-:Y:S05]  /*d040*/  @!P2 BRA `(.L_x_101) ;  /* 0x000000000004a947 */ /* 0x000fea0003800000 */
[----:B------:R-:W-:Y:S01]  /*d050*/  BPT.TRAP 0x1 ;  /* 0x000000040000795c */ /* 0x000fe20000300000 */
.L_x_101:
[----:B------:R-:W-:Y:S01]  /*d060*/  IADD3 R3, R9, 0x30840, RZ ;  /* 0x0003084009037810 */ /* 0x000fe20007ffe0ff */
[----:B------:R-:W-:Y:S01]  /*d070*/  VIADD R0, R16, 0x1 ;  /* 0x0000000110007836 */ /* 0x000fe20000000000 */
[----:B------:R-:W-:-:S03]  /*d080*/  SHF.L.U32 R2, R22, 0x1f, RZ ;  /* 0x0000001f16027819 */ /* 0x000fc600000006ff */
[----:B------:R-:W-:Y:S01]  /*d090*/  IMAD R7, R16, 0x8, R3 ;  /* 0x0000000810077824 */ /* 0x000fe200078e0203 */
[----:B------:R-:W-:-:S03]  /*d0a0*/  ISETP.NE.AND P1, PT, R0, 0x2, PT ;  /* 0x000000020000780c */ /* 0x000fc60003f25270 */
[----:B------:R-:W0:Y:S01]  /*d0b0*/  SYNCS.PHASECHK.TRANS64.TRYWAIT P0, [R7+URZ], R2 ;  /* 0x00000002070075a7 */ /* 0x000e22000800017f */
[----:B------:R-:W-:Y:S02]  /*d0c0*/  SEL R5, RZ, 0x1, P1 ;  /* 0x00000001ff057807 */ /* 0x000fe40000800000 */
[----:B------:R-:W-:Y:S02]  /*d0d0*/  SEL R4, R0, RZ, P1 ;  /* 0x000000ff00047207 */ /* 0x000fe40000800000 */
[----:B------:R-:W-:Y:S02]  /*d0e0*/  LOP3.LUT R0, R22, R5, RZ, 0x3c, !PT ;  /* 0x0000000516007212 */ /* 0x000fe400078e3cff */
[----:B------:R-:W-:Y:S02]  /*d0f0*/  LEA R3, R4, R3, 0x3 ;  /* 0x0000000304037211 */ /* 0x000fe400078e18ff */
[----:B------:R-:W-:Y:S01]  /*d100*/  SHF.L.U32 R0, R0, 0x1f, RZ ;  /* 0x0000001f00007819 */ /* 0x000fe200000006ff */
[----:B0-----:R-:W-:Y:S06]  /*d110*/  @!P0 BRA `(.L_x_102) ;  /* 0x0000001400a48947 */ /* 0x001fec0003800000 */
.L_x_155:
[----:B------:R-:W1:Y:S02]  /*d120*/  SYNCS.PHASECHK.TRANS64.TRYWAIT P0, [R3+URZ], R0 ;  /* 0x00000000030075a7 */ /* 0x000e64000800017f */
[----:B-1----:R-:W-:Y:S05]  /*d130*/  @!P0 BRA `(.L_x_103) ;  /* 0x0000001400b08947 */ /* 0x002fea0003800000 */
.L_x_156:
[----:B------:R-:W-:Y:S05]  /*d140*/  @!P2 BRA `(.L_x_104) ;  /* 0x000000000004a947 */ /* 0x000fea0003800000 */
[----:B------:R-:W-:Y:S01]  /*d150*/  BPT.TRAP 0x1 ;  /* 0x000000040000795c */ /* 0x000fe20000300000 */
.L_x_104:
[----:B-1----:R-:W-:-:S04]  /*d160*/  VIADD R3, R9, 0x30860 ;  /* 0x0003086009037836 */ /* 0x002fc80000000000 */
[----:B------:R-:W-:-:S04]  /*d170*/  IMAD R5, R16, 0x8, R3 ;  /* 0x0000000810057824 */ /* 0x000fc800078e0203 */
[----:B------:R-:W1:Y:S02]  /*d180*/  SYNCS.PHASECHK.TRANS64.TRYWAIT P0, [R5+URZ], R2 ;  /* 0x00000002050075a7 */ /* 0x000e64000800017f */
[----:B-1----:R-:W-:Y:S05]  /*d190*/  @!P0 BRA `(.L_x_105) ;  /* 0x0000001400ac8947 */ /* 0x002fea0003800000 */
.L_x_157:
[----:B------:R-:W-:-:S07]  /*d1a0*/  LEA R3, R4, R3, 0x3 ;  /* 0x0000000304037211 */ /* 0x000fce00078e18ff */
.L_x_106:
[----:B--2---:R2:W3:Y:S02]  /*d1b0*/  SYNCS.PHASECHK.TRANS64.TRYWAIT P0, [R3+URZ], R0 ;  /* 0x00000000030075a7 */ /* 0x0044e4000800017f */
[----:B---3--:R-:W-:Y:S05]  /*d1c0*/  @!P0 NANOSLEEP.SYNCS 0x989680 ;  /* 0x009896800000895d */ /* 0x008fea0003900000 */
[----:B------:R-:W3:Y:S02]  /*d1d0*/  @!P0 SYNCS.PHASECHK.TRANS64 P0, [R3+URZ], R0 ;  /* 0x00000000030085a7 */ /* 0x000ee4000800007f */
[----:B---3--:R-:W-:Y:S05]  /*d1e0*/  @!P0 BRA `(.L_x_106) ;  /* 0xfffffffc00f08947 */ /* 0x008fea000383ffff */
.L_x_99:
[----:B------:R-:W-:Y:S05]  /*d1f0*/  BSYNC B0 ;  /* 0x0000000000007941 */ /* 0x000fea0003800000 */
.L_x_98:
[----:B------:R-:W-:Y:S05]  /*d200*/  EXIT ;  /* 0x000000000000794d */ /* 0x000fea0003800000 */
.L_x_10:
[----:B0-----:R-:W-:-:S04]  /*d210*/  IMAD.U32 R3, RZ, RZ, UR40 ;  /* 0x00000028ff037e24 */ /* 0x001fc8000f8e00ff */
[----:B------:R0:W1:Y:S03]  /*d220*/  SYNCS.PHASECHK.TRANS64.TRYWAIT P1, [R3+URZ+0x30800], R0 ;  /* 0x03080000030075a7 */ /* 0x000066000802017f */
[----:B-1----:R-:W-:Y:S05]  /*d230*/  @!P1 NANOSLEEP.SYNCS 0x989680 ;  /* 0x009896800000995d */ /* 0x002fea0003900000 */
[----:B------:R-:W1:Y:S02]  /*d240*/  @!P1 SYNCS.PHASECHK.TRANS64 P1, [R3+URZ+0x30800], R0 ;  /* 0x03080000030095a7 */ /* 0x000e64000802007f */
[----:B-1----:R-:W-:Y:S05]  /*d250*/  @!P1 BRA `(.L_x_10) ;  /* 0xfffffffc00ec9947 */ /* 0x002fea000383ffff */
[----:B------:R-:W-:Y:S05]  /*d260*/  BRA `(.L_x_107) ;  /* 0xffffff4000407947 */ /* 0x000fea000383ffff */
.L_x_14:
[----:B-1----:R1:W2:Y:S02]  /*d270*/  SYNCS.PHASECHK.TRANS64.TRYWAIT P2, [R0+URZ+0x30830], R5 ;  /* 0x03083005000075a7 */ /* 0x0022a4000804017f */
[----:B--2---:R-:W-:Y:S05]  /*d280*/  @!P2 NANOSLEEP.SYNCS 0x989680 ;  /* 0x009896800000a95d */ /* 0x004fea0003900000 */
[----:B------:R-:W2:Y:S02]  /*d290*/  @!P2 SYNCS.PHASECHK.TRANS64 P2, [R0+URZ+0x30830], R5 ;  /* 0x030830050000a5a7 */ /* 0x000ea4000804007f */
[----:B--2---:R-:W-:Y:S05]  /*d2a0*/  @!P2 BRA `(.L_x_14) ;  /* 0xfffffffc00f0a947 */ /* 0x004fea000383ffff */
[----:B------:R-:W-:Y:S05]  /*d2b0*/  BRA `(.L_x_13) ;  /* 0xffffff4000787947 */ /* 0x000fea000383ffff */
.L_x_19:
[----:B-1----:R-:W-:-:S04]  /*d2c0*/  IMAD.U32 R9, RZ, RZ, UR6 ;  /* 0x00000006ff097e24 */ /* 0x002fc8000f8e00ff */
[----:B------:R1:W2:Y:S03]  /*d2d0*/  SYNCS.PHASECHK.TRANS64.TRYWAIT P2, [R9+URZ+0x30830], R8 ;  /* 0x03083008090075a7 */ /* 0x0002a6000804017f */
[----:B--2---:R-:W-:Y:S05]  /*d2e0*/  @!P2 NANOSLEEP.SYNCS 0x989680 ;  /* 0x009896800000a95d */ /* 0x004fea0003900000 */
[----:B------:R-:W2:Y:S02]  /*d2f0*/  @!P2 SYNCS.PHASECHK.TRANS64 P2, [R9+URZ+0x30830], R8 ;  /* 0x030830080900a5a7 */ /* 0x000ea4000804007f */
[----:B--2---:R-:W-:Y:S05]  /*d300*/  @!P2 BRA `(.L_x_19) ;  /* 0xfffffffc00eca947 */ /* 0x004fea000383ffff */
[----:B------:R-:W-:Y:S05]  /*d310*/  BRA `(.L_x_16) ;  /* 0xffffff7800bc7947 */ /* 0x000fea000383ffff */
.L_x_23:
[----:B-1----:R-:W-:-:S04]  /*d320*/  MOV R9, UR6 ;  /* 0x0000000600097c02 */ /* 0x002fc80008000f00 */
[----:B------:R1:W2:Y:S03]  /*d330*/  SYNCS.PHASECHK.TRANS64.TRYWAIT P2, [R9+URZ+0x30850], R8 ;  /* 0x03085008090075a7 */ /* 0x0002a6000804017f */
[----:B--2---:R-:W-:Y:S05]  /*d340*/  @!P2 NANOSLEEP.SYNCS 0x989680 ;  /* 0x009896800000a95d */ /* 0x004fea0003900000 */
[----:B------:R-:W2:Y:S02]  /*d350*/  @!P2 SYNCS.PHASECHK.TRANS64 P2, [R9+URZ+0x30850], R8 ;  /* 0x030850080900a5a7 */ /* 0x000ea4000804007f */
[----:B--2---:R-:W-:Y:S05]  /*d360*/  @!P2 BRA `(.L_x_23) ;  /* 0xfffffffc00eca947 */ /* 0x004fea000383ffff */
[----:B------:R-:W-:Y:S05]  /*d370*/  BRA `(.L_x_20) ;  /* 0xffffff7c003c7947 */ /* 0x000fea000383ffff */
.L_x_28:
[----:B-1----:R-:W-:-:S04]  /*d380*/  IMAD.U32 R5, RZ, RZ, UR12 ;  /* 0x0000000cff057e24 */ /* 0x002fc8000f8e00ff */
[----:B------:R1:W2:Y:S03]  /*d390*/  SYNCS.PHASECHK.TRANS64.TRYWAIT P0, [R5+URZ+0x30850], R0 ;  /* 0x03085000050075a7 */ /* 0x0002a6000800017f */
[----:B--2---:R-:W-:Y:S05]  /*d3a0*/  @!P0 NANOSLEEP.SYNCS 0x989680 ;  /* 0x009896800000895d */ /* 0x004fea0003900000 */
[----:B------:R-:W2:Y:S02]  /*d3b0*/  @!P0 SYNCS.PHASECHK.TRANS64 P0, [R5+URZ+0x30850], R0 ;  /* 0x03085000050085a7 */ /* 0x000ea4000800007f */
[----:B--2---:R-:W-:Y:S05]  /*d3c0*/  @!P0 BRA `(.L_x_28) ;  /* 0xfffffffc00ec8947 */ /* 0x004fea000383ffff */
[----:B------:R-:W-:Y:S05]  /*d3d0*/  BRA `(.L_x_27) ;  /* 0xffffffac00e87947 */ /* 0x000fea000383ffff */
.L_x_34:
[----:B------:R-:W0:Y:S01]  /*d3e0*/  S2R R20, SR_TID.X ;  /* 0x0000000000147919 */ /* 0x000e220000002100 */
[----:B------:R-:W-:Y:S01]  /*d3f0*/  BSSY B0, `(.L_x_108) ;  /* 0x000000a000007945 */ /* 0x000fe20003800000 */
[----:B------:R-:W-:Y:S01]  /*d400*/  MOV R12, RZ ;  /* 0x000000ff000c7202 */ /* 0x000fe20000000f00 */
[----:B------:R-:W-:Y:S02]  /*d410*/  IMAD.MOV.U32 R11, RZ, RZ, 0x1f ;  /* 0x0000001fff0b7424 */ /* 0x000fe400078e00ff */
[----:B------:R-:W-:Y:S01]  /*d420*/  IMAD.MOV.U32 R15, RZ, RZ, -0x1 ;  /* 0xffffffffff0f7424 */ /* 0x000fe200078e00ff */
[----:B0-----:R-:W-:-:S04]  /*d430*/  SHF.R.U32.HI R20, RZ, 0x5, R20 ;  /* 0x00000005ff147819 */ /* 0x001fc80000011614 */
[----:B------:R-:W-:-:S05]  /*d440*/  LOP3.LUT R20, R20, 0x3, RZ, 0xc0, !PT ;  /* 0x0000000314147812 */ /* 0x000fca00078ec0ff */
[----:B------:R-:W-:-:S07]  /*d450*/  IMAD.MOV.U32 R13, RZ, RZ, R20 ;  /* 0x000000ffff0d7224 */ /* 0x000fce00078e0014 */
[----:B-1----:R-:W-:Y:S05]  /*d460*/  WARPSYNC.COLLECTIVE R15, `(.L_x_109) ;  /* 0x000000000f087348 */ /* 0x002fea0003c00000 */
[----:B------:R0:W2:Y:S02]  /*d470*/  SHFL.IDX P6, R14, R13, R12, R11 ;  /* 0x0000000c0d0e7389 */ /* 0x0000a400000c000b */
[----:B012---:R-:W-:Y:S01]  /*d480*/  ENDCOLLECTIVE ;  /* 0x000000000000791b */ /* 0x007fe20003800000 */
.L_x_109:
[----:B------:R-:W-:Y:S05]  /*d490*/  BSYNC B0 ;  /* 0x0000000000007941 */ /* 0x000fea0003800000 */
.L_x_108:
[----:B------:R-:W-:Y:S05]  /*d4a0*/  BRA `(.L_x_110) ;  /* 0xffffffcc00a87947 */ /* 0x000fea000383ffff */
.L_x_36:
[----:B------:R-:W-:Y:S01]  /*d4b0*/  BSSY B0, `(.L_x_111) ;  /* 0x0000006000007945 */ /* 0x000fe20003800000 */
[----:B------:R-:W-:-:S07]  /*d4c0*/  MOV R15, 0xffffffff ;  /* 0xffffffff000f7802 */ /* 0x000fce0000000f00 */
[----:B01----:R-:W-:Y:S05]  /*d4d0*/  WARPSYNC.COLLECTIVE R15, `(.L_x_112) ;  /* 0x000000000f0c7348 */ /* 0x003fea0003c00000 */
[----:B------:R-:W-:Y:S02]  /*d4e0*/  ELECT P6, UR62, PT ;  /* 0x00000000003e782f */ /* 0x000fe400038c0000 */
[----:B------:R-:W-:Y:S01]  /*d4f0*/  MOV R14, UR62 ;  /* 0x0000003e000e7c02 */ /* 0x000fe20008000f00 */
[----:B01----:R-:W-:Y:S10]  /*d500*/  ENDCOLLECTIVE ;  /* 0x000000000000791b */ /* 0x003ff40003800000 */
.L_x_112:
[----:B------:R-:W-:Y:S05]  /*d510*/  BSYNC B0 ;  /* 0x0000000000007941 */ /* 0x000fea0003800000 */
.L_x_111:
[----:B------:R-:W-:Y:S05]  /*d520*/  BRA `(.L_x_113) ;  /* 0xffffffcc00a47947 */ /* 0x000fea000383ffff */
.L_x_38:
[----:B0-----:R0:W2:Y:S02]  /*d530*/  SYNCS.PHASECHK.TRANS64.TRYWAIT P0, [R3+URZ+0x30840], R0 ;  /* 0x03084000030075a7 */ /* 0x0010a4000800017f */
[----:B--2---:R-:W-:Y:S05]  /*d540*/  @!P0 NANOSLEEP.SYNCS 0x989680 ;  /* 0x009896800000895d */ /* 0x004fea0003900000 */
[----:B------:R-:W2:Y:S02]  /*d550*/  @!P0 SYNCS.PHASECHK.TRANS64 P0, [R3+URZ+0x30840], R0 ;  /* 0x03084000030085a7 */ /* 0x000ea4000800007f */
[----:B--2---:R-:W-:Y:S05]  /*d560*/  @!P0 BRA `(.L_x_38) ;  /* 0xfffffffc00f08947 */ /* 0x004fea000383ffff */
[----:B------:R-:W-:Y:S05]  /*d570*/  BRA `(.L_x_114) ;  /* 0xffffffd000047947 */ /* 0x000fea000383ffff */
.L_x_41:
[----:B------:R-:W-:Y:S01]  /*d580*/  IMAD.MOV.U32 R13, RZ, RZ, R4 ;  /* 0x000000ffff0d7224 */ /* 0x000fe200078e0004 */
[----:B------:R-:W-:Y:S01]  /*d590*/  MOV R11, 0x181f ;  /* 0x0000181f000b7802 */ /* 0x000fe20000000f00 */
[----:B------:R-:W-:Y:S02]  /*d5a0*/  IMAD.MOV.U32 R12, RZ, RZ, RZ ;  /* 0x000000ffff0c7224 */ /* 0x000fe400078e00ff */
[----:B------:R-:W-:Y:S02]  /*d5b0*/  IMAD.MOV.U32 R15, RZ, RZ, -0x1 ;  /* 0xffffffffff0f7424 */ /* 0x000fe400078e00ff */
[----:B------:R-:W-:-:S07]  /*d5c0*/  IMAD R8, R6, 0xc0, R21 ;  /* 0x000000c006087824 */ /* 0x000fce00078e0215 */
[----:B------:R-:W-:Y:S05]  /*d5d0*/  WARPSYNC.COLLECTIVE R15, `(.L_x_115) ;  /* 0x000000000f087348 */ /* 0x000fea0003c00000 */
[----:B------:R0:W1:Y:S02]  /*d5e0*/  SHFL.IDX P6, R14, R13, R12, R11 ;  /* 0x0000000c0d0e7389 */ /* 0x00006400000c000b */
[----:B01----:R-:W-:Y:S01]  /*d5f0*/  ENDCOLLECTIVE ;  /* 0x000000000000791b */ /* 0x003fe20003800000 */
.L_x_115:
[----:B------:R-:W-:Y:S01]  /*d600*/  MOV R13, R0 ;  /* 0x00000000000d7202 */ /* 0x000fe20000000f00 */
[----:B------:R-:W-:-:S07]  /*d610*/  IMAD.MOV.U32 R2, RZ, RZ, R14 ;  /* 0x000000ffff027224 */ /* 0x000fce00078e000e */
[----:B------:R-:W-:Y:S05]  /*d620*/  WARPSYNC.COLLECTIVE R15, `(.L_x_116) ;  /* 0x000000000f087348 */ /* 0x000fea0003c00000 */
[----:B------:R0:W1:Y:S02]  /*d630*/  SHFL.IDX P6, R14, R13, R12, R11 ;  /* 0x0000000c0d0e7389 */ /* 0x00006400000c000b */
[----:B01----:R-:W-:Y:S01]  /*d640*/  ENDCOLLECTIVE ;  /* 0x000000000000791b */ /* 0x003fe20003800000 */
.L_x_116:
[----:B------:R-:W-:Y:S02]  /*d650*/  ULDC UR4, c[0x0][0x288] ;  /* 0x0000a20000047ab9 */ /* 0x000fe40000000800 */
[----:B------:R-:W-:-:S05]  /*d660*/  IMAD R6, R9, UR4, RZ ;  /* 0x0000000409067c24 */ /* 0x000fca000f8e02ff */
[----:B------:R-:W-:Y:S01]  /*d670*/  ISETP.GE.AND P1, PT, R8, R6, PT ;  /* 0x000000060800720c */ /* 0x000fe20003f26270 */
[----:B------:R-:W-:Y:S01]  /*d680*/  IMAD.MOV.U32 R13, RZ, RZ, R4 ;  /* 0x000000ffff0d7224 */ /* 0x000fe200078e0004 */
[----:B------:R-:W-:Y:S01]  /*d690*/  MOV R12, 0x1 ;  /* 0x00000001000c7802 */ /* 0x000fe20000000f00 */
[----:B------:R-:W-:-:S10]  /*d6a0*/  IMAD.MOV.U32 R3, RZ, RZ, R14 ;  /* 0x000000ffff037224 */ /* 0x000fd400078e000e */
[----:B------:R-:W-:Y:S05]  /*d6b0*/  WARPSYNC.COLLECTIVE R15, `(.L_x_117) ;  /* 0x000000000f087348 */ /* 0x000fea0003c00000 */
[----:B------:R0:W1:Y:S02]  /*d6c0*/  SHFL.IDX P6, R14, R13, R12, R11 ;  /* 0x0000000c0d0e7389 */ /* 0x00006400000c000b */
[----:B01----:R-:W-:Y:S01]  /*d6d0*/  ENDCOLLECTIVE ;  /* 0x000000000000791b */ /* 0x003fe20003800000 */
.L_x_117:
[----:B------:R-:W-:-:S05]  /*d6e0*/  @!P1 LEA R9, P2, R20, R3, 0x1 ;  /* 0x0000000314099211 */ /* 0x000fca00078408ff */
[----:B------:R-:W-:Y:S01]  /*d6f0*/  @!P1 IMAD.X R3, RZ, RZ, R2, P2 ;  /* 0x000000ffff039224 */ /* 0x000fe200010e0602 */
[----:B------:R-:W-:Y:S01]  /*d700*/  @!P1 MOV R2, R9 ;  /* 0x0000000900029202 */ /* 0x000fe20000000f00 */
[----:B------:R-:W-:Y:S02]  /*d710*/  VIADD R9, R8, 0x10 ;  /* 0x0000001008097836 */ /* 0x000fe40000000000 */
[----:B------:R-:W-:Y:S02]  /*d720*/  IMAD.MOV.U32 R13, RZ, RZ, R0 ;  /* 0x000000ffff0d7224 */ /* 0x000fe400078e0000 */
[----:B------:R-:W-:Y:S01]  /*d730*/  @!PT LDS RZ, [RZ] ;  /* 0x00000000fffff984 */ /* 0x000fe20000000800 */
[----:B------:R-:W-:Y:S01]  /*d740*/  @!PT LDS RZ, [RZ] ;  /* 0x00000000fffff984 */ /* 0x000fe20000000800 */
[----:B------:R-:W-:Y:S01]  /*d750*/  @!PT LDS RZ, [RZ] ;  /* 0x00000000fffff984 */ /* 0x000fe20000000800 */
[----:B------:R0:W-:Y:S01]  /*d760*/  @!P1 LDGSTS.E.BYPASS.LTC128B.128 [R27+0xc400], desc[UR46][R2.64], !P0 ;  /* 0x0c400000021b9fae */ /* 0x0001e2000c101d6e */
[----:B------:R-:W-:Y:S01]  /*d770*/  ISETP.GE.AND P1, PT, R9, R6, PT ;  /* 0x000000060900720c */ /* 0x000fe20003f26270 */
[----:B0-----:R-:W-:-:S12]  /*d780*/  IMAD.MOV.U32 R2, RZ, RZ, R14 ;  /* 0x000000ffff027224 */ /* 0x001fd800078e000e */
[----:B------:R-:W-:Y:S05]  /*d790*/  WARPSYNC.COLLECTIVE R15, `(.L_x_118) ;  /* 0x000000000f087348 */ /* 0x000fea0003c00000 */
[----:B------:R0:W1:Y:S02]  /*d7a0*/  SHFL.IDX P6, R14, R13, R12, R11 ;  /* 0x0000000c0d0e7389 */ /* 0x00006400000c000b */
[----:B01----:R-:W-:Y:S01]  /*d7b0*/  ENDCOLLECTIVE ;  /* 0x000000000000791b */ /* 0x003fe20003800000 */
.L_x_118:
[----:B------:R-:W-:Y:S01]  /*d7c0*/  MOV R13, R4 ;  /* 0x00000004000d7202 */ /* 0x000fe20000000f00 */
[----:B------:R-:W-:Y:S01]  /*d7d0*/  IMAD.MOV.U32 R12, RZ, RZ, 0x2 ;  /* 0x00000002ff0c7424 */ /* 0x000fe200078e00ff */
[----:B------:R-:W-:-:S13]  /*d7e0*/  @!P1 LEA R9, P2, R20, R14, 0x1 ;  /* 0x0000000e14099211 */ /* 0x000fda00078408ff */
[----:B------:R-:W-:Y:S05]  /*d7f0*/  WARPSYNC.COLLECTIVE R15, `(.L_x_119) ;  /* 0x000000000f087348 */ /* 0x000fea0003c00000 */
[----:B------:R0:W1:Y:S02]  /*d800*/  SHFL.IDX P6, R14, R13, R12, R11 ;  /* 0x0000000c0d0e7389 */ /* 0x00006400000c000b */
[----:B01----:R-:W-:Y:S01]  /*d810*/  ENDCOLLECTIVE ;  /* 0x000000000000791b */ /* 0x003fe20003800000 */
.L_x_119:
[----:B------:R-:W-:Y:S01]  /*d820*/  @!P1 IADD3.X R3, RZ, R2, RZ, P2, !PT ;  /* 0x00000002ff039210 */ /* 0x000fe200017fe4ff */
[----:B------:R-:W-:Y:S02]  /*d830*/  @!P1 IMAD.MOV.U32 R2, RZ, RZ, R9 ;  /* 0x000000ffff029224 */ /* 0x000fe400078e0009 */
[----:B------:R-:W-:-:S03]  /*d840*/  VIADD R9, R8, 0x20 ;  /* 0x0000002008097836 */ /* 0x000fc60000000000 */
[----:B------:R-:W-:Y:S01]  /*d850*/  @!PT LDS RZ, [RZ] ;  /* 0x00000000fffff984 */ /* 0x000fe20000000800 */
[----:B------:R-:W-:Y:S01]  /*d860*/  @!PT LDS RZ, [RZ] ;  /* 0x00000000fffff984 */ /* 0x000fe20000000800 */
[----:B------:R-:W-:Y:S01]  /*d870*/  @!PT LDS RZ, [RZ] ;  /* 0x00000000fffff984 */ /* 0x000fe20000000800 */
[----:B------:R0:W-:Y:S02]  /*d880*/  @!P1 LDGSTS.E.BYPASS.LTC128B.128 [R27+0xcc00], desc[UR46][R2.64], !P0 ;  /* 0x0cc00000021b9fae */ /* 0x0001e4000c101d6e */
[----:B------:R-:W-:Y:S02]  /*d890*/  ISETP.GE.AND P1, PT, R9, R6, PT ;  /* 0x000000060900720c */ /* 0x000fe40003f26270 */
[----:B------:R-:W-:Y:S01]  /*d8a0*/  MOV R13, R0 ;  /* 0x00000000000d7202 */ /* 0x000fe20000000f00 */
[----:B0-----:R-:W-:-:S10]  /*d8b0*/  IMAD.MOV.U32 R2, RZ, RZ, R14 ;  /* 0x000000ffff027224 */ /* 0x001fd400078e000e */
[----:B------:R-:W-:Y:S05]  /*d8c0*/  WARPSYNC.COLLECTIVE R15, `(.L_x_120) ;  /* 0x000000000f087348 */ /* 0x000fea0003c00000 */
[----:B------:R0:W1:Y:S02]  /*d8d0*/  SHFL.IDX P6, R14, R13, R12, R11 ;  /* 0x0000000c0d0e7389 */ /* 0x00006400000c000b */
[----:B01----:R-:W-:Y:S01]  /*d8e0*/  ENDCOLLECTIVE ;  /* 0x000000000000791b */ /* 0x003fe20003800000 */
.L_x_120:
[----:B------:R-:W-:Y:S02]  /*d8f0*/  IMAD.MOV.U32 R13, RZ, RZ, R4 ;  /* 0x000000ffff0d7224 */ /* 0x000fe400078e0004 */
[----:B------:R-:W-:Y:S01]  /*d900*/  IMAD.MOV.U32 R12, RZ, RZ, 0x3 ;  /* 0x00000003ff0c7424 */ /* 0x000fe200078e00ff */
[----:B------:R-:W-:-:S13]  /*d910*/  @!P1 LEA R9, P2, R20, R14, 0x1 ;  /* 0x0000000e14099211 */ /* 0x000fda00078408ff */
[----:B------:R-:W-:Y:S05]  /*d920*/  WARPSYNC.COLLECTIVE R15, `(.L_x_121) ;  /* 0x000000000f087348 */ /* 0x000fea0003c00000 */
[----:B------:R0:W1:Y:S02]  /*d930*/  SHFL.IDX P6, R14, R13, R12, R11 ;  /* 0x0000000c0d0e7389 */ /* 0x00006400000c000b */
[----:B01----:R-:W-:Y:S01]  /*d940*/  ENDCOLLECTIVE ;  /* 0x000000000000791b */ /* 0x003fe20003800000 */
.L_x_121:
[----:B------:R-:W-:Y:S02]  /*d950*/  @!P1 IMAD.X R3, RZ, RZ, R2, P2 ;  /* 0x000000ffff039224 */ /* 0x000fe400010e0602 */
[----:B------:R-:W-:Y:S01]  /*d960*/  @!P1 IMAD.MOV.U32 R2, RZ, RZ, R9 ;  /* 0x000000ffff029224 */ /* 0x000fe200078e0009 */
[----:B------:R-:W-:-:S04]  /*d970*/  IADD3 R9, R8, 0x30, RZ ;  /* 0x0000003008097810 */ /* 0x000fc80007ffe0ff */
[----:B------:R-:W-:Y:S01]  /*d980*/  @!PT LDS RZ, [RZ] ;  /* 0x00000000fffff984 */ /* 0x000fe20000000800 */
[----:B------:R-:W-:Y:S01]  /*d990*/  @!PT LDS RZ, [RZ] ;  /* 0x00000000fffff984 */ /* 0x000fe20000000800 */
[----:B------:R-:W-:Y:S01]  /*d9a0*/  @!PT LDS RZ, [RZ] ;  /* 0x00000000fffff984 */ /* 0x000fe20000000800 */
[----:B------:R0:W-:Y:S01]  /*d9b0*/  @!P1 LDGSTS.E.BYPASS.LTC128B.128 [R27+0xd400], desc[UR46][R2.64], !P0 ;  /* 0x0d400000021b9fae */ /* 0x0001e2000c101d6e */
[----:B------:R-:W-:Y:S01]  /*d9c0*/  ISETP.GE.AND P1, PT, R9, R6, PT ;  /* 0x000000060900720c */ /* 0x000fe20003f26270 */
[----:B------:R-:W-:Y:S01]  /*d9d0*/  IMAD.MOV.U32 R13, RZ, RZ, R0 ;  /* 0x000000ffff0d7224 */ /* 0x000fe200078e0000 */
[----:B0-----:R-:W-:-:S11]  /*d9e0*/  MOV R2, R14 ;  /* 0x0000000e00027202 */ /* 0x001fd60000000f00 */
[----:B------:R-:W-:Y:S05]  /*d9f0*/  WARPSYNC.COLLECTIVE R15, `(.L_x_122) ;  /* 0x000000000f087348 */ /* 0x000fea0003c00000 */
[----:B------:R0:W1:Y:S02]  /*da00*/  SHFL.IDX P6, R14, R13, R12, R11 ;  /* 0x0000000c0d0e7389 */ /* 0x00006400000c000b */
[----:B01----:R-:W-:Y:S01]  /*da10*/  ENDCOLLECTIVE ;  /* 0x000000000000791b */ /* 0x003fe20003800000 */
.L_x_122:
[----:B------:R-:W-:Y:S01]  /*da20*/  IMAD.MOV.U32 R13, RZ, RZ, R4 ;  /* 0x000000ffff0d7224 */ /* 0x000fe200078e0004 */
[----:B------:R-:W-:Y:S02]  /*da30*/  MOV R12, 0x4 ;  /* 0x00000004000c7802 */ /* 0x000fe40000000f00 */
[----:B------:R-:W-:-:S13]  /*da40*/  @!P1 LEA R9, P2, R20, R14, 0x1 ;  /* 0x0000000e14099211 */ /* 0x000fda00078408ff */
[----:B------:R-:W-:Y:S05]  /*da50*/  WARPSYNC.COLLECTIVE R15, `(.L_x_123) ;  /* 0x000000000f087348 */ /* 0x000fea0003c00000 */
[----:B------:R0:W1:Y:S02]  /*da60*/  SHFL.IDX P6, R14, R13, R12, R11 ;  /* 0x0000000c0d0e7389 */ /* 0x00006400000c000b */
[----:B01----:R-:W-:Y:S01]  /*da70*/  ENDCOLLECTIVE ;  /* 0x000000000000791b */ /* 0x003fe20003800000 */
.L_x_123:
[----:B------:R-:W-:Y:S01]  /*da80*/  @!P1 IMAD.X R3, RZ, RZ, R2, P2 ;  /* 0x000000ffff039224 */ /* 0x000fe200010e0602 */
[----:B------:R-:W-:Y:S01]  /*da90*/  @!P1 MOV R2, R9 ;  /* 0x0000000900029202 */ /* 0x000fe20000000f00 */
[----:B------:R-:W-:-:S04]  /*daa0*/  VIADD R9, R8, 0x40 ;  /* 0x0000004008097836 */ /* 0x000fc80000000000 */
[----:B------:R-:W-:Y:S01]  /*dab0*/  @!PT LDS RZ, [RZ] ;  /* 0x00000000fffff984 */ /* 0x000fe20000000800 */
[----:B------:R-:W-:Y:S01]  /*dac0*/  @!PT LDS RZ, [RZ] ;  /* 0x00000000fffff984 */ /* 0x000fe20000000800 */
[----:B------:R-:W-:Y:S01]  /*dad0*/  @!PT LDS RZ, [RZ] ;  /* 0x00000000fffff984 */ /* 0x000fe20000000800 */
[----:B------:R0:W-:Y:S01]  /*dae0*/  @!P1 LDGSTS.E.BYPASS.LTC128B.128 [R27+0xdc00], desc[UR46][R2.64], !P0 ;  /* 0x0dc00000021b9fae */ /* 0x0001e2000c101d6e */
[----:B------:R-:W-:Y:S01]  /*daf0*/  ISETP.GE.AND P1, PT, R9, R6, PT ;  /* 0x000000060900720c */ /* 0x000fe20003f26270 */
[----:B------:R-:W-:Y:S02]  /*db00*/  IMAD.MOV.U32 R13, RZ, RZ, R0 ;  /* 0x000000ffff0d7224 */ /* 0x000fe400078e0000 */
[----:B0-----:R-:W-:-:S10]  /*db10*/  IMAD.MOV.U32 R2, RZ, RZ, R14 ;  /* 0x000000ffff027224 */ /* 0x001fd400078e000e */
[----:B------:R-:W-:Y:S05]  /*db20*/  WARPSYNC.COLLECTIVE R15, `(.L_x_124) ;  /* 0x000000000f087348 */ /* 0x000fea0003c00000 */
[----:B------:R0:W1:Y:S02]  /*db30*/  SHFL.IDX P6, R14, R13, R12, R11 ;  /* 0x0000000c0d0e7389 */ /* 0x00006400000c000b */
[----:B01----:R-:W-:Y:S01]  /*db40*/  ENDCOLLECTIVE ;  /* 0x000000000000791b */ /* 0x003fe20003800000 */
.L_x_124:
[----:B------:R-:W-:Y:S01]  /*db50*/  MOV R13, R4 ;  /* 0x00000004000d7202 */ /* 0x000fe20000000f00 */
[----:B------:R-:W-:Y:S01]  /*db60*/  IMAD.MOV.U32 R12, RZ, RZ, 0x5 ;  /* 0x00000005ff0c7424 */ /* 0x000fe200078e00ff */
[----:B------:R-:W-:-:S13]  /*db70*/  @!P1 LEA R9, P2, R20, R14, 0x1 ;  /* 0x0000000e14099211 */ /* 0x000fda00078408ff */
[----:B------:R-:W-:Y:S05]  /*db80*/  WARPSYNC.COLLECTIVE R15, `(.L_x_125) ;  /* 0x000000000f087348 */ /* 0x000fea0003c00000 */
[----:B------:R0:W1:Y:S02]  /*db90*/  SHFL.IDX P6, R14, R13, R12, R11 ;  /* 0x0000000c0d0e7389 */ /* 0x00006400000c000b */
[----:B01----:R-:W-:Y:S01]  /*dba0*/  ENDCOLLECTIVE ;  /* 0x000000000000791b */ /* 0x003fe20003800000 */
.L_x_125:
        /* <DEDUP_REMOVED lines=13> */
.L_x_126:
[----:B------:R-:W-:Y:S02]  /*dc80*/  IMAD.MOV.U32 R13, RZ, RZ, R4 ;  /* 0x000000ffff0d7224 */ /* 0x000fe400078e0004 */
[----:B------:R-:W-:Y:S01]  /*dc90*/  IMAD.MOV.U32 R12, RZ, RZ, 0x6 ;  /* 0x00000006ff0c7424 */ /* 0x000fe200078e00ff */
[----:B------:R-:W-:-:S13]  /*dca0*/  @!P1 LEA R9, P2, R20, R14, 0x1 ;  /* 0x0000000e14099211 */ /* 0x000fda00078408ff */
[----:B------:R-:W-:Y:S05]  /*dcb0*/  WARPSYNC.COLLECTIVE R15, `(.L_x_127) ;  /* 0x000000000f087348 */ /* 0x000fea0003c00000 */
[----:B------:R0:W1:Y:S02]  /*dcc0*/  SHFL.IDX P6, R14, R13, R12, R11 ;  /* 0x0000000c0d0e7389 */ /* 0x00006400000c000b */
[----:B01----:R-:W-:Y:S01]  /*dcd0*/  ENDCOLLECTIVE ;  /* 0x000000000000791b */ /* 0x003fe20003800000 */
.L_x_127:
        /* <DEDUP_REMOVED lines=13> */
.L_x_128:
[----:B------:R-:W-:Y:S02]  /*ddb0*/  IMAD.MOV.U32 R13, RZ, RZ, R4 ;  /* 0x000000ffff0d7224 */ /* 0x000fe400078e0004 */
[----:B------:R-:W-:Y:S01]  /*ddc0*/  IMAD.MOV.U32 R12, RZ, RZ, 0x7 ;  /* 0x00000007ff0c7424 */ /* 0x000fe200078e00ff */
[----:B------:R-:W-:-:S13]  /*ddd0*/  @!P1 LEA R9, P2, R20, R14, 0x1 ;  /* 0x0000000e14099211 */ /* 0x000fda00078408ff */
[----:B------:R-:W-:Y:S05]  /*dde0*/  WARPSYNC.COLLECTIVE R15, `(.L_x_129) ;  /* 0x000000000f087348 */ /* 0x000fea0003c00000 */
[----:B------:R0:W1:Y:S02]  /*ddf0*/  SHFL.IDX P6, R14, R13, R12, R11 ;  /* 0x0000000c0d0e7389 */ /* 0x00006400000c000b */
[----:B01----:R-:W-:Y:S01]  /*de00*/  ENDCOLLECTIVE ;  /* 0x000000000000791b */ /* 0x003fe20003800000 */
.L_x_129:
        /* <DEDUP_REMOVED lines=8> */
[----:B------:R-:W-:Y:S01]  /*de90*/  IMAD.MOV.U32 R13, RZ, RZ, R0 ;  /* 0x000000ffff0d7224 */ /* 0x000fe200078e0000 */
[----:B0-----:R-:W-:Y:S02]  /*dea0*/  IADD3 R3, R8, 0x70, RZ ;  /* 0x0000007008037810 */ /* 0x001fe40007ffe0ff */
[----:B------:R-:W-:-:S09]  /*deb0*/  MOV R4, R14 ;  /* 0x0000000e00047202 */ /* 0x000fd20000000f00 */
[----:B------:R-:W-:Y:S05]  /*dec0*/  WARPSYNC.COLLECTIVE R15, `(.L_x_130) ;  /* 0x000000000f087348 */ /* 0x000fea0003c00000 */
[----:B------:R0:W1:Y:S02]  /*ded0*/  SHFL.IDX P6, R14, R13, R12, R11 ;  /* 0x0000000c0d0e7389 */ /* 0x00006400000c000b */
[----:B01----:R-:W-:Y:S01]  /*dee0*/  ENDCOLLECTIVE ;  /* 0x000000000000791b */ /* 0x003fe20003800000 */
.L_x_130:
[----:B------:R-:W-:Y:S02]  /*def0*/  ISETP.GE.AND P1, PT, R3, R6, PT ;  /* 0x000000060300720c */ /* 0x000fe40003f26270 */
[----:B------:R-:W-:Y:S01]  /*df00*/  MOV R13, R7 ;  /* 0x00000007000d7202 */ /* 0x000fe20000000f00 */
[----:B------:R-:W-:Y:S02]  /*df10*/  IMAD.MOV.U32 R12, RZ, RZ, RZ ;  /* 0x000000ffff0c7224 */ /* 0x000fe400078e00ff */
[----:B------:R-:W-:-:S08]  /*df20*/  IMAD.MOV.U32 R2, RZ, RZ, R14 ;  /* 0x000000ffff027224 */ /* 0x000fd000078e000e */
[----:B------:R-:W-:Y:S05]  /*df30*/  WARPSYNC.COLLECTIVE R15, `(.L_x_131) ;  /* 0x000000000f087348 */ /* 0x000fea0003c00000 */
[----:B------:R0:W1:Y:S02]  /*df40*/  SHFL.IDX P6, R14, R13, R12, R11 ;  /* 0x0000000c0d0e7389 */ /* 0x00006400000c000b */
[----:B01----:R-:W-:Y:S01]  /*df50*/  ENDCOLLECTIVE ;  /* 0x000000000000791b */ /* 0x003fe20003800000 */
.L_x_131:
[----:B------:R-:W-:-:S05]  /*df60*/  @!P1 LEA R2, P3, R20, R2, 0x1 ;  /* 0x0000000214029211 */ /* 0x000fca00078608ff */
[----:B------:R-:W-:-:S05]  /*df70*/  @!P1 IMAD.X R3, RZ, RZ, R4, P3 ;  /* 0x000000ffff039224 */ /* 0x000fca00018e0604 */
[----:B------:R-:W-:Y:S01]  /*df80*/  @!PT LDS RZ, [RZ] ;  /* 0x00000000fffff984 */ /* 0x000fe20000000800 */
[----:B------:R-:W-:Y:S01]  /*df90*/  @!PT LDS RZ, [RZ] ;  /* 0x00000000fffff984 */ /* 0x000fe20000000800 */
[----:B------:R-:W-:Y:S01]  /*dfa0*/  @!PT LDS RZ, [RZ] ;  /* 0x00000000fffff984 */ /* 0x000fe20000000800 */
[----:B------:R0:W-:Y:S01]  /*dfb0*/  @!P1 LDGSTS.E.BYPASS.LTC128B.128 [R27+0xfc00], desc[UR46][R2.64], !P0 ;  /* 0x0fc00000021b9fae */ /* 0x0001e2000c101d6e */
[----:B------:R-:W-:Y:S01]  /*dfc0*/  MOV R13, R5 ;  /* 0x00000005000d7202 */ /* 0x000fe20000000f00 */
[----:B------:R-:W-:-:S07]  /*dfd0*/  IMAD.MOV.U32 R0, RZ, RZ, R14 ;  /* 0x000000ffff007224 */ /* 0x000fce00078e000e */
[----:B0-----:R-:W-:Y:S05]  /*dfe0*/  WARPSYNC.COLLECTIVE R15, `(.L_x_132) ;  /* 0x000000000f087348 */ /* 0x001fea0003c00000 */
[----:B------:R1:W2:Y:S02]  /*dff0*/  SHFL.IDX P6, R14, R13, R12, R11 ;  /* 0x0000000c0d0e7389 */ /* 0x0002a400000c000b */
[----:B012---:R-:W-:Y:S01]  /*e000*/  ENDCOLLECTIVE ;  /* 0x000000000000791b */ /* 0x007fe20003800000 */
.L_x_132:
[----:B------:R-:W-:Y:S02]  /*e010*/  IMAD.MOV.U32 R13, RZ, RZ, R7 ;  /* 0x000000ffff0d7224 */ /* 0x000fe400078e0007 */
[----:B------:R-:W-:Y:S02]  /*e020*/  IMAD.MOV.U32 R12, RZ, RZ, 0x1 ;  /* 0x00000001ff0c7424 */ /* 0x000fe400078e00ff */
[----:B------:R-:W-:-:S07]  /*e030*/  IMAD.MOV.U32 R9, RZ, RZ, R14 ;  /* 0x000000ffff097224 */ /* 0x000fce00078e000e */
[----:B------:R-:W-:Y:S05]  /*e040*/  WARPSYNC.COLLECTIVE R15, `(.L_x_133) ;  /* 0x000000000f087348 */ /* 0x000fea0003c00000 */
[----:B------:R0:W1:Y:S02]  /*e050*/  SHFL.IDX P6, R14, R13, R12, R11 ;  /* 0x0000000c0d0e7389 */ /* 0x00006400000c000b */
[----:B01----:R-:W-:Y:S01]  /*e060*/  ENDCOLLECTIVE ;  /* 0x000000000000791b */ /* 0x003fe20003800000 */
.L_x_133:
[----:B------:R-:W-:Y:S02]  /*e070*/  @!P2 LEA R2, P1, R20, R9, 0x1 ;  /* 0x000000091402a211 */ /* 0x000fe400078208ff */
[----:B------:R-:W-:-:S03]  /*e080*/  IADD3 R9, R8, 0x90, RZ ;  /* 0x0000009008097810 */ /* 0x000fc60007ffe0ff */
[----:B------:R-:W-:Y:S01]  /*e090*/  @!P2 IMAD.X R3, RZ, RZ, R0, P1 ;  /* 0x000000ffff03a224 */ /* 0x000fe200008e0600 */
[----:B------:R-:W-:-:S04]  /*e0a0*/  ISETP.GE.AND P1, PT, R9, R6, PT ;  /* 0x000000060900720c */ /* 0x000fc80003f26270 */
[----:B------:R-:W-:Y:S01]  /*e0b0*/  @!PT LDS RZ, [RZ] ;  /* 0x00000000fffff984 */ /* 0x000fe20000000800 */
[----:B------:R-:W-:Y:S01]  /*e0c0*/  @!PT LDS RZ, [RZ] ;  /* 0x00000000fffff984 */ /* 0x000fe20000000800 */
[----:B------:R-:W-:Y:S01]  /*e0d0*/  @!PT LDS RZ, [RZ] ;  /* 0x00000000fffff984 */ /* 0x000fe20000000800 */
[----:B------:R0:W-:Y:S01]  /*e0e0*/  @!P2 LDGSTS.E.BYPASS.LTC128B.128 [R27+0x10400], desc[UR46][R2.64], !P0 ;  /* 0x10400000021bafae */ /* 0x0001e2000c101d6e */
[----:B------:R-:W-:Y:S01]  /*e0f0*/  IMAD.MOV.U32 R13, RZ, RZ, R5 ;  /* 0x000000ffff0d7224 */ /* 0x000fe200078e0005 */
[----:B------:R-:W-:-:S07]  /*e100*/  MOV R0, R14 ;  /* 0x0000000e00007202 */ /* 0x000fce0000000f00 */
[----:B0-----:R-:W-:Y:S05]  /*e110*/  WARPSYNC.COLLECTIVE R15, `(.L_x_134) ;  /* 0x000000000f087348 */ /* 0x001fea0003c00000 */
[----:B------:R1:W2:Y:S02]  /*e120*/  SHFL.IDX P6, R14, R13, R12, R11 ;  /* 0x0000000c0d0e7389 */ /* 0x0002a400000c000b */
[----:B012---:R-:W-:Y:S01]  /*e130*/  ENDCOLLECTIVE ;  /* 0x000000000000791b */ /* 0x007fe20003800000 */
.L_x_134:
[----:B------:R-:W-:Y:S01]  /*e140*/  IMAD.MOV.U32 R13, RZ, RZ, R7 ;  /* 0x000000ffff0d7224 */ /* 0x000fe200078e0007 */
[----:B------:R-:W-:Y:S02]  /*e150*/  MOV R12, 0x2 ;  /* 0x00000002000c7802 */ /* 0x000fe40000000f00 */
[----:B------:R-:W-:-:S04]  /*e160*/  @!P1 LEA R14, P2, R20, R14, 0x1 ;  /* 0x0000000e140e9211 */ /* 0x000fc800078408ff */
[----:B------:R-:W-:Y:S01]  /*e170*/  @!P1 MOV R2, R14 ;  /* 0x0000000e00029202 */ /* 0x000fe20000000f00 */
[----:B------:R-:W-:-:S08]  /*e180*/  @!P1 IMAD.X R9, RZ, RZ, R0, P2 ;  /* 0x000000ffff099224 */ /* 0x000fd000010e0600 */
[----:B------:R-:W-:Y:S05]  /*e190*/  WARPSYNC.COLLECTIVE R15, `(.L_x_135) ;  /* 0x000000000f087348 */ /* 0x000fea0003c00000 */
[----:B------:R0:W1:Y:S02]  /*e1a0*/  SHFL.IDX P6, R14, R13, R12, R11 ;  /* 0x0000000c0d0e7389 */ /* 0x00006400000c000b */
[----:B01----:R-:W-:Y:S01]  /*e1b0*/  ENDCOLLECTIVE ;  /* 0x000000000000791b */ /* 0x003fe20003800000 */
.L_x_135:
[----:B------:R-:W-:-:S05]  /*e1c0*/  @!P1 IMAD.MOV.U32 R3, RZ, RZ, R9 ;  /* 0x000000ffff039224 */ /* 0x000fca00078e0009 */
[----:B------:R-:W-:Y:S01]  /*e1d0*/  @!PT LDS RZ, [RZ] ;  /* 0x00000000fffff984 */ /* 0x000fe20000000800 */
[----:B------:R-:W-:Y:S01]  /*e1e0*/  @!PT LDS RZ, [RZ] ;  /* 0x00000000fffff984 */ /* 0x000fe20000000800 */
[----:B------:R-:W-:Y:S01]  /*e1f0*/  @!PT LDS RZ, [RZ] ;  /* 0x00000000fffff984 */ /* 0x000fe20000000800 */
[----:B------:R0:W-:Y:S01]  /*e200*/  @!P1 LDGSTS.E.BYPASS.LTC128B.128 [R27+0x10c00], desc[UR46][R2.64], !P0 ;  /* 0x10c00000021b9fae */ /* 0x0001e2000c101d6e */
[----:B------:R-:W-:Y:S01]  /*e210*/  IMAD.MOV.U32 R13, RZ, RZ, R5 ;  /* 0x000000ffff0d7224 */ /* 0x000fe200078e0005 */
[----:B0-----:R-:W-:Y:S01]  /*e220*/  IADD3 R3, R8, 0xa0, RZ ;  /* 0x000000a008037810 */ /* 0x001fe20007ffe0ff */
[----:B------:R-:W-:-:S03]  /*e230*/  IMAD.MOV.U32 R0, RZ, RZ, R14 ;  /* 0x000000ffff007224 */ /* 0x000fc600078e000e */
[----:B------:R-:W-:-:S13]  /*e240*/  ISETP.GE.AND P1, PT, R3, R6, PT ;  /* 0x000000060300720c */ /* 0x000fda0003f26270 */
[----:B------:R-:W-:Y:S05]  /*e250*/  WARPSYNC.COLLECTIVE R15, `(.L_x_136) ;  /* 0x000000000f087348 */ /* 0x000fea0003c00000 */
[----:B------:R0:W1:Y:S02]  /*e260*/  SHFL.IDX P6, R14, R13, R12, R11 ;  /* 0x0000000c0d0e7389 */ /* 0x00006400000c000b */
[----:B01----:R-:W-:Y:S01]  /*e270*/  ENDCOLLECTIVE ;  /* 0x000000000000791b */ /* 0x003fe20003800000 */
.L_x_136:
[----:B------:R-:W-:Y:S01]  /*e280*/  IMAD.MOV.U32 R13, RZ, RZ, R7 ;  /* 0x000000ffff0d7224 */ /* 0x000fe200078e0007 */
[----:B------:R-:W-:Y:S02]  /*e290*/  MOV R12, 0x3 ;  /* 0x00000003000c7802 */ /* 0x000fe40000000f00 */
[----:B------:R-:W-:-:S13]  /*e2a0*/  @!P1 LEA R2, P2, R20, R14, 0x1 ;  /* 0x0000000e14029211 */ /* 0x000fda00078408ff */
[----:B------:R-:W-:Y:S05]  /*e2b0*/  WARPSYNC.COLLECTIVE R15, `(.L_x_137) ;  /* 0x000000000f087348 */ /* 0x000fea0003c00000 */
[----:B------:R0:W1:Y:S02]  /*e2c0*/  SHFL.IDX P6, R14, R13, R12, R11 ;  /* 0x0000000c0d0e7389 */ /* 0x00006400000c000b */
[----:B01----:R-:W-:Y:S01]  /*e2d0*/  ENDCOLLECTIVE ;  /* 0x000000000000791b */ /* 0x003fe20003800000 */
.L_x_137:
[----:B------:R-:W-:-:S05]  /*e2e0*/  @!P1 IMAD.X R3, RZ, RZ, R0, P2 ;  /* 0x000000ffff039224 */ /* 0x000fca00010e0600 */
[----:B------:R-:W-:Y:S01]  /*e2f0*/  @!PT LDS RZ, [RZ] ;  /* 0x00000000fffff984 */ /* 0x000fe20000000800 */
[----:B------:R-:W-:Y:S01]  /*e300*/  @!PT LDS RZ, [RZ] ;  /* 0x00000000fffff984 */ /* 0x000fe20000000800 */
[----:B------:R-:W-:Y:S01]  /*e310*/  @!PT LDS RZ, [RZ] ;  /* 0x00000000fffff984 */ /* 0x000fe20000000800 */
[----:B------:R0:W-:Y:S01]  /*e320*/  @!P1 LDGSTS.E.BYPASS.LTC128B.128 [R27+0x11400], desc[UR46][R2.64], !P0 ;  /* 0x11400000021b9fae */ /* 0x0001e2000c101d6e */
[----:B------:R-:W-:Y:S02]  /*e330*/  IMAD.MOV.U32 R13, RZ, RZ, R5 ;  /* 0x000000ffff0d7224 */ /* 0x000fe400078e0005 */
[----:B------:R-:W-:-:S07]  /*e340*/  IMAD.MOV.U32 R7, RZ, RZ, R14 ;  /* 0x000000ffff077224 */ /* 0x000fce00078e000e */
[----:B0-----:R-:W-:Y:S05]  /*e350*/  WARPSYNC.COLLECTIVE R15, `(.L_x_138) ;  /* 0x000000000f087348 */ /* 0x001fea0003c00000 */
[----:B------:R1:W2:Y:S02]  /*e360*/  SHFL.IDX P6, R14, R13, R12, R11 ;  /* 0x0000000c0d0e7389 */ /* 0x0002a400000c000b */
[----:B012---:R-:W-:Y:S01]  /*e370*/  ENDCOLLECTIVE ;  /* 0x000000000000791b */ /* 0x007fe20003800000 */
.L_x_138:
[----:B------:R-:W-:Y:S05]  /*e380*/  BRA `(.L_x_139) ;  /* 0xffffffcc00f47947 */ /* 0x000fea000383ffff */
.L_x_43:
[----:B0-----:R0:W1:Y:S02]  /*e390*/  SYNCS.PHASECHK.TRANS64.TRYWAIT P0, [R9+URZ+0x30820], R0 ;  /* 0x03082000090075a7 */ /* 0x001064000800017f */
[----:B-1----:R-:W-:Y:S05]  /*e3a0*/  @!P0 NANOSLEEP.SYNCS 0x989680 ;  /* 0x009896800000895d */ /* 0x002fea0003900000 */
[----:B------:R-:W1:Y:S02]  /*e3b0*/  @!P0 SYNCS.PHASECHK.TRANS64 P0, [R9+URZ+0x30820], R0 ;  /* 0x03082000090085a7 */ /* 0x000e64000800007f */
[----:B-1----:R-:W-:Y:S05]  /*e3c0*/  @!P0 BRA `(.L_x_43) ;  /* 0xfffffffc00f08947 */ /* 0x002fea000383ffff */
[----:B------:R-:W-:Y:S05]  /*e3d0*/  BRA `(.L_x_140) ;  /* 0xffffffd000387947 */ /* 0x000fea000383ffff */
.L_x_50:
[----:B-1----:R1:W2:Y:S02]  /*e3e0*/  SYNCS.PHASECHK.TRANS64.TRYWAIT P0, [R2+URZ+0x30840], R3 ;  /* 0x03084003020075a7 */ /* 0x0022a4000800017f */
[----:B--2---:R-:W-:Y:S05]  /*e3f0*/  @!P0 NANOSLEEP.SYNCS 0x989680 ;  /* 0x009896800000895d */ /* 0x004fea0003900000 */
[----:B------:R-:W2:Y:S02]  /*e400*/  @!P0 SYNCS.PHASECHK.TRANS64 P0, [R2+URZ+0x30840], R3 ;  /* 0x03084003020085a7 */ /* 0x000ea4000800007f */
[----:B--2---:R-:W-:Y:S05]  /*e410*/  @!P0 BRA `(.L_x_50) ;  /* 0xfffffffc00f08947 */ /* 0x004fea000383ffff */
[----:B------:R-:W-:Y:S05]  /*e420*/  BRA `(.L_x_141) ;  /* 0xffffffd000dc7947 */ /* 0x000fea000383ffff */
.L_x_55:
[----:B0-----:R0:W1:Y:S02]  /*e430*/  SYNCS.PHASECHK.TRANS64.TRYWAIT P0, [R2+URZ+0x60], R3 ;  /* 0x00006003020075a7 */ /* 0x001064000800017f */
[----:B-1----:R-:W-:Y:S05]  /*e440*/  @!P0 NANOSLEEP.SYNCS 0x989680 ;  /* 0x009896800000895d */ /* 0x002fea0003900000 */
[----:B------:R-:W1:Y:S02]  /*e450*/  @!P0 SYNCS.PHASECHK.TRANS64 P0, [R2+URZ+0x60], R3 ;  /* 0x00006003020085a7 */ /* 0x000e64000800007f */
[----:B-1----:R-:W-:Y:S05]  /*e460*/  @!P0 BRA `(.L_x_55) ;  /* 0xfffffffc00f08947 */ /* 0x002fea000383ffff */
[----:B------:R-:W-:Y:S05]  /*e470*/  BRA `(.L_x_142) ;  /* 0xffffffd400687947 */ /* 0x000fea000383ffff */
.L_x_64:
[----:B0-----:R0:W1:Y:S02]  /*e480*/  SYNCS.PHASECHK.TRANS64.TRYWAIT P0, [R2+URZ+0x30840], R3 ;  /* 0x03084003020075a7 */ /* 0x001064000800017f */
[----:B-1----:R-:W-:Y:S05]  /*e490*/  @!P0 NANOSLEEP.SYNCS 0x989680 ;  /* 0x009896800000895d */ /* 0x002fea0003900000 */
[----:B------:R-:W1:Y:S02]  /*e4a0*/  @!P0 SYNCS.PHASECHK.TRANS64 P0, [R2+URZ+0x30840], R3 ;  /* 0x03084003020085a7 */ /* 0x000e64000800007f */
[----:B-1----:R-:W-:Y:S05]  /*e4b0*/  @!P0 BRA `(.L_x_64) ;  /* 0xfffffffc00f08947 */ /* 0x002fea000383ffff */
[----:B------:R-:W-:Y:S05]  /*e4c0*/  BRA `(.L_x_143) ;  /* 0xffffffd800a47947 */ /* 0x000fea000383ffff */
.L_x_69:
[----:B0-----:R0:W1:Y:S02]  /*e4d0*/  SYNCS.PHASECHK.TRANS64.TRYWAIT P0, [R5+URZ+0x60], R22 ;  /* 0x00006016050075a7 */ /* 0x001064000800017f */
[----:B-1----:R-:W-:Y:S05]  /*e4e0*/  @!P0 NANOSLEEP.SYNCS 0x989680 ;  /* 0x009896800000895d */ /* 0x002fea0003900000 */
[----:B------:R-:W1:Y:S02]  /*e4f0*/  @!P0 SYNCS.PHASECHK.TRANS64 P0, [R5+URZ+0x60], R22 ;  /* 0x00006016050085a7 */ /* 0x000e64000800007f */
[----:B-1----:R-:W-:Y:S05]  /*e500*/  @!P0 BRA `(.L_x_69) ;  /* 0xfffffffc00f08947 */ /* 0x002fea000383ffff */
[----:B------:R-:W-:Y:S05]  /*e510*/  BRA `(.L_x_144) ;  /* 0xffffffdc00247947 */ /* 0x000fea000383ffff */
.L_x_77:
[----:B0-----:R0:W1:Y:S02]  /*e520*/  SYNCS.PHASECHK.TRANS64.TRYWAIT P0, [R2+URZ+0x30840], R3 ;  /* 0x03084003020075a7 */ /* 0x001064000800017f */
[----:B-1----:R-:W-:Y:S05]  /*e530*/  @!P0 NANOSLEEP.SYNCS 0x989680 ;  /* 0x009896800000895d */ /* 0x002fea0003900000 */
[----:B------:R-:W1:Y:S02]  /*e540*/  @!P0 SYNCS.PHASECHK.TRANS64 P0, [R2+URZ+0x30840], R3 ;  /* 0x03084003020085a7 */ /* 0x000e64000800007f */
[----:B-1----:R-:W-:Y:S05]  /*e550*/  @!P0 BRA `(.L_x_77) ;  /* 0xfffffffc00f08947 */ /* 0x002fea000383ffff */
[----:B------:R-:W-:Y:S05]  /*e560*/  BRA `(.L_x_145) ;  /* 0xffffffe000347947 */ /* 0x000fea000383ffff */
.L_x_82:
[----:B0-----:R0:W1:Y:S02]  /*e570*/  SYNCS.PHASECHK.TRANS64.TRYWAIT P0, [R5+URZ+0x60], R2 ;  /* 0x00006002050075a7 */ /* 0x001064000800017f */
[----:B-1----:R-:W-:Y:S05]  /*e580*/  @!P0 NANOSLEEP.SYNCS 0x989680 ;  /* 0x009896800000895d */ /* 0x002fea0003900000 */
[----:B------:R-:W1:Y:S02]  /*e590*/  @!P0 SYNCS.PHASECHK.TRANS64 P0, [R5+URZ+0x60], R2 ;  /* 0x00006002050085a7 */ /* 0x000e64000800007f */
[----:B-1----:R-:W-:Y:S05]  /*e5a0*/  @!P0 BRA `(.L_x_82) ;  /* 0xfffffffc00f08947 */ /* 0x002fea000383ffff */
[----:B------:R-:W-:Y:S05]  /*e5b0*/  BRA `(.L_x_146) ;  /* 0xffffffe000b87947 */ /* 0x000fea000383ffff */
.L_x_90:
[----:B0-----:R0:W1:Y:S02]  /*e5c0*/  SYNCS.PHASECHK.TRANS64.TRYWAIT P0, [R3+URZ+0x30860], R0 ;  /* 0x03086000030075a7 */ /* 0x001064000800017f */
[----:B-1----:R-:W-:Y:S05]  /*e5d0*/  @!P0 NANOSLEEP.SYNCS 0x989680 ;  /* 0x009896800000895d */ /* 0x002fea0003900000 */
[----:B------:R-:W1:Y:S02]  /*e5e0*/  @!P0 SYNCS.PHASECHK.TRANS64 P0, [R3+URZ+0x30860], R0 ;  /* 0x03086000030085a7 */ /* 0x000e64000800007f */
[----:B-1----:R-:W-:Y:S05]  /*e5f0*/  @!P0 BRA `(.L_x_90) ;  /* 0xfffffffc00f08947 */ /* 0x002fea000383ffff */
[----:B------:R-:W-:Y:S05]  /*e600*/  BRA `(.L_x_147) ;  /* 0xffffffe400707947 */ /* 0x000fea000383ffff */
.L_x_96:
[----:B0-----:R0:W1:Y:S02]  /*e610*/  SYNCS.PHASECHK.TRANS64.TRYWAIT P0, [R9+URZ+0x30820], R0 ;  /* 0x03082000090075a7 */ /* 0x001064000800017f */
[----:B-1----:R-:W-:Y:S05]  /*e620*/  @!P0 NANOSLEEP.SYNCS 0x989680 ;  /* 0x009896800000895d */ /* 0x002fea0003900000 */
[----:B------:R-:W1:Y:S02]  /*e630*/  @!P0 SYNCS.PHASECHK.TRANS64 P0, [R9+URZ+0x30820], R0 ;  /* 0x03082000090085a7 */ /* 0x000e64000800007f */
[----:B-1----:R-:W-:Y:S05]  /*e640*/  @!P0 BRA `(.L_x_96) ;  /* 0xfffffffc00f08947 */ /* 0x002fea000383ffff */
[----:B------:R-:W-:Y:S05]  /*e650*/  BRA `(.L_x_148) ;  /* 0xffffffe800347947 */ /* 0x000fea000383ffff */
.L_x_97:
[----:B------:R-:W1:Y:S01]  /*e660*/  S2R R2, SR_TID.X ;  /* 0x0000000000027919 */ /* 0x000e620000002100 */
[----:B------:R-:W-:Y:S01]  /*e670*/  BSSY B0, `(.L_x_149) ;  /* 0x000000a000007945 */ /* 0x000fe20003800000 */
[----:B------:R-:W-:Y:S01]  /*e680*/  IMAD.MOV.U32 R12, RZ, RZ, RZ ;  /* 0x000000ffff0c7224 */ /* 0x000fe200078e00ff */
[----:B------:R-:W-:Y:S01]  /*e690*/  MOV R15, 0xffffffff ;  /* 0xffffffff000f7802 */ /* 0x000fe20000000f00 */
[----:B------:R-:W-:Y:S01]  /*e6a0*/  IMAD.MOV.U32 R11, RZ, RZ, 0x1f ;  /* 0x0000001fff0b7424 */ /* 0x000fe200078e00ff */
[----:B-1----:R-:W-:-:S04]  /*e6b0*/  SHF.R.U32.HI R2, RZ, 0x5, R2 ;  /* 0x00000005ff027819 */ /* 0x002fc80000011602 */
[----:B------:R-:W-:-:S04]  /*e6c0*/  LOP3.LUT R2, R2, 0x3, RZ, 0xc0, !PT ;  /* 0x0000000302027812 */ /* 0x000fc800078ec0ff */
[----:B------:R-:W-:-:S07]  /*e6d0*/  MOV R13, R2 ;  /* 0x00000002000d7202 */ /* 0x000fce0000000f00 */
[----:B0-----:R-:W-:Y:S05]  /*e6e0*/  WARPSYNC.COLLECTIVE R15, `(.L_x_150) ;  /* 0x000000000f087348 */ /* 0x001fea0003c00000 */
[----:B------:R1:W2:Y:S02]  /*e6f0*/  SHFL.IDX P6, R14, R13, R12, R11 ;  /* 0x0000000c0d0e7389 */ /* 0x0002a400000c000b */
[----:B012---:R-:W-:Y:S01]  /*e700*/  ENDCOLLECTIVE ;  /* 0x000000000000791b */ /* 0x007fe20003800000 */
.L_x_150:
[----:B------:R-:W-:Y:S05]  /*e710*/  BSYNC B0 ;  /* 0x0000000000007941 */ /* 0x000fea0003800000 */
.L_x_149:
[----:B------:R-:W-:Y:S05]  /*e720*/  BRA `(.L_x_151) ;  /* 0xffffffe8001c7947 */ /* 0x000fea000383ffff */
.L_x_100:
[----:B------:R-:W-:Y:S01]  /*e730*/  BSSY B1, `(.L_x_152) ;  /* 0x0000006000017945 */ /* 0x000fe20003800000 */
[----:B------:R-:W-:-:S07]  /*e740*/  IMAD.MOV.U32 R15, RZ, RZ, -0x1 ;  /* 0xffffffffff0f7424 */ /* 0x000fce00078e00ff */
[----:B0-----:R-:W-:Y:S05]  /*e750*/  WARPSYNC.COLLECTIVE R15, `(.L_x_153) ;  /* 0x000000000f0c7348 */ /* 0x001fea0003c00000 */
[----:B------:R-:W-:Y:S02]  /*e760*/  ELECT P6, UR62, PT ;  /* 0x00000000003e782f */ /* 0x000fe400038c0000 */
[----:B------:R-:W-:Y:S01]  /*e770*/  MOV R14, UR62 ;  /* 0x0000003e000e7c02 */ /* 0x000fe20008000f00 */
[----:B0-----:R-:W-:Y:S10]  /*e780*/  ENDCOLLECTIVE ;  /* 0x000000000000791b */ /* 0x001ff40003800000 */
.L_x_153:
[----:B------:R-:W-:Y:S05]  /*e790*/  BSYNC B1 ;  /* 0x0000000000017941 */ /* 0x000fea0003800000 */
.L_x_152:
[----:B------:R-:W-:Y:S05]  /*e7a0*/  BRA `(.L_x_154) ;  /* 0xffffffe800147947 */ /* 0x000fea000383ffff */
.L_x_102:
[----:B0-----:R0:W1:Y:S02]  /*e7b0*/  SYNCS.PHASECHK.TRANS64.TRYWAIT P0, [R7+URZ], R2 ;  /* 0x00000002070075a7 */ /* 0x001064000800017f */
[----:B-1----:R-:W-:Y:S05]  /*e7c0*/  @!P0 NANOSLEEP.SYNCS 0x989680 ;  /* 0x009896800000895d */ /* 0x002fea0003900000 */
[----:B------:R-:W1:Y:S02]  /*e7d0*/  @!P0 SYNCS.PHASECHK.TRANS64 P0, [R7+URZ], R2 ;  /* 0x00000002070085a7 */ /* 0x000e64000800007f */
[----:B-1----:R-:W-:Y:S05]  /*e7e0*/  @!P0 BRA `(.L_x_102) ;  /* 0xfffffffc00f08947 */ /* 0x002fea000383ffff */
[----:B------:R-:W-:Y:S05]  /*e7f0*/  BRA `(.L_x_155) ;  /* 0xffffffe800487947 */ /* 0x000fea000383ffff */
.L_x_103:
[----:B-1----:R1:W2:Y:S02]  /*e800*/  SYNCS.PHASECHK.TRANS64.TRYWAIT P0, [R3+URZ], R0 ;  /* 0x00000000030075a7 */ /* 0x0022a4000800017f */
[----:B--2---:R-:W-:Y:S05]  /*e810*/  @!P0 NANOSLEEP.SYNCS 0x989680 ;  /* 0x009896800000895d */ /* 0x004fea0003900000 */
[----:B------:R-:W2:Y:S02]  /*e820*/  @!P0 SYNCS.PHASECHK.TRANS64 P0, [R3+URZ], R0 ;  /* 0x00000000030085a7 */ /* 0x000ea4000800007f */
[----:B--2---:R-:W-:Y:S05]  /*e830*/  @!P0 BRA `(.L_x_103) ;  /* 0xfffffffc00f08947 */ /* 0x004fea000383ffff */
[----:B------:R-:W-:Y:S05]  /*e840*/  BRA `(.L_x_156) ;  /* 0xffffffe8003c7947 */ /* 0x000fea000383ffff */
.L_x_105:
[----:B-1----:R1:W2:Y:S02]  /*e850*/  SYNCS.PHASECHK.TRANS64.TRYWAIT P0, [R5+URZ], R2 ;  /* 0x00000002050075a7 */ /* 0x0022a4000800017f */
[----:B--2---:R-:W-:Y:S05]  /*e860*/  @!P0 NANOSLEEP.SYNCS 0x989680 ;  /* 0x009896800000895d */ /* 0x004fea0003900000 */
[----:B------:R-:W2:Y:S02]  /*e870*/  @!P0 SYNCS.PHASECHK.TRANS64 P0, [R5+URZ], R2 ;  /* 0x00000002050085a7 */ /* 0x000ea4000800007f */
[----:B--2---:R-:W-:Y:S05]  /*e880*/  @!P0 BRA `(.L_x_105) ;  /* 0xfffffffc00f08947 */ /* 0x004fea000383ffff */
[----:B------:R-:W-:Y:S05]  /*e890*/  BRA `(.L_x_157) ;  /* 0xffffffe800407947 */ /* 0x000fea000383ffff */
.L_x_158:
[----:B------:R-:W-:-:S00]  /*e8a0*/  BRA `(.L_x_158) ;  /* 0xfffffffc00fc7947 */ /* 0x000fc0000383ffff */
[----:B------:R-:W-:-:S00]  /*e8b0*/  NOP ;  /* 0x0000000000007918 */ /* 0x000fc00000000000 */
        /* <DEDUP_REMOVED lines=12> */
.L_x_2640:


//--------------------- .text._ZN7cutlass13device_kernelIN5flash11enable_sm90INS1_16FlashAttnFwdSm90INS1_25CollectiveMainloopFwdSm90ILi2EN4cute5tupleIJNS5_1CILi1EEES8_S8_EEENS6_IJNS7_ILi192EEESA_NS7_ILi64EEEEEELi64ENS_10bfloat16_tEfNS_4arch4Sm90ELb0ELb0ELb1ELb1ELb0ELb0ELb0ELb0ELb1ELb1ELb0ELb0EEENS1_21CollectiveEpilogueFwdINS6_IJSA_SB_SA_EEES9_SD_SF_Li384ELb1ELb1ELb0ELb0EEENS1_36VarlenDynamicPersistentTileSchedulerILi192ELi192ELi384ELi128ELb0ELb1ELb1ELb0ELb1ELb1EEEEEEEEEvNT_6ParamsE --------------------------
	.section	.text._ZN7cutlass13device_kernelIN5flash11enable_sm90INS1_16FlashAttnFwdSm90INS1_25CollectiveMainloopFwdSm90ILi2EN4cute5tupleIJNS5_1CILi1EEES8_S8_EEENS6_IJNS7_ILi192EEESA_NS7_ILi64EEEEEELi64ENS_10bfloat16_tEfNS_4arch4Sm90ELb0ELb0ELb1ELb1ELb0ELb0ELb0ELb0ELb1ELb1ELb0ELb0EEENS1_21CollectiveEpilogueFwdINS6_IJSA_SB_SA_EEES9_SD_SF_Li384ELb1ELb1ELb0ELb0EEENS1_36VarlenDynamicPersistentTileSchedulerILi192ELi192ELi384ELi128ELb0ELb1ELb1ELb0ELb1ELb1EEEEEEEEEvNT_6ParamsE,"ax",@progbits
	.align	128
.text._ZN7cutlass13device_kernelIN5flash11enable_sm90INS1_16FlashAttnFwdSm90INS1_25CollectiveMainloopFwdSm90ILi2EN4cute5tupleIJNS5_1CILi1EEES8_S8_EEENS6_IJNS7_ILi192EEESA_NS7_ILi64EEEEEELi64ENS_10bfloat16_tEfNS_4arch4Sm90ELb0ELb0ELb1ELb1ELb0ELb0ELb0ELb0ELb1ELb1ELb0ELb0EEENS1_21CollectiveEpilogueFwdINS6_IJSA_SB_SA_EEES9_SD_SF_Li384ELb1ELb1ELb0ELb0EEENS1_36VarlenDynamicPersistentTileSchedulerILi192ELi192ELi384ELi128ELb0ELb1ELb1ELb0ELb1ELb1EEEEEEEEEvNT_6ParamsE:
        .type           _ZN7cutlass13device_kernelIN5flash11enable_sm90INS1_16FlashAttnFwdSm90INS1_25CollectiveMainloopFwdSm90ILi2EN4cute5tupleIJNS5_1CILi1EEES8_S8_EEENS6_IJNS7_ILi192EEESA_NS7_ILi64EEEEEELi64ENS_10bfloat16_tEfNS_4arch4Sm90ELb0ELb0ELb1ELb1ELb0ELb0ELb0ELb0ELb1ELb1ELb0ELb0EEENS1_21CollectiveEpilogueFwdINS6_IJSA_SB_SA_EEES9_SD_SF_Li384ELb1ELb1ELb0ELb0EEENS1_36VarlenDynamicPersistentTileSchedulerILi192ELi192ELi384ELi128ELb0ELb1ELb1ELb0ELb1ELb1EEEEEEEEEvNT_6ParamsE,@function
        .size           _ZN7cutlass13device_kernelIN5flash11enable_sm90INS1_16FlashAttnFwdSm90INS1_25CollectiveMainloopFwdSm90ILi2EN4cute5tupleIJNS5_1CILi1EEES8_S8_EEENS6_IJNS7_ILi192EEESA_NS7_ILi64EEEEEELi64ENS_10bfloat16_tEfNS_4arch4Sm90ELb0ELb0ELb1ELb1ELb0ELb0ELb0ELb0ELb1ELb1ELb0ELb0EEENS1_21CollectiveEpilogueFwdINS6_IJSA_SB_SA_EEES9_SD_SF_Li384ELb1ELb1ELb0ELb0EEENS1_36VarlenDynamicPersistentTileSchedulerILi192ELi192ELi384ELi128ELb0ELb1ELb1ELb0ELb1ELb1EEEEEEEEEvNT_6ParamsE,(.L_x_2641 - _ZN7cutlass13device_kernelIN5flash11enable_sm90INS1_16FlashAttnFwdSm90INS1_25CollectiveMainloopFwdSm90ILi2EN4cute5tupleIJNS5_1CILi1EEES8_S8_EEENS6_IJNS7_ILi192EEESA_NS7_ILi64EEEEEELi64ENS_10bfloat16_tEfNS_4arch4Sm90ELb0ELb0ELb1ELb1ELb0ELb0ELb0ELb0ELb1ELb1ELb0ELb0EEENS1_21CollectiveEpilogueFwdINS6_IJSA_SB_SA_EEES9_SD_SF_Li384ELb1ELb1ELb0ELb0EEENS1_36VarlenDynamicPersistentTileSchedulerILi192ELi192ELi384ELi128ELb0ELb1ELb1ELb0ELb1ELb1EEEEEEEEEvNT_6ParamsE)
        .other          _ZN7cutlass13device_kernelIN5flash11enable_sm90INS1_16FlashAttnFwdSm90INS1_25CollectiveMainloopFwdSm90ILi2EN4cute5tupleIJNS5_1CILi1EEES8_S8_EEENS6_IJNS7_ILi192EEESA_NS7_ILi64EEEEEELi64ENS_10bfloat16_tEfNS_4arch4Sm90ELb0ELb0ELb1ELb1ELb0ELb0ELb0ELb0ELb1ELb1ELb0ELb0EEENS1_21CollectiveEpilogueFwdINS6_IJSA_SB_SA_EEES9_SD_SF_Li384ELb1ELb1ELb0ELb0EEENS1_36VarlenDynamicPersistentTileSchedulerILi192ELi192ELi384ELi128ELb0ELb1ELb1ELb0ELb1ELb1EEEEEEEEEvNT_6ParamsE,@"STO_CUDA_ENTRY STV_DEFAULT"
_ZN7cutlass13device_kernelIN5flash11enable_sm90INS1_16FlashAttnFwdSm90INS1_25CollectiveMainloopFwdSm90ILi2EN4cute5tupleIJNS5_1CILi1EEES8_S8_EEENS6_IJNS7_ILi192EEESA_NS7_ILi64EEEEEELi64ENS_10bfloat16_tEfNS_4arch4Sm90ELb0ELb0ELb1ELb1ELb0ELb0ELb0ELb0ELb1ELb1ELb0ELb0EEENS1_21CollectiveEpilogueFwdINS6_IJSA_SB_SA_EEES9_SD_SF_Li384ELb1ELb1ELb0ELb0EEENS1_36VarlenDynamicPersistentTileSchedulerILi192ELi192ELi384ELi128ELb0ELb1ELb1ELb0ELb1ELb1EEEEEEEEEvNT_6ParamsE:
        /* <DEDUP_REMOVED lines=18> */
.L_x_160:
[----:B------:R-:W-:Y:S05]  /*0120*/  BSYNC B0 ;  /* 0x0000000000007941 */ /* 0x000fea0003800000 */
.L_x_159:
        /* <DEDUP_REMOVED lines=41> */
.L_x_161:
        /* <DEDUP_REMOVED lines=22> */
.L_x_162:
        /* <DEDUP_REMOVED lines=18> */
.L_x_163:
        /* <DEDUP_REMOVED lines=22> */
.L_x_164:
        /* <DEDUP_REMOVED lines=22> */
.L_x_165:
[----:B------:R-:W-:Y:S01]  /*0900*/  PLOP3.LUT P0, PT, PT, PT, UP0, 0x80, 0x0 ;  /* 0x000000000000781c */ /* 0x000fe20003f0f008 */
[----:B------:R-:W-:Y:S01]  /*0910*/  UMOV UR36, 0x1 ;  /* 0x0000000100247882 */ /* 0x000fe20000000000 */
[----:B------:R-:W-:Y:S01]  /*0920*/  NOP ;  /* 0x0000000000007918 */ /* 0x000fe20000000000 */
[----:B------:R-:W-:Y:S01]  /*0930*/  USEL UR36, UR36, 0x2, !UP0 ;  /* 0x0000000224247887 */ /* 0x000fe2000c000000 */
[----:B------:R-:W-:Y:S01]  /*0940*/  ULDC.64 UR48, c[0x0][0x208] ;  /* 0x0000820000307ab9 */ /* 0x000fe20000000a00 */
[----:B012-4-:R-:W-:Y:S08]  /*0950*/  BAR.SYNC.DEFER_BLOCKING 0x0 ;  /* 0x0000000000007b1d */ /* 0x017ff00000010000 */
[----:B------:R-:W-:Y:S05]  /*0960*/  @!P0 BRA `(.L_x_166) ;  /* 0x000000a000688947 */ /* 0x000fea0003800000 */
.L_x_167:
[----:B------:R-:W-:-:S08]  /*0970*/  NOP ;  /* 0x0000000000007918 */ /* 0x000fd00000000000 */
[----:B------:R-:W0:Y:S02]  /*0980*/  USETMAXREG.TRY_ALLOC.CTAPOOL UP0, 0xa0 ;  /* 0x000000a0000079c8 */ /* 0x000e240008000600 */
[----:B0-----:R-:W-:-:S13]  /*0990*/  PLOP3.LUT P0, PT, PT, PT, UP0, 0x80, 0x0 ;  /* 0x000000000000781c */ /* 0x001fda0003f0f008 */
[----:B------:R-:W-:Y:S05]  /*09a0*/  @!P0 BRA `(.L_x_167) ;  /* 0xfffffffc00f08947 */ /* 0x000fea000383ffff */
[----:B------:R-:W0:Y:S01]  /*09b0*/  S2R R2, SR_TID.X ;  /* 0x0000000000027919 */ /* 0x000e220000002100 */
[----:B------:R-:W1:Y:S01]  /*09c0*/  S2UR UR4, SR_CgaCtaId ;  /* 0x00000000000479c3 */ /* 0x000e620000008800 */
[----:B------:R-:W-:-:S07]  /*09d0*/  UMOV UR39, 0x400 ;  /* 0x0000040000277882 */ /* 0x000fce0000000000 */
[----:B------:R-:W-:Y:S06]  /*09e0*/  BAR.ARV 0x8, 0x200 ;  /* 0x0208000000007b1d */ /* 0x000fec0000002000 */
[----:B-1----:R-:W-:-:S03]  /*09f0*/  ULEA UR39, UR4, UR39, 0x18 ;  /* 0x0000002704277291 */ /* 0x002fc6000f8ec03f */
[----:B------:R-:W-:Y:S01]  /*0a00*/  ULDC UR4, c[0x0][0xc3c] ;  /* 0x00030f0000047ab9 */ /* 0x000fe20000000800 */
[----:B0-----:R-:W-:-:S04]  /*0a10*/  LOP3.LUT R0, R2, 0xffffff80, RZ, 0xc0, !PT ;  /* 0xffffff8002007812 */ /* 0x001fc800078ec0ff */
[----:B------:R-:W-:-:S13]  /*0a20*/  ISETP.NE.AND P0, PT, R0, 0x80, PT ;  /* 0x000000800000780c */ /* 0x000fda0003f05270 */
[----:B------:R-:W-:Y:S08]  /*0a30*/  @!P0 BAR.ARV 0x9, 0x100 ;  /* 0x0244000000008b1d */ /* 0x000ff00000002000 */
[----:B------:R-:W-:Y:S06]  /*0a40*/  BAR.SYNC.DEFER_BLOCKING 0x5, 0x200 ;  /* 0x0148000000007b1d */ /* 0x000fec0000010000 */
[----:B------:R-:W0:Y:S02]  /*0a50*/  LDS.128 R24, [UR39+0x308d0] ;  /* 0x0308d027ff187984 */ /* 0x000e240008000c00 */
[----:B------:R-:W-:Y:S06]  /*0a60*/  BAR.ARV 0x4, 0x200 ;  /* 0x0108000000007b1d */ /* 0x000fec0000002000 */
[----:B0-----:R-:W-:-:S13]  /*0a70*/  ISETP.GE.AND P0, PT, R27, UR4, PT ;  /* 0x000000041b007c0c */ /* 0x001fda000bf06270 */
[----:B------:R-:W-:Y:S05]  /*0a80*/  @P0 EXIT ;  /* 0x000000000000094d */ /* 0x000fea0003800000 */
[----:B------:R-:W-:Y:S01]  /*0a90*/  VIADD R14, R2, 0xffffff80 ;  /* 0xffffff80020e7836 */ /* 0x000fe20000000000 */
[----:B------:R-:W-:Y:S01]  /*0aa0*/  R2UR UR6, R25 ;  /* 0x00000000190672ca */ /* 0x000fe200000e0000 */
[----:B------:R-:W-:Y:S01]  /*0ab0*/  ULOP3.LUT UR46, UR36, 0x1, URZ, 0xfc, !UPT ;  /* 0x00000001242e7892 */ /* 0x000fe2000f8efc3f */
[----:B------:R-:W-:Y:S01]  /*0ac0*/  R2UR UR5, R26 ;  /* 0x000000001a0572ca */ /* 0x000fe200000e0000 */
[----:B------:R-:W-:Y:S01]  /*0ad0*/  UMOV UR45, URZ ;  /* 0x0000003f002d7c82 */ /* 0x000fe20008000000 */
[----:B------:R-:W-:Y:S01]  /*0ae0*/  SHF.R.S32.HI R0, RZ, 0x1f, R14 ;  /* 0x0000001fff007819 */ /* 0x000fe2000001140e */
[----:B------:R-:W-:Y:S01]  /*0af0*/  UMOV UR37, URZ ;  /* 0x0000003f00257c82 */ /* 0x000fe20008000000 */
[----:B------:R-:W-:Y:S02]  /*0b00*/  UMOV UR38, URZ ;  /* 0x0000003f00267c82 */ /* 0x000fe40008000000 */
[CC--:B------:R-:W-:Y:S02]  /*0b10*/  LEA.HI R3, R0.reuse, R14.reuse, RZ, 0x4 ;  /* 0x0000000e00037211 */ /* 0x0c0fe400078f20ff */
[----:B------:R-:W-:-:S02]  /*0b20*/  LEA.HI R2, R0, R14, RZ, 0x7 ;  /* 0x0000000e00027211 */ /* 0x000fc400078f38ff */
[----:B------:R-:W-:Y:S02]  /*0b30*/  SHF.R.S32.HI R4, RZ, 0x4, R3 ;  /* 0x00000004ff047819 */ /* 0x000fe40000011403 */
[----:B------:R-:W-:Y:S02]  /*0b40*/  LOP3.LUT R6, R2, 0xffffff80, RZ, 0xc0, !PT ;  /* 0xffffff8002067812 */ /* 0x000fe400078ec0ff */
[C---:B------:R-:W-:Y:S02]  /*0b50*/  LEA.HI R5, R3.reuse, R4, RZ, 0x1 ;  /* 0x0000000403057211 */ /* 0x040fe400078f08ff */
[----:B------:R-:W-:Y:S01]  /*0b60*/  LEA.HI R7, R0, R14, RZ, 0x2 ;  /* 0x0000000e00077211 */ /* 0x000fe200078f10ff */
[----:B------:R-:W-:Y:S01]  /*0b70*/  IMAD.IADD R16, R14, 0x1, -R6 ;  /* 0x000000010e107824 */ /* 0x000fe200078e0a06 */
[----:B------:R-:W-:Y:S02]  /*0b80*/  LOP3.LUT R3, R3, 0xfffffff0, RZ, 0xc0, !PT ;  /* 0xfffffff003037812 */ /* 0x000fe400078ec0ff */
[----:B------:R-:W-:-:S02]  /*0b90*/  LOP3.LUT R5, R5, 0x1ffffffe, RZ, 0xc0, !PT ;  /* 0x1ffffffe05057812 */ /* 0x000fc400078ec0ff */
[----:B------:R-:W-:Y:S02]  /*0ba0*/  LOP3.LUT R7, R7, 0xfffffffc, RZ, 0xc0, !PT ;  /* 0xfffffffc07077812 */ /* 0x000fe400078ec0ff */
[----:B------:R-:W-:Y:S01]  /*0bb0*/  IADD3 R3, R14, -R3, RZ ;  /* 0x800000030e037210 */ /* 0x000fe20007ffe0ff */
[----:B------:R-:W-:Y:S01]  /*0bc0*/  IMAD.IADD R5, R4, 0x1, -R5 ;  /* 0x0000000104057824 */ /* 0x000fe200078e0a05 */
[----:B------:R-:W-:Y:S01]  /*0bd0*/  SHF.R.S32.HI R9, RZ, 0x1f, R16 ;  /* 0x0000001fff097819 */ /* 0x000fe20000011410 */
[----:B------:R-:W-:Y:S01]  /*0be0*/  IMAD.IADD R11, R14, 0x1, -R7 ;  /* 0x000000010e0b7824 */ /* 0x000fe200078e0a07 */
[----:B------:R-:W-:Y:S01]  /*0bf0*/  SHF.R.S32.HI R4, RZ, 0x1f, R3 ;  /* 0x0000001fff047819 */ /* 0x000fe20000011403 */
[----:B------:R-:W-:Y:S01]  /*0c00*/  IMAD.SHL.U32 R5, R5, 0x8, RZ ;  /* 0x0000000805057824 */ /* 0x000fe200078e00ff */
[----:B------:R-:W-:Y:S02]  /*0c10*/  LEA.HI R10, R9, R16, RZ, 0x2 ;  /* 0x00000010090a7211 */ /* 0x000fe400078f10ff */
[----:B------:R-:W-:-:S02]  /*0c20*/  LEA.HI R4, R4, R3, RZ, 0x3 ;  /* 0x0000000304047211 */ /* 0x000fc400078f18ff */
[----:B------:R-:W-:Y:S02]  /*0c30*/  LEA.HI R12, R11, R11, RZ, 0x1 ;  /* 0x0000000b0b0c7211 */ /* 0x000fe400078f08ff */
[----:B------:R-:W-:Y:S02]  /*0c40*/  LEA.HI R6, R0, R14, RZ, 0x5 ;  /* 0x0000000e00067211 */ /* 0x000fe400078f28ff */
[--C-:B------:R-:W-:Y:S02]  /*0c50*/  SHF.R.S32.HI R8, RZ, 0x2, R10.reuse ;  /* 0x00000002ff087819 */ /* 0x100fe4000001140a */
[----:B------:R-:W-:Y:S01]  /*0c60*/  SHF.R.S32.HI R7, RZ, 0x1f, R10 ;  /* 0x0000001fff077819 */ /* 0x000fe2000001140a */
[----:B------:R-:W-:Y:S01]  /*0c70*/  IMAD.SHL.U32 R6, R6, 0x20, RZ ;  /* 0x0000002006067824 */ /* 0x000fe200078e00ff */
[----:B------:R-:W-:Y:S02]  /*0c80*/  SHF.R.S32.HI R15, RZ, 0x7, R2 ;  /* 0x00000007ff0f7819 */ /* 0x000fe40000011402 */
[C---:B------:R-:W-:Y:S01]  /*0c90*/  LOP3.LUT R2, R4.reuse, 0xfffffff8, RZ, 0xc0, !PT ;  /* 0xfffffff804027812 */ /* 0x040fe200078ec0ff */
[----:B------:R-:W-:Y:S01]  /*0ca0*/  IMAD.SHL.U32 R4, R4, 0x40, RZ ;  /* 0x0000004004047824 */ /* 0x000fe200078e00ff */
[----:B------:R-:W-:-:S02]  /*0cb0*/  LOP3.LUT R12, R12, 0x1ffffffe, RZ, 0xc0, !PT ;  /* 0x1ffffffe0c0c7812 */ /* 0x000fc400078ec0ff */
[----:B------:R-:W-:Y:S01]  /*0cc0*/  LEA.HI R7, R7, R8, RZ, 0x3 ;  /* 0x0000000807077211 */ /* 0x000fe200078f18ff */
[----:B------:R-:W-:Y:S01]  /*0cd0*/  IMAD.IADD R2, R3, 0x1, -R2 ;  /* 0x0000000103027824 */ /* 0x000fe200078e0a02 */
[----:B------:R-:W-:Y:S01]  /*0ce0*/  LOP3.LUT R6, R6, 0xfffffc00, RZ, 0xc0, !PT ;  /* 0xfffffc0006067812 */ /* 0x000fe200078ec0ff */
[----:B------:R-:W-:Y:S01]  /*0cf0*/  IMAD.IADD R13, R11, 0x1, -R12 ;  /* 0x000000010b0d7824 */ /* 0x000fe200078e0a0c */
[----:B------:R-:W-:Y:S01]  /*0d00*/  LOP3.LUT R11, R7, 0xfffffff8, RZ, 0xc0, !PT ;  /* 0xfffffff8070b7812 */ /* 0x000fe200078ec0ff */
[----:B------:R-:W-:Y:S01]  /*0d10*/  IMAD.HI R7, R15, 0x55555556, RZ ;  /* 0x555555560f077827 */ /* 0x000fe200078e02ff */
[C---:B------:R-:W-:Y:S02]  /*0d20*/  R2P PR, R2.reuse, 0x6 ;  /* 0x0000000602007804 */ /* 0x040fe40000000000 */
[----:B------:R-:W-:Y:S01]  /*0d30*/  LEA.HI R9, R9, R16, RZ, 0x5 ;  /* 0x0000001009097211 */ /* 0x000fe200078f28ff */
[----:B------:R-:W-:Y:S01]  /*0d40*/  IMAD.SHL.U32 R2, R2, 0x40, RZ ;  /* 0x0000004002027824 */ /* 0x000fe200078e00ff */
[----:B------:R-:W-:Y:S01]  /*0d50*/  LEA.HI R7, R7, R7, RZ, 0x1 ;  /* 0x0000000707077211 */ /* 0x000fe200078f08ff */
[----:B------:R-:W-:Y:S01]  /*0d60*/  IMAD.IADD R12, R8, 0x1, -R11 ;  /* 0x00000001080c7824 */ /* 0x000fe200078e0a0b */
[----:B------:R-:W-:Y:S01]  /*0d70*/  LEA R8, R3, R6, 0x6 ;  /* 0x0000000603087211 */ /* 0x000fe200078e30ff */
[----:B------:R-:W-:Y:S01]  /*0d80*/  IMAD.MOV.U32 R11, RZ, RZ, -0x2 ;  /* 0xfffffffeff0b7424 */ /* 0x000fe200078e00ff */
[----:B------:R-:W-:Y:S01]  /*0d90*/  SHF.R.S32.HI R9, RZ, 0x5, R9 ;  /* 0x00000005ff097819 */ /* 0x000fe20000011409 */
[----:B------:R-:W-:Y:S01]  /*0da0*/  IMAD R7, R7, -0x3, R15 ;  /* 0xfffffffd07077824 */ /* 0x000fe200078e020f */
[----:B------:R-:W-:Y:S01]  /*0db0*/  LOP3.LUT R2, R2, 0x1c0, RZ, 0xc0, !PT ;  /* 0x000001c002027812 */ /* 0x000fe200078ec0ff */
[----:B------:R-:W-:Y:S01]  /*0dc0*/  IMAD.IADD R3, R5, 0x1, R8 ;  /* 0x0000000105037824 */ /* 0x000fe200078e0208 */
[----:B------:R-:W-:-:S02]  /*0dd0*/  LOP3.LUT R10, R10, 0x7ffffffc, RZ, 0xc0, !PT ;  /* 0x7ffffffc0a0a7812 */ /* 0x000fc400078ec0ff */
[----:B------:R-:W-:Y:S02]  /*0de0*/  LEA R12, R9, R12, 0x4 ;  /* 0x0000000c090c7211 */ /* 0x000fe400078e20ff */
[----:B------:R-:W-:Y:S01]  /*0df0*/  LOP3.LUT R5, R2, 0x8, R5, 0xf8, !PT ;  /* 0x0000000802057812 */ /* 0x000fe200078ef805 */
[----:B------:R-:W-:Y:S01]  /*0e00*/  IMAD.IADD R10, R16, 0x1, -R10 ;  /* 0x00000001100a7824 */ /* 0x000fe200078e0a0a */
[----:B------:R-:W-:Y:S01]  /*0e10*/  SHF.R.U32.HI R2, RZ, 0x3, R2 ;  /* 0x00000003ff027819 */ /* 0x000fe20000011602 */
[----:B------:R0:W-:Y:S01]  /*0e20*/  STL [R1+0x18], R3 ;  /* 0x0000180301007387 */ /* 0x0001e20000100800 */
[----:B------:R-:W-:Y:S01]  /*0e30*/  LEA.HI R0, R0, R14, RZ, 0x3 ;  /* 0x0000000e00007211 */ /* 0x000fe200078f18ff */
[----:B------:R-:W-:Y:S01]  /*0e40*/  IMAD.MOV.U32 R16, RZ, RZ, 0x40 ;  /* 0x00000040ff107424 */ /* 0x000fe200078e00ff */
[----:B------:R-:W-:Y:S01]  /*0e50*/  LOP3.LUT R5, R5, R2, RZ, 0x3c, !PT ;  /* 0x0000000205057212 */ /* 0x000fe200078e3cff */
[----:B------:R-:W-:Y:S01]  /*0e60*/  IMAD R2, R10, R11, 0xc0 ;  /* 0x000000c00a027424 */ /* 0x000fe200078e020b */
[----:B------:R-:W-:-:S02]  /*0e70*/  LOP3.LUT R155, R0, 0xfffffff8, RZ, 0xc0, !PT ;  /* 0xfffffff8009b7812 */ /* 0x000fc400078ec0ff */
[----:B------:R-:W-:Y:S02]  /*0e80*/  SHF.R.S32.HI R157, RZ, 0x3, R0 ;  /* 0x00000003ff9d7819 */ /* 0x000fe40000011400 */
[----:B------:R-:W-:Y:S01]  /*0e90*/  LOP3.LUT R4, R4, 0x7ffffe00, RZ, 0xc0, !PT ;  /* 0x7ffffe0004047812 */ /* 0x000fe200078ec0ff */
[----:B0-----:R-:W-:Y:S01]  /*0ea0*/  IMAD R3, R7, 0x40, R12 ;  /* 0x0000004007037824 */ /* 0x001fe200078e020c */
[----:B------:R0:W-:Y:S01]  /*0eb0*/  STL [R1+0x10], R2 ;  /* 0x0000100201007387 */ /* 0x0001e20000100800 */
[----:B------:R-:W-:Y:S01]  /*0ec0*/  IMAD.IADD R155, R14, 0x1, -R155 ;  /* 0x000000010e9b7824 */ /* 0x000fe200078e0a9b */
[----:B------:R-:W-:Y:S01]  /*0ed0*/  SEL R16, R16, 0xffffffc0, !P2 ;  /* 0xffffffc010107807 */ /* 0x000fe20005000000 */
[----:B------:R-:W-:Y:S01]  /*0ee0*/  IMAD R0, R13, 0x8, R3 ;  /* 0x000000080d007824 */ /* 0x000fe200078e0203 */
[----:B------:R1:W-:Y:S02]  /*0ef0*/  STL [R1+0xc], R3 ;  /* 0x00000c0301007387 */ /* 0x0003e40000100800 */
[----:B------:R-:W-:-:S02]  /*0f00*/  SHF.L.U32 R156, R155, 0x3, RZ ;  /* 0x000000039b9c7819 */ /* 0x000fc400000006ff */
[----:B------:R1:W-:Y:S01]  /*0f10*/  STL [R1+0x14], R0 ;  /* 0x0000140001007387 */ /* 0x0003e20000100800 */
[----:B0-----:R-:W-:Y:S02]  /*0f20*/  IADD3 R2, R5, R4, R6 ;  /* 0x0000000405027210 */ /* 0x001fe40007ffe006 */
[----:B------:R-:W-:Y:S02]  /*0f30*/  SHF.R.S32.HI R4, RZ, 0x1f, R156 ;  /* 0x0000001fff047819 */ /* 0x000fe4000001149c */
[----:B------:R-:W-:-:S05]  /*0f40*/  LEA R2, R2, UR39, 0x1 ;  /* 0x0000002702027c11 */ /* 0x000fca000f8e08ff */
[C---:B------:R-:W-:Y:S02]  /*0f50*/  VIADD R17, R2.reuse, 0x1e800 ;  /* 0x0001e80002117836 */ /* 0x040fe40000000000 */
[----:B------:R-:W-:Y:S02]  /*0f60*/  VIADD R152, R2, 0x1e820 ;  /* 0x0001e82002987836 */ /* 0x000fe40000000000 */
[C---:B------:R-:W-:Y:S02]  /*0f70*/  @P1 VIADD R152, R17.reuse, 0xffffffe0 ;  /* 0xffffffe011981836 */ /* 0x040fe40000000000 */
[----:B------:R-:W-:Y:S02]  /*0f80*/  IMAD.IADD R17, R17, 0x1, R16 ;  /* 0x0000000111117824 */ /* 0x000fe400078e0210 */
[----:B------:R-:W-:Y:S01]  /*0f90*/  IMAD.IADD R16, R16, 0x1, R152 ;  /* 0x0000000110107824 */ /* 0x000fe200078e0298 */
[C---:B------:R-:W-:Y:S01]  /*0fa0*/  IADD3 R153, R152.reuse, 0xc000, RZ ;  /* 0x0000c00098997810 */ /* 0x040fe20007ffe0ff */
[----:B-1----:R-:W-:-:S07]  /*0fb0*/  VIADD R154, R152, 0x6000 ;  /* 0x00006000989a7836 */ /* 0x002fce0000000000 */
.L_x_197:
[----:B012---:R-:W0:Y:S01]  /*0fc0*/  LDC.64 R4, c[0x0][0xc88] ;  /* 0x00032200ff047b82 */ /* 0x007e220000000a00 */
[----:B------:R-:W-:Y:S01]  /*0fd0*/  ULDC.64 UR8, c[0x0][0xa28] ;  /* 0x00028a0000087ab9 */ /* 0x000fe20000000a00 */
[----:B------:R-:W-:Y:S01]  /*0fe0*/  ULDC.64 UR10, c[0x0][0xa20] ;  /* 0x00028800000a7ab9 */ /* 0x000fe20000000a00 */
[----:B------:R-:W-:Y:S01]  /*0ff0*/  ULDC UR4, c[0x0][0x424] ;  /* 0x0001090000047ab9 */ /* 0x000fe20000000800 */
[----:B0-----:R-:W-:-:S06]  /*1000*/  IMAD.WIDE R4, R27, 0x4, R4 ;  /* 0x000000041b047825 */ /* 0x001fcc00078e0204 */
[----:B------:R-:W2:Y:S01]  /*1010*/  LDG.E R4, desc[UR48][R4.64] ;  /* 0x0000003004047981 */ /* 0x000ea2000c1e1900 */
[----:B------:R-:W-:Y:S02]  /*1020*/  UISETP.NE.U32.AND UP0, UPT, UR8, URZ, UPT ;  /* 0x0000003f0800728c */ /* 0x000fe4000bf05070 */
[----:B------:R-:W-:Y:S02]  /*1030*/  UISETP.NE.U32.AND UP1, UPT, UR10, URZ, UPT ;  /* 0x0000003f0a00728c */ /* 0x000fe4000bf25070 */
[----:B------:R-:W-:Y:S02]  /*1040*/  UISETP.NE.AND.EX UP0, UPT, UR9, URZ, UPT, UP0 ;  /* 0x0000003f0900728c */ /* 0x000fe4000bf05300 */
[----:B------:R-:W-:-:S04]  /*1050*/  UISETP.NE.AND.EX UP1, UPT, UR11, URZ, UPT, UP1 ;  /* 0x0000003f0b00728c */ /* 0x000fc8000bf25310 */
[----:B------:R-:W-:Y:S02]  /*1060*/  PLOP3.LUT P0, PT, PT, PT, UP0, 0x80, 0x0 ;  /* 0x000000000000781c */ /* 0x000fe40003f0f008 */
[----:B------:R-:W-:Y:S02]  /*1070*/  PLOP3.LUT P1, PT, PT, PT, UP1, 0x80, 0x0 ;  /* 0x000000000000781c */ /* 0x000fe40003f2f018 */
[----:B--2---:R-:W-:-:S13]  /*1080*/  R2UR UR40, R4 ;  /* 0x00000000042872ca */ /* 0x004fda00000e0000 */
[----:B------:R-:W-:Y:S02]  /*1090*/  USHF.R.S32.HI UR41, URZ, 0x1f, UR40 ;  /* 0x0000001f3f297899 */ /* 0x000fe40008011428 */
[----:B------:R-:W-:Y:S02]  /*10a0*/  @UP0 ULEA UR8, UP2, UR40, UR8, 0x2 ;  /* 0x0000000828080291 */ /* 0x000fe4000f84103f */
[----:B------:R-:W-:Y:S02]  /*10b0*/  @UP1 ULEA UR10, UP3, UR40, UR10, 0x2 ;  /* 0x0000000a280a1291 */ /* 0x000fe4000f86103f */
[----:B------:R-:W-:Y:S02]  /*10c0*/  @UP0 ULEA.HI.X UR9, UR40, UR9, UR41, 0x2, UP2 ;  /* 0x0000000928090291 */ /* 0x000fe400090f1429 */
[----:B------:R-:W-:Y:S01]  /*10d0*/  @UP1 ULEA.HI.X UR11, UR40, UR11, UR41, 0x2, UP3 ;  /* 0x0000000b280b1291 */ /* 0x000fe200098f1429 */
[----:B------:R-:W-:Y:S02]  /*10e0*/  IMAD.U32 R4, RZ, RZ, UR8 ;  /* 0x00000008ff047e24 */ /* 0x000fe4000f8e00ff */
[----:B------:R-:W-:-:S02]  /*10f0*/  IMAD.U32 R6, RZ, RZ, UR10 ;  /* 0x0000000aff067e24 */ /* 0x000fc4000f8e00ff */
[----:B------:R-:W-:Y:S01]  /*1100*/  IMAD.U32 R5, RZ, RZ, UR9 ;  /* 0x00000009ff057e24 */ /* 0x000fe2000f8e00ff */
[----:B------:R-:W-:Y:S01]  /*1110*/  ULDC.64 UR8, c[0x0][0x418] ;  /* 0x0001060000087ab9 */ /* 0x000fe20000000a00 */
[----:B------:R-:W-:-:S03]  /*1120*/  IMAD.U32 R7, RZ, RZ, UR11 ;  /* 0x0000000bff077e24 */ /* 0x000fc6000f8e00ff */
[----:B------:R-:W2:Y:S04]  /*1130*/  @P0 LDG.E R4, desc[UR48][R4.64] ;  /* 0x0000003004040981 */ /* 0x000ea8000c1e1900 */
[----:B------:R-:W3:Y:S01]  /*1140*/  @P1 LDG.E R6, desc[UR48][R6.64] ;  /* 0x0000003006061981 */ /* 0x000ee2000c1e1900 */
[----:B------:R-:W-:Y:S01]  /*1150*/  UISETP.NE.U32.AND UP0, UPT, UR8, URZ, UPT ;  /* 0x0000003f0800728c */ /* 0x000fe2000bf05070 */
[----:B------:R-:W-:Y:S01]  /*1160*/  IMAD.MOV.U32 R0, RZ, RZ, RZ ;  /* 0x000000ffff007224 */ /* 0x000fe200078e00ff */
[----:B------:R-:W-:Y:S01]  /*1170*/  UMOV UR42, UR6 ;  /* 0x00000006002a7c82 */ /* 0x000fe20008000000 */
[----:B------:R-:W-:Y:S01]  /*1180*/  ULDC UR6, c[0x0][0x2f0] ;  /* 0x0000bc0000067ab9 */ /* 0x000fe20000000800 */
[----:B------:R-:W-:Y:S01]  /*1190*/  UISETP.NE.AND.EX UP0, UPT, UR9, URZ, UPT, UP0 ;  /* 0x0000003f0900728c */ /* 0x000fe2000bf05300 */
[----:B------:R-:W-:Y:S01]  /*11a0*/  MOV R3, RZ ;  /* 0x000000ff00037202 */ /* 0x000fe20000000f00 */
[----:B------:R-:W-:Y:S01]  /*11b0*/  UMOV UR50, URZ ;  /* 0x0000003f00327c82 */ /* 0x000fe20008000000 */
[----:B------:R-:W-:Y:S01]  /*11c0*/  UMOV UR43, UR5 ;  /* 0x00000005002b7c82 */ /* 0x000fe20008000000 */
[----:B------:R-:W-:Y:S01]  /*11d0*/  USEL UR4, UR4, 0x1, UP0 ;  /* 0x0000000104047887 */ /* 0x000fe20008000000 */
[----:B------:R-:W-:Y:S01]  /*11e0*/  IMAD.MOV.U32 R151, RZ, RZ, RZ ;  /* 0x000000ffff977224 */ /* 0x000fe200078e00ff */
[----:B-----5:R-:W-:-:S02]  /*11f0*/  CS2R R20, SRZ ;  /* 0x0000000000147805 */ /* 0x020fc4000001ff00 */
[----:B------:R-:W-:Y:S01]  /*1200*/  CS2R R22, SRZ ;  /* 0x0000000000167805 */ /* 0x000fe2000001ff00 */
[----:B------:R-:W-:Y:S01]  /*1210*/  UIMAD UR4, UR4, UR6, URZ ;  /* 0x00000006040472a4 */ /* 0x000fe2000f8e023f */
[----:B------:R-:W-:Y:S02]  /*1220*/  CS2R R28, SRZ ;  /* 0x00000000001c7805 */ /* 0x000fe4000001ff00 */
[----:B------:R-:W-:Y:S02]  /*1230*/  CS2R R30, SRZ ;  /* 0x00000000001e7805 */ /* 0x000fe4000001ff00 */
[----:B------:R-:W-:Y:S01]  /*1240*/  CS2R R14, SRZ ;  /* 0x00000000000e7805 */ /* 0x000fe2000001ff00 */
[----:B------:R-:W-:Y:S01]  /*1250*/  IMAD.MOV.U32 R32, RZ, RZ, RZ ;  /* 0x000000ffff207224 */ /* 0x000fe200078e00ff */
[----:B------:R-:W-:Y:S01]  /*1260*/  CS2R R12, SRZ ;  /* 0x00000000000c7805 */ /* 0x000fe2000001ff00 */
[----:B------:R-:W-:Y:S01]  /*1270*/  IMAD.MOV.U32 R34, RZ, RZ, RZ ;  /* 0x000000ffff227224 */ /* 0x000fe200078e00ff */
[----:B--2---:R-:W-:-:S02]  /*1280*/  @P0 R2UR UR50, R4 ;  /* 0x00000000043202ca */ /* 0x004fc400000e0000 */
[----:B------:R-:W-:Y:S02]  /*1290*/  PLOP3.LUT P0, PT, PT, PT, PT, 0x80, 0x0 ;  /* 0x000000000000781c */ /* 0x000fe40003f0f070 */
[----:B---3--:R-:W-:Y:S01]  /*12a0*/  @P1 R2UR UR4, R6 ;  /* 0x00000000060412ca */ /* 0x008fe200000e0000 */
[----:B------:R-:W-:-:S14]  /*12b0*/  @P1 BRA `(.L_x_168) ;  /* 0x0000000000341947 */ /* 0x000fdc0003800000 */
[----:B------:R-:W-:Y:S02]  /*12c0*/  ULDC.64 UR6, c[0x0][0xa08] ;  /* 0x0002820000067ab9 */ /* 0x000fe40000000a00 */
[----:B------:R-:W-:-:S04]  /*12d0*/  ISETP.NE.U32.AND P1, PT, RZ, UR6, PT ;  /* 0x00000006ff007c0c */ /* 0x000fc8000bf25070 */
[----:B------:R-:W-:-:S13]  /*12e0*/  ISETP.NE.AND.EX P1, PT, RZ, UR7, PT, P1 ;  /* 0x00000007ff007c0c */ /* 0x000fda000bf25310 */
[----:B------:R-:W-:Y:S05]  /*12f0*/  @!P1 BRA `(.L_x_168) ;  /* 0x0000000000249947 */ /* 0x000fea0003800000 */
[----:B------:R-:W-:Y:S02]  /*1300*/  ULDC.64 UR4, c[0x0][0xa08] ;  /* 0x0002820000047ab9 */ /* 0x000fe40000000a00 */
[----:B------:R-:W-:-:S06]  /*1310*/  UIMAD.WIDE UR4, UR40, 0x4, UR4 ;  /* 0x00000004280478a5 */ /* 0x000fcc000f8e0204 */
[----:B------:R-:W-:Y:S02]  /*1320*/  IMAD.U32 R4, RZ, RZ, UR4 ;  /* 0x00000004ff047e24 */ /* 0x000fe4000f8e00ff */
[----:B------:R-:W-:-:S05]  /*1330*/  IMAD.U32 R5, RZ, RZ, UR5 ;  /* 0x00000005ff057e24 */ /* 0x000fca000f8e00ff */
[----:B------:R-:W2:Y:S04]  /*1340*/  LDG.E R7, desc[UR48][R4.64] ;  /* 0x0000003004077981 */ /* 0x000ea8000c1e1900 */
[----:B------:R-:W3:Y:S01]  /*1350*/  LDG.E R6, desc[UR48][R4.64+0x4] ;  /* 0x0000043004067981 */ /* 0x000ee2000c1e1900 */
[----:B--2---:R-:W-:Y:S02]  /*1360*/  R2UR UR4, R7 ;  /* 0x00000000070472ca */ /* 0x004fe400000e0000 */
[----:B---3--:R-:W-:-:S13]  /*1370*/  R2UR UR5, R6 ;  /* 0x00000000060572ca */ /* 0x008fda00000e0000 */
[----:B------:R-:W-:-:S12]  /*1380*/  UIADD3 UR4, -UR4, UR5, URZ ;  /* 0x0000000504047290 */ /* 0x000fd8000fffe13f */
.L_x_168:
[----:B------:R-:W-:Y:S01]  /*1390*/  UIADD3 UR50, -UR50, UR4, URZ ;  /* 0x0000000432327290 */ /* 0x000fe2000fffe13f */
[----:B------:R-:W-:Y:S01]  /*13a0*/  MOV R33, RZ ;  /* 0x000000ff00217202 */ /* 0x000fe20000000f00 */
[----:B------:R-:W-:Y:S01]  /*13b0*/  IMAD.MOV.U32 R35, RZ, RZ, RZ ;  /* 0x000000ffff237224 */ /* 0x000fe200078e00ff */
[----:B------:R-:W-:Y:S01]  /*13c0*/  CS2R R36, SRZ ;  /* 0x0000000000247805 */ /* 0x000fe2000001ff00 */
[----:B------:R-:W-:Y:S01]  /*13d0*/  UISETP.GE.AND UP0, UPT, UR50, 0x1, UPT ;  /* 0x000000013200788c */ /* 0x000fe2000bf06270 */
[----:B------:R-:W-:Y:S01]  /*13e0*/  CS2R R38, SRZ ;  /* 0x0000000000267805 */ /* 0x000fe2000001ff00 */
[----:B------:R-:W-:Y:S01]  /*13f0*/  UIADD3 UR4, UR50, 0xbf, URZ ;  /* 0x000000bf32047890 */ /* 0x000fe2000fffe03f */
[----:B------:R-:W-:Y:S02]  /*1400*/  CS2R R40, SRZ ;  /* 0x0000000000287805 */ /* 0x000fe4000001ff00 */
[----:B------:R-:W-:Y:S02]  /*1410*/  CS2R R42, SRZ ;  /* 0x00000000002a7805 */ /* 0x000fe4000001ff00 */
[----:B------:R-:W-:-:S02]  /*1420*/  CS2R R44, SRZ ;  /* 0x00000000002c7805 */ /* 0x000fc4000001ff00 */
[----:B------:R-:W-:Y:S01]  /*1430*/  PLOP3.LUT P1, PT, PT, PT, UP0, 0x80, 0x0 ;  /* 0x000000000000781c */ /* 0x000fe20003f2f008 */
[----:B------:R-:W-:Y:S01]  /*1440*/  UIMAD.WIDE UR4, UR4, 0x2aaaaaab, URZ ;  /* 0x2aaaaaab040478a5 */ /* 0x000fe2000f8e023f */
[----:B------:R-:W-:Y:S02]  /*1450*/  CS2R R46, SRZ ;  /* 0x00000000002e7805 */ /* 0x000fe4000001ff00 */
[----:B------:R-:W-:Y:S01]  /*1460*/  CS2R R48, SRZ ;  /* 0x0000000000307805 */ /* 0x000fe2000001ff00 */
[----:B------:R-:W-:Y:S01]  /*1470*/  IMAD.MOV.U32 R50, RZ, RZ, RZ ;  /* 0x000000ffff327224 */ /* 0x000fe200078e00ff */
[----:B------:R-:W-:-:S04]  /*1480*/  USHF.R.U32.HI UR47, URZ, 0x1f, UR5 ;  /* 0x0000001f3f2f7899 */ /* 0x000fc80008011605 */
[----:B------:R-:W-:-:S03]  /*1490*/  ULEA.HI.SX32 UR47, UR5, UR47, 0x1b ;  /* 0x0000002f052f7291 */ /* 0x000fc6000f8fda3f */
[----:B------:R-:W-:Y:S09]  /*14a0*/  @!P1 BRA `(.L_x_169) ;  /* 0x0000007c00009947 */ /* 0x000ff20003800000 */
[----:B------:R-:W0:Y:S01]  /*14b0*/  S2R R4, SR_TID.X ;  /* 0x0000000000047919 */ /* 0x000e220000002100 */
[----:B------:R-:W-:-:S04]  /*14c0*/  UIADD3 UR6, UR39, 0x1e800, URZ ;  /* 0x0001e80027067890 */ /* 0x000fc8000fffe03f */
[----:B------:R-:W-:-:S06]  /*14d0*/  ULOP3.LUT UP0, URZ, UR6, 0x3ff, URZ, 0xc0, !UPT ;  /* 0x000003ff063f7892 */ /* 0x000fcc000f80c03f */
[----:B------:R-:W-:Y:S01]  /*14e0*/  PLOP3.LUT P0, PT, PT, PT, UP0, 0x80, 0x0 ;  /* 0x000000000000781c */ /* 0x000fe20003f0f008 */
[----:B0-----:R-:W-:-:S05]  /*14f0*/  VIADD R5, R4, 0xffffff80 ;  /* 0xffffff8004057836 */ /* 0x001fca0000000000 */
[----:B------:R-:W-:-:S04]  /*1500*/  SHF.R.S32.HI R4, RZ, 0x1f, R5 ;  /* 0x0000001fff047819 */ /* 0x000fc80000011405 */
[----:B------:R-:W-:-:S04]  /*1510*/  LEA.HI R4, R4, R5, RZ, 0x7 ;  /* 0x0000000504047211 */ /* 0x000fc800078f38ff */
[----:B------:R-:W-:-:S05]  /*1520*/  SHF.R.S32.HI R4, RZ, 0x7, R4 ;  /* 0x00000007ff047819 */ /* 0x000fca0000011404 */
[----:B------:R-:W0:Y:S02]  /*1530*/  SHFL.IDX PT, R0, R4, RZ, 0x1f ;  /* 0x00001fff04007589 */ /* 0x000e2400000e0000 */
[----:B0-----:R-:W-:-:S13]  /*1540*/  R2UR UR44, R0 ;  /* 0x00000000002c72ca */ /* 0x001fda00000e0000 */
[----:B------:R-:W-:-:S04]  /*1550*/  UIMAD.WIDE UR4, UR44, 0x55555556, URZ ;  /* 0x555555562c0478a5 */ /* 0x000fc8000f8e023f */
[----:B------:R-:W-:-:S04]  /*1560*/  ULEA.HI UR5, UR5, UR5, URZ, 0x1 ;  /* 0x0000000505057291 */ /* 0x000fc8000f8f083f */
[----:B------:R-:W-:Y:S01]  /*1570*/  UIMAD UR51, UR5, -0x3, UR44 ;  /* 0xfffffffd053378a4 */ /* 0x000fe2000f8e022c */
[----:B------:R-:W-:Y:S11]  /*1580*/  @!P0 BRA `(.L_x_170) ;  /* 0x0000000000408947 */ /* 0x000ff60003800000 */
[----:B------:R-:W-:Y:S01]  /*1590*/  MOV R0, 0x0 ;  /* 0x0000000000007802 */ /* 0x000fe20000000f00 */
[----:B------:R-:W-:Y:S01]  /*15a0*/  ULDC.64 UR4, c[0x4][0xa8] ;  /* 0x01002a0000047ab9 */ /* 0x000fe20000000a00 */
[----:B------:R-:W-:Y:S01]  /*15b0*/  ULDC.64 UR6, c[0x4][0x48] ;  /* 0x0100120000067ab9 */ /* 0x000fe20000000a00 */
[----:B------:R-:W-:Y:S01]  /*15c0*/  IMAD.U32 R4, RZ, RZ, UR4 ;  /* 0x00000004ff047e24 */ /* 0x000fe2000f8e00ff */
[----:B------:R0:W1:Y:S01]  /*15d0*/  LDC.64 R14, c[0x4][R0] ;  /* 0x01000000000e7b82 */ /* 0x0000620000000a00 */
[----:B------:R-:W-:Y:S01]  /*15e0*/  IMAD.U32 R5, RZ, RZ, UR5 ;  /* 0x00000005ff057e24 */ /* 0x000fe2000f8e00ff */
[----:B------:R-:W-:Y:S01]  /*15f0*/  ULDC.64 UR4, c[0x4][0xb0] ;  /* 0x01002c0000047ab9 */ /* 0x000fe20000000a00 */
[----:B------:R-:W-:Y:S01]  /*1600*/  IMAD.U32 R10, RZ, RZ, UR6 ;  /* 0x00000006ff0a7e24 */ /* 0x000fe2000f8e00ff */
[----:B------:R-:W-:Y:S01]  /*1610*/  MOV R6, UR4 ;  /* 0x0000000400067c02 */ /* 0x000fe20008000f00 */
[----:B------:R-:W-:Y:S01]  /*1620*/  IMAD.U32 R7, RZ, RZ, UR5 ;  /* 0x00000005ff077e24 */ /* 0x000fe2000f8e00ff */
[----:B------:R-:W-:Y:S01]  /*1630*/  MOV R13, RZ ;  /* 0x000000ff000d7202 */ /* 0x000fe20000000f00 */
[----:B------:R-:W-:-:S02]  /*1640*/  IMAD.U32 R11, RZ, RZ, UR7 ;  /* 0x00000007ff0b7e24 */ /* 0x000fc4000f8e00ff */
[----:B------:R-:W-:Y:S02]  /*1650*/  IMAD.MOV.U32 R8, RZ, RZ, 0x70 ;  /* 0x00000070ff087424 */ /* 0x000fe400078e00ff */
[----:B0-----:R-:W-:-:S07]  /*1660*/  IMAD.MOV.U32 R12, RZ, RZ, 0x1 ;  /* 0x00000001ff0c7424 */ /* 0x001fce00078e00ff */
[----:B------:R-:W-:-:S07]  /*1670*/  LEPC R20, `(.L_x_170) ;  /* 0x000000001014794e */ /* 0x000fce0000000000 */
[----:B-1----:R-:W-:Y:S05]  /*1680*/  CALL.ABS.NOINC R14 ;  /* 0x000000000e007343 */ /* 0x002fea0003c00000 */
.L_x_170:
[----:B------:R-:W-:Y:S01]  /*1690*/  ULEA.HI UR4, UR45, UR45, URZ, 0x1 ;  /* 0x0000002d2d047291 */ /* 0x000fe2000f8f083f */
[----:B------:R-:W-:-:S03]  /*16a0*/  IMAD.U32 R3, RZ, RZ, UR46 ;  /* 0x0000002eff037e24 */ /* 0x000fc6000f8e00ff */
[----:B------:R-:W-:Y:S02]  /*16b0*/  ULOP3.LUT UR4, UR4, 0xfffffffe, URZ, 0xc0, !UPT ;  /* 0xfffffffe04047892 */ /* 0x000fe4000f8ec03f */
[----:B------:R-:W-:Y:S02]  /*16c0*/  ISETP.NE.AND P0, PT, R3, 0x3, PT ;  /* 0x000000030300780c */ /* 0x000fe40003f05270 */
[----:B------:R-:W-:-:S06]  /*16d0*/  UIADD3 UR4, UR45, -UR4, URZ ;  /* 0x800000042d047290 */ /* 0x000fcc000fffe03f */
[----:B------:R-:W-:-:S05]  /*16e0*/  IMAD.U32 R0, RZ, RZ, UR4 ;  /* 0x00000004ff007e24 */ /* 0x000fca000f8e00ff */
[----:B------:R-:W-:-:S04]  /*16f0*/  SHF.L.U32 R0, R0, 0x1f, RZ ;  /* 0x0000001f00007819 */ /* 0x000fc800000006ff */
[----:B------:R-:W0:Y:S02]  /*1700*/  SYNCS.PHASECHK.TRANS64.TRYWAIT P1, [UR39+0x30800], R0 ;  /* 0x03080000ff0075a7 */ /* 0x000e240008020167 */
[----:B0-----:R-:W-:Y:S05]  /*1710*/  @!P1 BRA `(.L_x_171) ;  /* 0x000000e400989947 */ /* 0x001fea0003800000 */
.L_x_310:
[----:B------:R-:W-:Y:S05]  /*1720*/  @!P0 BRA `(.L_x_172) ;  /* 0x0000000000048947 */ /* 0x000fea0003800000 */
[----:B------:R-:W-:Y:S01]  /*1730*/  BPT.TRAP 0x1 ;  /* 0x000000040000795c */ /* 0x000fe20000300000 */
.L_x_172:
[----:B0-----:R-:W-:Y:S02]  /*1740*/  IMAD.U32 R0, RZ, RZ, UR38 ;  /* 0x00000026ff007e24 */ /* 0x001fe4000f8e00ff */
[----:B------:R-:W-:-:S03]  /*1750*/  IMAD.U32 R3, RZ, RZ, UR37 ;  /* 0x00000025ff037e24 */ /* 0x000fc6000f8e00ff */
[----:B------:R-:W-:Y:S02]  /*1760*/  LEA R0, R0, UR39, 0x3 ;  /* 0x0000002700007c11 */ /* 0x000fe4000f8e18ff */
[----:B------:R-:W-:-:S04]  /*1770*/  SHF.L.U32 R3, R3, 0x1f, RZ ;  /* 0x0000001f03037819 */ /* 0x000fc800000006ff */
[----:B------:R0:W1:Y:S01]  /*1780*/  SYNCS.PHASECHK.TRANS64.TRYWAIT P2, [R0+URZ+0x30830], R3 ;  /* 0x03083003000075a7 */ /* 0x000062000804017f */
[----:B------:R-:W-:Y:S05]  /*1790*/  @!P0 BRA `(.L_x_173) ;  /* 0x0000000000048947 */ /* 0x000fea0003800000 */
[----:B------:R-:W-:Y:S01]  /*17a0*/  BPT.TRAP 0x1 ;  /* 0x000000040000795c */ /* 0x000fe20000300000 */
.L_x_173:
[----:B------:R-:W2:Y:S01]  /*17b0*/  S2R R4, SR_TID.X ;  /* 0x0000000000047919 */ /* 0x000ea20000002100 */
[----:B------:R-:W-:Y:S01]  /*17c0*/  IMAD.MOV.U32 R151, RZ, RZ, RZ ;  /* 0x000000ffff977224 */ /* 0x000fe200078e00ff */
[----:B--2---:R-:W-:Y:S01]  /*17d0*/  LOP3.LUT P1, RZ, R4, 0x7f, RZ, 0xc0, !PT ;  /* 0x0000007f04ff7812 */ /* 0x004fe2000782c0ff */
[----:B-1----:R-:W-:-:S12]  /*17e0*/  @P2 BRA `(.L_x_174) ;  /* 0x0000000000082947 */ /* 0x002fd80003800000 */
[----:B------:R-:W1:Y:S02]  /*17f0*/  SYNCS.PHASECHK.TRANS64.TRYWAIT P2, [R0+URZ+0x30830], R3 ;  /* 0x03083003000075a7 */ /* 0x000e64000804017f */
[----:B-1----:R-:W-:Y:S05]  /*1800*/  @!P2 BRA `(.L_x_175) ;  /* 0x000000e40074a947 */ /* 0x002fea0003800000 */
.L_x_174:
[----:B------:R-:W-:Y:S05]  /*1810*/  WARPSYNC.ALL ;  /* 0x0000000000007948 */ /* 0x000fea0003800000 */
[----:B------:R-:W-:Y:S01]  /*1820*/  ULEA UR25, UR51, UR39, 0xd ;  /* 0x0000002733197291 */ /* 0x000fe2000f8e683f */
[----:B------:R-:W2:Y:S01]  /*1830*/  LDL R121, [R1+0x10] ;  /* 0x0000100001797983 */ /* 0x000ea20000100800 */
[----:B------:R-:W-:Y:S01]  /*1840*/  UIADD3 UR4, UR39, 0x12400, URZ ;  /* 0x0001240027047890 */ /* 0x000fe2000fffe03f */
[----:B------:R-:W-:Y:S01]  /*1850*/  WARPGROUP.ARRIVE ;  /* 0x00000000000079c5 */ /* 0x000fe20000000000 */
[----:B------:R-:W-:Y:S01]  /*1860*/  UIADD3 UR5, UR25, 0xc400, URZ ;  /* 0x0000c40019057890 */ /* 0x000fe2000fffe03f */
[----:B------:R-:W-:Y:S01]  /*1870*/  P2R R120, PR, RZ, 0x1 ;  /* 0x00000001ff787803 */ /* 0x000fe20000000000 */
[----:B------:R-:W-:Y:S01]  /*1880*/  USHF.R.U32.HI UR4, URZ, 0x4, UR4 ;  /* 0x000000043f047899 */ /* 0x000fe20008011604 */
[--C-:B------:R-:W-:Y:S01]  /*1890*/  IMAD.MOV.U32 R150, RZ, RZ, R151.reuse ;  /* 0x000000ffff967224 */ /* 0x100fe200078e0097 */
[----:B------:R-:W-:Y:S01]  /*18a0*/  USHF.R.U32.HI UR5, URZ, 0x4, UR5 ;  /* 0x000000043f057899 */ /* 0x000fe20008011605 */
[--C-:B------:R-:W-:Y:S01]  /*18b0*/  IMAD.MOV.U32 R149, RZ, RZ, R151.reuse ;  /* 0x000000ffff957224 */ /* 0x100fe200078e0097 */
[----:B------:R-:W-:Y:S01]  /*18c0*/  ULOP3.LUT UR4, UR4, 0x3fff, URZ, 0xc0, !UPT ;  /* 0x00003fff04047892 */ /* 0x000fe2000f8ec03f */
[--C-:B------:R-:W-:Y:S01]  /*18d0*/  IMAD.MOV.U32 R148, RZ, RZ, R151.reuse ;  /* 0x000000ffff947224 */ /* 0x100fe200078e0097 */
[----:B------:R-:W-:Y:S01]  /*18e0*/  ULOP3.LUT UR5, UR5, 0x3fff, URZ, 0xc0, !UPT ;  /* 0x00003fff05057892 */ /* 0x000fe2000f8ec03f */
[-C--:B------:R-:W-:Y:S01]  /*18f0*/  MOV R147, R151.reuse ;  /* 0x0000009700937202 */ /* 0x080fe20000000f00 */
[----:B------:R-:W-:Y:S01]  /*1900*/  ULOP3.LUT UR24, UR4, 0x10000, URZ, 0xfc, !UPT ;  /* 0x0001000004187892 */ /* 0x000fe2000f8efc3f */
[--C-:B------:R-:W-:Y:S01]  /*1910*/  IMAD.MOV.U32 R146, RZ, RZ, R151.reuse ;  /* 0x000000ffff927224 */ /* 0x100fe200078e0097 */
[----:B------:R-:W-:Y:S01]  /*1920*/  ULOP3.LUT UR4, UR5, 0x10000, URZ, 0xfc, !UPT ;  /* 0x0001000005047892 */ /* 0x000fe2000f8efc3f */
[--C-:B------:R-:W-:Y:S01]  /*1930*/  IMAD.MOV.U32 R145, RZ, RZ, R151.reuse ;  /* 0x000000ffff917224 */ /* 0x100fe200078e0097 */
[----:B------:R-:W-:Y:S01]  /*1940*/  UIMAD UR6, UR38, 0x600, UR24 ;  /* 0x00000600260678a4 */ /* 0x000fe2000f8e0218 */
[--C-:B------:R-:W-:Y:S01]  /*1950*/  IMAD.MOV.U32 R144, RZ, RZ, R151.reuse ;  /* 0x000000ffff907224 */ /* 0x100fe200078e0097 */
[----:B------:R-:W-:Y:S01]  /*1960*/  UMOV UR5, 0x40000040 ;  /* 0x4000004000057882 */ /* 0x000fe20000000000 */
[----:B------:R-:W-:Y:S01]  /*1970*/  UMOV UR7, 0x40000040 ;  /* 0x4000004000077882 */ /* 0x000fe20000000000 */
[----:B------:R-:W-:Y:S01]  /*1980*/  UIADD3 UR8, UR4, 0x2, URZ ;  /* 0x0000000204087890 */ /* 0x000fe2000fffe03f */
[--C-:B------:R-:W-:Y:S01]  /*1990*/  IMAD.MOV.U32 R143, RZ, RZ, R151.reuse ;  /* 0x000000ffff8f7224 */ /* 0x100fe200078e0097 */
[----:B------:R-:W-:Y:S01]  /*19a0*/  UIADD3 UR10, UR6, 0x2, URZ ;  /* 0x00000002060a7890 */ /* 0x000fe2000fffe03f */
[--C-:B------:R-:W-:Y:S01]  /*19b0*/  IMAD.MOV.U32 R142, RZ, RZ, R151.reuse ;  /* 0x000000ffff8e7224 */ /* 0x100fe200078e0097 */
[----:B------:R-:W-:Y:S01]  /*19c0*/  UMOV UR9, 0x40000040 ;  /* 0x4000004000097882 */ /* 0x000fe20000000000 */
[----:B------:R-:W-:Y:S01]  /*19d0*/  HGMMA.64x192x16.F32.BF16 R24, gdesc[UR4], RZ, !UPT, gsb0 ;  /* 0x02e00000041879f0 */ /* 0x000fe2000c0018ff */
[----:B------:R-:W-:Y:S01]  /*19e0*/  UMOV UR11, 0x40000040 ;  /* 0x40000040000b7882 */ /* 0x000fe20000000000 */
[----:B------:R-:W-:Y:S01]  /*19f0*/  UIADD3 UR12, UR4, 0x4, URZ ;  /* 0x00000004040c7890 */ /* 0x000fe2000fffe03f */
[-C--:B------:R-:W-:Y:S01]  /*1a00*/  MOV R141, R151.reuse ;  /* 0x00000097008d7202 */ /* 0x080fe20000000f00 */
[----:B------:R-:W-:Y:S01]  /*1a10*/  UIADD3 UR14, UR6, 0x4, URZ ;  /* 0x00000004060e7890 */ /* 0x000fe2000fffe03f */
        /* <DEDUP_REMOVED lines=8> */
[----:B------:R-:W-:Y:S01]  /*1aa0*/  UMOV UR19, 0x40000040 ;  /* 0x4000004000137882 */ /* 0x000fe20000000000 */
[----:B------:R-:W-:Y:S01]  /*1ab0*/  ULDC UR6, c[0x0][0x9d8] ;  /* 0x0002760000067ab9 */ /* 0x000fe20000000800 */
[----:B------:R-:W-:Y:S01]  /*1ac0*/  ULDC UR26, c[0x0][0x988] ;  /* 0x00026200001a7ab9 */ /* 0x000fe20000000800 */
[----:B------:R-:W-:Y:S01]  /*1ad0*/  UISETP.GE.AND UP0, UPT, UR50, 0xc1, UPT ;  /* 0x000000c13200788c */ /* 0x000fe2000bf06270 */
        /* <DEDUP_REMOVED lines=15> */
[----:B------:R-:W-:Y:S01]  /*1bd0*/  IMAD.MOV.U32 R122, RZ, RZ, R151 ;  /* 0x000000ffff7a7224 */ /* 0x000fe200078e0097 */
[----:B------:R-:W-:Y:S02]  /*1be0*/  WARPGROUP.DEPBAR.LE gsb0, 0x0 ;  /* 0x00008000000079c5 */ /* 0x000fe40000010000 */
[----:B------:R-:W-:-:S06]  /*1bf0*/  WARPGROUP.ARRIVE ;  /* 0x00000000000079c5 */ /* 0x000fcc0000000000 */
        /* <DEDUP_REMOVED lines=8> */
[----:B01----:R-:W-:Y:S01]  /*1c80*/  FMUL.FTZ R3, R24, UR6 ;  /* 0x0000000618037c20 */ /* 0x003fe20008410000 */
        /* <DEDUP_REMOVED lines=10> */
[----:B--2---:R-:W-:Y:S01]  /*1d30*/  IADD3 R73, R121, UR50, RZ ;  /* 0x0000003279497c10 */ /* 0x004fe2000fffe0ff */
[----:B------:R-:W-:-:S02]  /*1d40*/  IMAD.U32 R74, RZ, RZ, UR47 ;  /* 0x0000002fff4a7e24 */ /* 0x000fc4000f8e00ff */
[----:B------:R-:W-:Y:S01]  /*1d50*/  FMUL.FTZ R5, R26, UR6 ;  /* 0x000000061a057c20 */ /* 0x000fe20008410000 */
[----:B------:R-:W1:Y:S01]  /*1d60*/  MUFU.TANH R4, R4 ;  /* 0x0000000400047308 */ /* 0x000e620000002400 */
[----:B------:R-:W-:Y:S01]  /*1d70*/  FMUL.FTZ R11, R32, UR6 ;  /* 0x00000006200b7c20 */ /* 0x000fe20008410000 */
[----:B------:R-:W-:Y:S02]  /*1d80*/  IMAD R73, R74, -0xc0, R73 ;  /* 0xffffff404a497824 */ /* 0x000fe400078e0249 */
[----:B------:R-:W-:Y:S01]  /*1d90*/  FMUL.FTZ R6, R27, UR6 ;  /* 0x000000061b067c20 */ /* 0x000fe20008410000 */
[----:B------:R-:W-:Y:S01]  /*1da0*/  FMUL.FTZ R12, R33, UR6 ;  /* 0x00000006210c7c20 */ /* 0x000fe20008410000 */
[----:B------:R-:W-:Y:S01]  /*1db0*/  FMUL.FTZ R9, R30, UR6 ;  /* 0x000000061e097c20 */ /* 0x000fe20008410000 */
[----:B------:R-:W-:Y:S01]  /*1dc0*/  FMUL.FTZ R10, R31, UR6 ;  /* 0x000000061f0a7c20 */ /* 0x000fe20008410000 */
[C---:B------:R-:W-:Y:S01]  /*1dd0*/  ISETP.GT.AND P4, PT, R73.reuse, RZ, PT ;  /* 0x000000ff4900720c */ /* 0x040fe20003f84270 */
[----:B------:R-:W2:Y:S01]  /*1de0*/  MUFU.TANH R7, R7 ;  /* 0x0000000700077308 */ /* 0x000ea20000002400 */
[----:B------:R-:W-:Y:S01]  /*1df0*/  ISETP.GT.AND P3, PT, R73, 0x1, PT ;  /* 0x000000014900780c */ /* 0x000fe20003f64270 */
[----:B------:R-:W-:Y:S01]  /*1e00*/  FMUL.FTZ R18, R37, UR6 ;  /* 0x0000000625127c20 */ /* 0x000fe20008410000 */
[----:B------:R-:W-:Y:S01]  /*1e10*/  ISETP.GT.AND P2, PT, R73, 0x8, PT ;  /* 0x000000084900780c */ /* 0x000fe20003f44270 */
[----:B------:R-:W-:Y:S01]  /*1e20*/  FMUL.FTZ R25, R44, UR6 ;  /* 0x000000062c197c20 */ /* 0x000fe20008410000 */
[----:B0-----:R-:W-:Y:S01]  /*1e30*/  FSEL R3, R3, -INF , P4 ;  /* 0xff80000003037808 */ /* 0x001fe20002000000 */
[----:B------:R-:W-:Y:S01]  /*1e40*/  FMUL.FTZ R44, R63, UR6 ;  /* 0x000000063f2c7c20 */ /* 0x000fe20008410000 */
[----:B------:R-:W-:Y:S01]  /*1e50*/  FMUL.FTZ R63, R82, UR6 ;  /* 0x00000006523f7c20 */ /* 0x000fe20008410000 */
[----:B------:R-:W0:Y:S01]  /*1e60*/  MUFU.TANH R8, R8 ;  /* 0x0000000800087308 */ /* 0x000e220000002400 */
[----:B-1----:R-:W-:Y:S01]  /*1e70*/  FSEL R4, R4, -INF , P3 ;  /* 0xff80000004047808 */ /* 0x002fe20001800000 */
[----:B------:R-:W-:Y:S01]  /*1e80*/  FMUL.FTZ R13, R34, UR6 ;  /* 0x00000006220d7c20 */ /* 0x000fe20008410000 */
[----:B------:R-:W-:Y:S01]  /*1e90*/  ISETP.GT.AND P6, PT, R73, 0x9, PT ;  /* 0x000000094900780c */ /* 0x000fe20003fc4270 */
[----:B------:R-:W-:Y:S01]  /*1ea0*/  FMUL.FTZ R21, R40, UR6 ;  /* 0x0000000628157c20 */ /* 0x000fe20008410000 */
[----:B------:R-:W-:Y:S01]  /*1eb0*/  FMNMX.FTZ R82, R3, R4, !PT ;  /* 0x0000000403527209 */ /* 0x000fe20007810000 */
[----:B------:R-:W-:Y:S01]  /*1ec0*/  FMUL.FTZ R26, R45, UR6 ;  /* 0x000000062d1a7c20 */ /* 0x000fe20008410000 */
[----:B------:R-:W-:Y:S01]  /*1ed0*/  FMUL.FTZ R45, R64, UR6 ;  /* 0x00000006402d7c20 */ /* 0x000fe20008410000 */
[----:B------:R-:W1:Y:S01]  /*1ee0*/  MUFU.TANH R5, R5 ;  /* 0x0000000500057308 */ /* 0x000e620000002400 */
[----:B--2---:R-:W-:Y:S01]  /*1ef0*/  FSEL R7, R7, -INF , P2 ;  /* 0xff80000007077808 */ /* 0x004fe20001000000 */
[----:B------:R-:W-:Y:S01]  /*1f00*/  FMUL.FTZ R64, R83, UR6 ;  /* 0x0000000653407c20 */ /* 0x000fe20008410000 */
[----:B------:R-:W-:Y:S01]  /*1f10*/  ISETP.GT.AND P5, PT, R73, 0x10, PT ;  /* 0x000000104900780c */ /* 0x000fe20003fa4270 */
[----:B------:R-:W-:Y:S01]  /*1f20*/  FMUL.FTZ R22, R41, UR6 ;  /* 0x0000000629167c20 */ /* 0x000fe20008410000 */
[----:B------:R-:W-:Y:S01]  /*1f30*/  FMNMX.FTZ R83, R7, R82, !PT ;  /* 0x0000005207537209 */ /* 0x000fe20007810000 */
[----:B------:R-:W-:Y:S01]  /*1f40*/  FMUL.FTZ R19, R38, UR6 ;  /* 0x0000000626137c20 */ /* 0x000fe20008410000 */
[----:B------:R-:W-:Y:S01]  /*1f50*/  FMUL.FTZ R20, R39, UR6 ;  /* 0x0000000627147c20 */ /* 0x000fe20008410000 */
[----:B------:R-:W2:Y:S01]  /*1f60*/  MUFU.TANH R11, R11 ;  /* 0x0000000b000b7308 */ /* 0x000ea20000002400 */
[----:B0-----:R-:W-:Y:S01]  /*1f70*/  FSEL R8, R8, -INF , P6 ;  /* 0xff80000008087808 */ /* 0x001fe20003000000 */
[----:B------:R-:W-:Y:S01]  /*1f80*/  FMUL.FTZ R27, R46, UR6 ;  /* 0x000000062e1b7c20 */ /* 0x000fe20008410000 */
[----:B------:R-:W-:Y:S01]  /*1f90*/  FMUL.FTZ R46, R65, UR6 ;  /* 0x00000006412e7c20 */ /* 0x000fe20008410000 */
[----:B------:R-:W-:Y:S01]  /*1fa0*/  FMUL.FTZ R65, R84, UR6 ;  /* 0x0000000654417c20 */ /* 0x000fe20008410000 */
[----:B------:R-:W-:Y:S01]  /*1fb0*/  FMNMX.FTZ R82, R8, R83, !PT ;  /* 0x0000005308527209 */ /* 0x000fe20007810000 */
[----:B------:R-:W-:Y:S01]  /*1fc0*/  FMUL.FTZ R23, R42, UR6 ;  /* 0x000000062a177c20 */ /* 0x000fe20008410000 */
[----:B------:R-:W-:Y:S01]  /*1fd0*/  FMUL.FTZ R29, R48, UR6 ;  /* 0x00000006301d7c20 */ /* 0x000fe20008410000 */
[----:B------:R-:W0:Y:S01]  /*1fe0*/  MUFU.TANH R6, R6 ;  /* 0x0000000600067308 */ /* 0x000e220000002400 */
[----:B-1----:R-:W-:Y:S01]  /*1ff0*/  FSEL R5, R5, -INF , P4 ;  /* 0xff80000005057808 */ /* 0x002fe20002000000 */
[----:B------:R-:W-:Y:S01]  /*2000*/  FMUL.FTZ R24, R43, UR6 ;  /* 0x000000062b187c20 */ /* 0x000fe20008410000 */
[----:B------:R-:W-:Y:S01]  /*2010*/  ISETP.GT.AND P4, PT, R73, 0x11, PT ;  /* 0x000000114900780c */ /* 0x000fe20003f84270 */
[----:B------:R-:W-:Y:S01]  /*2020*/  FMUL.FTZ R30, R49, UR6 ;  /* 0x00000006311e7c20 */ /* 0x000fe20008410000 */
[----:B------:R-:W-:Y:S01]  /*2030*/  FMUL.FTZ R28, R47, UR6 ;  /* 0x000000062f1c7c20 */ /* 0x000fe20008410000 */
[----:B------:R-:W-:Y:S01]  /*2040*/  FMUL.FTZ R33, R52, UR6 ;  /* 0x0000000634217c20 */ /* 0x000fe20008410000 */
[----:B------:R-:W-:Y:S01]  /*2050*/  FMUL.FTZ R47, R66, UR6 ;  /* 0x00000006422f7c20 */ /* 0x000fe20008410000 */
[----:B------:R-:W1:Y:S01]  /*2060*/  MUFU.TANH R12, R12 ;  /* 0x0000000c000c7308 */ /* 0x000e620000002400 */
[----:B--2---:R-:W-:Y:S01]  /*2070*/  FSEL R11, R11, -INF , P5 ;  /* 0xff8000000b0b7808 */ /* 0x004fe20002800000 */
[----:B------:R-:W-:Y:S01]  /*2080*/  FMUL.FTZ R66, R85, UR6 ;  /* 0x0000000655427c20 */ /* 0x000fe20008410000 */
[----:B------:R-:W-:Y:S01]  /*2090*/  FMUL.FTZ R34, R53, UR6 ;  /* 0x0000000635227c20 */ /* 0x000fe20008410000 */
[----:B------:R-:W-:Y:S01]  /*20a0*/  FMUL.FTZ R31, R50, UR6 ;  /* 0x00000006321f7c20 */ /* 0x000fe20008410000 */
[----:B------:R-:W-:Y:S01]  /*20b0*/  FMNMX.FTZ R83, R11, R82, !PT ;  /* 0x000000520b537209 */ /* 0x000fe20007810000 */
[----:B------:R-:W-:Y:S01]  /*20c0*/  FMUL.FTZ R37, R56, UR6 ;  /* 0x0000000638257c20 */ /* 0x000fe20008410000 */
[----:B------:R-:W-:Y:S01]  /*20d0*/  FMUL.FTZ R32, R51, UR6 ;  /* 0x0000000633207c20 */ /* 0x000fe20008410000 */
[----:B------:R-:W2:Y:S01]  /*20e0*/  MUFU.TANH R9, R9 ;  /* 0x0000000900097308 */ /* 0x000ea20000002400 */
[----:B0-----:R-:W-:Y:S01]  /*20f0*/  FSEL R6, R6, -INF , P3 ;  /* 0xff80000006067808 */ /* 0x001fe20001800000 */
[----:B------:R-:W-:Y:S01]  /*2100*/  FMUL.FTZ R38, R57, UR6 ;  /* 0x0000000639267c20 */ /* 0x000fe20008410000 */
[----:B------:R-:W-:Y:S01]  /*2110*/  ISETP.GT.AND P3, PT, R73, 0x18, PT ;  /* 0x000000184900780c */ /* 0x000fe20003f64270 */
        /* <DEDUP_REMOVED lines=17> */
[----:B------:R-:W-:Y:S01]  /*2230*/  FMUL.FTZ R51, R70, UR6 ;  /* 0x0000000646337c20 */ /* 0x000fe20008410000 */
        /* <DEDUP_REMOVED lines=57> */
[----:B------:R-:W-:Y:S01]  /*25d0*/  IMAD.MOV.U32 R121, RZ, RZ, R151 ;  /* 0x000000ffff797224 */ /* 0x000fe200078e0097 */
[----:B------:R-:W0:Y:S01]  /*25e0*/  MUFU.TANH R20, R20 ;  /* 0x0000001400147308 */ /* 0x000e220000002400 */
[----:B-1----:R-:W-:-:S02]  /*25f0*/  FSEL R19, R19, -INF , P3 ;  /* 0xff80000013137808 */ /* 0x002fc40001800000 */
[----:B------:R-:W-:-:S05]  /*2600*/  ISETP.GT.AND P3, PT, R73, 0x29, PT ;  /* 0x000000294900780c */ /* 0x000fca0003f64270 */
[----:B------:R-:W1:Y:S01]  /*2610*/  MUFU.TANH R26, R26 ;  /* 0x0000001a001a7308 */ /* 0x000e620000002400 */
[----:B--2---:R-:W-:-:S04]  /*2620*/  FSEL R25, R25, -INF , P4 ;  /* 0xff80000019197808 */ /* 0x004fc80002000000 */
[----:B------:R-:W-:Y:S01]  /*2630*/  FMNMX.FTZ R85, R25, R84, !PT ;  /* 0x0000005419557209 */ /* 0x000fe20007810000 */
[----:B------:R-:W-:Y:S02]  /*2640*/  FMUL.FTZ R84, R102, UR6 ;  /* 0x0000000666547c20 */ /* 0x000fe40008410000 */
[----:B------:R-:W2:Y:S01]  /*2650*/  MUFU.TANH R23, R23 ;  /* 0x0000001700177308 */ /* 0x000ea20000002400 */
[----:B0-----:R-:W-:Y:S02]  /*2660*/  FSEL R20, R20, -INF , P2 ;  /* 0xff80000014147808 */ /* 0x001fe40001000000 */
[----:B------:R-:W-:-:S05]  /*2670*/  ISETP.GT.AND P2, PT, R73, 0x30, PT ;  /* 0x000000304900780c */ /* 0x000fca0003f44270 */
[----:B------:R-:W0:Y:S01]  /*2680*/  MUFU.TANH R29, R29 ;  /* 0x0000001d001d7308 */ /* 0x000e220000002400 */
[----:B-1----:R-:W-:-:S04]  /*2690*/  FSEL R26, R26, -INF , P3 ;  /* 0xff8000001a1a7808 */ /* 0x002fc80001800000 */
[----:B------:R-:W-:Y:S01]  /*26a0*/  FMNMX.FTZ R86, R26, R85, !PT ;  /* 0x000000551a567209 */ /* 0x000fe20007810000 */
[----:B------:R-:W-:Y:S02]  /*26b0*/  FMUL.FTZ R85, R103, UR6 ;  /* 0x0000000667557c20 */ /* 0x000fe40008410000 */
[----:B------:R-:W1:Y:S01]  /*26c0*/  MUFU.TANH R24, R24 ;  /* 0x0000001800187308 */ /* 0x000e620000002400 */
[----:B--2---:R-:W-:Y:S02]  /*26d0*/  FSEL R23, R23, -INF , P6 ;  /* 0xff80000017177808 */ /* 0x004fe40003000000 */
[----:B------:R-:W-:-:S05]  /*26e0*/  ISETP.GT.AND P6, PT, R73, 0x31, PT ;  /* 0x000000314900780c */ /* 0x000fca0003fc4270 */
[----:B------:R-:W2:Y:S01]  /*26f0*/  MUFU.TANH R30, R30 ;  /* 0x0000001e001e7308 */ /* 0x000ea20000002400 */
[----:B0-----:R-:W-:-:S04]  /*2700*/  FSEL R29, R29, -INF , P2 ;  /* 0xff8000001d1d7808 */ /* 0x001fc80001000000 */
[----:B------:R-:W-:-:S03]  /*2710*/  FMNMX.FTZ R87, R29, R86, !PT ;  /* 0x000000561d577209 */ /* 0x000fc60007810000 */
[----:B------:R-:W0:Y:S01]  /*2720*/  MUFU.TANH R27, R27 ;  /* 0x0000001b001b7308 */ /* 0x000e220000002400 */
[----:B-1----:R-:W-:Y:S02]  /*2730*/  FSEL R24, R24, -INF , P5 ;  /* 0xff80000018187808 */ /* 0x002fe40002800000 */
[----:B------:R-:W-:-:S05]  /*2740*/  ISETP.GT.AND P5, PT, R73, 0x38, PT ;  /* 0x000000384900780c */ /* 0x000fca0003fa4270 */
[----:B------:R-:W1:Y:S01]  /*2750*/  MUFU.TANH R33, R33 ;  /* 0x0000002100217308 */ /* 0x000e620000002400 */
[----:B--2---:R-:W-:-:S04]  /*2760*/  FSEL R30, R30, -INF , P6 ;  /* 0xff8000001e1e7808 */ /* 0x004fc80003000000 */
[----:B------:R-:W-:-:S03]  /*2770*/  FMNMX.FTZ R86, R30, R87, !PT ;  /* 0x000000571e567209 */ /* 0x000fc60007810000 */
[----:B------:R-:W2:Y:S01]  /*2780*/  MUFU.TANH R28, R28 ;  /* 0x0000001c001c7308 */ /* 0x000ea20000002400 */
[----:B0-----:R-:W-:Y:S02]  /*2790*/  FSEL R27, R27, -INF , P4 ;  /* 0xff8000001b1b7808 */ /* 0x001fe40002000000 */
[----:B------:R-:W-:-:S05]  /*27a0*/  ISETP.GT.AND P4, PT, R73, 0x39, PT ;  /* 0x000000394900780c */ /* 0x000fca0003f84270 */
[----:B------:R-:W0:Y:S01]  /*27b0*/  MUFU.TANH R34, R34 ;  /* 0x0000002200227308 */ /* 0x000e220000002400 */
[----:B-1----:R-:W-:-:S04]  /*27c0*/  FSEL R33, R33, -INF , P5 ;  /* 0xff80000021217808 */ /* 0x002fc80002800000 */
[----:B------:R-:W-:-:S03]  /*27d0*/  FMNMX.FTZ R87, R33, R86, !PT ;  /* 0x0000005621577209 */ /* 0x000fc60007810000 */
        /* <DEDUP_REMOVED lines=130> */
[----:B0-----:R-:W-:-:S07]  /*3000*/  FSEL R78, R78, -INF , P3 ;  /* 0xff8000004e4e7808 */ /* 0x001fce0001800000 */
[----:B------:R-:W0:Y:S01]  /*3010*/  MUFU.TANH R76, R76 ;  /* 0x0000004c004c7308 */ /* 0x000e220000002400 */
[----:B-1----:R-:W-:Y:S02]  /*3020*/  FSEL R72, R72, -INF , P6 ;  /* 0xff80000048487808 */ /* 0x002fe40003000000 */
[----:B------:R-:W-:-:S05]  /*3030*/  ISETP.GT.AND P6, PT, R73, 0x98, PT ;  /* 0x000000984900780c */ /* 0x000fca0003fc4270 */
[----:B------:R-:W1:Y:S01]  /*3040*/  MUFU.TANH R82, R82 ;  /* 0x0000005200527308 */ /* 0x000e620000002400 */
[----:B--2---:R-:W-:Y:S02]  /*3050*/  FSEL R86, R79, -INF , P2 ;  /* 0xff8000004f567808 */ /* 0x004fe40001000000 */
[----:B------:R-:W-:-:S05]  /*3060*/  FMNMX.FTZ R79, R78, R87, !PT ;  /* 0x000000574e4f7209 */ /* 0x000fca0007810000 */
[----:B------:R-:W2:Y:S01]  /*3070*/  MUFU.TANH R77, R77 ;  /* 0x0000004d004d7308 */ /* 0x000ea20000002400 */
[----:B0-----:R-:W-:Y:S02]  /*3080*/  FSEL R76, R76, -INF , P5 ;  /* 0xff8000004c4c7808 */ /* 0x001fe40002800000 */
[----:B------:R-:W-:-:S05]  /*3090*/  ISETP.GT.AND P5, PT, R73, 0x99, PT ;  /* 0x000000994900780c */ /* 0x000fca0003fa4270 */
[----:B------:R-:W0:Y:S01]  /*30a0*/  MUFU.TANH R83, R83 ;  /* 0x0000005300537308 */ /* 0x000e220000002400 */
[----:B-1----:R-:W-:Y:S02]  /*30b0*/  FSEL R87, R82, -INF , P6 ;  /* 0xff80000052577808 */ /* 0x002fe40003000000 */
[----:B------:R-:W-:-:S04]  /*30c0*/  FMNMX.FTZ R82, R86, R79, !PT ;  /* 0x0000004f56527209 */ /* 0x000fc80007810000 */
[----:B------:R-:W-:Y:S01]  /*30d0*/  FMNMX.FTZ R79, R87, R82, !PT ;  /* 0x00000052574f7209 */ /* 0x000fe20007810000 */
        /* <DEDUP_REMOVED lines=33> */
[----:B------:R0:W3:Y:S01]  /*32f0*/  MUFU.TANH R98, R113 ;  /* 0x0000007100627308 */ /* 0x0000e20000002400 */
[----:B-1----:R-:W-:-:S07]  /*3300*/  FSEL R92, R112, -INF , P5 ;  /* 0xff800000705c7808 */ /* 0x002fce0002800000 */
[----:B------:R-:W1:Y:S01]  /*3310*/  MUFU.TANH R94, R94 ;  /* 0x0000005e005e7308 */ /* 0x000e620000002400 */
[----:B--2---:R-:W-:Y:S01]  /*3320*/  FSEL R82, R93, -INF , P3 ;  /* 0xff8000005d527808 */ /* 0x004fe20001800000 */
[----:B0-----:R-:W-:Y:S01]  /*3330*/  FMUL.FTZ R113, R115, UR6 ;  /* 0x0000000673717c20 */ /* 0x001fe20008410000 */
[----:B------:R-:W-:Y:S01]  /*3340*/  ISETP.GT.AND P3, PT, R73, 0xb8, PT ;  /* 0x000000b84900780c */ /* 0x000fe20003f64270 */
[----:B------:R-:W-:Y:S01]  /*3350*/  FMUL.FTZ R115, R119, UR6 ;  /* 0x0000000677737c20 */ /* 0x000fe20008410000 */
[----:B------:R-:W-:-:S03]  /*3360*/  FMNMX.FTZ R93, R92, R79, !PT ;  /* 0x0000004f5c5d7209 */ /* 0x000fc60007810000 */
[----:B------:R-:W0:Y:S01]  /*3370*/  MUFU.TANH R116, R116 ;  /* 0x0000007400747308 */ /* 0x000e220000002400 */
[----:B---3--:R-:W-:-:S04]  /*3380*/  FSEL R98, R98, -INF , P4 ;  /* 0xff80000062627808 */ /* 0x008fc80002000000 */
[----:B------:R-:W-:-:S03]  /*3390*/  FMNMX.FTZ R93, R98, R93, !PT ;  /* 0x0000005d625d7209 */ /* 0x000fc60007810000 */
[----:B------:R-:W2:Y:S01]  /*33a0*/  MUFU.TANH R102, R117 ;  /* 0x0000007500667308 */ /* 0x000ea20000002400 */
[----:B-1----:R-:W-:Y:S02]  /*33b0*/  FSEL R79, R94, -INF , P2 ;  /* 0xff8000005e4f7808 */ /* 0x002fe40001000000 */
[----:B------:R-:W-:-:S05]  /*33c0*/  ISETP.GT.AND P2, PT, R73, 0xb9, PT ;  /* 0x000000b94900780c */ /* 0x000fca0003f44270 */
[----:B------:R-:W1:Y:S01]  /*33d0*/  MUFU.TANH R109, R109 ;  /* 0x0000006d006d7308 */ /* 0x000e620000002400 */
[----:B0-----:R-:W-:-:S04]  /*33e0*/  FSEL R94, R116, -INF , P3 ;  /* 0xff800000745e7808 */ /* 0x001fc80001800000 */
[----:B------:R-:W-:-:S03]  /*33f0*/  FMNMX.FTZ R93, R94, R93, !PT ;  /* 0x0000005d5e5d7209 */ /* 0x000fc60007810000 */
[----:B------:R-:W0:Y:S01]  /*3400*/  MUFU.TANH R107, R107 ;  /* 0x0000006b006b7308 */ /* 0x000e220000002400 */
[----:B--2---:R-:W-:-:S04]  /*3410*/  FSEL R102, R102, -INF , P2 ;  /* 0xff80000066667808 */ /* 0x004fc80001000000 */
[----:B------:R-:W-:-:S03]  /*3420*/  FMNMX.FTZ R93, R102, R93, !PT ;  /* 0x0000005d665d7209 */ /* 0x000fc60007810000 */
[----:B------:R-:W2:Y:S01]  /*3430*/  MUFU.TANH R113, R113 ;  /* 0x0000007100717308 */ /* 0x000ea20000002400 */
[----:B-1----:R-:W-:Y:S01]  /*3440*/  FSEL R109, R109, -INF , P6 ;  /* 0xff8000006d6d7808 */ /* 0x002fe20003000000 */
[----:B------:R-:W1:Y:S06]  /*3450*/  SHFL.BFLY PT, R96, R93, 0x2, 0x1f ;  /* 0x0c401f005d607f89 */ /* 0x000e6c00000e0000 */
[----:B------:R-:W3:Y:S01]  /*3460*/  MUFU.TANH R111, R111 ;  /* 0x0000006f006f7308 */ /* 0x000ee20000002400 */
[----:B0-----:R-:W-:-:S07]  /*3470*/  FSEL R107, R107, -INF , P5 ;  /* 0xff8000006b6b7808 */ /* 0x001fce0002800000 */
[----:B------:R-:W0:Y:S01]  /*3480*/  MUFU.TANH R115, R115 ;  /* 0x0000007300737308 */ /* 0x000e220000002400 */
[----:B--2---:R-:W-:Y:S02]  /*3490*/  FSEL R113, R113, -INF , P4 ;  /* 0xff80000071717808 */ /* 0x004fe40002000000 */
[----:B---3--:R-:W-:Y:S02]  /*34a0*/  FSEL R111, R111, -INF , P3 ;  /* 0xff8000006f6f7808 */ /* 0x008fe40001800000 */
[----:B-1----:R-:W-:-:S05]  /*34b0*/  FMNMX.FTZ R95, R93, R96, !PT ;  /* 0x000000605d5f7209 */ /* 0x002fca0007810000 */
[----:B------:R-:W1:Y:S01]  /*34c0*/  SHFL.BFLY PT, R96, R95, 0x1, 0x1f ;  /* 0x0c201f005f607f89 */ /* 0x000e6200000e0000 */
[----:B0-----:R-:W-:Y:S02]  /*34d0*/  FSEL R115, R115, -INF , P2 ;  /* 0xff80000073737808 */ /* 0x001fe40001000000 */
[----:B-1----:R-:W-:-:S04]  /*34e0*/  FMNMX.FTZ R96, R95, R96, !PT ;  /* 0x000000605f607209 */ /* 0x002fc80007810000 */
[C---:B------:R-:W-:Y:S01]  /*34f0*/  FSETP.NEU.FTZ.AND P0, PT, R96.reuse, -INF , PT ;  /* 0xff8000006000780b */ /* 0x040fe20003f1d000 */
[----:B------:R-:W-:-:S05]  /*3500*/  FMUL.FTZ R73, R96, UR26 ;  /* 0x0000001a60497c20 */ /* 0x000fca0008410000 */
[----:B------:R-:W-:Y:S02]  /*3510*/  FSEL R73, R73, RZ, P0 ;  /* 0x000000ff49497208 */ /* 0x000fe40000000000 */
[----:B------:R-:W-:Y:S01]  /*3520*/  ISETP.NE.AND P0, PT, R120, RZ, PT ;  /* 0x000000ff7800720c */ /* 0x000fe20003f05270 */
[----:B------:R-:W-:Y:S02]  /*3530*/  IMAD.MOV.U32 R120, RZ, RZ, R151 ;  /* 0x000000ffff787224 */ /* 0x000fe400078e0097 */
[--C-:B------:R-:W-:Y:S01]  /*3540*/  FFMA.FTZ R110, R18, UR26, -R73.reuse ;  /* 0x0000001a126e7c23 */ /* 0x100fe20008010849 */
[----:B------:R-:W-:Y:S01]  /*3550*/  FMNMX.FTZ R18, R5, R6, !PT ;  /* 0x0000000605127209 */ /* 0x000fe20007810000 */
[--C-:B------:R-:W-:Y:S01]  /*3560*/  FFMA.FTZ R93, R3, UR26, -R73.reuse ;  /* 0x0000001a035d7c23 */ /* 0x100fe20008010849 */
[--C-:B------:R-:W-:Y:S01]  /*3570*/  FFMA.FTZ R99, R15, UR26, -R73.reuse ;  /* 0x0000001a0f637c23 */ /* 0x100fe20008010849 */
        /* <DEDUP_REMOVED lines=20> */
[----:B------:R-:W-:Y:S01]  /*36c0*/  MUFU.EX2 R93, R93 ;  /* 0x0000005d005d7308 */ /* 0x000fe20000000800 */
[----:B------:R-:W-:Y:S01]  /*36d0*/  FMNMX.FTZ R18, R20, R3, !PT ;  /* 0x0000000314127209 */ /* 0x000fe20007810000 */
[--C-:B------:R-:W-:Y:S01]  /*36e0*/  FFMA.FTZ R74, R74, UR26, -R73.reuse ;  /* 0x0000001a4a4a7c23 */ /* 0x100fe20008010849 */
[--C-:B------:R-:W-:Y:S01]  /*36f0*/  FFMA.FTZ R8, R8, UR26, -R73.reuse ;  /* 0x0000001a08087c23 */ /* 0x100fe20008010849 */
[--C-:B------:R-:W-:Y:S01]  /*3700*/  FFMA.FTZ R11, R11, UR26, -R73.reuse ;  /* 0x0000001a0b0b7c23 */ /* 0x100fe20008010849 */
[----:B------:R-:W-:Y:S01]  /*3710*/  FMNMX.FTZ R3, R23, R18, !PT ;  /* 0x0000001217037209 */ /* 0x000fe20007810000 */
[--C-:B------:R-:W-:Y:S01]  /*3720*/  FFMA.FTZ R106, R12, UR26, -R73.reuse ;  /* 0x0000001a0c6a7c23 */ /* 0x100fe20008010849 */
[--C-:B------:R-:W-:Y:S01]  /*3730*/  FFMA.FTZ R105, R41, UR26, -R73.reuse ;  /* 0x0000001a29697c23 */ /* 0x100fe20008010849 */
[----:B------:R-:W0:Y:S01]  /*3740*/  MUFU.EX2 R4, R4 ;  /* 0x0000000400047308 */ /* 0x000e220000000800 */
[----:B------:R-:W-:Y:S01]  /*3750*/  FMNMX.FTZ R18, R24, R3, !PT ;  /* 0x0000000318127209 */ /* 0x000fe20007810000 */
[--C-:B------:R-:W-:Y:S01]  /*3760*/  FFMA.FTZ R41, R54, UR26, -R73.reuse ;  /* 0x0000001a36297c23 */ /* 0x100fe20008010849 */
[--C-:B------:R-:W-:Y:S01]  /*3770*/  FFMA.FTZ R54, R86, UR26, -R73.reuse ;  /* 0x0000001a56367c23 */ /* 0x100fe20008010849 */
[--C-:B------:R-:W-:Y:S01]  /*3780*/  FFMA.FTZ R112, R38, UR26, -R73.reuse ;  /* 0x0000001a26707c23 */ /* 0x100fe20008010849 */
[----:B------:R-:W-:Y:S01]  /*3790*/  FMNMX.FTZ R3, R27, R18, !PT ;  /* 0x000000121b037209 */ /* 0x000fe20007810000 */
[--C-:B------:R-:W-:Y:S01]  /*37a0*/  FFMA.FTZ R12, R21, UR26, -R73.reuse ;  /* 0x0000001a150c7c23 */ /* 0x100fe20008010849 */
[--C-:B------:R-:W-:Y:S01]  /*37b0*/  FFMA.FTZ R38, R53, UR26, -R73.reuse ;  /* 0x0000001a35267c23 */ /* 0x100fe20008010849 */
[----:B------:R-:W1:Y:S01]  /*37c0*/  MUFU.EX2 R7, R7 ;  /* 0x0000000700077308 */ /* 0x000e620000000800 */
[----:B------:R-:W-:Y:S01]  /*37d0*/  FMNMX.FTZ R18, R28, R3, !PT ;  /* 0x000000031c127209 */ /* 0x000fe20007810000 */
[--C-:B------:R-:W-:Y:S01]  /*37e0*/  FFMA.FTZ R53, R75, UR26, -R73.reuse ;  /* 0x0000001a4b357c23 */ /* 0x100fe20008010849 */
[--C-:B------:R-:W-:Y:S01]  /*37f0*/  FFMA.FTZ R21, R25, UR26, -R73.reuse ;  /* 0x0000001a19157c23 */ /* 0x100fe20008010849 */
[--C-:B------:R-:W-:Y:S01]  /*3800*/  FFMA.FTZ R25, R46, UR26, -R73.reuse ;  /* 0x0000001a2e197c23 */ /* 0x100fe20008010849 */
[----:B------:R-:W-:Y:S01]  /*3810*/  FMNMX.FTZ R3, R31, R18, !PT ;  /* 0x000000121f037209 */ /* 0x000fe20007810000 */
[--C-:B------:R-:W-:Y:S01]  /*3820*/  FFMA.FTZ R46, R58, UR26, -R73.reuse ;  /* 0x0000001a3a2e7c23 */ /* 0x100fe20008010849 */
[--C-:B------:R-:W-:Y:S01]  /*3830*/  FFMA.FTZ R58, R88, UR26, -R73.reuse ;  /* 0x0000001a583a7c23 */ /* 0x100fe20008010849 */
[----:B------:R-:W2:Y:S01]  /*3840*/  MUFU.EX2 R8, R8 ;  /* 0x0000000800087308 */ /* 0x000ea20000000800 */
[----:B------:R-:W-:Y:S01]  /*3850*/  FMNMX.FTZ R18, R32, R3, !PT ;  /* 0x0000000320127209 */ /* 0x000fe20007810000 */
[----:B------:R-:W-:-:S03]  /*3860*/  FFMA.FTZ R98, R98, UR26, -R73 ;  /* 0x0000001a62627c23 */ /* 0x000fc60008010849 */
[----:B------:R-:W-:-:S03]  /*3870*/  FMNMX.FTZ R3, R35, R18, !PT ;  /* 0x0000001223037209 */ /* 0x000fc60007810000 */
[----:B------:R-:W3:Y:S01]  /*3880*/  MUFU.EX2 R11, R11 ;  /* 0x0000000b000b7308 */ /* 0x000ee20000000800 */
[----:B------:R-:W-:-:S04]  /*3890*/  FMNMX.FTZ R18, R36, R3, !PT ;  /* 0x0000000324127209 */ /* 0x000fc80007810000 */
[----:B------:R-:W-:-:S03]  /*38a0*/  FMNMX.FTZ R3, R39, R18, !PT ;  /* 0x0000001227037209 */ /* 0x000fc60007810000 */
[----:B------:R-:W4:Y:S01]  /*38b0*/  MUFU.EX2 R106, R106 ;  /* 0x0000006a006a7308 */ /* 0x000f220000000800 */
[----:B------:R-:W-:-:S04]  /*38c0*/  FMNMX.FTZ R18, R40, R3, !PT ;  /* 0x0000000328127209 */ /* 0x000fc80007810000 */
[----:B------:R-:W-:Y:S01]  /*38d0*/  FMNMX.FTZ R3, R43, R18, !PT ;  /* 0x000000122b037209 */ /* 0x000fe20007810000 */
[--C-:B------:R-:W-:Y:S01]  /*38e0*/  FFMA.FTZ R18, R45, UR26, -R73.reuse ;  /* 0x0000001a2d127c23 */ /* 0x100fe20008010849 */
[--C-:B------:R-:W-:Y:S01]  /*38f0*/  FFMA.FTZ R45, R57, UR26, -R73.reuse ;  /* 0x0000001a392d7c23 */ /* 0x100fe20008010849 */
[----:B------:R-:W-:Y:S01]  /*3900*/  FFMA.FTZ R57, R87, UR26, -R73 ;  /* 0x0000001a57397c23 */ /* 0x000fe20008010849 */
[----:B------:R-:W-:Y:S01]  /*3910*/  FMNMX.FTZ R26, R44, R3, !PT ;  /* 0x000000032c1a7209 */ /* 0x000fe20007810000 */
[----:B------:R-:W5:Y:S03]  /*3920*/  MUFU.EX2 R99, R99 ;  /* 0x0000006300637308 */ /* 0x000f660000000800 */
[----:B------:R-:W-:-:S04]  /*3930*/  FMNMX.FTZ R3, R47, R26, !PT ;  /* 0x0000001a2f037209 */ /* 0x000fc80007810000 */
[----:B------:R-:W-:Y:S01]  /*3940*/  FMNMX.FTZ R26, R48, R3, !PT ;  /* 0x00000003301a7209 */ /* 0x000fe20007810000 */
[----:B------:R-:W-:Y:S03]  /*3950*/  MUFU.EX2 R110, R110 ;  /* 0x0000006e006e7308 */ /* 0x000fe60000000800 */
        /* <DEDUP_REMOVED lines=18> */
[----:B------:R-:W-:Y:S01]  /*3a80*/  FMNMX.FTZ R26, R76, R3, !PT ;  /* 0x000000034c1a7209 */ /* 0x000fe20007810000 */
[----:B------:R-:W-:-:S03]  /*3a90*/  FFMA.FTZ R3, R61, UR26, -R73 ;  /* 0x0000001a3d037c23 */ /* 0x000fc60008010849 */
[----:B------:R-:W-:Y:S01]  /*3aa0*/  FMNMX.FTZ R29, R77, R26, !PT ;  /* 0x0000001a4d1d7209 */ /* 0x000fe20007810000 */
[----:B------:R-:W-:Y:S03]  /*3ab0*/  MUFU.EX2 R97, R97 ;  /* 0x0000006100617308 */ /* 0x000fe60000000800 */
[----:B------:R-:W-:-:S04]  /*3ac0*/  FMNMX.FTZ R26, R80, R29, !PT ;  /* 0x0000001d501a7209 */ /* 0x000fc80007810000 */
[----:B------:R-:W-:Y:S01]  /*3ad0*/  FMNMX.FTZ R29, R81, R26, !PT ;  /* 0x0000001a511d7209 */ /* 0x000fe20007810000 */
[----:B------:R-:W-:Y:S03]  /*3ae0*/  MUFU.EX2 R108, R108 ;  /* 0x0000006c006c7308 */ /* 0x000fe60000000800 */
[----:B------:R-:W-:Y:S01]  /*3af0*/  FMNMX.FTZ R34, R84, R29, !PT ;  /* 0x0000001d54227209 */ /* 0x000fe20007810000 */
[--C-:B------:R-:W-:Y:S01]  /*3b00*/  FFMA.FTZ R29, R65, UR26, -R73.reuse ;  /* 0x0000001a411d7c23 */ /* 0x100fe20008010849 */
[--C-:B------:R-:W-:Y:S02]  /*3b10*/  FFMA.FTZ R65, R91, UR26, -R73.reuse ;  /* 0x0000001a5b417c23 */ /* 0x100fe40008010849 */
[----:B------:R-:W-:Y:S01]  /*3b20*/  FMNMX.FTZ R34, R85, R34, !PT ;  /* 0x0000002255227209 */ /* 0x000fe20007810000 */
[----:B------:R0:W-:Y:S03]  /*3b30*/  MUFU.EX2 R26, R62 ;  /* 0x0000003e001a7308 */ /* 0x0001e60000000800 */
[----:B------:R-:W-:Y:S01]  /*3b40*/  FMNMX.FTZ R33, R83, R34, !PT ;  /* 0x0000002253217209 */ /* 0x000fe20007810000 */
[--C-:B------:R-:W-:Y:S01]  /*3b50*/  FFMA.FTZ R34, R66, UR26, -R73.reuse ;  /* 0x0000001a42227c23 */ /* 0x100fe20008010849 */
[----:B------:R-:W-:-:S02]  /*3b60*/  FFMA.FTZ R66, R100, UR26, -R73 ;  /* 0x0000001a64427c23 */ /* 0x000fc40008010849 */
[----:B------:R-:W-:Y:S01]  /*3b70*/  FMNMX.FTZ R42, R82, R33, !PT ;  /* 0x00000021522a7209 */ /* 0x000fe20007810000 */
[--C-:B------:R-:W-:Y:S01]  /*3b80*/  FFMA.FTZ R33, R69, UR26, -R73.reuse ;  /* 0x0000001a45217c23 */ /* 0x100fe20008010849 */
[----:B------:R-:W-:Y:S01]  /*3b90*/  FFMA.FTZ R69, R92, UR26, -R73 ;  /* 0x0000001a5c457c23 */ /* 0x000fe20008010849 */
[----:B------:R-:W-:Y:S01]  /*3ba0*/  MUFU.EX2 R101, R101 ;  /* 0x0000006500657308 */ /* 0x000fe20000000800 */
[----:B------:R-:W-:-:S04]  /*3bb0*/  FMNMX.FTZ R42, R79, R42, !PT ;  /* 0x0000002a4f2a7209 */ /* 0x000fc80007810000 */
[----:B------:R-:W-:-:S03]  /*3bc0*/  FMNMX.FTZ R42, R109, R42, !PT ;  /* 0x0000002a6d2a7209 */ /* 0x000fc60007810000 */
[----:B------:R-:W-:Y:S01]  /*3bd0*/  MUFU.EX2 R112, R112 ;  /* 0x0000007000707308 */ /* 0x000fe20000000800 */
[----:B------:R-:W-:-:S04]  /*3be0*/  FMNMX.FTZ R42, R107, R42, !PT ;  /* 0x0000002a6b2a7209 */ /* 0x000fc80007810000 */
[----:B------:R-:W-:-:S03]  /*3bf0*/  FMNMX.FTZ R50, R113, R42, !PT ;  /* 0x0000002a71327209 */ /* 0x000fc60007810000 */
[----:B------:R-:W-:Y:S01]  /*3c00*/  MUFU.EX2 R42, R70 ;  /* 0x00000046002a7308 */ /* 0x000fe20000000800 */
[----:B------:R-:W-:-:S04]  /*3c10*/  FMNMX.FTZ R50, R111, R50, !PT ;  /* 0x000000326f327209 */ /* 0x000fc80007810000 */
[----:B------:R-:W-:-:S03]  /*3c20*/  FMNMX.FTZ R61, R115, R50, !PT ;  /* 0x00000032733d7209 */ /* 0x000fc60007810000 */
[----:B------:R1:W-:Y:S02]  /*3c30*/  MUFU.EX2 R50, R74 ;  /* 0x0000004a00327308 */ /* 0x0003e40000000800 */
[----:B0-----:R-:W0:Y:S06]  /*3c40*/  SHFL.BFLY PT, R62, R61, 0x2, 0x1f ;  /* 0x0c401f003d3e7f89 */ /* 0x001e2c00000e0000 */
[----:B------:R-:W-:Y:S01]  /*3c50*/  MUFU.EX2 R105, R105 ;  /* 0x0000006900697308 */ /* 0x000fe20000000800 */
[----:B-1----:R-:W-:-:S07]  /*3c60*/  FFMA.FTZ R74, R94, UR26, -R73 ;  /* 0x0000001a5e4a7c23 */ /* 0x002fce0008010849 */
[----:B------:R-:W-:Y:S08]  /*3c70*/  MUFU.EX2 R114, R114 ;  /* 0x0000007200727308 */ /* 0x000ff00000000800 */
[----:B------:R-:W-:Y:S01]  /*3c80*/  MUFU.EX2 R18, R18 ;  /* 0x0000001200127308 */ /* 0x000fe20000000800 */
[----:B0-----:R-:W-:Y:S01]  /*3c90*/  FMNMX.FTZ R70, R61, R62, !PT ;  /* 0x0000003e3d467209 */ /* 0x001fe20007810000 */
[--C-:B------:R-:W-:Y:S01]  /*3ca0*/  FFMA.FTZ R62, R89, UR26, -R73.reuse ;  /* 0x0000001a593e7c23 */ /* 0x100fe20008010849 */
[--C-:B------:R-:W-:Y:S01]  /*3cb0*/  FFMA.FTZ R61, R90, UR26, -R73.reuse ;  /* 0x0000001a5a3d7c23 */ /* 0x100fe20008010849 */
[----:B------:R-:W-:-:S02]  /*3cc0*/  FFMA.FTZ R73, R102, UR26, -R73 ;  /* 0x0000001a66497c23 */ /* 0x000fc40008010849 */
[----:B------:R-:W0:Y:S02]  /*3cd0*/  SHFL.BFLY PT, R103, R70, 0x1, 0x1f ;  /* 0x0c201f0046677f89 */ /* 0x000e2400000e0000 */
[----:B------:R-:W-:Y:S08]  /*3ce0*/  MUFU.EX2 R25, R25 ;  /* 0x0000001900197308 */ /* 0x000ff00000000800 */
[----:B------:R-:W-:Y:S08]  /*3cf0*/  MUFU.EX2 R30, R30 ;  /* 0x0000001e001e7308 */ /* 0x000ff00000000800 */
[----:B------:R-:W-:Y:S01]  /*3d00*/  MUFU.EX2 R37, R37 ;  /* 0x0000002500257308 */ /* 0x000fe20000000800 */
[----:B0-----:R-:W-:-:S07]  /*3d10*/  FMNMX.FTZ R103, R70, R103, !PT ;  /* 0x0000006746677209 */ /* 0x001fce0007810000 */
[----:B------:R-:W-:Y:S01]  /*3d20*/  MUFU.EX2 R38, R38 ;  /* 0x0000002600267308 */ /* 0x000fe20000000800 */
[C---:B------:R-:W-:Y:S01]  /*3d30*/  FSETP.NEU.FTZ.AND P2, PT, R103.reuse, -INF , PT ;  /* 0xff8000006700780b */ /* 0x040fe20003f5d000 */
[----:B------:R-:W-:-:S06]  /*3d40*/  FMUL.FTZ R78, R103, UR26 ;  /* 0x0000001a674e7c20 */ /* 0x000fcc0008410000 */
[----:B------:R-:W-:Y:S01]  /*3d50*/  MUFU.EX2 R41, R41 ;  /* 0x0000002900297308 */ /* 0x000fe20000000800 */
[----:B------:R-:W-:Y:S02]  /*3d60*/  FSEL R78, R78, RZ, P2 ;  /* 0x000000ff4e4e7208 */ /* 0x000fe40001000000 */
[----:B------:R-:W-:-:S03]  /*3d70*/  PLOP3.LUT P2, PT, PT, PT, UP0, 0x80, 0x0 ;  /* 0x000000000000781c */ /* 0x000fc60003f4f008 */
[--C-:B------:R-:W-:Y:S01]  /*3d80*/  FFMA.FTZ R5, R5, UR26, -R78.reuse ;  /* 0x0000001a05057c23 */ /* 0x100fe2000801084e */
[--C-:B------:R-:W-:Y:S01]  /*3d90*/  FFMA.FTZ R92, R6, UR26, -R78.reuse ;  /* 0x0000001a065c7c23 */ /* 0x100fe2000801084e */
[--C-:B------:R-:W-:Y:S01]  /*3da0*/  FFMA.FTZ R9, R9, UR26, -R78.reuse ;  /* 0x0000001a09097c23 */ /* 0x100fe2000801084e */
[--C-:B------:R-:W-:Y:S01]  /*3db0*/  FFMA.FTZ R94, R10, UR26, -R78.reuse ;  /* 0x0000001a0a5e7c23 */ /* 0x100fe2000801084e */
[--C-:B------:R-:W-:Y:S01]  /*3dc0*/  FFMA.FTZ R87, R13, UR26, -R78.reuse ;  /* 0x0000001a0d577c23 */ /* 0x100fe2000801084e */
[----:B------:R-:W-:Y:S01]  /*3dd0*/  FFMA.FTZ R14, R14, UR26, -R78 ;  /* 0x0000001a0e0e7c23 */ /* 0x000fe2000801084e */
[----:B------:R-:W-:Y:S01]  /*3de0*/  MUFU.EX2 R5, R5 ;  /* 0x0000000500057308 */ /* 0x000fe20000000800 */
[----:B------:R-:W-:Y:S01]  /*3df0*/  FADD.FTZ R10, R93, R4 ;  /* 0x000000045d0a7221 */ /* 0x000fe20000010000 */
[--C-:B------:R-:W-:Y:S01]  /*3e00*/  FFMA.FTZ R89, R19, UR26, -R78.reuse ;  /* 0x0000001a13597c23 */ /* 0x100fe2000801084e */
[--C-:B------:R-:W-:Y:S01]  /*3e10*/  FFMA.FTZ R19, R27, UR26, -R78.reuse ;  /* 0x0000001a1b137c23 */ /* 0x100fe2000801084e */
[----:B------:R-:W-:Y:S01]  /*3e20*/  FFMA.FTZ R27, R47, UR26, -R78 ;  /* 0x0000001a2f1b7c23 */ /* 0x000fe2000801084e */
[----:B------:R-:W-:Y:S01]  /*3e30*/  FADD.FTZ R47, R7, R10 ;  /* 0x0000000a072f7221 */ /* 0x000fe20000010000 */
[--C-:B------:R-:W-:Y:S01]  /*3e40*/  FFMA.FTZ R20, R20, UR26, -R78.reuse ;  /* 0x0000001a14147c23 */ /* 0x100fe2000801084e */
[----:B------:R-:W-:Y:S01]  /*3e50*/  FFMA.FTZ R86, R36, UR26, -R78 ;  /* 0x0000001a24567c23 */ /* 0x000fe2000801084e */
[----:B------:R-:W0:Y:S01]  /*3e60*/  MUFU.EX2 R92, R92 ;  /* 0x0000005c005c7308 */ /* 0x000e220000000800 */
[----:B------:R-:W-:-:S02]  /*3e70*/  @!P1 VIADD R6, R0, 0x30840 ;  /* 0x0003084000069836 */ /* 0x000fc40000000000 */
[--C-:B------:R-:W-:Y:S01]  /*3e80*/  FFMA.FTZ R36, R48, UR26, -R78.reuse ;  /* 0x0000001a30247c23 */ /* 0x100fe2000801084e */
[----:B--2---:R-:W-:Y:S01]  /*3e90*/  FADD.FTZ R48, R8, R47 ;  /* 0x0000002f08307221 */ /* 0x004fe20000010000 */
[--C-:B------:R-:W-:Y:S01]  /*3ea0*/  FFMA.FTZ R75, R39, UR26, -R78.reuse ;  /* 0x0000001a274b7c23 */ /* 0x100fe2000801084e */
[----:B------:R-:W-:Y:S01]  /*3eb0*/  FFMA.FTZ R39, R55, UR26, -R78 ;  /* 0x0000001a37277c23 */ /* 0x000fe2000801084e */
[----:B------:R-:W-:Y:S01]  /*3ec0*/  @!P1 PRMT R6, RZ, 0x654, R6 ;  /* 0x00000654ff069816 */ /* 0x000fe20000000006 */
[----:B---3--:R-:W-:Y:S01]  /*3ed0*/  FADD.FTZ R55, R11, R48 ;  /* 0x000000300b377221 */ /* 0x008fe20000010000 */
[----:B------:R-:W1:Y:S01]  /*3ee0*/  MUFU.EX2 R9, R9 ;  /* 0x0000000900097308 */ /* 0x000e620000000800 */
[--C-:B------:R-:W-:Y:S01]  /*3ef0*/  FFMA.FTZ R13, R23, UR26, -R78.reuse ;  /* 0x0000001a170d7c23 */ /* 0x100fe2000801084e */
[----:B------:R2:W-:Y:S01]  /*3f00*/  @!P1 SYNCS.ARRIVE.TRANS64.RED.A1T0 RZ, [R6+URZ], RZ ;  /* 0x000000ff06ff99a7 */ /* 0x0005e2000810043f */
[----:B----4-:R-:W-:Y:S01]  /*3f10*/  FADD.FTZ R48, R106, R55 ;  /* 0x000000376a307221 */ /* 0x010fe20000010000 */
[--C-:B------:R-:W-:Y:S01]  /*3f20*/  FFMA.FTZ R24, R24, UR26, -R78.reuse ;  /* 0x0000001a18187c23 */ /* 0x100fe2000801084e */
[--C-:B------:R-:W-:Y:S01]  /*3f30*/  FFMA.FTZ R28, R28, UR26, -R78.reuse ;  /* 0x0000001a1c1c7c23 */ /* 0x100fe2000801084e */
[----:B------:R-:W-:Y:S01]  /*3f40*/  FFMA.FTZ R90, R44, UR26, -R78 ;  /* 0x0000001a2c5a7c23 */ /* 0x000fe2000801084e */
[----:B-----5:R-:W-:Y:S01]  /*3f50*/  FADD.FTZ R55, R99, R48 ;  /* 0x0000003063377221 */ /* 0x020fe20000010000 */
[----:B------:R-:W3:Y:S01]  /*3f60*/  MUFU.EX2 R94, R94 ;  /* 0x0000005e005e7308 */ /* 0x000ee20000000800 */
[----:B0-----:R-:W-:Y:S01]  /*3f70*/  FADD.FTZ R10, R5, R92 ;  /* 0x0000005c050a7221 */ /* 0x001fe20000010000 */
[----:B--2---:R-:W-:Y:S01]  /*3f80*/  F2FP.BF16.F32.PACK_AB R6, R8, R7 ;  /* 0x000000070806723e */ /* 0x004fe200000010ff */
[--C-:B------:R-:W-:Y:S01]  /*3f90*/  FFMA.FTZ R44, R59, UR26, -R78.reuse ;  /* 0x0000001a3b2c7c23 */ /* 0x100fe2000801084e */
[----:B------:R-:W-:Y:S01]  /*3fa0*/  F2FP.BF16.F32.PACK_AB R8, R106, R11 ;  /* 0x0000000b6a08723e */ /* 0x000fe200000010ff */
[----:B------:R-:W-:Y:S01]  /*3fb0*/  FADD.FTZ R59, R110, R55 ;  /* 0x000000376e3b7221 */ /* 0x000fe20000010000 */
[--C-:B------:R-:W-:Y:S01]  /*3fc0*/  FFMA.FTZ R23, R31, UR26, -R78.reuse ;  /* 0x0000001a1f177c23 */ /* 0x100fe2000801084e */
[----:B------:R-:W-:Y:S01]  /*3fd0*/  FFMA.FTZ R56, R56, UR26, -R78 ;  /* 0x0000001a38387c23 */ /* 0x000fe2000801084e */
[----:B------:R-:W0:Y:S01]  /*3fe0*/  MUFU.EX2 R87, R87 ;  /* 0x0000005700577308 */ /* 0x000e220000000800 */
[----:B-1----:R-:W-:Y:S01]  /*3ff0*/  FADD.FTZ R47, R9, R10 ;  /* 0x0000000a092f7221 */ /* 0x002fe20000010000 */
[--C-:B------:R-:W-:Y:S01]  /*4000*/  FFMA.FTZ R32, R32, UR26, -R78.reuse ;  /* 0x0000001a20207c23 */ /* 0x100fe2000801084e */
[--C-:B------:R-:W-:Y:S01]  /*4010*/  FFMA.FTZ R35, R35, UR26, -R78.reuse ;  /* 0x0000001a23237c23 */ /* 0x100fe2000801084e */
[--C-:B------:R-:W-:Y:S01]  /*4020*/  FFMA.FTZ R88, R40, UR26, -R78.reuse ;  /* 0x0000001a28587c23 */ /* 0x100fe2000801084e */
[--C-:B------:R-:W-:Y:S01]  /*4030*/  FFMA.FTZ R43, R43, UR26, -R78.reuse ;  /* 0x0000001a2b2b7c23 */ /* 0x100fe2000801084e */
[--C-:B------:R-:W-:Y:S01]  /*4040*/  FFMA.FTZ R31, R51, UR26, -R78.reuse ;  /* 0x0000001a331f7c23 */ /* 0x100fe2000801084e */
[--C-:B------:R-:W-:Y:S01]  /*4050*/  FFMA.FTZ R40, R52, UR26, -R78.reuse ;  /* 0x0000001a34287c23 */ /* 0x100fe2000801084e */
[----:B------:R-:W1:Y:S01]  /*4060*/  MUFU.EX2 R14, R14 ;  /* 0x0000000e000e7308 */ /* 0x000e620000000800 */
[----:B---3--:R-:W-:Y:S01]  /*4070*/  FADD.FTZ R10, R94, R47 ;  /* 0x0000002f5e0a7221 */ /* 0x008fe20000010000 */
[--C-:B------:R-:W-:Y:S01]  /*4080*/  FFMA.FTZ R47, R63, UR26, -R78.reuse ;  /* 0x0000001a3f2f7c23 */ /* 0x100fe2000801084e */
[--C-:B------:R-:W-:Y:S01]  /*4090*/  FFMA.FTZ R63, R77, UR26, -R78.reuse ;  /* 0x0000001a4d3f7c23 */ /* 0x100fe2000801084e */
[----:B------:R-:W-:Y:S01]  /*40a0*/  F2FP.BF16.F32.PACK_AB R4, R4, R93 ;  /* 0x0000005d0404723e */ /* 0x000fe200000010ff */
[--C-:B------:R-:W-:Y:S01]  /*40b0*/  FFMA.FTZ R55, R68, UR26, -R78.reuse ;  /* 0x0000001a44377c23 */ /* 0x100fe2000801084e */
[----:B------:R-:W-:Y:S01]  /*40c0*/  F2FP.BF16.F32.PACK_AB R5, R92, R5 ;  /* 0x000000055c05723e */ /* 0x000fe200000010ff */
[----:B------:R-:W-:Y:S01]  /*40d0*/  FFMA.FTZ R51, R60, UR26, -R78 ;  /* 0x0000001a3c337c23 */ /* 0x000fe2000801084e */
[----:B------:R-:W2:Y:S01]  /*40e0*/  MUFU.EX2 R89, R89 ;  /* 0x0000005900597308 */ /* 0x000ea20000000800 */
[----:B0-----:R-:W-:Y:S01]  /*40f0*/  FADD.FTZ R7, R87, R10 ;  /* 0x0000000a57077221 */ /* 0x001fe20000010000 */
[----:B------:R-:W-:Y:S01]  /*4100*/  F2FP.BF16.F32.PACK_AB R10, R110, R99 ;  /* 0x000000636e0a723e */ /* 0x000fe200000010ff */
[--C-:B------:R-:W-:Y:S01]  /*4110*/  FFMA.FTZ R52, R67, UR26, -R78.reuse ;  /* 0x0000001a43347c23 */ /* 0x100fe2000801084e */
[--C-:B------:R-:W-:Y:S01]  /*4120*/  FFMA.FTZ R60, R76, UR26, -R78.reuse ;  /* 0x0000001a4c3c7c23 */ /* 0x100fe2000801084e */
[--C-:B------:R-:W-:Y:S01]  /*4130*/  FFMA.FTZ R67, R80, UR26, -R78.reuse ;  /* 0x0000001a50437c23 */ /* 0x100fe2000801084e */
[--C-:B------:R-:W-:Y:S01]  /*4140*/  FFMA.FTZ R81, R81, UR26, -R78.reuse ;  /* 0x0000001a51517c23 */ /* 0x100fe2000801084e */
[--C-:B------:R-:W-:Y:S01]  /*4150*/  FFMA.FTZ R84, R84, UR26, -R78.reuse ;  /* 0x0000001a54547c23 */ /* 0x100fe2000801084e */
[----:B------:R-:W0:Y:S01]  /*4160*/  MUFU.EX2 R20, R20 ;  /* 0x0000001400147308 */ /* 0x000e220000000800 */
[----:B-1----:R-:W-:Y:S01]  /*4170*/  FADD.FTZ R48, R14, R7 ;  /* 0x000000070e307221 */ /* 0x002fe20000010000 */
[----:B------:R-:W-:Y:S01]  /*4180*/  F2FP.BF16.F32.PACK_AB R7, R94, R9 ;  /* 0x000000095e07723e */ /* 0x000fe200000010ff */
[--C-:B------:R-:W-:Y:S01]  /*4190*/  FFMA.FTZ R85, R85, UR26, -R78.reuse ;  /* 0x0000001a55557c23 */ /* 0x100fe2000801084e */
[----:B------:R-:W-:Y:S01]  /*41a0*/  F2FP.BF16.F32.PACK_AB R9, R14, R87 ;  /* 0x000000570e09723e */ /* 0x000fe200000010ff */
[--C-:B------:R-:W-:Y:S01]  /*41b0*/  FFMA.FTZ R83, R83, UR26, -R78.reuse ;  /* 0x0000001a53537c23 */ /* 0x100fe2000801084e */
[----:B------:R-:W-:Y:S01]  /*41c0*/  FFMA.FTZ R82, R82, UR26, -R78 ;  /* 0x0000001a52527c23 */ /* 0x000fe2000801084e */
[----:B------:R1:W-:Y:S01]  /*41d0*/  STSM.16.M88.4 [R2+0x1e800], R4 ;  /* 0x01e8000402007844 */ /* 0x0003e20000000200 */
[----:B------:R-:W3:Y:S01]  /*41e0*/  MUFU.EX2 R13, R13 ;  /* 0x0000000d000d7308 */ /* 0x000ee20000000800 */
[----:B--2---:R-:W-:Y:S01]  /*41f0*/  FADD.FTZ R11, R89, R48 ;  /* 0x00000030590b7221 */ /* 0x004fe20000010000 */
[--C-:B------:R-:W-:Y:S01]  /*4200*/  FFMA.FTZ R48, R64, UR26, -R78.reuse ;  /* 0x0000001a40307c23 */ /* 0x100fe2000801084e */
[--C-:B------:R-:W-:Y:S01]  /*4210*/  FFMA.FTZ R79, R79, UR26, -R78.reuse ;  /* 0x0000001a4f4f7c23 */ /* 0x100fe2000801084e */
[--C-:B------:R-:W-:Y:S01]  /*4220*/  FFMA.FTZ R109, R109, UR26, -R78.reuse ;  /* 0x0000001a6d6d7c23 */ /* 0x100fe2000801084e */
[--C-:B------:R-:W-:Y:S01]  /*4230*/  FFMA.FTZ R107, R107, UR26, -R78.reuse ;  /* 0x0000001a6b6b7c23 */ /* 0x100fe2000801084e */
[--C-:B------:R-:W-:Y:S01]  /*4240*/  FFMA.FTZ R113, R113, UR26, -R78.reuse ;  /* 0x0000001a71717c23 */ /* 0x100fe2000801084e */
[--C-:B------:R-:W-:Y:S01]  /*4250*/  FFMA.FTZ R111, R111, UR26, -R78.reuse ;  /* 0x0000001a6f6f7c23 */ /* 0x100fe2000801084e */
[----:B------:R-:W2:Y:S01]  /*4260*/  MUFU.EX2 R24, R24 ;  /* 0x0000001800187308 */ /* 0x000ea20000000800 */
[C---:B0-----:R-:W-:Y:S01]  /*4270*/  FADD.FTZ R14, R20.reuse, R11 ;  /* 0x0000000b140e7221 */ /* 0x041fe20000010000 */
[----:B------:R-:W-:Y:S01]  /*4280*/  F2FP.BF16.F32.PACK_AB R11, R20, R89 ;  /* 0x00000059140b723e */ /* 0x000fe200000010ff */
[----:B------:R-:W-:Y:S01]  /*4290*/  FADD.FTZ R20, R12, R59 ;  /* 0x0000003b0c147221 */ /* 0x000fe20000010000 */
[----:B------:R-:W-:Y:S01]  /*42a0*/  F2FP.BF16.F32.PACK_AB R12, R15, R12 ;  /* 0x0000000c0f0c723e */ /* 0x000fe200000010ff */
[----:B------:R-:W-:-:S02]  /*42b0*/  FFMA.FTZ R59, R72, UR26, -R78 ;  /* 0x0000001a483b7c23 */ /* 0x000fc4000801084e */
[----:B------:R-:W-:Y:S01]  /*42c0*/  FADD.FTZ R20, R15, R20 ;  /* 0x000000140f147221 */ /* 0x000fe20000010000 */
[----:B------:R-:W0:Y:S01]  /*42d0*/  MUFU.EX2 R19, R19 ;  /* 0x0000001300137308 */ /* 0x000e220000000800 */
[----:B------:R4:W-:Y:S01]  /*42e0*/  STSM.16.M88.4 [R152], R8 ;  /* 0x0000000898007844 */ /* 0x0009e20000000200 */
[----:B-1----:R-:W-:Y:S01]  /*42f0*/  F2FP.BF16.F32.PACK_AB R4, R112, R101 ;  /* 0x000000657004723e */ /* 0x002fe200000010ff */
[----:B------:R-:W-:Y:S01]  /*4300*/  FADD.FTZ R77, R21, R20 ;  /* 0x00000014154d7221 */ /* 0x000fe20000010000 */
[----:B------:R-:W-:-:S03]  /*4310*/  F2FP.BF16.F32.PACK_AB R6, R114, R105 ;  /* 0x000000697206723e */ /* 0x000fc600000010ff */
[----:B------:R-:W-:Y:S01]  /*4320*/  FADD.FTZ R20, R22, R77 ;  /* 0x0000004d16147221 */ /* 0x000fe20000010000 */
[----:B------:R-:W1:Y:S03]  /*4330*/  MUFU.EX2 R28, R28 ;  /* 0x0000001c001c7308 */ /* 0x000e660000000800 */
[----:B------:R-:W-:-:S04]  /*4340*/  FADD.FTZ R77, R95, R20 ;  /* 0x000000145f4d7221 */ /* 0x000fc80000010000 */
[----:B------:R-:W-:Y:S01]  /*4350*/  FADD.FTZ R20, R104, R77 ;  /* 0x0000004d68147221 */ /* 0x000fe20000010000 */
[----:B------:R5:W-:Y:S03]  /*4360*/  MUFU.EX2 R0, R56 ;  /* 0x0000003800007308 */ /* 0x000be60000000800 */
[----:B------:R-:W-:-:S04]  /*4370*/  FADD.FTZ R77, R97, R20 ;  /* 0x00000014614d7221 */ /* 0x000fc80000010000 */
[----:B------:R-:W-:Y:S01]  /*4380*/  FADD.FTZ R20, R108, R77 ;  /* 0x0000004d6c147221 */ /* 0x000fe20000010000 */
[----:B------:R-:W4:Y:S01]  /*4390*/  MUFU.EX2 R23, R23 ;  /* 0x0000001700177308 */ /* 0x000f220000000800 */
[----:B-----5:R-:W-:Y:S01]  /*43a0*/  FFMA.FTZ R56, R71, UR26, -R78 ;  /* 0x0000001a47387c23 */ /* 0x020fe2000801084e */
[----:B---3--:R-:W-:Y:S01]  /*43b0*/  FADD.FTZ R71, R13, R14 ;  /* 0x0000000e0d477221 */ /* 0x008fe20000010000 */
[----:B------:R-:W-:Y:S01]  /*43c0*/  FADD.FTZ R77, R101, R20 ;  /* 0x00000014654d7221 */ /* 0x000fe20000010000 */
[C---:B--2---:R-:W-:Y:S01]  /*43d0*/  F2FP.BF16.F32.PACK_AB R13, R24.reuse, R13 ;  /* 0x0000000d180d723e */ /* 0x044fe200000010ff */
[----:B------:R-:W-:Y:S01]  /*43e0*/  FFMA.FTZ R78, R115, UR26, -R78 ;  /* 0x0000001a734e7c23 */ /* 0x000fe2000801084e */
[----:B------:R-:W-:Y:S01]  /*43f0*/  FADD.FTZ R14, R24, R71 ;  /* 0x00000047180e7221 */ /* 0x000fe20000010000 */
[----:B------:R-:W-:Y:S01]  /*4400*/  FADD.FTZ R20, R112, R77 ;  /* 0x0000004d70147221 */ /* 0x000fe20000010000 */
[----:B------:R-:W2:Y:S02]  /*4410*/  MUFU.EX2 R32, R32 ;  /* 0x0000002000207308 */ /* 0x000ea40000000800 */
[----:B0-----:R-:W-:Y:S01]  /*4420*/  FADD.FTZ R71, R19, R14 ;  /* 0x0000000e13477221 */ /* 0x001fe20000010000 */
[----:B------:R-:W-:Y:S01]  /*4430*/  FADD.FTZ R77, R105, R20 ;  /* 0x00000014694d7221 */ /* 0x000fe20000010000 */
[----:B------:R-:W-:-:S02]  /*4440*/  F2FP.BF16.F32.PACK_AB R20, R104, R95 ;  /* 0x0000005f6814723e */ /* 0x000fc400000010ff */
[----:B-1----:R-:W-:Y:S01]  /*4450*/  FADD.FTZ R14, R28, R71 ;  /* 0x000000471c0e7221 */ /* 0x002fe20000010000 */
[----:B------:R-:W-:Y:S01]  /*4460*/  FADD.FTZ R77, R114, R77 ;  /* 0x0000004d724d7221 */ /* 0x000fe20000010000 */
[----:B------:R-:W0:Y:S02]  /*4470*/  MUFU.EX2 R35, R35 ;  /* 0x0000002300237308 */ /* 0x000e240000000800 */
[----:B----4-:R-:W-:Y:S01]  /*4480*/  FADD.FTZ R71, R23, R14 ;  /* 0x0000000e17477221 */ /* 0x010fe20000010000 */
[----:B------:R-:W-:-:S04]  /*4490*/  FADD.FTZ R68, R18, R77 ;  /* 0x0000004d12447221 */ /* 0x000fc80000010000 */
[----:B------:R-:W-:Y:S01]  /*44a0*/  FADD.FTZ R7, R25, R68 ;  /* 0x0000004419077221 */ /* 0x000fe20000010000 */
[----:B------:R-:W1:Y:S01]  /*44b0*/  MUFU.EX2 R86, R86 ;  /* 0x0000005600567308 */ /* 0x000e620000000800 */
[----:B--2---:R-:W-:Y:S02]  /*44c0*/  FADD.FTZ R14, R32, R71 ;  /* 0x00000047200e7221 */ /* 0x004fe40000010000 */
[----:B------:R-:W-:-:S04]  /*44d0*/  FADD.FTZ R10, R30, R7 ;  /* 0x000000071e0a7221 */ /* 0x000fc80000010000 */
[----:B------:R-:W-:Y:S01]  /*44e0*/  FADD.FTZ R7, R37, R10 ;  /* 0x0000000a25077221 */ /* 0x000fe20000010000 */
[----:B------:R-:W2:Y:S01]  /*44f0*/  MUFU.EX2 R75, R75 ;  /* 0x0000004b004b7308 */ /* 0x000ea20000000800 */
[----:B0-----:R-:W-:Y:S02]  /*4500*/  FADD.FTZ R71, R35, R14 ;  /* 0x0000000e23477221 */ /* 0x001fe40000010000 */
[----:B------:R-:W-:-:S04]  /*4510*/  FADD.FTZ R10, R38, R7 ;  /* 0x00000007260a7221 */ /* 0x000fc80000010000 */
[----:B------:R-:W-:Y:S01]  /*4520*/  FADD.FTZ R10, R41, R10 ;  /* 0x0000000a290a7221 */ /* 0x000fe20000010000 */
[----:B------:R-:W0:Y:S01]  /*4530*/  MUFU.EX2 R88, R88 ;  /* 0x0000005800587308 */ /* 0x000e220000000800 */
[----:B-1----:R-:W-:-:S07]  /*4540*/  FADD.FTZ R14, R86, R71 ;  /* 0x00000047560e7221 */ /* 0x002fce0000010000 */
[----:B------:R-:W1:Y:S01]  /*4550*/  MUFU.EX2 R43, R43 ;  /* 0x0000002b002b7308 */ /* 0x000e620000000800 */
[----:B--2---:R-:W-:-:S07]  /*4560*/  FADD.FTZ R71, R75, R14 ;  /* 0x0000000e4b477221 */ /* 0x004fce0000010000 */
[----:B------:R-:W2:Y:S01]  /*4570*/  MUFU.EX2 R90, R90 ;  /* 0x0000005a005a7308 */ /* 0x000ea20000000800 */
[----:B0-----:R-:W-:-:S07]  /*4580*/  FADD.FTZ R14, R88, R71 ;  /* 0x00000047580e7221 */ /* 0x001fce0000010000 */
[----:B------:R-:W0:Y:S01]  /*4590*/  MUFU.EX2 R27, R27 ;  /* 0x0000001b001b7308 */ /* 0x000e220000000800 */
[----:B-1----:R-:W-:Y:S01]  /*45a0*/  FADD.FTZ R15, R43, R14 ;  /* 0x0000000e2b0f7221 */ /* 0x002fe20000010000 */
[----:B------:R-:W-:Y:S02]  /*45b0*/  F2FP.BF16.F32.PACK_AB R14, R22, R21 ;  /* 0x00000015160e723e */ /* 0x000fe400000010ff */
[----:B------:R-:W-:Y:S02]  /*45c0*/  F2FP.BF16.F32.PACK_AB R21, R32, R23 ;  /* 0x000000172015723e */ /* 0x000fe400000010ff */
[----:B------:R-:W-:Y:S02]  /*45d0*/  F2FP.BF16.F32.PACK_AB R22, R108, R97 ;  /* 0x000000616c16723e */ /* 0x000fe400000010ff */
[----:B------:R-:W1:Y:S01]  /*45e0*/  MUFU.EX2 R36, R36 ;  /* 0x0000002400247308 */ /* 0x000e620000000800 */
[----:B--2---:R-:W-:Y:S01]  /*45f0*/  FADD.FTZ R64, R90, R15 ;  /* 0x0000000f5a407221 */ /* 0x004fe20000010000 */
[----:B------:R-:W-:-:S02]  /*4600*/  F2FP.BF16.F32.PACK_AB R15, R28, R19 ;  /* 0x000000131c0f723e */ /* 0x000fc400000010ff */
[----:B------:R-:W-:Y:S02]  /*4610*/  F2FP.BF16.F32.PACK_AB R23, R86, R35 ;  /* 0x000000235617723e */ /* 0x000fe400000010ff */
[----:B------:R-:W-:Y:S01]  /*4620*/  F2FP.BF16.F32.PACK_AB R7, R90, R43 ;  /* 0x0000002b5a07723e */ /* 0x000fe200000010ff */
[----:B------:R2:W-:Y:S01]  /*4630*/  STSM.16.M88.4 [R17], R12 ;  /* 0x0000000c11007844 */ /* 0x0005e20000000200 */
[----:B------:R-:W3:Y:S01]  /*4640*/  MUFU.EX2 R31, R31 ;  /* 0x0000001f001f7308 */ /* 0x000ee20000000800 */
[----:B0-----:R-:W-:Y:S02]  /*4650*/  FADD.FTZ R5, R27, R64 ;  /* 0x000000401b057221 */ /* 0x001fe40000010000 */
[----:B------:R-:W-:Y:S05]  /*4660*/  STSM.16.M88.4 [R16], R20 ;  /* 0x0000001410007844 */ /* 0x000fea0000000200 */
[----:B------:R-:W0:Y:S01]  /*4670*/  MUFU.EX2 R40, R40 ;  /* 0x0000002800287308 */ /* 0x000e220000000800 */
[----:B-1----:R-:W-:Y:S01]  /*4680*/  FADD.FTZ R8, R36, R5 ;  /* 0x0000000524087221 */ /* 0x002fe20000010000 */
[----:B--2---:R-:W-:-:S06]  /*4690*/  F2FP.BF16.F32.PACK_AB R12, R41, R38 ;  /* 0x00000026290c723e */ /* 0x004fcc00000010ff */
[----:B------:R-:W1:Y:S01]  /*46a0*/  MUFU.EX2 R39, R39 ;  /* 0x0000002700277308 */ /* 0x000e620000000800 */
[----:B---3--:R-:W-:-:S07]  /*46b0*/  FADD.FTZ R5, R31, R8 ;  /* 0x000000081f057221 */ /* 0x008fce0000010000 */
[----:B------:R-:W2:Y:S01]  /*46c0*/  MUFU.EX2 R45, R45 ;  /* 0x0000002d002d7308 */ /* 0x000ea20000000800 */
[----:B0-----:R-:W-:Y:S01]  /*46d0*/  FADD.FTZ R8, R40, R5 ;  /* 0x0000000528087221 */ /* 0x001fe20000010000 */
[----:B------:R-:W-:-:S05]  /*46e0*/  F2FP.BF16.F32.PACK_AB R5, R88, R75 ;  /* 0x0000004b5805723e */ /* 0x000fca00000010ff */
[----:B------:R0:W-:Y:S01]  /*46f0*/  STSM.16.M88.4 [R2+0x24800], R4 ;  /* 0x0248000402007844 */ /* 0x0001e20000000200 */
[----:B------:R-:W3:Y:S01]  /*4700*/  MUFU.EX2 R46, R46 ;  /* 0x0000002e002e7308 */ /* 0x000ee20000000800 */
[----:B-1----:R-:W-:Y:S01]  /*4710*/  FADD.FTZ R9, R39, R8 ;  /* 0x0000000827097221 */ /* 0x002fe20000010000 */
[----:B------:R-:W-:-:S03]  /*4720*/  F2FP.BF16.F32.PACK_AB R13, R0, R39 ;  /* 0x00000027000d723e */ /* 0x000fc600000010ff */
[----:B------:R-:W-:-:S03]  /*4730*/  FADD.FTZ R9, R0, R9 ;  /* 0x0000000900097221 */ /* 0x000fc60000010000 */
[----:B------:R-:W1:Y:S01]  /*4740*/  MUFU.EX2 R44, R44 ;  /* 0x0000002c002c7308 */ /* 0x000e620000000800 */
[----:B--2---:R-:W-:-:S07]  /*4750*/  FADD.FTZ R11, R45, R10 ;  /* 0x0000000a2d0b7221 */ /* 0x004fce0000010000 */
[----:B------:R-:W2:Y:S01]  /*4760*/  MUFU.EX2 R3, R3 ;  /* 0x0000000300037308 */ /* 0x000ea20000000800 */
[C---:B---3--:R-:W-:Y:S01]  /*4770*/  FADD.FTZ R10, R46.reuse, R11 ;  /* 0x0000000b2e0a7221 */ /* 0x048fe20000010000 */
[----:B------:R-:W-:-:S06]  /*4780*/  F2FP.BF16.F32.PACK_AB R14, R46, R45 ;  /* 0x0000002d2e0e723e */ /* 0x000fcc00000010ff */
[----:B------:R-:W3:Y:S01]  /*4790*/  MUFU.EX2 R51, R51 ;  /* 0x0000003300337308 */ /* 0x000ee20000000800 */
[----:B-1----:R-:W-:-:S07]  /*47a0*/  FADD.FTZ R8, R44, R9 ;  /* 0x000000092c087221 */ /* 0x002fce0000010000 */
[----:B------:R-:W1:Y:S01]  /*47b0*/  MUFU.EX2 R47, R47 ;  /* 0x0000002f002f7308 */ /* 0x000e620000000800 */
[----:B--2---:R-:W-:Y:S01]  /*47c0*/  FADD.FTZ R9, R3, R10 ;  /* 0x0000000a03097221 */ /* 0x004fe20000010000 */
[----:B------:R-:W-:-:S03]  /*47d0*/  F2FP.BF16.F32.PACK_AB R32, R26, R3 ;  /* 0x000000031a20723e */ /* 0x000fc600000010ff */
[----:B------:R-:W-:-:S03]  /*47e0*/  FADD.FTZ R24, R26, R9 ;  /* 0x000000091a187221 */ /* 0x000fc60000010000 */
[----:B------:R-:W2:Y:S01]  /*47f0*/  MUFU.EX2 R29, R29 ;  /* 0x0000001d001d7308 */ /* 0x000ea20000000800 */
[----:B---3--:R-:W-:Y:S01]  /*4800*/  FADD.FTZ R10, R51, R8 ;  /* 0x00000008330a7221 */ /* 0x008fe20000010000 */
[----:B------:R-:W-:Y:S02]  /*4810*/  F2FP.BF16.F32.PACK_AB R8, R25, R18 ;  /* 0x000000121908723e */ /* 0x000fe400000010ff */
[----:B------:R-:W-:-:S04]  /*4820*/  F2FP.BF16.F32.PACK_AB R15, R51, R44 ;  /* 0x0000002c330f723e */ /* 0x000fc800000010ff */
[----:B------:R-:W3:Y:S01]  /*4830*/  MUFU.EX2 R48, R48 ;  /* 0x0000003000307308 */ /* 0x000ee20000000800 */
[----:B-1----:R-:W-:Y:S01]  /*4840*/  FADD.FTZ R9, R47, R10 ;  /* 0x0000000a2f097221 */ /* 0x002fe20000010000 */
[----:B------:R-:W-:-:S06]  /*4850*/  F2FP.BF16.F32.PACK_AB R10, R37, R30 ;  /* 0x0000001e250a723e */ /* 0x000fcc00000010ff */
[----:B------:R-:W1:Y:S01]  /*4860*/  MUFU.EX2 R34, R34 ;  /* 0x0000002200227308 */ /* 0x000e620000000800 */
[----:B--2---:R-:W-:-:S07]  /*4870*/  FADD.FTZ R11, R29, R24 ;  /* 0x000000181d0b7221 */ /* 0x004fce0000010000 */
[----:B------:R-:W0:Y:S01]  /*4880*/  MUFU.EX2 R52, R52 ;  /* 0x0000003400347308 */ /* 0x000e220000000800 */
[----:B---3--:R-:W-:-:S07]  /*4890*/  FADD.FTZ R9, R48, R9 ;  /* 0x0000000930097221 */ /* 0x008fce0000010000 */
[----:B------:R-:W2:Y:S01]  /*48a0*/  MUFU.EX2 R33, R33 ;  /* 0x0000002100217308 */ /* 0x000ea20000000800 */
[----:B-1----:R-:W-:Y:S01]  /*48b0*/  FADD.FTZ R18, R34, R11 ;  /* 0x0000000b22127221 */ /* 0x002fe20000010000 */
[----:B------:R-:W-:Y:S02]  /*48c0*/  F2FP.BF16.F32.PACK_AB R11, R40, R31 ;  /* 0x0000001f280b723e */ /* 0x000fe400000010ff */
[----:B------:R-:W-:-:S04]  /*48d0*/  F2FP.BF16.F32.PACK_AB R34, R34, R29 ;  /* 0x0000001d2222723e */ /* 0x000fc800000010ff */
[----:B------:R-:W1:Y:S01]  /*48e0*/  MUFU.EX2 R55, R55 ;  /* 0x0000003700377308 */ /* 0x000e620000000800 */
[----:B0-----:R-:W-:Y:S01]  /*48f0*/  FADD.FTZ R4, R52, R9 ;  /* 0x0000000934047221 */ /* 0x001fe20000010000 */
[----:B------:R-:W-:-:S05]  /*4900*/  F2FP.BF16.F32.PACK_AB R9, R36, R27 ;  /* 0x0000001b2409723e */ /* 0x000fca00000010ff */
[----:B------:R-:W-:Y:S01]  /*4910*/  STSM.16.M88.4 [R154], R8 ;  /* 0x000000089a007844 */ /* 0x000fe20000000200 */
[----:B------:R-:W0:Y:S01]  /*4920*/  MUFU.EX2 R56, R56 ;  /* 0x0000003800387308 */ /* 0x000e220000000800 */
[----:B--2---:R-:W-:Y:S02]  /*4930*/  FADD.FTZ R7, R33, R18 ;  /* 0x0000001221077221 */ /* 0x004fe40000010000 */
[----:B------:R2:W-:Y:S02]  /*4940*/  STSM.16.M88.4 [R17+0x6000], R12 ;  /* 0x0060000c11007844 */ /* 0x0005e40000000200 */
[----:B------:R-:W-:-:S03]  /*4950*/  FADD.FTZ R7, R42, R7 ;  /* 0x000000072a077221 */ /* 0x000fc60000010000 */
[----:B------:R-:W3:Y:S01]  /*4960*/  MUFU.EX2 R59, R59 ;  /* 0x0000003b003b7308 */ /* 0x000ee20000000800 */
[C---:B-1----:R-:W-:Y:S01]  /*4970*/  FADD.FTZ R5, R55.reuse, R4 ;  /* 0x0000000437057221 */ /* 0x042fe20000010000 */
[----:B------:R-:W-:Y:S01]  /*4980*/  FADD.FTZ R4, R50, R7 ;  /* 0x0000000732047221 */ /* 0x000fe20000010000 */
[----:B------:R-:W-:-:S05]  /*4990*/  F2FP.BF16.F32.PACK_AB R35, R55, R52 ;  /* 0x000000343723723e */ /* 0x000fca00000010ff */
[----:B------:R-:W1:Y:S01]  /*49a0*/  MUFU.EX2 R53, R53 ;  /* 0x0000003500357308 */ /* 0x000e620000000800 */
[----:B0-----:R-:W-:-:S07]  /*49b0*/  FADD.FTZ R0, R56, R5 ;  /* 0x0000000538007221 */ /* 0x001fce0000010000 */
[----:B------:R-:W0:Y:S01]  /*49c0*/  MUFU.EX2 R60, R60 ;  /* 0x0000003c003c7308 */ /* 0x000e220000000800 */
[----:B---3--:R-:W-:-:S07]  /*49d0*/  FADD.FTZ R5, R59, R0 ;  /* 0x000000003b057221 */ /* 0x008fce0000010000 */
[----:B------:R-:W3:Y:S01]  /*49e0*/  MUFU.EX2 R49, R49 ;  /* 0x0000003100317308 */ /* 0x000ee20000000800 */
[----:B-1----:R-:W-:-:S07]  /*49f0*/  FADD.FTZ R6, R53, R4 ;  /* 0x0000000435067221 */ /* 0x002fce0000010000 */
[----:B------:R-:W1:Y:S01]  /*4a00*/  MUFU.EX2 R63, R63 ;  /* 0x0000003f003f7308 */ /* 0x000e620000000800 */
[----:B0-----:R-:W-:-:S07]  /*4a10*/  FADD.FTZ R4, R60, R5 ;  /* 0x000000053c047221 */ /* 0x001fce0000010000 */
[----:B------:R-:W0:Y:S01]  /*4a20*/  MUFU.EX2 R54, R54 ;  /* 0x0000003600367308 */ /* 0x000e220000000800 */
[----:B---3--:R-:W-:-:S07]  /*4a30*/  FADD.FTZ R5, R49, R6 ;  /* 0x0000000631057221 */ /* 0x008fce0000010000 */
[----:B------:R-:W3:Y:S01]  /*4a40*/  MUFU.EX2 R67, R67 ;  /* 0x0000004300437308 */ /* 0x000ee20000000800 */
[C---:B-1----:R-:W-:Y:S01]  /*4a50*/  FADD.FTZ R6, R63.reuse, R4 ;  /* 0x000000043f067221 */ /* 0x042fe20000010000 */
[----:B------:R-:W-:Y:S02]  /*4a60*/  F2FP.BF16.F32.PACK_AB R4, R42, R33 ;  /* 0x000000212a04723e */ /* 0x000fe400000010ff */
[----:B------:R-:W-:Y:S02]  /*4a70*/  F2FP.BF16.F32.PACK_AB R33, R48, R47 ;  /* 0x0000002f3021723e */ /* 0x000fe400000010ff */
[----:B------:R-:W-:Y:S02]  /*4a80*/  F2FP.BF16.F32.PACK_AB R7, R63, R60 ;  /* 0x0000003c3f07723e */ /* 0x000fe400000010ff */
[----:B------:R-:W1:Y:S01]  /*4a90*/  MUFU.EX2 R57, R57 ;  /* 0x0000003900397308 */ /* 0x000e620000000800 */
[----:B0-----:R-:W-:Y:S01]  /*4aa0*/  FADD.FTZ R18, R54, R5 ;  /* 0x0000000536127221 */ /* 0x001fe20000010000 */
[----:B------:R-:W-:Y:S06]  /*4ab0*/  STSM.16.M88.4 [R16+0x6000], R32 ;  /* 0x0060002010007844 */ /* 0x000fec0000000200 */
[----:B------:R-:W0:Y:S01]  /*4ac0*/  MUFU.EX2 R68, R81 ;  /* 0x0000005100447308 */ /* 0x000e220000000800 */
[----:B---3--:R-:W-:Y:S01]  /*4ad0*/  FADD.FTZ R3, R67, R6 ;  /* 0x0000000643037221 */ /* 0x008fe20000010000 */
[----:B------:R-:W-:-:S06]  /*4ae0*/  F2FP.BF16.F32.PACK_AB R6, R53, R50 ;  /* 0x000000323506723e */ /* 0x000fcc00000010ff */
[----:B------:R-:W2:Y:S01]  /*4af0*/  MUFU.EX2 R58, R58 ;  /* 0x0000003a003a7308 */ /* 0x000ea20000000800 */
[----:B-1----:R-:W-:-:S07]  /*4b00*/  FADD.FTZ R5, R57, R18 ;  /* 0x0000001239057221 */ /* 0x002fce0000010000 */
[----:B------:R-:W1:Y:S01]  /*4b10*/  MUFU.EX2 R84, R84 ;  /* 0x0000005400547308 */ /* 0x000e620000000800 */
[----:B0-----:R-:W-:-:S07]  /*4b20*/  FADD.FTZ R3, R68, R3 ;  /* 0x0000000344037221 */ /* 0x001fce0000010000 */
[----:B------:R-:W0:Y:S01]  /*4b30*/  MUFU.EX2 R61, R61 ;  /* 0x0000003d003d7308 */ /* 0x000e220000000800 */
[C---:B--2---:R-:W-:Y:S01]  /*4b40*/  FADD.FTZ R12, R58.reuse, R5 ;  /* 0x000000053a0c7221 */ /* 0x044fe20000010000 */
[----:B------:R-:W-:Y:S02]  /*4b50*/  F2FP.BF16.F32.PACK_AB R5, R59, R56 ;  /* 0x000000383b05723e */ /* 0x000fe400000010ff */
[----:B------:R-:W-:Y:S02]  /*4b60*/  F2FP.BF16.F32.PACK_AB R58, R58, R57 ;  /* 0x000000393a3a723e */ /* 0x000fe400000010ff */
[----:B------:R-:W-:Y:S01]  /*4b70*/  F2FP.BF16.F32.PACK_AB R57, R68, R67 ;  /* 0x000000434439723e */ /* 0x000fe200000010ff */
[----:B------:R2:W-:Y:S01]  /*4b80*/  STSM.16.M88.4 [R2+0x2a800], R4 ;  /* 0x02a8000402007844 */ /* 0x0005e20000000200 */
[----:B------:R-:W3:Y:S01]  /*4b90*/  MUFU.EX2 R85, R85 ;  /* 0x0000005500557308 */ /* 0x000ee20000000800 */
[----:B-1----:R-:W-:Y:S01]  /*4ba0*/  FADD.FTZ R8, R84, R3 ;  /* 0x0000000354087221 */ /* 0x002fe20000010000 */
[----:B------:R-:W-:-:S06]  /*4bb0*/  F2FP.BF16.F32.PACK_AB R56, R54, R49 ;  /* 0x000000313638723e */ /* 0x000fcc00000010ff */
[----:B------:R-:W1:Y:S01]  /*4bc0*/  MUFU.EX2 R62, R62 ;  /* 0x0000003e003e7308 */ /* 0x000e620000000800 */
[----:B0-----:R-:W-:-:S07]  /*4bd0*/  FADD.FTZ R3, R61, R12 ;  /* 0x0000000c3d037221 */ /* 0x001fce0000010000 */
[----:B------:R-:W0:Y:S01]  /*4be0*/  MUFU.EX2 R83, R83 ;  /* 0x0000005300537308 */ /* 0x000e220000000800 */
[C---:B---3--:R-:W-:Y:S01]  /*4bf0*/  FADD.FTZ R8, R85.reuse, R8 ;  /* 0x0000000855087221 */ /* 0x048fe20000010000 */
[----:B------:R-:W-:-:S05]  /*4c00*/  F2FP.BF16.F32.PACK_AB R59, R85, R84 ;  /* 0x00000054553b723e */ /* 0x000fca00000010ff */
[----:B------:R3:W-:Y:S01]  /*4c10*/  STSM.16.M88.4 [R153], R56 ;  /* 0x0000003899007844 */ /* 0x0007e20000000200 */
[----:B------:R-:W4:Y:S01]  /*4c20*/  MUFU.EX2 R65, R65 ;  /* 0x0000004100417308 */ /* 0x000f220000000800 */
[C---:B-1----:R-:W-:Y:S01]  /*4c30*/  FADD.FTZ R12, R62.reuse, R3 ;  /* 0x000000033e0c7221 */ /* 0x042fe20000010000 */
[----:B------:R-:W-:-:S06]  /*4c40*/  F2FP.BF16.F32.PACK_AB R64, R62, R61 ;  /* 0x0000003d3e40723e */ /* 0x000fcc00000010ff */
[----:B------:R-:W1:Y:S01]  /*4c50*/  MUFU.EX2 R82, R82 ;  /* 0x0000005200527308 */ /* 0x000e620000000800 */
[----:B0-----:R-:W-:-:S07]  /*4c60*/  FADD.FTZ R3, R83, R8 ;  /* 0x0000000853037221 */ /* 0x001fce0000010000 */
[----:B------:R-:W0:Y:S01]  /*4c70*/  MUFU.EX2 R66, R66 ;  /* 0x0000004200427308 */ /* 0x000e220000000800 */
[----:B----4-:R-:W-:-:S07]  /*4c80*/  FADD.FTZ R11, R65, R12 ;  /* 0x0000000c410b7221 */ /* 0x010fce0000010000 */
[----:B------:R-:W4:Y:S01]  /*4c90*/  MUFU.EX2 R79, R79 ;  /* 0x0000004f004f7308 */ /* 0x000f220000000800 */
[----:B-1----:R-:W-:-:S07]  /*4ca0*/  FADD.FTZ R8, R82, R3 ;  /* 0x0000000352087221 */ /* 0x002fce0000010000 */
[----:B------:R-:W1:Y:S01]  /*4cb0*/  MUFU.EX2 R69, R69 ;  /* 0x0000004500457308 */ /* 0x000e620000000800 */
[C---:B0-----:R-:W-:Y:S01]  /*4cc0*/  FADD.FTZ R12, R66.reuse, R11 ;  /* 0x0000000b420c7221 */ /* 0x041fe20000010000 */
[----:B------:R-:W-:Y:S02]  /*4cd0*/  F2FP.BF16.F32.PACK_AB R66, R66, R65 ;  /* 0x000000414242723e */ /* 0x000fe400000010ff */
[----:B------:R-:W-:-:S04]  /*4ce0*/  F2FP.BF16.F32.PACK_AB R65, R82, R83 ;  /* 0x000000535241723e */ /* 0x000fc800000010ff */
[----:B------:R-:W0:Y:S01]  /*4cf0*/  MUFU.EX2 R0, R109 ;  /* 0x0000006d00007308 */ /* 0x000e220000000800 */
[----:B----4-:R-:W-:-:S07]  /*4d00*/  FADD.FTZ R3, R79, R8 ;  /* 0x000000084f037221 */ /* 0x010fce0000010000 */
[----:B------:R-:W4:Y:S01]  /*4d10*/  MUFU.EX2 R9, R107 ;  /* 0x0000006b00097308 */ /* 0x000f220000000800 */
[----:B-1----:R-:W-:-:S07]  /*4d20*/  FADD.FTZ R11, R69, R12 ;  /* 0x0000000c450b7221 */ /* 0x002fce0000010000 */
[----:B------:R-:W2:Y:S01]  /*4d30*/  MUFU.EX2 R70, R98 ;  /* 0x0000006200467308 */ /* 0x000ea20000000800 */
[C---:B0-----:R-:W-:Y:S01]  /*4d40*/  FADD.FTZ R12, R0.reuse, R3 ;  /* 0x00000003000c7221 */ /* 0x041fe20000010000 */
[----:B------:R-:W-:-:S05]  /*4d50*/  F2FP.BF16.F32.PACK_AB R67, R0, R79 ;  /* 0x0000004f0043723e */ /* 0x000fca00000010ff */
[----:B------:R3:W-:Y:S01]  /*4d60*/  STSM.16.M88.4 [R17+0xc000], R64 ;  /* 0x00c0004011007844 */ /* 0x0007e20000000200 */
[----:B------:R-:W0:Y:S01]  /*4d70*/  MUFU.EX2 R10, R113 ;  /* 0x00000071000a7308 */ /* 0x000e220000000800 */
[----:B----4-:R-:W-:-:S07]  /*4d80*/  FADD.FTZ R3, R9, R12 ;  /* 0x0000000c09037221 */ /* 0x010fce0000010000 */
[----:B------:R-:W-:Y:S01]  /*4d90*/  MUFU.EX2 R74, R74 ;  /* 0x0000004a004a7308 */ /* 0x000fe20000000800 */
[C---:B--2---:R-:W-:Y:S01]  /*4da0*/  FADD.FTZ R5, R70.reuse, R11 ;  /* 0x0000000b46057221 */ /* 0x044fe20000010000 */
[----:B------:R-:W-:-:S06]  /*4db0*/  F2FP.BF16.F32.PACK_AB R8, R70, R69 ;  /* 0x000000454608723e */ /* 0x000fcc00000010ff */
[----:B------:R-:W1:Y:S01]  /*4dc0*/  MUFU.EX2 R73, R73 ;  /* 0x0000004900497308 */ /* 0x000e620000000800 */
[C---:B0-----:R-:W-:Y:S01]  /*4dd0*/  FADD.FTZ R0, R10.reuse, R3 ;  /* 0x000000030a007221 */ /* 0x041fe20000010000 */
[----:B------:R-:W-:-:S06]  /*4de0*/  F2FP.BF16.F32.PACK_AB R9, R10, R9 ;  /* 0x000000090a09723e */ /* 0x000fcc00000010ff */
[----:B------:R-:W-:Y:S08]  /*4df0*/  MUFU.EX2 R111, R111 ;  /* 0x0000006f006f7308 */ /* 0x000ff00000000800 */
[----:B------:R-:W0:Y:S01]  /*4e00*/  MUFU.EX2 R78, R78 ;  /* 0x0000004e004e7308 */ /* 0x000e220000000800 */
[----:B-1----:R-:W-:Y:S01]  /*4e10*/  F2FP.BF16.F32.PACK_AB R10, R73, R74 ;  /* 0x0000004a490a723e */ /* 0x002fe200000010ff */
[----:B------:R-:W-:-:S04]  /*4e20*/  FADD.FTZ R74, R74, R5 ;  /* 0x000000054a4a7221 */ /* 0x000fc80000010000 */
[----:B------:R-:W-:Y:S01]  /*4e30*/  FADD.FTZ R3, R73, R74 ;  /* 0x0000004a49037221 */ /* 0x000fe20000010000 */
[----:B0-----:R-:W-:Y:S01]  /*4e40*/  F2FP.BF16.F32.PACK_AB R11, R78, R111 ;  /* 0x0000006f4e0b723e */ /* 0x001fe200000010ff */
[----:B------:R-:W-:-:S04]  /*4e50*/  FADD.FTZ R111, R111, R0 ;  /* 0x000000006f6f7221 */ /* 0x000fc80000010000 */
[----:B------:R3:W-:Y:S01]  /*4e60*/  STSM.16.M88.4 [R16+0xc000], R8 ;  /* 0x00c0000810007844 */ /* 0x0007e20000000200 */
[----:B------:R-:W-:Y:S01]  /*4e70*/  FADD.FTZ R4, R78, R111 ;  /* 0x0000006f4e047221 */ /* 0x000fe20000010000 */
[----:B------:R0:W-:Y:S06]  /*4e80*/  MEMBAR.ALL.CTA ;  /* 0x0000000000007992 */ /* 0x0001ec0000008000 */
[----:B0-----:R-:W0:Y:S02]  /*4e90*/  FENCE.VIEW.ASYNC.S ;  /* 0x00000000000073c6 */ /* 0x001e240000000000 */
[----:B0-----:R-:W-:Y:S01]  /*4ea0*/  NOP ;  /* 0x0000000000007918 */ /* 0x001fe20000000000 */
[----:B------:R-:W-:Y:S05]  /*4eb0*/  @!P2 BRA `(.L_x_176) ;  /* 0x0000003400d0a947 */ /* 0x000fea0003800000 */
[----:B------:R-:W-:Y:S01]  /*4ec0*/  IMAD.MOV.U32 R5, RZ, RZ, R103 ;  /* 0x000000ffff057224 */ /* 0x000fe200078e0067 */
[----:B------:R-:W-:Y:S01]  /*4ed0*/  CS2R R150, SRZ ;  /* 0x0000000000967805 */ /* 0x000fe2000001ff00 */
[----:B------:R-:W-:Y:S01]  /*4ee0*/  IMAD.MOV.U32 R0, RZ, RZ, R96 ;  /* 0x000000ffff007224 */ /* 0x000fe200078e0060 */
        /* <DEDUP_REMOVED lines=20> */
.L_x_185:
[----:B------:R-:W-:Y:S01]  /*5030*/  UIADD3 UR38, UR28, 0x1, URZ ;  /* 0x000000011c267890 */ /* 0x000fe2000fffe03f */
[----:B------:R-:W-:-:S03]  /*5040*/  ISETP.NE.AND P3, PT, RZ, UR44, PT ;  /* 0x0000002cff007c0c */ /* 0x000fc6000bf65270 */
[----:B------:R-:W-:-:S04]  /*5050*/  UISETP.NE.AND UP0, UPT, UR38, 0x2, UPT ;  /* 0x000000022600788c */ /* 0x000fc8000bf05270 */
[----:B------:R-:W-:Y:S02]  /*5060*/  USEL UR37, URZ, 0x1, UP0 ;  /* 0x000000013f257887 */ /* 0x000fe40008000000 */
[----:B------:R-:W-:Y:S02]  /*5070*/  USEL UR38, UR38, URZ, UP0 ;  /* 0x0000003f26267287 */ /* 0x000fe40008000000 */
[----:B------:R-:W-:Y:S02]  /*5080*/  ULOP3.LUT UR37, UR20, UR37, URZ, 0x3c, !UPT ;  /* 0x0000002514257292 */ /* 0x000fe4000f8e3c3f */
[----:B0-----:R-:W-:Y:S10]  /*5090*/  @P3 BRA `(.L_x_177) ;  /* 0x00000000002c3947 */ /* 0x001ff40003800000 */
[----:B------:R-:W-:Y:S05]  /*50a0*/  @!P0 BRA `(.L_x_178) ;  /* 0x0000000000048947 */ /* 0x000fea0003800000 */
[----:B------:R-:W-:Y:S01]  /*50b0*/  BPT.TRAP 0x1 ;  /* 0x000000040000795c */ /* 0x000fe20000300000 */
.L_x_178:
[----:B------:R-:W-:Y:S01]  /*50c0*/  ULEA UR6, UR38, UR39, 0x3 ;  /* 0x0000002726067291 */ /* 0x000fe2000f8e183f */
[----:B------:R-:W-:-:S04]  /*50d0*/  MOV R6, UR37 ;  /* 0x0000002500067c02 */ /* 0x000fc80008000f00 */
[----:B------:R-:W-:-:S04]  /*50e0*/  SHF.L.U32 R6, R6, 0x1f, RZ ;  /* 0x0000001f06067819 */ /* 0x000fc800000006ff */
[----:B------:R0:W1:Y:S01]  /*50f0*/  SYNCS.PHASECHK.TRANS64.TRYWAIT P2, [UR6+0x30830], R6 ;  /* 0x03083006ff0075a7 */ /* 0x0000620008040146 */
[----:B------:R-:W-:Y:S05]  /*5100*/  @!P0 BRA `(.L_x_179) ;  /* 0x0000000000048947 */ /* 0x000fea0003800000 */
[----:B------:R-:W-:Y:S01]  /*5110*/  BPT.TRAP 0x1 ;  /* 0x000000040000795c */ /* 0x000fe20000300000 */
.L_x_179:
[----:B-1----:R-:W-:Y:S05]  /*5120*/  @P2 BRA `(.L_x_177) ;  /* 0x0000000000082947 */ /* 0x002fea0003800000 */
[----:B------:R-:W1:Y:S02]  /*5130*/  SYNCS.PHASECHK.TRANS64.TRYWAIT P2, [UR6+0x30830], R6 ;  /* 0x03083006ff0075a7 */ /* 0x000e640008040146 */
[----:B-1----:R-:W-:Y:S05]  /*5140*/  @!P2 BRA `(.L_x_180) ;  /* 0x000000ac0038a947 */ /* 0x002fea0003800000 */
.L_x_177:
[----:B-1----:R-:W1:Y:S01]  /*5150*/  S2R R7, SR_TID.X ;  /* 0x0000000000077919 */ /* 0x002e620000002100 */
[----:B------:R-:W-:Y:S01]  /*5160*/  UIMAD UR6, UR38, 0x600, UR24 ;  /* 0x00000600260678a4 */ /* 0x000fe2000f8e0218 */
[----:B------:R-:W-:Y:S01]  /*5170*/  UMOV UR7, 0x40000040 ;  /* 0x4000004000077882 */ /* 0x000fe20000000000 */
[----:B------:R-:W-:Y:S02]  /*5180*/  UMOV UR11, 0x40000040 ;  /* 0x40000040000b7882 */ /* 0x000fe40000000000 */
        /* <DEDUP_REMOVED lines=8> */
[----:B---3--:R-:W-:-:S06]  /*5210*/  WARPGROUP.ARRIVE ;  /* 0x00000000000079c5 */ /* 0x008fcc0000000000 */
        /* <DEDUP_REMOVED lines=14> */
.L_x_182:
[----:B------:R-:W-:Y:S01]  /*5300*/  ULEA UR6, UR28, UR39, 0x3 ;  /* 0x000000271c067291 */ /* 0x000fe2000f8e183f */
[----:B------:R-:W-:-:S05]  /*5310*/  IMAD.U32 R6, RZ, RZ, UR20 ;  /* 0x00000014ff067e24 */ /* 0x000fca000f8e00ff */
[----:B------:R-:W-:-:S04]  /*5320*/  SHF.L.U32 R6, R6, 0x1f, RZ ;  /* 0x0000001f06067819 */ /* 0x000fc800000006ff */
[----:B------:R0:W1:Y:S01]  /*5330*/  SYNCS.PHASECHK.TRANS64.TRYWAIT P2, [UR6+0x30850], R6 ;  /* 0x03085006ff0075a7 */ /* 0x0000620008040146 */
[----:B------:R-:W-:Y:S05]  /*5340*/  @!P0 BRA `(.L_x_183) ;  /* 0x0000000000048947 */ /* 0x000fea0003800000 */
[----:B------:R-:W-:Y:S01]  /*5350*/  BPT.TRAP 0x1 ;  /* 0x000000040000795c */ /* 0x000fe20000300000 */
.L_x_183:
[----:B-1----:R-:W-:Y:S05]  /*5360*/  @P2 BRA `(.L_x_181) ;  /* 0x0000000000082947 */ /* 0x002fea0003800000 */
[----:B------:R-:W1:Y:S02]  /*5370*/  SYNCS.PHASECHK.TRANS64.TRYWAIT P2, [UR6+0x30850], R6 ;  /* 0x03085006ff0075a7 */ /* 0x000e640008040146 */
[----:B-1----:R-:W-:Y:S05]  /*5380*/  @!P2 BRA `(.L_x_184) ;  /* 0x000000a800c0a947 */ /* 0x002fea0003800000 */
.L_x_181:
[----:B------:R-:W-:Y:S01]  /*5390*/  UIADD3 UR7, UR25, 0x1e800, URZ ;  /* 0x0001e80019077890 */ /* 0x000fe2000fffe03f */
[----:B------:R-:W-:Y:S01]  /*53a0*/  WARPGROUP.ARRIVE ;  /* 0x00000000000079c5 */ /* 0x000fe20000000000 */
[----:B------:R-:W-:Y:S01]  /*53b0*/  UIADD3 UR6, UR39, 0x400, URZ ;  /* 0x0000040027067890 */ /* 0x000fe2000fffe03f */
[----:B01----:R-:W-:Y:S01]  /*53c0*/  FMUL.FTZ R6, R24, UR27 ;  /* 0x0000001b18067c20 */ /* 0x003fe20008410000 */
[----:B------:R-:W-:Y:S01]  /*53d0*/  USHF.R.U32.HI UR7, URZ, 0x4, UR7 ;  /* 0x000000043f077899 */ /* 0x000fe20008011607 */
[----:B------:R-:W-:Y:S01]  /*53e0*/  FMUL.FTZ R7, R25, UR27 ;  /* 0x0000001b19077c20 */ /* 0x000fe20008410000 */
[----:B------:R-:W-:Y:S01]  /*53f0*/  USHF.R.U32.HI UR6, URZ, 0x4, UR6 ;  /* 0x000000043f067899 */ /* 0x000fe20008011606 */
[----:B------:R-:W-:Y:S01]  /*5400*/  FMUL.FTZ R10, R28, UR27 ;  /* 0x0000001b1c0a7c20 */ /* 0x000fe20008410000 */
[----:B------:R-:W-:Y:S01]  /*5410*/  ULOP3.LUT UR10, UR7, 0x3fff, URZ, 0xc0, !UPT ;  /* 0x00003fff070a7892 */ /* 0x000fe2000f8ec03f */
[----:B------:R-:W0:Y:S01]  /*5420*/  MUFU.TANH R6, R6 ;  /* 0x0000000600067308 */ /* 0x000e220000002400 */
[----:B------:R-:W-:Y:S01]  /*5430*/  ULOP3.LUT UR7, UR6, 0x3fff, URZ, 0xc0, !UPT ;  /* 0x00003fff06077892 */ /* 0x000fe2000f8ec03f */
[----:B------:R-:W-:Y:S01]  /*5440*/  FMUL.FTZ R11, R29, UR27 ;  /* 0x0000001b1d0b7c20 */ /* 0x000fe20008410000 */
[----:B------:R-:W-:Y:S01]  /*5450*/  ULOP3.LUT UR6, UR10, 0x10000, URZ, 0xfc, !UPT ;  /* 0x000100000a067892 */ /* 0x000fe2000f8efc3f */
[----:B------:R-:W-:Y:S01]  /*5460*/  FMUL.FTZ R14, R32, UR27 ;  /* 0x0000001b200e7c20 */ /* 0x000fe20008410000 */
[----:B------:R-:W-:Y:S01]  /*5470*/  UIMAD UR7, UR28, 0x600, UR7 ;  /* 0x000006001c0778a4 */ /* 0x000fe2000f8e0207 */
[----:B------:R-:W-:Y:S01]  /*5480*/  FMUL.FTZ R15, R33, UR27 ;  /* 0x0000001b210f7c20 */ /* 0x000fe20008410000 */
[----:B------:R-:W-:Y:S01]  /*5490*/  UMOV UR21, 0x40000040 ;  /* 0x4000004000157882 */ /* 0x000fe20000000000 */
[----:B------:R-:W-:Y:S01]  /*54a0*/  UMOV UR23, 0x40000040 ;  /* 0x4000004000177882 */ /* 0x000fe20000000000 */
[----:B------:R-:W1:Y:S01]  /*54b0*/  MUFU.TANH R7, R7 ;  /* 0x0000000700077308 */ /* 0x000e620000002400 */
[----:B------:R-:W-:Y:S01]  /*54c0*/  UMOV UR20, UR6 ;  /* 0x0000000600147c82 */ /* 0x000fe20008000000 */
[----:B------:R-:W-:Y:S01]  /*54d0*/  FMUL.FTZ R32, R48, UR27 ;  /* 0x0000001b30207c20 */ /* 0x000fe20008410000 */
[----:B------:R-:W-:Y:S01]  /*54e0*/  UMOV UR22, UR7 ;  /* 0x0000000700167c82 */ /* 0x000fe20008000000 */
[----:B------:R-:W-:Y:S01]  /*54f0*/  FMUL.FTZ R48, R64, UR27 ;  /* 0x0000001b40307c20 */ /* 0x000fe20008410000 */
[----:B------:R-:W-:Y:S01]  /*5500*/  HGMMA.64x64x16.F32.BF16 R120, gdesc[UR20].tnspB, R120, gsb0 ;  /* 0x40e00000147879f0 */ /* 0x000fe20008001878 */
[----:B------:R-:W-:Y:S01]  /*5510*/  UIADD3 UR20, UR6, 0x2, URZ ;  /* 0x0000000206147890 */ /* 0x000fe2000fffe03f */
[----:B------:R-:W-:Y:S01]  /*5520*/  FMUL.FTZ R64, R80, UR27 ;  /* 0x0000001b50407c20 */ /* 0x000fe20008410000 */
[----:B------:R-:W-:Y:S01]  /*5530*/  UIADD3 UR22, UR7, 0x80, URZ ;  /* 0x0000008007167890 */ /* 0x000fe2000fffe03f */
[----:B------:R-:W2:Y:S01]  /*5540*/  MUFU.TANH R10, R10 ;  /* 0x0000000a000a7308 */ /* 0x000ea20000002400 */
[----:B------:R-:W-:Y:S01]  /*5550*/  UMOV UR21, 0x40000040 ;  /* 0x4000004000157882 */ /* 0x000fe20000000000 */
[----:B------:R-:W-:Y:S01]  /*5560*/  UMOV UR23, 0x40000040 ;  /* 0x4000004000177882 */ /* 0x000fe20000000000 */
[----:B0-----:R-:W-:Y:S01]  /*5570*/  FMNMX.FTZ R80, R6, R0, !PT ;  /* 0x0000000006507209 */ /* 0x001fe20007810000 */
[----:B------:R-:W-:Y:S01]  /*5580*/  FMUL.FTZ R20, R36, UR27 ;  /* 0x0000001b24147c20 */ /* 0x000fe20008410000 */
[----:B------:R-:W-:Y:S01]  /*5590*/  FMUL.FTZ R33, R49, UR27 ;  /* 0x0000001b31217c20 */ /* 0x000fe20008410000 */
[----:B------:R-:W-:Y:S01]  /*55a0*/  FMUL.FTZ R49, R65, UR27 ;  /* 0x0000001b41317c20 */ /* 0x000fe20008410000 */
[----:B------:R-:W-:Y:S01]  /*55b0*/  FMUL.FTZ R65, R81, UR27 ;  /* 0x0000001b51417c20 */ /* 0x000fe20008410000 */
[----:B------:R-:W0:Y:S01]  /*55c0*/  MUFU.TANH R11, R11 ;  /* 0x0000000b000b7308 */ /* 0x000e220000002400 */
        /* <DEDUP_REMOVED lines=63> */
[----:B------:R-:W-:-:S02]  /*59c0*/  WARPGROUP.DEPBAR.LE gsb0, 0x0 ;  /* 0x00008000000079c5 */ /* 0x000fc40000010000 */
[----:B------:R-:W-:Y:S01]  /*59d0*/  WARPGROUP.ARRIVE ;  /* 0x00000000000079c5 */ /* 0x000fe20000000000 */
[----:B------:R-:W2:Y:S01]  /*59e0*/  MUFU.TANH R12, R12 ;  /* 0x0000000c000c7308 */ /* 0x000ea20000002400 */
[----:B0-----:R-:W-:Y:S01]  /*59f0*/  FMNMX.FTZ R85, R9, R84, !PT ;  /* 0x0000005409557209 */ /* 0x001fe20007810000 */
[----:B------:R-:W-:Y:S01]  /*5a00*/  FMUL.FTZ R47, R63, UR27 ;  /* 0x0000001b3f2f7c20 */ /* 0x000fe20008410000 */
[----:B------:R-:W-:Y:S01]  /*5a10*/  FMUL.FTZ R60, R76, UR27 ;  /* 0x0000001b4c3c7c20 */ /* 0x000fe20008410000 */
[----:B------:R-:W-:Y:S01]  /*5a20*/  FMUL.FTZ R50, R66, UR27 ;  /* 0x0000001b42327c20 */ /* 0x000fe20008410000 */
[----:B------:R-:W-:Y:S01]  /*5a30*/  HGMMA.64x64x16.F32.BF16 R120, gdesc[UR20].tnspB, R120, gsb0 ;  /* 0x40e00000147879f0 */ /* 0x000fe20008001878 */
[----:B------:R-:W-:Y:S01]  /*5a40*/  UIADD3 UR20, UR6, 0x4, URZ ;  /* 0x0000000406147890 */ /* 0x000fe2000fffe03f */
[----:B-1----:R-:W-:Y:S01]  /*5a50*/  FMNMX.FTZ R86, R24, R87, !PT ;  /* 0x0000005718567209 */ /* 0x002fe20007810000 */
[----:B------:R-:W-:Y:S01]  /*5a60*/  UIADD3 UR22, UR7, 0x100, URZ ;  /* 0x0000010007167890 */ /* 0x000fe2000fffe03f */
[----:B------:R-:W0:Y:S01]  /*5a70*/  MUFU.TANH R25, R25 ;  /* 0x0000001900197308 */ /* 0x000e220000002400 */
[----:B------:R-:W-:Y:S01]  /*5a80*/  UMOV UR21, 0x40000040 ;  /* 0x4000004000157882 */ /* 0x000fe20000000000 */
[----:B------:R-:W-:Y:S01]  /*5a90*/  UMOV UR23, 0x40000040 ;  /* 0x4000004000177882 */ /* 0x000fe20000000000 */
        /* <DEDUP_REMOVED lines=17> */
[----:B------:R-:W-:-:S04]  /*5bb0*/  FMUL.FTZ R100, R112, UR27 ;  /* 0x0000001b70647c20 */ /* 0x000fc80008410000 */
        /* <DEDUP_REMOVED lines=12> */
[----:B0-----:R-:W-:Y:S01]  /*5c80*/  FMNMX.FTZ R84, R32, R89, !PT ;  /* 0x0000005920547209 */ /* 0x001fe20007810000 */
[----:B------:R-:W-:Y:S02]  /*5c90*/  WARPGROUP.DEPBAR.LE gsb0, 0x0 ;  /* 0x00008000000079c5 */ /* 0x000fe40000010000 */
[----:B------:R-:W-:-:S04]  /*5ca0*/  WARPGROUP.ARRIVE ;  /* 0x00000000000079c5 */ /* 0x000fc80000000000 */
[----:B------:R-:W0:Y:S01]  /*5cb0*/  MUFU.TANH R23, R23 ;  /* 0x0000001700177308 */ /* 0x000e220000002400 */
[----:B-1----:R-:W-:Y:S01]  /*5cc0*/  FMNMX.FTZ R88, R22, R85, !PT ;  /* 0x0000005516587209 */ /* 0x002fe20007810000 */
[----:B------:R-:W-:Y:S01]  /*5cd0*/  HGMMA.64x64x16.F32.BF16 R120, gdesc[UR20].tnspB, R120, gsb0 ;  /* 0x40e00000147879f0 */ /* 0x000fe20008001878 */
[----:B------:R-:W-:Y:S01]  /*5ce0*/  UIADD3 UR20, UR6, 0x6, URZ ;  /* 0x0000000606147890 */ /* 0x000fe2000fffe03f */
[----:B--2---:R-:W-:Y:S01]  /*5cf0*/  FMNMX.FTZ R89, R33, R84, !PT ;  /* 0x0000005421597209 */ /* 0x004fe20007810000 */
[----:B------:R-:W-:-:S03]  /*5d00*/  UIADD3 UR22, UR7, 0x180, URZ ;  /* 0x0000018007167890 */ /* 0x000fc6000fffe03f */
[----:B------:R-:W1:Y:S01]  /*5d10*/  MUFU.TANH R36, R36 ;  /* 0x0000002400247308 */ /* 0x000e620000002400 */
[----:B------:R-:W-:Y:S01]  /*5d20*/  UMOV UR21, 0x40000040 ;  /* 0x4000004000157882 */ /* 0x000fe20000000000 */
[----:B------:R-:W-:Y:S01]  /*5d30*/  UMOV UR23, 0x40000040 ;  /* 0x4000004000177882 */ /* 0x000fe20000000000 */
[----:B------:R-:W-:-:S05]  /*5d40*/  FMUL.FTZ R84, R102, UR27 ;  /* 0x0000001b66547c20 */ /* 0x000fca0008410000 */
        /* <DEDUP_REMOVED lines=23> */
[----:B------:R-:W-:Y:S01]  /*5ec0*/  UIADD3 UR20, UR6, 0x600, URZ ;  /* 0x0000060006147890 */ /* 0x000fe2000fffe03f */
[----:B0-----:R-:W-:Y:S01]  /*5ed0*/  FMNMX.FTZ R92, R44, R91, !PT ;  /* 0x0000005b2c5c7209 */ /* 0x001fe20007810000 */
[----:B------:R-:W-:Y:S02]  /*5ee0*/  UIADD3 UR22, UR7, 0x200, URZ ;  /* 0x0000020007167890 */ /* 0x000fe4000fffe03f */
[----:B------:R-:W0:Y:S01]  /*5ef0*/  MUFU.TANH R45, R45 ;  /* 0x0000002d002d7308 */ /* 0x000e220000002400 */
[----:B------:R-:W-:Y:S01]  /*5f00*/  UMOV UR21, 0x40000040 ;  /* 0x4000004000157882 */ /* 0x000fe20000000000 */
[----:B------:R-:W-:-:S06]  /*5f10*/  UMOV UR23, 0x40000040 ;  /* 0x4000004000177882 */ /* 0x000fcc0000000000 */
[----:B------:R-:W2:Y:S01]  /*5f20*/  MUFU.TANH R35, R35 ;  /* 0x0000002300237308 */ /* 0x000ea20000002400 */
[----:B-1----:R-:W-:-:S07]  /*5f30*/  FMNMX.FTZ R88, R34, R89, !PT ;  /* 0x0000005922587209 */ /* 0x002fce0007810000 */
[----:B------:R-:W1:Y:S01]  /*5f40*/  MUFU.TANH R48, R48 ;  /* 0x0000003000307308 */ /* 0x000e620000002400 */
[----:B0-----:R-:W-:-:S07]  /*5f50*/  FMNMX.FTZ R91, R45, R92, !PT ;  /* 0x0000005c2d5b7209 */ /* 0x001fce0007810000 */
[----:B------:R-:W0:Y:S01]  /*5f60*/  MUFU.TANH R38, R38 ;  /* 0x0000002600267308 */ /* 0x000e220000002400 */
[----:B--2---:R-:W-:-:S07]  /*5f70*/  FMNMX.FTZ R89, R35, R88, !PT ;  /* 0x0000005823597209 */ /* 0x004fce0007810000 */
[----:B------:R-:W2:Y:S01]  /*5f80*/  MUFU.TANH R49, R49 ;  /* 0x0000003100317308 */ /* 0x000ea20000002400 */
[----:B-1----:R-:W-:Y:S01]  /*5f90*/  FMNMX.FTZ R92, R48, R91, !PT ;  /* 0x0000005b305c7209 */ /* 0x002fe20007810000 */
[----:B------:R-:W-:Y:S01]  /*5fa0*/  FMUL.FTZ R91, R105, UR27 ;  /* 0x0000001b695b7c20 */ /* 0x000fe20008410000 */
[----:B------:R-:W-:-:S05]  /*5fb0*/  FMUL.FTZ R105, R117, UR27 ;  /* 0x0000001b75697c20 */ /* 0x000fca0008410000 */
[----:B------:R-:W1:Y:S01]  /*5fc0*/  MUFU.TANH R39, R39 ;  /* 0x0000002700277308 */ /* 0x000e620000002400 */
[----:B0-----:R-:W-:-:S07]  /*5fd0*/  FMNMX.FTZ R88, R38, R89, !PT ;  /* 0x0000005926587209 */ /* 0x001fce0007810000 */
[----:B------:R-:W0:Y:S01]  /*5fe0*/  MUFU.TANH R52, R52 ;  /* 0x0000003400347308 */ /* 0x000e220000002400 */
[----:B--2---:R-:W-:-:S07]  /*5ff0*/  FMNMX.FTZ R93, R49, R92, !PT ;  /* 0x0000005c315d7209 */ /* 0x004fce0007810000 */
[----:B------:R-:W2:Y:S01]  /*6000*/  MUFU.TANH R42, R42 ;  /* 0x0000002a002a7308 */ /* 0x000ea20000002400 */
[----:B-1----:R-:W-:Y:S01]  /*6010*/  FMNMX.FTZ R89, R39, R88, !PT ;  /* 0x0000005827597209 */ /* 0x002fe20007810000 */
[----:B------:R-:W-:-:S06]  /*6020*/  FMUL.FTZ R88, R106, UR27 ;  /* 0x0000001b6a587c20 */ /* 0x000fcc0008410000 */
[----:B------:R-:W1:Y:S01]  /*6030*/  MUFU.TANH R53, R53 ;  /* 0x0000003500357308 */ /* 0x000e620000002400 */
[----:B0-----:R-:W-:Y:S01]  /*6040*/  FMNMX.FTZ R94, R52, R93, !PT ;  /* 0x0000005d345e7209 */ /* 0x001fe20007810000 */
[----:B------:R-:W-:Y:S02]  /*6050*/  WARPGROUP.DEPBAR.LE gsb0, 0x0 ;  /* 0x00008000000079c5 */ /* 0x000fe40000010000 */
[----:B------:R-:W-:-:S04]  /*6060*/  WARPGROUP.ARRIVE ;  /* 0x00000000000079c5 */ /* 0x000fc80000000000 */
[----:B------:R-:W0:Y:S01]  /*6070*/  MUFU.TANH R43, R43 ;  /* 0x0000002b002b7308 */ /* 0x000e220000002400 */
[----:B--2---:R-:W-:Y:S01]  /*6080*/  FMNMX.FTZ R92, R42, R89, !PT ;  /* 0x000000592a5c7209 */ /* 0x004fe20007810000 */
[----:B------:R-:W-:Y:S01]  /*6090*/  HGMMA.64x64x16.F32.BF16 R120, gdesc[UR20].tnspB, R120, gsb0 ;  /* 0x40e00000147879f0 */ /* 0x000fe20008001878 */
[----:B------:R-:W-:Y:S01]  /*60a0*/  UIADD3 UR20, UR6, 0x602, URZ ;  /* 0x0000060206147890 */ /* 0x000fe2000fffe03f */
[----:B-1----:R-:W-:Y:S01]  /*60b0*/  FMNMX.FTZ R89, R53, R94, !PT ;  /* 0x0000005e35597209 */ /* 0x002fe20007810000 */
[----:B------:R-:W-:-:S03]  /*60c0*/  UIADD3 UR22, UR7, 0x280, URZ ;  /* 0x0000028007167890 */ /* 0x000fc6000fffe03f */
[----:B------:R-:W1:Y:S01]  /*60d0*/  MUFU.TANH R56, R56 ;  /* 0x0000003800387308 */ /* 0x000e620000002400 */
[----:B------:R-:W-:Y:S01]  /*60e0*/  UMOV UR21, 0x40000040 ;  /* 0x4000004000157882 */ /* 0x000fe20000000000 */
[----:B------:R-:W-:-:S06]  /*60f0*/  UMOV UR23, 0x40000040 ;  /* 0x4000004000177882 */ /* 0x000fcc0000000000 */
[----:B------:R-:W2:Y:S01]  /*6100*/  MUFU.TANH R46, R46 ;  /* 0x0000002e002e7308 */ /* 0x000ea20000002400 */
[----:B0-----:R-:W-:-:S07]  /*6110*/  FMNMX.FTZ R93, R43, R92, !PT ;  /* 0x0000005c2b5d7209 */ /* 0x001fce0007810000 */
[----:B------:R-:W0:Y:S01]  /*6120*/  MUFU.TANH R57, R57 ;  /* 0x0000003900397308 */ /* 0x000e220000002400 */
[----:B-1----:R-:W-:Y:S01]  /*6130*/  FMNMX.FTZ R94, R56, R89, !PT ;  /* 0x00000059385e7209 */ /* 0x002fe20007810000 */
[----:B------:R-:W-:-:S06]  /*6140*/  FMUL.FTZ R89, R107, UR27 ;  /* 0x0000001b6b597c20 */ /* 0x000fcc0008410000 */
        /* <DEDUP_REMOVED lines=12> */
[----:B-1----:R-:W-:Y:S01]  /*6210*/  FMNMX.FTZ R95, R61, R94, !PT ;  /* 0x0000005e3d5f7209 */ /* 0x002fe20007810000 */
[----:B------:R-:W-:Y:S02]  /*6220*/  WARPGROUP.DEPBAR.LE gsb0, 0x0 ;  /* 0x00008000000079c5 */ /* 0x000fe40000010000 */
[----:B------:R-:W-:-:S04]  /*6230*/  WARPGROUP.ARRIVE ;  /* 0x00000000000079c5 */ /* 0x000fc80000000000 */
[----:B------:R-:W1:Y:S01]  /*6240*/  MUFU.TANH R54, R54 ;  /* 0x0000003600367308 */ /* 0x000e620000002400 */
[----:B--2---:R-:W-:Y:S01]  /*6250*/  FMNMX.FTZ R97, R51, R92, !PT ;  /* 0x0000005c33617209 */ /* 0x004fe20007810000 */
[----:B------:R-:W-:Y:S01]  /*6260*/  HGMMA.64x64x16.F32.BF16 R120, gdesc[UR20].tnspB, R120, gsb0 ;  /* 0x40e00000147879f0 */ /* 0x000fe20008001878 */
[----:B------:R-:W-:Y:S01]  /*6270*/  UIADD3 UR20, UR6, 0x604, URZ ;  /* 0x0000060406147890 */ /* 0x000fe2000fffe03f */
[----:B0-----:R-:W-:Y:S01]  /*6280*/  FMNMX.FTZ R94, R64, R95, !PT ;  /* 0x0000005f405e7209 */ /* 0x001fe20007810000 */
[----:B------:R-:W-:-:S03]  /*6290*/  UIADD3 UR22, UR7, 0x300, URZ ;  /* 0x0000030007167890 */ /* 0x000fc6000fffe03f */
[----:B------:R-:W0:Y:S01]  /*62a0*/  MUFU.TANH R65, R65 ;  /* 0x0000004100417308 */ /* 0x000e220000002400 */
[----:B------:R-:W-:Y:S01]  /*62b0*/  UMOV UR21, 0x40000040 ;  /* 0x4000004000157882 */ /* 0x000fe20000000000 */
[----:B------:R-:W-:Y:S01]  /*62c0*/  UMOV UR23, 0x40000040 ;  /* 0x4000004000177882 */ /* 0x000fe20000000000 */
[----:B------:R-:W-:-:S05]  /*62d0*/  FMUL.FTZ R95, R109, UR27 ;  /* 0x0000001b6d5f7c20 */ /* 0x000fca0008410000 */
[----:B------:R-:W2:Y:S01]  /*62e0*/  MUFU.TANH R55, R55 ;  /* 0x0000003700377308 */ /* 0x000ea20000002400 */
[----:B-1----:R-:W-:-:S07]  /*62f0*/  FMNMX.FTZ R92, R54, R97, !PT ;  /* 0x00000061365c7209 */ /* 0x002fce0007810000 */
[----:B------:R-:W1:Y:S01]  /*6300*/  MUFU.TANH R70, R70 ;  /* 0x0000004600467308 */ /* 0x000e620000002400 */
[----:B0-----:R-:W-:-:S07]  /*6310*/  FMNMX.FTZ R99, R65, R94, !PT ;  /* 0x0000005e41637209 */ /* 0x001fce0007810000 */
[----:B------:R-:W0:Y:S01]  /*6320*/  MUFU.TANH R58, R58 ;  /* 0x0000003a003a7308 */ /* 0x000e220000002400 */
[----:B--2---:R-:W-:Y:S01]  /*6330*/  FMNMX.FTZ R97, R55, R92, !PT ;  /* 0x0000005c37617209 */ /* 0x004fe20007810000 */
[----:B------:R-:W-:Y:S02]  /*6340*/  FMUL.FTZ R92, R110, UR27 ;  /* 0x0000001b6e5c7c20 */ /* 0x000fe40008410000 */
[----:B------:R-:W2:Y:S04]  /*6350*/  S2R R110, SR_TID.X ;  /* 0x00000000006e7919 */ /* 0x000ea80000002100 */
[----:B------:R-:W3:Y:S01]  /*6360*/  MUFU.TANH R71, R71 ;  /* 0x0000004700477308 */ /* 0x000ee20000002400 */
[----:B-1----:R-:W-:-:S07]  /*6370*/  FMNMX.FTZ R96, R70, R99, !PT ;  /* 0x0000006346607209 */ /* 0x002fce0007810000 */
[----:B------:R-:W1:Y:S01]  /*6380*/  MUFU.TANH R59, R59 ;  /* 0x0000003b003b7308 */ /* 0x000e620000002400 */
[----:B0-----:R-:W-:-:S07]  /*6390*/  FMNMX.FTZ R94, R58, R97, !PT ;  /* 0x000000613a5e7209 */ /* 0x001fce0007810000 */
[----:B------:R-:W0:Y:S01]  /*63a0*/  MUFU.TANH R74, R74 ;  /* 0x0000004a004a7308 */ /* 0x000e220000002400 */
[----:B---3--:R-:W-:-:S07]  /*63b0*/  FMNMX.FTZ R99, R71, R96, !PT ;  /* 0x0000006047637209 */ /* 0x008fce0007810000 */
[----:B------:R-:W3:Y:S01]  /*63c0*/  MUFU.TANH R62, R62 ;  /* 0x0000003e003e7308 */ /* 0x000ee20000002400 */
[----:B-1----:R-:W-:Y:S01]  /*63d0*/  FMNMX.FTZ R97, R59, R94, !PT ;  /* 0x0000005e3b617209 */ /* 0x002fe20007810000 */
[----:B------:R-:W-:Y:S01]  /*63e0*/  FMUL.FTZ R94, R111, UR27 ;  /* 0x0000001b6f5e7c20 */ /* 0x000fe20008410000 */
[----:B--2---:R-:W-:Y:S02]  /*63f0*/  SHF.R.U32.HI R109, RZ, 0x7, R110 ;  /* 0x00000007ff6d7819 */ /* 0x004fe4000001166e */
[----:B------:R-:W-:-:S03]  /*6400*/  ISETP.GE.U32.AND P2, PT, R110, 0x180, PT ;  /* 0x000001806e00780c */ /* 0x000fc60003f46070 */
[----:B------:R-:W1:Y:S01]  /*6410*/  MUFU.TANH R75, R75 ;  /* 0x0000004b004b7308 */ /* 0x000e620000002400 */
[----:B0-----:R-:W-:Y:S01]  /*6420*/  FMNMX.FTZ R98, R74, R99, !PT ;  /* 0x000000634a627209 */ /* 0x001fe20007810000 */
[----:B------:R-:W-:Y:S02]  /*6430*/  WARPGROUP.DEPBAR.LE gsb0, 0x0 ;  /* 0x00008000000079c5 */ /* 0x000fe40000010000 */
[----:B------:R-:W-:-:S04]  /*6440*/  WARPGROUP.ARRIVE ;  /* 0x00000000000079c5 */ /* 0x000fc80000000000 */
[----:B------:R-:W0:Y:S01]  /*6450*/  MUFU.TANH R63, R63 ;  /* 0x0000003f003f7308 */ /* 0x000e220000002400 */
[----:B---3--:R-:W-:Y:S01]  /*6460*/  FMNMX.FTZ R96, R62, R97, !PT ;  /* 0x000000613e607209 */ /* 0x008fe20007810000 */
        /* <DEDUP_REMOVED lines=41> */
[----:B--2---:R-:W-:-:S07]  /*6700*/  FMNMX.FTZ R97, R73, R96, !PT ;  /* 0x0000006049617209 */ /* 0x004fce0007810000 */
[----:B------:R-:W2:Y:S01]  /*6710*/  MUFU.TANH R91, R91 ;  /* 0x0000005b005b7308 */ /* 0x000ea20000002400 */
[----:B-1----:R-:W-:-:S07]  /*6720*/  FMNMX.FTZ R98, R90, R103, !PT ;  /* 0x000000675a627209 */ /* 0x002fce0007810000 */
[----:B------:R-:W1:Y:S01]  /*6730*/  MUFU.TANH R77, R77 ;  /* 0x0000004d004d7308 */ /* 0x000e620000002400 */
[----:B0-----:R-:W-:Y:S01]  /*6740*/  FMNMX.FTZ R96, R76, R97, !PT ;  /* 0x000000614c607209 */ /* 0x001fe20007810000 */
[----:B------:R-:W-:-:S06]  /*6750*/  FMUL.FTZ R97, R114, UR27 ;  /* 0x0000001b72617c20 */ /* 0x000fcc0008410000 */
[----:B------:R-:W0:Y:S01]  /*6760*/  MUFU.TANH R93, R93 ;  /* 0x0000005d005d7308 */ /* 0x000e220000002400 */
[----:B--2---:R-:W-:-:S07]  /*6770*/  FMNMX.FTZ R98, R91, R98, !PT ;  /* 0x000000625b627209 */ /* 0x004fce0007810000 */
[----:B------:R-:W2:Y:S01]  /*6780*/  MUFU.TANH R80, R80 ;  /* 0x0000005000507308 */ /* 0x000ea20000002400 */
[----:B-1----:R-:W-:-:S07]  /*6790*/  FMNMX.FTZ R103, R77, R96, !PT ;  /* 0x000000604d677209 */ /* 0x002fce0007810000 */
        /* <DEDUP_REMOVED lines=30> */
[----:B-1----:R-:W-:-:S05]  /*6980*/  FMNMX.FTZ R96, R105, R96, !PT ;  /* 0x0000006069607209 */ /* 0x002fca0007810000 */
[----:B------:R-:W1:Y:S01]  /*6990*/  SHFL.BFLY PT, R103, R96, 0x2, 0x1f ;  /* 0x0c401f0060677f89 */ /* 0x000e6200000e0000 */
[----:B------:R-:W-:Y:S02]  /*69a0*/  WARPGROUP.DEPBAR.LE gsb0, 0x0 ;  /* 0x00008000000079c5 */ /* 0x000fe40000010000 */
[----:B------:R-:W-:Y:S01]  /*69b0*/  WARPGROUP.ARRIVE ;  /* 0x00000000000079c5 */ /* 0x000fe20000000000 */
[----:B------:R-:W3:Y:S01]  /*69c0*/  MUFU.TANH R94, R94 ;  /* 0x0000005e005e7308 */ /* 0x000ee20000002400 */
[----:B--2---:R-:W-:Y:S01]  /*69d0*/  FMNMX.FTZ R107, R89, R104, !PT ;  /* 0x00000068596b7209 */ /* 0x004fe20007810000 */
[----:B------:R-:W-:-:S03]  /*69e0*/  FMUL.FTZ R104, R119, UR27 ;  /* 0x0000001b77687c20 */ /* 0x000fc60008410000 */
[----:B------:R-:W-:Y:S01]  /*69f0*/  HGMMA.64x64x16.F32.BF16 R120, gdesc[UR20].tnspB, R120, gsb0 ;  /* 0x40e00000147879f0 */ /* 0x000fe20008001878 */
[----:B------:R-:W-:Y:S01]  /*6a00*/  UIADD3 UR20, UR6, 0xc04, URZ ;  /* 0x00000c0406147890 */ /* 0x000fe2000fffe03f */
[----:B0-----:R-:W-:Y:S01]  /*6a10*/  FMNMX.FTZ R107, R92, R107, !PT ;  /* 0x0000006b5c6b7209 */ /* 0x001fe20007810000 */
[----:B------:R-:W-:Y:S01]  /*6a20*/  UIADD3 UR22, UR7, 0x500, URZ ;  /* 0x0000050007167890 */ /* 0x000fe2000fffe03f */
[----:B------:R-:W0:Y:S01]  /*6a30*/  MUFU.TANH R97, R97 ;  /* 0x0000006100617308 */ /* 0x000e220000002400 */
[----:B------:R-:W-:Y:S01]  /*6a40*/  UMOV UR21, 0x40000040 ;  /* 0x4000004000157882 */ /* 0x000fe20000000000 */
[----:B------:R-:W-:-:S06]  /*6a50*/  UMOV UR23, 0x40000040 ;  /* 0x4000004000177882 */ /* 0x000fcc0000000000 */
[----:B------:R-:W2:Y:S01]  /*6a60*/  MUFU.TANH R98, R98 ;  /* 0x0000006200627308 */ /* 0x000ea20000002400 */
[----:B---3--:R-:W-:-:S07]  /*6a70*/  FMNMX.FTZ R106, R94, R107, !PT ;  /* 0x0000006b5e6a7209 */ /* 0x008fce0007810000 */
[----:B------:R-:W3:Y:S01]  /*6a80*/  MUFU.TANH R102, R102 ;  /* 0x0000006600667308 */ /* 0x000ee20000002400 */
[----:B0-----:R-:W-:Y:S02]  /*6a90*/  FMNMX.FTZ R107, R97, R106, !PT ;  /* 0x0000006a616b7209 */ /* 0x001fe40007810000 */
[----:B-1----:R-:W-:-:S05]  /*6aa0*/  FMNMX.FTZ R106, R96, R103, !PT ;  /* 0x00000067606a7209 */ /* 0x002fca0007810000 */
[----:B------:R-:W0:Y:S01]  /*6ab0*/  MUFU.TANH R104, R104 ;  /* 0x0000006800687308 */ /* 0x000e220000002400 */
[----:B--2---:R-:W-:Y:S01]  /*6ac0*/  FMNMX.FTZ R107, R98, R107, !PT ;  /* 0x0000006b626b7209 */ /* 0x004fe20007810000 */
[----:B------:R-:W-:Y:S03]  /*6ad0*/  SHFL.BFLY PT, R103, R106, 0x1, 0x1f ;  /* 0x0c201f006a677f89 */ /* 0x000fe600000e0000 */
[----:B---3--:R-:W-:-:S04]  /*6ae0*/  FMNMX.FTZ R107, R102, R107, !PT ;  /* 0x0000006b666b7209 */ /* 0x008fc80007810000 */
[----:B0-----:R-:W-:-:S05]  /*6af0*/  FMNMX.FTZ R107, R104, R107, !PT ;  /* 0x0000006b686b7209 */ /* 0x001fca0007810000 */
[----:B------:R-:W0:Y:S02]  /*6b00*/  SHFL.BFLY PT, R96, R107, 0x2, 0x1f ;  /* 0x0c401f006b607f89 */ /* 0x000e2400000e0000 */
[----:B0-----:R-:W-:Y:S01]  /*6b10*/  FMNMX.FTZ R108, R107, R96, !PT ;  /* 0x000000606b6c7209 */ /* 0x001fe20007810000 */
[----:B------:R-:W-:Y:S02]  /*6b20*/  WARPGROUP.DEPBAR.LE gsb0, 0x0 ;  /* 0x00008000000079c5 */ /* 0x000fe40000010000 */
[----:B------:R-:W-:Y:S01]  /*6b30*/  WARPGROUP.ARRIVE ;  /* 0x00000000000079c5 */ /* 0x000fe20000000000 */
[----:B------:R-:W-:Y:S02]  /*6b40*/  FMNMX.FTZ R96, R106, R103, !PT ;  /* 0x000000676a607209 */ /* 0x000fe40007810000 */
[----:B------:R-:W0:Y:S03]  /*6b50*/  SHFL.BFLY PT, R103, R108, 0x1, 0x1f ;  /* 0x0c201f006c677f89 */ /* 0x000e2600000e0000 */
[----:B------:R-:W-:Y:S01]  /*6b60*/  HGMMA.64x64x16.F32.BF16 R120, gdesc[UR20].tnspB, R120, gsb0 ;  /* 0x40e00000147879f0 */ /* 0x000fe20008001878 */
[----:B------:R-:W-:Y:S01]  /*6b70*/  UIADD3 UR20, UR6, 0xc06, URZ ;  /* 0x00000c0606147890 */ /* 0x000fe2000fffe03f */
[C---:B------:R-:W-:Y:S01]  /*6b80*/  FADD.FTZ R107, -R96.reuse, R0 ;  /* 0x00000000606b7221 */ /* 0x040fe20000010100 */
[----:B------:R-:W-:Y:S01]  /*6b90*/  UIADD3 UR22, UR7, 0x580, URZ ;  /* 0x0000058007167890 */ /* 0x000fe2000fffe03f */
[----:B------:R-:W-:Y:S01]  /*6ba0*/  FMUL.FTZ R0, R96, UR26 ;  /* 0x0000001a60007c20 */ /* 0x000fe20008410000 */
[----:B------:R-:W-:Y:S01]  /*6bb0*/  UMOV UR21, 0x40000040 ;  /* 0x4000004000157882 */ /* 0x000fe20000000000 */
[----:B------:R-:W-:Y:S01]  /*6bc0*/  UMOV UR23, 0x40000040 ;  /* 0x4000004000177882 */ /* 0x000fe20000000000 */
[----:B------:R-:W-:Y:S01]  /*6bd0*/  FMUL.FTZ R107, R107, UR26 ;  /* 0x0000001a6b6b7c20 */ /* 0x000fe20008410000 */
        /* <DEDUP_REMOVED lines=10> */
[--C-:B------:R-:W-:Y:S01]  /*6c80*/  FFMA.FTZ R24, R24, UR26, -R0.reuse ;  /* 0x0000001a18187c23 */ /* 0x100fe20008010800 */
[----:B------:R-:W-:Y:S01]  /*6c90*/  MUFU.EX2 R6, R6 ;  /* 0x0000000600067308 */ /* 0x000fe20000000800 */
[--C-:B------:R-:W-:Y:S01]  /*6ca0*/  FFMA.FTZ R25, R25, UR26, -R0.reuse ;  /* 0x0000001a19197c23 */ /* 0x100fe20008010800 */
[----:B0-----:R-:W-:Y:S01]  /*6cb0*/  FMNMX.FTZ R103, R108, R103, !PT ;  /* 0x000000676c677209 */ /* 0x001fe20007810000 */
[--C-:B------:R-:W-:Y:S01]  /*6cc0*/  FFMA.FTZ R28, R28, UR26, -R0.reuse ;  /* 0x0000001a1c1c7c23 */ /* 0x100fe20008010800 */
[--C-:B------:R-:W-:Y:S01]  /*6cd0*/  FFMA.FTZ R29, R29, UR26, -R0.reuse ;  /* 0x0000001a1d1d7c23 */ /* 0x100fe20008010800 */
[--C-:B------:R-:W-:Y:S01]  /*6ce0*/  FFMA.FTZ R32, R32, UR26, -R0.reuse ;  /* 0x0000001a20207c23 */ /* 0x100fe20008010800 */
[--C-:B------:R-:W-:Y:S01]  /*6cf0*/  FFMA.FTZ R36, R36, UR26, -R0.reuse ;  /* 0x0000001a24247c23 */ /* 0x100fe20008010800 */
[C---:B------:R-:W-:Y:S01]  /*6d00*/  FADD.FTZ R5, -R103.reuse, R5 ;  /* 0x0000000567057221 */ /* 0x040fe20000010100 */
[----:B-1----:R-:W-:Y:S01]  /*6d10*/  FMUL.FTZ R107, R103, UR26 ;  /* 0x0000001a676b7c20 */ /* 0x002fe20008410000 */
[--C-:B------:R-:W-:Y:S01]  /*6d20*/  FFMA.FTZ R37, R37, UR26, -R0.reuse ;  /* 0x0000001a25257c23 */ /* 0x100fe20008010800 */
[----:B------:R-:W-:Y:S01]  /*6d30*/  FFMA.FTZ R40, R40, UR26, -R0 ;  /* 0x0000001a28287c23 */ /* 0x000fe20008010800 */
[----:B------:R-:W-:Y:S01]  /*6d40*/  FMUL.FTZ R108, R5, UR26 ;  /* 0x0000001a056c7c20 */ /* 0x000fe20008410000 */
[----:B------:R-:W-:Y:S01]  /*6d50*/  FFMA.FTZ R5, R8, UR26, -R107 ;  /* 0x0000001a08057c23 */ /* 0x000fe2000801086b */
[----:B------:R-:W-:-:S02]  /*6d60*/  VIADD R8, R109, 0x9 ;  /* 0x000000096d087836 */ /* 0x000fc40000000000 */
[--C-:B------:R-:W-:Y:S01]  /*6d70*/  FFMA.FTZ R111, R9, UR26, -R107.reuse ;  /* 0x0000001a096f7c23 */ /* 0x100fe2000801086b */
[----:B------:R-:W-:Y:S02]  /*6d80*/  IMAD.U32 R9, RZ, RZ, UR28 ;  /* 0x0000001cff097e24 */ /* 0x000fe4000f8e00ff */
[--C-:B------:R-:W-:Y:S01]  /*6d90*/  FFMA.FTZ R13, R13, UR26, -R107.reuse ;  /* 0x0000001a0d0d7c23 */ /* 0x100fe2000801086b */
[--C-:B------:R-:W-:Y:S01]  /*6da0*/  FFMA.FTZ R41, R41, UR26, -R0.reuse ;  /* 0x0000001a29297c23 */ /* 0x100fe20008010800 */
[----:B------:R-:W-:Y:S01]  /*6db0*/  SEL R110, R8, 0x9, !P2 ;  /* 0x00000009086e7807 */ /* 0x000fe20005000000 */
[----:B------:R-:W-:Y:S01]  /*6dc0*/  FFMA.FTZ R8, R12, UR26, -R107 ;  /* 0x0000001a0c087c23 */ /* 0x000fe2000801086b */
[----:B------:R-:W-:Y:S01]  /*6dd0*/  IMAD.U32 R12, RZ, RZ, UR38 ;  /* 0x00000026ff0c7e24 */ /* 0x000fe2000f8e00ff */
[----:B------:R-:W-:Y:S01]  /*6de0*/  @!P1 LEA R9, R9, UR39, 0x3 ;  /* 0x0000002709099c11 */ /* 0x000fe2000f8e18ff */
        /* <DEDUP_REMOVED lines=31> */
[----:B------:R-:W-:Y:S01]  /*6fe0*/  @!P1 LEA R12, R12, UR39, 0x3 ;  /* 0x000000270c0c9c11 */ /* 0x000fe2000f8e18ff */
[----:B------:R-:W-:-:S02]  /*6ff0*/  @!P1 VIADD R109, R9, 0x30860 ;  /* 0x00030860096d9836 */ /* 0x000fc40000000000 */
[--C-:B------:R-:W-:Y:S01]  /*7000*/  FFMA.FTZ R58, R58, UR26, -R107.reuse ;  /* 0x0000001a3a3a7c23 */ /* 0x100fe2000801086b */
[--C-:B------:R-:W-:Y:S01]  /*7010*/  FFMA.FTZ R69, R69, UR26, -R107.reuse ;  /* 0x0000001a45457c23 */ /* 0x100fe2000801086b */
[----:B------:R-:W-:Y:S02]  /*7020*/  WARPGROUP.DEPBAR.LE gsb0, 0x0 ;  /* 0x00008000000079c5 */ /* 0x000fe40000010000 */
[----:B------:R-:W-:Y:S01]  /*7030*/  WARPGROUP.ARRIVE ;  /* 0x00000000000079c5 */ /* 0x000fe20000000000 */
[----:B------:R-:W0:Y:S01]  /*7040*/  MUFU.EX2 R0, R108 ;  /* 0x0000006c00007308 */ /* 0x000e220000000800 */
[----:B------:R-:W-:Y:S01]  /*7050*/  @!P1 IADD3 R12, R12, 0x30840, RZ ;  /* 0x000308400c0c9810 */ /* 0x000fe20007ffe0ff */
[----:B------:R-:W-:Y:S01]  /*7060*/  FFMA.FTZ R72, R72, UR26, -R107 ;  /* 0x0000001a48487c23 */ /* 0x000fe2000801086b */
[----:B------:R-:W-:Y:S01]  /*7070*/  @!P1 PRMT R109, RZ, 0x654, R109 ;  /* 0x00000654ff6d9816 */ /* 0x000fe2000000006d */
[--C-:B------:R-:W-:Y:S01]  /*7080*/  FFMA.FTZ R73, R73, UR26, -R107.reuse ;  /* 0x0000001a49497c23 */ /* 0x100fe2000801086b */
[----:B------:R-:W-:Y:S01]  /*7090*/  HGMMA.64x64x16.F32.BF16 R120, gdesc[UR20].tnspB, R120, gsb0 ;  /* 0x40e00000147879f0 */ /* 0x000fe20008001878 */
[----:B------:R-:W-:Y:S01]  /*70a0*/  @!P1 PRMT R12, RZ, 0x654, R12 ;  /* 0x00000654ff0c9816 */ /* 0x000fe2000000000c */
[--C-:B------:R-:W-:Y:S01]  /*70b0*/  FFMA.FTZ R76, R76, UR26, -R107.reuse ;  /* 0x0000001a4c4c7c23 */ /* 0x100fe2000801086b */
[----:B------:R-:W1:Y:S01]  /*70c0*/  MUFU.EX2 R7, R7 ;  /* 0x0000000700077308 */ /* 0x000e620000000800 */
        /* <DEDUP_REMOVED lines=9> */
[--C-:B------:R-:W-:Y:S01]  /*7160*/  FFMA.FTZ R97, R97, UR26, -R107.reuse ;  /* 0x0000001a61617c23 */ /* 0x100fe2000801086b */
[--C-:B------:R-:W-:Y:S01]  /*7170*/  FFMA.FTZ R102, R102, UR26, -R107.reuse ;  /* 0x0000001a66667c23 */ /* 0x100fe2000801086b */
[--C-:B------:R-:W-:Y:S01]  /*7180*/  FFMA.FTZ R104, R104, UR26, -R107.reuse ;  /* 0x0000001a68687c23 */ /* 0x100fe2000801086b */
[----:B------:R-:W-:Y:S01]  /*7190*/  FFMA.FTZ R98, R98, UR26, -R107 ;  /* 0x0000001a62627c23 */ /* 0x000fe2000801086b */
[----:B------:R-:W-:Y:S01]  /*71a0*/  ISETP.LT.AND P2, PT, RZ, UR29, PT ;  /* 0x0000001dff007c0c */ /* 0x000fe2000bf41270 */
[----:B------:R-:W-:Y:S01]  /*71b0*/  UIADD3 UR6, UR29, -0x1, URZ ;  /* 0xffffffff1d067890 */ /* 0x000fe2000fffe03f */
[----:B------:R-:W-:Y:S01]  /*71c0*/  MUFU.EX2 R11, R11 ;  /* 0x0000000b000b7308 */ /* 0x000fe20000000800 */
[----:B------:R-:W-:Y:S01]  /*71d0*/  UMOV UR20, UR37 ;  /* 0x0000002500147c82 */ /* 0x000fe20008000000 */
[----:B------:R-:W-:-:S04]  /*71e0*/  UMOV UR28, UR38 ;  /* 0x00000026001c7c82 */ /* 0x000fc80008000000 */
[----:B------:R-:W-:Y:S02]  /*71f0*/  UMOV UR29, UR6 ;  /* 0x00000006001d7c82 */ /* 0x000fe40008000000 */
[----:B------:R-:W2:Y:S08]  /*7200*/  MUFU.EX2 R108, R111 ;  /* 0x0000006f006c7308 */ /* 0x000eb00000000800 */
[----:B------:R-:W-:Y:S08]  /*7210*/  MUFU.EX2 R8, R8 ;  /* 0x0000000800087308 */ /* 0x000ff00000000800 */
[----:B------:R3:W4:Y:S08]  /*7220*/  MUFU.EX2 R9, R13 ;  /* 0x0000000d00097308 */ /* 0x0007300000000800 */
[----:B------:R-:W5:Y:S01]  /*7230*/  MUFU.EX2 R14, R14 ;  /* 0x0000000e000e7308 */ /* 0x000f620000000800 */
[--C-:B---3--:R-:W-:Y:S01]  /*7240*/  FFMA.FTZ R13, R34, UR26, -R107.reuse ;  /* 0x0000001a220d7c23 */ /* 0x108fe2000801086b */
[----:B------:R-:W-:-:S06]  /*7250*/  FFMA.FTZ R34, R47, UR26, -R107 ;  /* 0x0000001a2f227c23 */ /* 0x000fcc000801086b */
[----:B------:R-:W3:Y:S08]  /*7260*/  MUFU.EX2 R15, R15 ;  /* 0x0000000f000f7308 */ /* 0x000ef00000000800 */
[----:B------:R-:W3:Y:S08]  /*7270*/  MUFU.EX2 R20, R20 ;  /* 0x0000001400147308 */ /* 0x000ef00000000800 */
[----:B------:R-:W3:Y:S01]  /*7280*/  MUFU.EX2 R21, R21 ;  /* 0x0000001500157308 */ /* 0x000ee20000000800 */
[----:B------:R-:W-:-:S02]  /*7290*/  WARPGROUP.DEPBAR.LE gsb0, 0x0 ;  /* 0x00008000000079c5 */ /* 0x000fc40000010000 */
[----:B------:R0:W-:Y:S06]  /*72a0*/  BAR.ARV R110, 0x100 ;  /* 0x0004006e0000751d */ /* 0x0001ec0000002000 */
[----:B------:R1:W-:Y:S01]  /*72b0*/  @!P1 SYNCS.ARRIVE.TRANS64.RED.A1T0 RZ, [R12+URZ], RZ ;  /* 0x000000ff0cff99a7 */ /* 0x0003e2000810043f */
[----:B------:R-:W-:Y:S01]  /*72c0*/  MUFU.EX2 R24, R24 ;  /* 0x0000001800187308 */ /* 0x000fe20000000800 */
[--C-:B0-----:R-:W-:Y:S01]  /*72d0*/  FFMA.FTZ R110, R23, UR26, -R107.reuse ;  /* 0x0000001a176e7c23 */ /* 0x101fe2000801086b */
[--C-:B------:R-:W-:Y:S01]  /*72e0*/  FFMA.FTZ R23, R39, UR26, -R107.reuse ;  /* 0x0000001a27177c23 */ /* 0x100fe2000801086b */
[----:B------:R-:W-:Y:S01]  /*72f0*/  FFMA.FTZ R39, R66, UR26, -R107 ;  /* 0x0000001a42277c23 */ /* 0x000fe2000801086b */
[-C--:B------:R-:W-:Y:S01]  /*7300*/  FMUL.FTZ R122, R122, R0.reuse ;  /* 0x000000007a7a7220 */ /* 0x080fe20000410000 */
[-C--:B------:R-:W-:Y:S01]  /*7310*/  FMUL.FTZ R123, R123, R0.reuse ;  /* 0x000000007b7b7220 */ /* 0x080fe20000410000 */
[----:B------:R-:W-:Y:S01]  /*7320*/  FMUL.FTZ R126, R126, R0 ;  /* 0x000000007e7e7220 */ /* 0x000fe20000410000 */
[----:B-1----:R-:W-:Y:S01]  /*7330*/  FFMA.FTZ R12, R33, R3, R6 ;  /* 0x00000003210c7223 */ /* 0x002fe20000010006 */
[----:B------:R0:W-:Y:S01]  /*7340*/  @!P1 SYNCS.ARRIVE.TRANS64.RED.A1T0 RZ, [R109+URZ], RZ ;  /* 0x000000ff6dff99a7 */ /* 0x0001e2000810043f */
[----:B------:R-:W-:Y:S01]  /*7350*/  FFMA.FTZ R3, R0, R4, R5 ;  /* 0x0000000400037223 */ /* 0x000fe20000010005 */
[----:B------:R-:W-:Y:S01]  /*7360*/  F2FP.BF16.F32.PACK_AB R4, R7, R6 ;  /* 0x000000060704723e */ /* 0x000fe200000010ff */
[----:B------:R-:W-:Y:S01]  /*7370*/  MUFU.EX2 R110, R110 ;  /* 0x0000006e006e7308 */ /* 0x000fe20000000800 */
[C---:B--2---:R-:W-:Y:S01]  /*7380*/  F2FP.BF16.F32.PACK_AB R5, R108.reuse, R5 ;  /* 0x000000056c05723e */ /* 0x044fe200000010ff */
[----:B------:R-:W-:Y:S01]  /*7390*/  FADD.FTZ R3, R108, R3 ;  /* 0x000000036c037221 */ /* 0x000fe20000010000 */
[----:B------:R-:W-:Y:S01]  /*73a0*/  F2FP.BF16.F32.PACK_AB R6, R11, R10 ;  /* 0x0000000a0b06723e */ /* 0x000fe200000010ff */
[----:B------:R-:W-:Y:S01]  /*73b0*/  FFMA.FTZ R108, R31, UR26, -R107 ;  /* 0x0000001a1f6c7c23 */ /* 0x000fe2000801086b */
[----:B0-----:R-:W-:Y:S01]  /*73c0*/  FADD.FTZ R109, R7, R12 ;  /* 0x0000000c076d7221 */ /* 0x001fe20000010000 */
[C---:B----4-:R-:W-:Y:S01]  /*73d0*/  F2FP.BF16.F32.PACK_AB R7, R9.reuse, R8 ;  /* 0x000000080907723e */ /* 0x050fe200000010ff */
[----:B------:R-:W-:Y:S01]  /*73e0*/  FADD.FTZ R8, R8, R3 ;  /* 0x0000000308087221 */ /* 0x000fe20000010000 */
[----:B------:R-:W-:Y:S01]  /*73f0*/  MUFU.EX2 R25, R25 ;  /* 0x0000001900197308 */ /* 0x000fe20000000800 */
[----:B------:R-:W-:Y:S01]  /*7400*/  FADD.FTZ R12, R10, R109 ;  /* 0x0000006d0a0c7221 */ /* 0x000fe20000010000 */
[--C-:B------:R-:W-:Y:S01]  /*7410*/  FFMA.FTZ R10, R26, UR26, -R107.reuse ;  /* 0x0000001a1a0a7c23 */ /* 0x100fe2000801086b */
[----:B------:R0:W-:Y:S01]  /*7420*/  STSM.16.M88.4 [R2+0x1e800], R4 ;  /* 0x01e8000402007844 */ /* 0x0001e20000000200 */
[----:B------:R-:W-:Y:S01]  /*7430*/  FADD.FTZ R8, R9, R8 ;  /* 0x0000000809087221 */ /* 0x000fe20000010000 */
        /* <DEDUP_REMOVED lines=12> */
[-C--:B------:R-:W-:Y:S01]  /*7500*/  FMUL.FTZ R127, R127, R0.reuse ;  /* 0x000000007f7f7220 */ /* 0x080fe20000410000 */
[----:B------:R-:W-:Y:S01]  /*7510*/  FMUL.FTZ R130, R130, R0 ;  /* 0x0000000082827220 */ /* 0x000fe20000410000 */
[--C-:B0-----:R-:W-:Y:S01]  /*7520*/  FFMA.FTZ R5, R18, UR26, -R107.reuse ;  /* 0x0000001a12057c23 */ /* 0x101fe2000801086b */
[--C-:B------:R-:W-:Y:S01]  /*7530*/  FFMA.FTZ R6, R19, UR26, -R107.reuse ;  /* 0x0000001a13067c23 */ /* 0x100fe2000801086b */
[--C-:B------:R-:W-:Y:S01]  /*7540*/  FFMA.FTZ R7, R22, UR26, -R107.reuse ;  /* 0x0000001a16077c23 */ /* 0x100fe2000801086b */
[----:B------:R-:W-:Y:S01]  /*7550*/  FADD.FTZ R4, R11, R12 ;  /* 0x0000000c0b047221 */ /* 0x000fe20000010000 */
[--C-:B------:R-:W-:Y:S01]  /*7560*/  FFMA.FTZ R18, R38, UR26, -R107.reuse ;  /* 0x0000001a26127c23 */ /* 0x100fe2000801086b */
[----:B------:R-:W-:Y:S01]  /*7570*/  MUFU.EX2 R28, R28 ;  /* 0x0000001c001c7308 */ /* 0x000fe20000000800 */
[--C-:B------:R-:W-:Y:S01]  /*7580*/  FFMA.FTZ R19, R42, UR26, -R107.reuse ;  /* 0x0000001a2a137c23 */ /* 0x100fe2000801086b */
[----:B-----5:R-:W-:Y:S01]  /*7590*/  FADD.FTZ R4, R14, R4 ;  /* 0x000000040e047221 */ /* 0x020fe20000010000 */
[--C-:B------:R-:W-:Y:S01]  /*75a0*/  FFMA.FTZ R22, R50, UR26, -R107.reuse ;  /* 0x0000001a32167c23 */ /* 0x100fe2000801086b */
[--C-:B------:R-:W-:Y:S01]  /*75b0*/  FFMA.FTZ R12, R59, UR26, -R107.reuse ;  /* 0x0000001a3b0c7c23 */ /* 0x100fe2000801086b */
[--C-:B------:R-:W-:Y:S01]  /*75c0*/  FFMA.FTZ R11, R77, UR26, -R107.reuse ;  /* 0x0000001a4d0b7c23 */ /* 0x100fe2000801086b */
[C---:B---3--:R-:W-:Y:S01]  /*75d0*/  FADD.FTZ R47, R15.reuse, R4 ;  /* 0x000000040f2f7221 */ /* 0x048fe20000010000 */
[----:B------:R-:W-:Y:S01]  /*75e0*/  F2FP.BF16.F32.PACK_AB R4, R15, R14 ;  /* 0x0000000e0f04723e */ /* 0x000fe200000010ff */
[----:B------:R-:W0:Y:S01]  /*75f0*/  MUFU.EX2 R5, R5 ;  /* 0x0000000500057308 */ /* 0x000e220000000800 */
[----:B------:R-:W-:Y:S01]  /*7600*/  FFMA.FTZ R59, R62, UR26, -R107 ;  /* 0x0000001a3e3b7c23 */ /* 0x000fe2000801086b */
[----:B------:R-:W-:Y:S01]  /*7610*/  FADD.FTZ R14, R20, R47 ;  /* 0x0000002f140e7221 */ /* 0x000fe20000010000 */
[----:B------:R-:W-:Y:S01]  /*7620*/  FFMA.FTZ R38, R63, UR26, -R107 ;  /* 0x0000001a3f267c23 */ /* 0x000fe2000801086b */
[-C--:B------:R-:W-:Y:S01]  /*7630*/  FMUL.FTZ R131, R131, R0.reuse ;  /* 0x0000000083837220 */ /* 0x080fe20000410000 */
[-C--:B------:R-:W-:Y:S01]  /*7640*/  FMUL.FTZ R134, R134, R0.reuse ;  /* 0x0000000086867220 */ /* 0x080fe20000410000 */
[----:B------:R-:W-:Y:S01]  /*7650*/  FADD.FTZ R15, R21, R14 ;  /* 0x0000000e150f7221 */ /* 0x000fe20000010000 */
[-C--:B------:R-:W-:Y:S01]  /*7660*/  FMUL.FTZ R135, R135, R0.reuse ;  /* 0x0000000087877220 */ /* 0x080fe20000410000 */
[----:B------:R-:W1:Y:S01]  /*7670*/  MUFU.EX2 R6, R6 ;  /* 0x0000000600067308 */ /* 0x000e620000000800 */
[-C--:B------:R-:W-:Y:S01]  /*7680*/  FMUL.FTZ R138, R138, R0.reuse ;  /* 0x000000008a8a7220 */ /* 0x080fe20000410000 */
[-C--:B------:R-:W-:Y:S01]  /*7690*/  FMUL.FTZ R139, R139, R0.reuse ;  /* 0x000000008b8b7220 */ /* 0x080fe20000410000 */
[-C--:B------:R-:W-:Y:S01]  /*76a0*/  FMUL.FTZ R142, R142, R0.reuse ;  /* 0x000000008e8e7220 */ /* 0x080fe20000410000 */
[-C--:B------:R-:W-:Y:S01]  /*76b0*/  FMUL.FTZ R143, R143, R0.reuse ;  /* 0x000000008f8f7220 */ /* 0x080fe20000410000 */
[-C--:B------:R-:W-:Y:S01]  /*76c0*/  FMUL.FTZ R146, R146, R0.reuse ;  /* 0x0000000092927220 */ /* 0x080fe20000410000 */
[-C--:B------:R-:W-:Y:S01]  /*76d0*/  FMUL.FTZ R147, R147, R0.reuse ;  /* 0x0000000093937220 */ /* 0x080fe20000410000 */
[-C--:B------:R-:W-:Y:S01]  /*76e0*/  FMUL.FTZ R150, R150, R0.reuse ;  /* 0x0000000096967220 */ /* 0x080fe20000410000 */
[----:B------:R-:W2:Y:S01]  /*76f0*/  MUFU.EX2 R7, R7 ;  /* 0x0000000700077308 */ /* 0x000ea20000000800 */
[----:B0-----:R-:W-:Y:S01]  /*7700*/  FADD.FTZ R9, R5, R8 ;  /* 0x0000000805097221 */ /* 0x001fe20000010000 */
[----:B------:R-:W-:Y:S01]  /*7710*/  FMUL.FTZ R151, R151, R0 ;  /* 0x0000000097977220 */ /* 0x000fe20000410000 */
[-C--:B------:R-:W-:Y:S01]  /*7720*/  FMUL.FTZ R120, R120, R33.reuse ;  /* 0x0000002178787220 */ /* 0x080fe20000410000 */
[-C--:B------:R-:W-:Y:S01]  /*7730*/  FMUL.FTZ R121, R121, R33.reuse ;  /* 0x0000002179797220 */ /* 0x080fe20000410000 */
[-C--:B------:R-:W-:Y:S01]  /*7740*/  FMUL.FTZ R124, R124, R33.reuse ;  /* 0x000000217c7c7220 */ /* 0x080fe20000410000 */
[-C--:B------:R-:W-:Y:S01]  /*7750*/  FMUL.FTZ R125, R125, R33.reuse ;  /* 0x000000217d7d7220 */ /* 0x080fe20000410000 */
[----:B------:R-:W-:Y:S01]  /*7760*/  FMUL.FTZ R128, R128, R33 ;  /* 0x0000002180807220 */ /* 0x000fe20000410000 */
[----:B------:R-:W0:Y:S01]  /*7770*/  MUFU.EX2 R27, R27 ;  /* 0x0000001b001b7308 */ /* 0x000e220000000800 */
[C---:B-1----:R-:W-:Y:S01]  /*7780*/  FADD.FTZ R8, R6.reuse, R9 ;  /* 0x0000000906087221 */ /* 0x042fe20000010000 */
[----:B------:R-:W-:Y:S01]  /*7790*/  F2FP.BF16.F32.PACK_AB R5, R6, R5 ;  /* 0x000000050605723e */ /* 0x000fe200000010ff */
[-C--:B------:R-:W-:Y:S01]  /*77a0*/  FMUL.FTZ R129, R129, R33.reuse ;  /* 0x0000002181817220 */ /* 0x080fe20000410000 */
[----:B------:R-:W-:Y:S01]  /*77b0*/  F2FP.BF16.F32.PACK_AB R6, R21, R20 ;  /* 0x000000141506723e */ /* 0x000fe200000010ff */
[-C--:B------:R-:W-:Y:S01]  /*77c0*/  FMUL.FTZ R132, R132, R33.reuse ;  /* 0x0000002184847220 */ /* 0x080fe20000410000 */
[-C--:B------:R-:W-:Y:S01]  /*77d0*/  FMUL.FTZ R133, R133, R33.reuse ;  /* 0x0000002185857220 */ /* 0x080fe20000410000 */
[-C--:B------:R-:W-:Y:S01]  /*77e0*/  FMUL.FTZ R136, R136, R33.reuse ;  /* 0x0000002188887220 */ /* 0x080fe20000410000 */
[----:B------:R-:W1:Y:S01]  /*77f0*/  MUFU.EX2 R29, R29 ;  /* 0x0000001d001d7308 */ /* 0x000e620000000800 */
[----:B--2---:R-:W-:Y:S01]  /*7800*/  FADD.FTZ R9, R7, R8 ;  /* 0x0000000807097221 */ /* 0x004fe20000010000 */
[----:B------:R-:W-:Y:S01]  /*7810*/  FADD.FTZ R8, R24, R15 ;  /* 0x0000000f18087221 */ /* 0x000fe20000010000 */
[----:B------:R-:W-:Y:S01]  /*7820*/  F2FP.BF16.F32.PACK_AB R24, R25, R24 ;  /* 0x000000181918723e */ /* 0x000fe200000010ff */
[----:B------:R-:W-:Y:S01]  /*7830*/  FMUL.FTZ R137, R137, R33 ;  /* 0x0000002189897220 */ /* 0x000fe20000410000 */
[----:B------:R-:W-:Y:S01]  /*7840*/  FADD.FTZ R9, R110, R9 ;  /* 0x000000096e097221 */ /* 0x000fe20000010000 */
[----:B------:R-:W-:Y:S01]  /*7850*/  FADD.FTZ R47, R25, R8 ;  /* 0x00000008192f7221 */ /* 0x000fe20000010000 */
[----:B------:R-:W-:Y:S01]  /*7860*/  F2FP.BF16.F32.PACK_AB R25, R26, R10 ;  /* 0x0000000a1a19723e */ /* 0x000fe200000010ff */
[----:B------:R-:W2:Y:S01]  /*7870*/  MUFU.EX2 R108, R108 ;  /* 0x0000006c006c7308 */ /* 0x000ea20000000800 */
[----:B------:R-:W-:Y:S01]  /*7880*/  FADD.FTZ R9, R10, R9 ;  /* 0x000000090a097221 */ /* 0x000fe20000010000 */
[----:B------:R-:W-:Y:S01]  /*7890*/  FADD.FTZ R14, R28, R47 ;  /* 0x0000002f1c0e7221 */ /* 0x000fe20000010000 */
[----:B------:R-:W-:Y:S01]  /*78a0*/  F2FP.BF16.F32.PACK_AB R7, R110, R7 ;  /* 0x000000076e07723e */ /* 0x000fe200000010ff */
[-C--:B------:R-:W-:Y:S01]  /*78b0*/  FMUL.FTZ R140, R140, R33.reuse ;  /* 0x000000218c8c7220 */ /* 0x080fe20000410000 */
[----:B------:R-:W-:Y:S01]  /*78c0*/  FADD.FTZ R8, R26, R9 ;  /* 0x000000091a087221 */ /* 0x000fe20000010000 */
[-C--:B------:R-:W-:Y:S01]  /*78d0*/  FMUL.FTZ R141, R141, R33.reuse ;  /* 0x000000218d8d7220 */ /* 0x080fe20000410000 */
[-C--:B------:R-:W-:Y:S01]  /*78e0*/  FMUL.FTZ R144, R144, R33.reuse ;  /* 0x0000002190907220 */ /* 0x080fe20000410000 */
[----:B------:R-:W3:Y:S01]  /*78f0*/  MUFU.EX2 R32, R32 ;  /* 0x0000002000207308 */ /* 0x000ee20000000800 */
[----:B0-----:R-:W-:Y:S01]  /*7900*/  FADD.FTZ R9, R27, R8 ;  /* 0x000000081b097221 */ /* 0x001fe20000010000 */
[C---:B-1----:R-:W-:Y:S01]  /*7910*/  FADD.FTZ R47, R29.reuse, R14 ;  /* 0x0000000e1d2f7221 */ /* 0x042fe20000010000 */
[----:B------:R-:W-:Y:S01]  /*7920*/  F2FP.BF16.F32.PACK_AB R26, R29, R28 ;  /* 0x0000001c1d1a723e */ /* 0x000fe200000010ff */
[----:B------:R0:W-:Y:S01]  /*7930*/  STSM.16.M88.4 [R152], R4 ;  /* 0x0000000498007844 */ /* 0x0001e20000000200 */
[-C--:B------:R-:W-:Y:S01]  /*7940*/  FMUL.FTZ R145, R145, R33.reuse ;  /* 0x0000002191917220 */ /* 0x080fe20000410000 */
[-C--:B------:R-:W-:Y:S01]  /*7950*/  FMUL.FTZ R148, R148, R33.reuse ;  /* 0x0000002194947220 */ /* 0x080fe20000410000 */
[----:B------:R-:W-:Y:S01]  /*7960*/  FMUL.FTZ R149, R149, R33 ;  /* 0x0000002195957220 */ /* 0x000fe20000410000 */
[----:B------:R-:W1:Y:S01]  /*7970*/  MUFU.EX2 R13, R13 ;  /* 0x0000000d000d7308 */ /* 0x000e620000000800 */
[C---:B--2---:R-:W-:Y:S01]  /*7980*/  FADD.FTZ R8, R108.reuse, R9 ;  /* 0x000000096c087221 */ /* 0x044fe20000010000 */
[----:B------:R-:W-:Y:S01]  /*7990*/  F2FP.BF16.F32.PACK_AB R27, R108, R27 ;  /* 0x0000001b6c1b723e */ /* 0x000fe200000010ff */
[----:B------:R-:W-:-:S04]  /*79a0*/  IMAD.MOV.U32 R0, RZ, RZ, R96 ;  /* 0x000000ffff007224 */ /* 0x000fc800078e0060 */
[----:B------:R-:W-:Y:S01]  /*79b0*/  STSM.16.M88.4 [R17], R24 ;  /* 0x0000001811007844 */ /* 0x000fe20000000200 */
[----:B------:R-:W2:Y:S01]  /*79c0*/  MUFU.EX2 R106, R106 ;  /* 0x0000006a006a7308 */ /* 0x000ea20000000800 */
[----:B---3--:R-:W-:-:S07]  /*79d0*/  FADD.FTZ R47, R32, R47 ;  /* 0x0000002f202f7221 */ /* 0x008fce0000010000 */
[----:B------:R-:W3:Y:S01]  /*79e0*/  MUFU.EX2 R109, R109 ;  /* 0x0000006d006d7308 */ /* 0x000ee20000000800 */
[----:B-1----:R-:W-:-:S07]  /*79f0*/  FADD.FTZ R8, R13, R8 ;  /* 0x000000080d087221 */ /* 0x002fce0000010000 */
[----:B------:R-:W1:Y:S01]  /*7a00*/  MUFU.EX2 R36, R36 ;  /* 0x0000002400247308 */ /* 0x000e620000000800 */
[----:B--2---:R-:W-:-:S07]  /*7a10*/  FADD.FTZ R47, R106, R47 ;  /* 0x0000002f6a2f7221 */ /* 0x004fce0000010000 */
[----:B------:R-:W2:Y:S01]  /*7a20*/  MUFU.EX2 R18, R18 ;  /* 0x0000001200127308 */ /* 0x000ea20000000800 */
[----:B---3--:R-:W-:-:S07]  /*7a30*/  FADD.FTZ R9, R109, R8 ;  /* 0x000000086d097221 */ /* 0x008fce0000010000 */
[----:B------:R-:W3:Y:S01]  /*7a40*/  MUFU.EX2 R37, R37 ;  /* 0x0000002500257308 */ /* 0x000ee20000000800 */
[----:B-1----:R-:W-:-:S07]  /*7a50*/  FADD.FTZ R8, R36, R47 ;  /* 0x0000002f24087221 */ /* 0x002fce0000010000 */
        /* <DEDUP_REMOVED lines=8> */
[----:B--2---:R-:W-:-:S07]  /*7ae0*/  FADD.FTZ R8, R40, R9 ;  /* 0x0000000928087221 */ /* 0x004fce0000010000 */
[----:B------:R-:W2:Y:S01]  /*7af0*/  MUFU.EX2 R35, R35 ;  /* 0x0000002300237308 */ /* 0x000ea20000000800 */
[----:B---3--:R-:W-:-:S07]  /*7b00*/  FADD.FTZ R42, R19, R42 ;  /* 0x0000002a132a7221 */ /* 0x008fce0000010000 */
[----:B------:R-:W3:Y:S01]  /*7b10*/  MUFU.EX2 R44, R44 ;  /* 0x0000002c002c7308 */ /* 0x000ee20000000800 */
[C---:B-1----:R-:W-:Y:S01]  /*7b20*/  FADD.FTZ R9, R41.reuse, R8 ;  /* 0x0000000829097221 */ /* 0x042fe20000010000 */
[----:B------:R-:W-:-:S06]  /*7b30*/  F2FP.BF16.F32.PACK_AB R40, R41, R40 ;  /* 0x000000282928723e */ /* 0x000fcc00000010ff */
[----:B------:R-:W1:Y:S01]  /*7b40*/  MUFU.EX2 R43, R43 ;  /* 0x0000002b002b7308 */ /* 0x000e620000000800 */
[C---:B--2---:R-:W-:Y:S01]  /*7b50*/  FADD.FTZ R42, R35.reuse, R42 ;  /* 0x0000002a232a7221 */ /* 0x044fe20000010000 */
[----:B------:R-:W-:-:S06]  /*7b60*/  F2FP.BF16.F32.PACK_AB R41, R35, R19 ;  /* 0x000000132329723e */ /* 0x000fcc00000010ff */
[----:B------:R-:W2:Y:S01]  /*7b70*/  MUFU.EX2 R45, R45 ;  /* 0x0000002d002d7308 */ /* 0x000ea20000000800 */
[----:B---3--:R-:W-:-:S07]  /*7b80*/  FADD.FTZ R8, R44, R9 ;  /* 0x000000092c087221 */ /* 0x008fce0000010000 */
[----:B------:R-:W3:Y:S01]  /*7b90*/  MUFU.EX2 R34, R34 ;  /* 0x0000002200227308 */ /* 0x000ee20000000800 */
[----:B-1----:R-:W-:-:S07]  /*7ba0*/  FADD.FTZ R9, R43, R42 ;  /* 0x0000002a2b097221 */ /* 0x002fce0000010000 */
[----:B------:R-:W1:Y:S01]  /*7bb0*/  MUFU.EX2 R48, R48 ;  /* 0x0000003000307308 */ /* 0x000e620000000800 */
[C---:B--2---:R-:W-:Y:S01]  /*7bc0*/  FADD.FTZ R29, R45.reuse, R8 ;  /* 0x000000082d1d7221 */ /* 0x044fe20000010000 */
[----:B------:R-:W-:Y:S02]  /*7bd0*/  F2FP.BF16.F32.PACK_AB R8, R106, R32 ;  /* 0x000000206a08723e */ /* 0x000fe400000010ff */
[----:B------:R-:W-:-:S04]  /*7be0*/  F2FP.BF16.F32.PACK_AB R42, R45, R44 ;  /* 0x0000002c2d2a723e */ /* 0x000fc800000010ff */
[----:B------:R-:W2:Y:S01]  /*7bf0*/  MUFU.EX2 R22, R22 ;  /* 0x0000001600167308 */ /* 0x000ea20000000800 */
[C---:B---3--:R-:W-:Y:S01]  /*7c00*/  FADD.FTZ R47, R34.reuse, R9 ;  /* 0x00000009222f7221 */ /* 0x048fe20000010000 */
[----:B------:R-:W-:Y:S02]  /*7c10*/  F2FP.BF16.F32.PACK_AB R9, R109, R13 ;  /* 0x0000000d6d09723e */ /* 0x000fe400000010ff */
[----:B------:R-:W-:-:S04]  /*7c20*/  F2FP.BF16.F32.PACK_AB R43, R34, R43 ;  /* 0x0000002b222b723e */ /* 0x000fc800000010ff */
[----:B------:R-:W3:Y:S01]  /*7c30*/  MUFU.EX2 R49, R49 ;  /* 0x0000003100317308 */ /* 0x000ee20000000800 */
[----:B-1----:R-:W-:-:S07]  /*7c40*/  FADD.FTZ R28, R48, R29 ;  /* 0x0000001d301c7221 */ /* 0x002fce0000010000 */
[----:B------:R-:W1:Y:S01]  /*7c50*/  MUFU.EX2 R30, R30 ;  /* 0x0000001e001e7308 */ /* 0x000e620000000800 */
[----:B--2---:R-:W-:-:S07]  /*7c60*/  FADD.FTZ R47, R22, R47 ;  /* 0x0000002f162f7221 */ /* 0x004fce0000010000 */
[----:B------:R-:W2:Y:S01]  /*7c70*/  MUFU.EX2 R52, R52 ;  /* 0x0000003400347308 */ /* 0x000ea20000000800 */
[C---:B---3--:R-:W-:Y:S01]  /*7c80*/  FADD.FTZ R13, R49.reuse, R28 ;  /* 0x0000001c310d7221 */ /* 0x048fe20000010000 */
[----:B------:R-:W-:-:S06]  /*7c90*/  F2FP.BF16.F32.PACK_AB R48, R49, R48 ;  /* 0x000000303130723e */ /* 0x000fcc00000010ff */
[----:B------:R-:W-:Y:S01]  /*7ca0*/  MUFU.EX2 R51, R51 ;  /* 0x0000003300337308 */ /* 0x000fe20000000800 */
[----:B-1----:R-:W-:-:S07]  /*7cb0*/  F2FP.BF16.F32.PACK_AB R49, R30, R22 ;  /* 0x000000161e31723e */ /* 0x002fce00000010ff */
[----:B------:R-:W1:Y:S01]  /*7cc0*/  MUFU.EX2 R53, R53 ;  /* 0x0000003500357308 */ /* 0x000e620000000800 */
[----:B--2---:R-:W-:-:S07]  /*7cd0*/  FADD.FTZ R28, R52, R13 ;  /* 0x0000000d341c7221 */ /* 0x004fce0000010000 */
[----:B------:R-:W-:Y:S08]  /*7ce0*/  MUFU.EX2 R31, R31 ;  /* 0x0000001f001f7308 */ /* 0x000ff00000000800 */
[----:B------:R-:W2:Y:S01]  /*7cf0*/  MUFU.EX2 R56, R56 ;  /* 0x0000003800387308 */ /* 0x000ea20000000800 */
[----:B-1----:R-:W-:-:S07]  /*7d00*/  F2FP.BF16.F32.PACK_AB R50, R53, R52 ;  /* 0x000000343532723e */ /* 0x002fce00000010ff */
[----:B------:R-:W-:Y:S08]  /*7d10*/  MUFU.EX2 R3, R58 ;  /* 0x0000003a00037308 */ /* 0x000ff00000000800 */
[----:B------:R-:W0:Y:S08]  /*7d20*/  MUFU.EX2 R57, R57 ;  /* 0x0000003900397308 */ /* 0x000e300000000800 */
[----:B------:R1:W-:Y:S08]  /*7d30*/  MUFU.EX2 R21, R11 ;  /* 0x0000000b00157308 */ /* 0x0003f00000000800 */
[----:B------:R-:W3:Y:S01]  /*7d40*/  MUFU.EX2 R12, R12 ;  /* 0x0000000c000c7308 */ /* 0x000ee20000000800 */
[----:B-1----:R-:W-:Y:S01]  /*7d50*/  F2FP.BF16.F32.PACK_AB R11, R23, R18 ;  /* 0x00000012170b723e */ /* 0x002fe200000010ff */
[----:B------:R-:W-:Y:S01]  /*7d60*/  FADD.FTZ R18, R30, R47 ;  /* 0x0000002f1e127221 */ /* 0x000fe20000010000 */
[----:B------:R-:W-:-:S03]  /*7d70*/  FADD.FTZ R23, R53, R28 ;  /* 0x0000001c35177221 */ /* 0x000fc60000010000 */
[----:B------:R-:W-:Y:S01]  /*7d80*/  FADD.FTZ R18, R51, R18 ;  /* 0x0000001233127221 */ /* 0x000fe20000010000 */
[----:B--2---:R-:W-:Y:S01]  /*7d90*/  FADD.FTZ R28, R56, R23 ;  /* 0x00000017381c7221 */ /* 0x004fe20000010000 */
[----:B------:R-:W1:Y:S01]  /*7da0*/  MUFU.EX2 R60, R60 ;  /* 0x0000003c003c7308 */ /* 0x000e620000000800 */
[----:B------:R1:W-:Y:S01]  /*7db0*/  STSM.16.M88.4 [R16], R8 ;  /* 0x0000000810007844 */ /* 0x0003e20000000200 */
[----:B------:R-:W-:Y:S01]  /*7dc0*/  FADD.FTZ R18, R31, R18 ;  /* 0x000000121f127221 */ /* 0x000fe20000010000 */
[C---:B0-----:R-:W-:Y:S01]  /*7dd0*/  FADD.FTZ R5, R57.reuse, R28 ;  /* 0x0000001c39057221 */ /* 0x041fe20000010000 */
[----:B------:R-:W-:Y:S01]  /*7de0*/  F2FP.BF16.F32.PACK_AB R56, R57, R56 ;  /* 0x000000383938723e */ /* 0x000fe200000010ff */
[----:B------:R-:W-:Y:S01]  /*7df0*/  STSM.16.M88.4 [R2+0x24800], R40 ;  /* 0x0248002802007844 */ /* 0x000fe20000000200 */
[----:B------:R-:W-:Y:S01]  /*7e00*/  FADD.FTZ R23, R3, R18 ;  /* 0x0000001203177221 */ /* 0x000fe20000010000 */
[----:B------:R-:W-:Y:S01]  /*7e10*/  F2FP.BF16.F32.PACK_AB R51, R31, R51 ;  /* 0x000000331f33723e */ /* 0x000fe200000010ff */
[----:B------:R-:W0:Y:S01]  /*7e20*/  MUFU.EX2 R59, R59 ;  /* 0x0000003b003b7308 */ /* 0x000e220000000800 */
[C---:B---3--:R-:W-:Y:S01]  /*7e30*/  F2FP.BF16.F32.PACK_AB R57, R12.reuse, R3 ;  /* 0x000000030c39723e */ /* 0x048fe200000010ff */
[----:B------:R-:W-:-:S02]  /*7e40*/  FADD.FTZ R6, R12, R23 ;  /* 0x000000170c067221 */ /* 0x000fc40000010000 */
[----:B------:R-:W-:Y:S04]  /*7e50*/  STSM.16.M88.4 [R154], R48 ;  /* 0x000000309a007844 */ /* 0x000fe80000000200 */
[----:B------:R-:W2:Y:S01]  /*7e60*/  MUFU.EX2 R61, R61 ;  /* 0x0000003d003d7308 */ /* 0x000ea20000000800 */
[----:B-1----:R-:W-:-:S07]  /*7e70*/  FADD.FTZ R8, R60, R5 ;  /* 0x000000053c087221 */ /* 0x002fce0000010000 */
[----:B------:R-:W1:Y:S01]  /*7e80*/  MUFU.EX2 R38, R38 ;  /* 0x0000002600267308 */ /* 0x000e620000000800 */
[----:B0-----:R-:W-:-:S07]  /*7e90*/  FADD.FTZ R5, R59, R6 ;  /* 0x000000063b057221 */ /* 0x001fce0000010000 */
[----:B------:R-:W0:Y:S01]  /*7ea0*/  MUFU.EX2 R64, R64 ;  /* 0x0000004000407308 */ /* 0x000e220000000800 */
[C---:B--2---:R-:W-:Y:S01]  /*7eb0*/  FADD.FTZ R7, R61.reuse, R8 ;  /* 0x000000083d077221 */ /* 0x044fe20000010000 */
[----:B------:R-:W-:-:S06]  /*7ec0*/  F2FP.BF16.F32.PACK_AB R58, R61, R60 ;  /* 0x0000003c3d3a723e */ /* 0x000fcc00000010ff */
[----:B------:R-:W2:Y:S01]  /*7ed0*/  MUFU.EX2 R39, R39 ;  /* 0x0000002700277308 */ /* 0x000ea20000000800 */
[C---:B-1----:R-:W-:Y:S01]  /*7ee0*/  FADD.FTZ R6, R38.reuse, R5 ;  /* 0x0000000526067221 */ /* 0x042fe20000010000 */
[----:B------:R-:W-:-:S05]  /*7ef0*/  F2FP.BF16.F32.PACK_AB R59, R38, R59 ;  /* 0x0000003b263b723e */ /* 0x000fca00000010ff */
[----:B------:R-:W-:Y:S01]  /*7f00*/  STSM.16.M88.4 [R17+0x6000], R56 ;  /* 0x0060003811007844 */ /* 0x000fe20000000200 */
[----:B------:R-:W1:Y:S01]  /*7f10*/  MUFU.EX2 R65, R65 ;  /* 0x0000004100417308 */ /* 0x000e620000000800 */
[----:B0-----:R-:W-:-:S07]  /*7f20*/  FADD.FTZ R8, R64, R7 ;  /* 0x0000000740087221 */ /* 0x001fce0000010000 */
[----:B------:R-:W0:Y:S01]  /*7f30*/  MUFU.EX2 R46, R46 ;  /* 0x0000002e002e7308 */ /* 0x000e220000000800 */
[----:B--2---:R-:W-:-:S07]  /*7f40*/  FADD.FTZ R7, R39, R6 ;  /* 0x0000000627077221 */ /* 0x004fce0000010000 */
[----:B------:R-:W2:Y:S01]  /*7f50*/  MUFU.EX2 R70, R70 ;  /* 0x0000004600467308 */ /* 0x000ea20000000800 */
[C---:B-1----:R-:W-:Y:S01]  /*7f60*/  FADD.FTZ R9, R65.reuse, R8 ;  /* 0x0000000841097221 */ /* 0x042fe20000010000 */
[----:B------:R-:W-:-:S06]  /*7f70*/  F2FP.BF16.F32.PACK_AB R64, R65, R64 ;  /* 0x000000404140723e */ /* 0x000fcc00000010ff */
[----:B------:R-:W1:Y:S01]  /*7f80*/  MUFU.EX2 R67, R67 ;  /* 0x0000004300437308 */ /* 0x000e620000000800 */
[C---:B0-----:R-:W-:Y:S01]  /*7f90*/  FADD.FTZ R8, R46.reuse, R7 ;  /* 0x000000072e087221 */ /* 0x041fe20000010000 */
[----:B------:R-:W-:-:S06]  /*7fa0*/  F2FP.BF16.F32.PACK_AB R65, R46, R39 ;  /* 0x000000272e41723e */ /* 0x000fcc00000010ff */
[----:B------:R-:W0:Y:S01]  /*7fb0*/  MUFU.EX2 R71, R71 ;  /* 0x0000004700477308 */ /* 0x000e220000000800 */
[----:B--2---:R-:W-:-:S07]  /*7fc0*/  FADD.FTZ R10, R70, R9 ;  /* 0x00000009460a7221 */ /* 0x004fce0000010000 */
[----:B------:R-:W2:Y:S01]  /*7fd0*/  MUFU.EX2 R15, R69 ;  /* 0x00000045000f7308 */ /* 0x000ea20000000800 */
[----:B-1----:R-:W-:-:S07]  /*7fe0*/  FADD.FTZ R8, R67, R8 ;  /* 0x0000000843087221 */ /* 0x002fce0000010000 */
[----:B------:R-:W1:Y:S01]  /*7ff0*/  MUFU.EX2 R74, R74 ;  /* 0x0000004a004a7308 */ /* 0x000e620000000800 */
[C---:B0-----:R-:W-:Y:S01]  /*8000*/  FADD.FTZ R3, R71.reuse, R10 ;  /* 0x0000000a47037221 */ /* 0x041fe20000010000 */
[----:B------:R-:W-:-:S06]  /*8010*/  F2FP.BF16.F32.PACK_AB R66, R71, R70 ;  /* 0x000000464742723e */ /* 0x000fcc00000010ff */
[----:B------:R-:W0:Y:S01]  /*8020*/  MUFU.EX2 R77, R72 ;  /* 0x00000048004d7308 */ /* 0x000e220000000800 */
[C---:B--2---:R-:W-:Y:S01]  /*8030*/  FADD.FTZ R8, R15.reuse, R8 ;  /* 0x000000080f087221 */ /* 0x044fe20000010000 */
[----:B------:R-:W-:-:S05]  /*8040*/  F2FP.BF16.F32.PACK_AB R67, R15, R67 ;  /* 0x000000430f43723e */ /* 0x000fca00000010ff */
[----:B------:R-:W-:Y:S01]  /*8050*/  STSM.16.M88.4 [R16+0x6000], R64 ;  /* 0x0060004010007844 */ /* 0x000fe20000000200 */
[----:B------:R-:W2:Y:S01]  /*8060*/  MUFU.EX2 R75, R75 ;  /* 0x0000004b004b7308 */ /* 0x000ea20000000800 */
[----:B-1----:R-:W-:-:S07]  /*8070*/  FADD.FTZ R10, R74, R3 ;  /* 0x000000034a0a7221 */ /* 0x002fce0000010000 */
[----:B------:R-:W1:Y:S01]  /*8080*/  MUFU.EX2 R14, R73 ;  /* 0x00000049000e7308 */ /* 0x000e620000000800 */
[----:B0-----:R-:W-:-:S07]  /*8090*/  FADD.FTZ R3, R77, R8 ;  /* 0x000000084d037221 */ /* 0x001fce0000010000 */
[----:B------:R-:W0:Y:S01]  /*80a0*/  MUFU.EX2 R78, R78 ;  /* 0x0000004e004e7308 */ /* 0x000e220000000800 */
[----:B--2---:R-:W-:-:S07]  /*80b0*/  FADD.FTZ R7, R75, R10 ;  /* 0x0000000a4b077221 */ /* 0x004fce0000010000 */
[----:B------:R2:W3:Y:S01]  /*80c0*/  MUFU.EX2 R20, R76 ;  /* 0x0000004c00147308 */ /* 0x0004e20000000800 */
[C---:B-1----:R-:W-:Y:S01]  /*80d0*/  FADD.FTZ R3, R14.reuse, R3 ;  /* 0x000000030e037221 */ /* 0x042fe20000010000 */
[----:B------:R-:W-:-:S06]  /*80e0*/  F2FP.BF16.F32.PACK_AB R77, R14, R77 ;  /* 0x0000004d0e4d723e */ /* 0x000fcc00000010ff */
[----:B------:R-:W1:Y:S01]  /*80f0*/  MUFU.EX2 R79, R79 ;  /* 0x0000004f004f7308 */ /* 0x000e620000000800 */
[----:B0-----:R-:W-:Y:S01]  /*8100*/  FADD.FTZ R8, R78, R7 ;  /* 0x000000074e087221 */ /* 0x001fe20000010000 */
[----:B--2---:R-:W-:-:S06]  /*8110*/  F2FP.BF16.F32.PACK_AB R76, R75, R74 ;  /* 0x0000004a4b4c723e */ /* 0x004fcc00000010ff */
[----:B------:R-:W0:Y:S01]  /*8120*/  MUFU.EX2 R82, R82 ;  /* 0x0000005200527308 */ /* 0x000e220000000800 */
[----:B---3--:R-:W-:-:S04]  /*8130*/  FADD.FTZ R10, R20, R3 ;  /* 0x00000003140a7221 */ /* 0x008fc80000010000 */
[----:B------:R-:W-:-:S03]  /*8140*/  FADD.FTZ R7, R21, R10 ;  /* 0x0000000a15077221 */ /* 0x000fc60000010000 */
[----:B------:R-:W2:Y:S01]  /*8150*/  MUFU.EX2 R80, R80 ;  /* 0x0000005000507308 */ /* 0x000ea20000000800 */
[C---:B-1----:R-:W-:Y:S01]  /*8160*/  FADD.FTZ R3, R79.reuse, R8 ;  /* 0x000000084f037221 */ /* 0x042fe20000010000 */
[----:B------:R-:W-:Y:S02]  /*8170*/  F2FP.BF16.F32.PACK_AB R78, R79, R78 ;  /* 0x0000004e4f4e723e */ /* 0x000fe400000010ff */
[----:B------:R-:W-:-:S04]  /*8180*/  F2FP.BF16.F32.PACK_AB R79, R21, R20 ;  /* 0x00000014154f723e */ /* 0x000fc800000010ff */
[----:B------:R-:W1:Y:S01]  /*8190*/  MUFU.EX2 R83, R83 ;  /* 0x0000005300537308 */ /* 0x000e620000000800 */
[----:B0-----:R-:W-:Y:S01]  /*81a0*/  FADD.FTZ R8, R82, R3 ;  /* 0x0000000352087221 */ /* 0x001fe20000010000 */
[----:B------:R-:W-:Y:S06]  /*81b0*/  STSM.16.M88.4 [R2+0x2a800], R76 ;  /* 0x02a8004c02007844 */ /* 0x000fec0000000200 */
[----:B------:R-:W0:Y:S01]  /*81c0*/  MUFU.EX2 R81, R81 ;  /* 0x0000005100517308 */ /* 0x000e220000000800 */
[----:B--2---:R-:W-:-:S07]  /*81d0*/  FADD.FTZ R10, R80, R7 ;  /* 0x00000007500a7221 */ /* 0x004fce0000010000 */
[----:B------:R-:W2:Y:S01]  /*81e0*/  MUFU.EX2 R86, R86 ;  /* 0x0000005600567308 */ /* 0x000ea20000000800 */
[----:B-1----:R-:W-:-:S07]  /*81f0*/  FADD.FTZ R3, R83, R8 ;  /* 0x0000000853037221 */ /* 0x002fce0000010000 */
[----:B------:R1:W3:Y:S01]  /*8200*/  MUFU.EX2 R13, R84 ;  /* 0x00000054000d7308 */ /* 0x0002e20000000800 */
[----:B0-----:R-:W-:-:S07]  /*8210*/  FADD.FTZ R10, R81, R10 ;  /* 0x0000000a510a7221 */ /* 0x001fce0000010000 */
[----:B------:R-:W0:Y:S01]  /*8220*/  MUFU.EX2 R87, R87 ;  /* 0x0000005700577308 */ /* 0x000e220000000800 */
[----:B--2---:R-:W-:Y:S01]  /*8230*/  FADD.FTZ R8, R86, R3 ;  /* 0x0000000356087221 */ /* 0x004fe20000010000 */
[----:B-1----:R-:W-:-:S06]  /*8240*/  F2FP.BF16.F32.PACK_AB R84, R83, R82 ;  /* 0x000000525354723e */ /* 0x002fcc00000010ff */
[----:B------:R1:W2:Y:S01]  /*8250*/  MUFU.EX2 R4, R85 ;  /* 0x0000005500047308 */ /* 0x0002a20000000800 */
[----:B---3--:R-:W-:-:S07]  /*8260*/  FADD.FTZ R3, R13, R10 ;  /* 0x0000000a0d037221 */ /* 0x008fce0000010000 */
[----:B------:R-:W3:Y:S01]  /*8270*/  MUFU.EX2 R90, R90 ;  /* 0x0000005a005a7308 */ /* 0x000ee20000000800 */
[C---:B0-----:R-:W-:Y:S01]  /*8280*/  FADD.FTZ R7, R87.reuse, R8 ;  /* 0x0000000857077221 */ /* 0x041fe20000010000 */
[----:B------:R-:W-:Y:S02]  /*8290*/  F2FP.BF16.F32.PACK_AB R86, R87, R86 ;  /* 0x000000565756723e */ /* 0x000fe400000010ff */
[----:B-1----:R-:W-:-:S04]  /*82a0*/  F2FP.BF16.F32.PACK_AB R85, R81, R80 ;  /* 0x000000505155723e */ /* 0x002fc800000010ff */
[----:B------:R-:W0:Y:S01]  /*82b0*/  MUFU.EX2 R5, R88 ;  /* 0x0000005800057308 */ /* 0x000e220000000800 */
[C---:B--2---:R-:W-:Y:S01]  /*82c0*/  FADD.FTZ R8, R4.reuse, R3 ;  /* 0x0000000304087221 */ /* 0x044fe20000010000 */
[----:B------:R-:W-:-:S05]  /*82d0*/  F2FP.BF16.F32.PACK_AB R87, R4, R13 ;  /* 0x0000000d0457723e */ /* 0x000fca00000010ff */
[----:B------:R-:W-:Y:S01]  /*82e0*/  STSM.16.M88.4 [R153], R84 ;  /* 0x0000005499007844 */ /* 0x000fe20000000200 */
[----:B------:R-:W1:Y:S01]  /*82f0*/  MUFU.EX2 R91, R91 ;  /* 0x0000005b005b7308 */ /* 0x000e620000000800 */
[----:B---3--:R-:W-:-:S07]  /*8300*/  FADD.FTZ R10, R90, R7 ;  /* 0x000000075a0a7221 */ /* 0x008fce0000010000 */
[----:B------:R-:W2:Y:S01]  /*8310*/  MUFU.EX2 R6, R89 ;  /* 0x0000005900067308 */ /* 0x000ea20000000800 */
[----:B0-----:R-:W-:-:S07]  /*8320*/  FADD.FTZ R3, R5, R8 ;  /* 0x0000000805037221 */ /* 0x001fce0000010000 */
[----:B------:R-:W0:Y:S01]  /*8330*/  MUFU.EX2 R93, R93 ;  /* 0x0000005d005d7308 */ /* 0x000e220000000800 */
[C---:B-1----:R-:W-:Y:S01]  /*8340*/  FADD.FTZ R10, R91.reuse, R10 ;  /* 0x0000000a5b0a7221 */ /* 0x042fe20000010000 */
[----:B------:R-:W-:-:S06]  /*8350*/  F2FP.BF16.F32.PACK_AB R4, R91, R90 ;  /* 0x0000005a5b04723e */ /* 0x000fcc00000010ff */
[----:B------:R-:W1:Y:S01]  /*8360*/  MUFU.EX2 R92, R92 ;  /* 0x0000005c005c7308 */ /* 0x000e620000000800 */
[C---:B--2---:R-:W-:Y:S01]  /*8370*/  FADD.FTZ R3, R6.reuse, R3 ;  /* 0x0000000306037221 */ /* 0x044fe20000010000 */
[----:B------:R-:W-:-:S06]  /*8380*/  F2FP.BF16.F32.PACK_AB R5, R6, R5 ;  /* 0x000000050605723e */ /* 0x000fcc00000010ff */
[----:B------:R-:W2:Y:S01]  /*8390*/  MUFU.EX2 R95, R95 ;  /* 0x0000005f005f7308 */ /* 0x000ea20000000800 */
[----:B0-----:R-:W-:-:S07]  /*83a0*/  FADD.FTZ R10, R93, R10 ;  /* 0x0000000a5d0a7221 */ /* 0x001fce0000010000 */
[----:B------:R-:W0:Y:S01]  /*83b0*/  MUFU.EX2 R94, R94 ;  /* 0x0000005e005e7308 */ /* 0x000e220000000800 */
[----:B-1----:R-:W-:-:S07]  /*83c0*/  FADD.FTZ R3, R92, R3 ;  /* 0x000000035c037221 */ /* 0x002fce0000010000 */
[----:B------:R-:W1:Y:S01]  /*83d0*/  MUFU.EX2 R100, R100 ;  /* 0x0000006400647308 */ /* 0x000e620000000800 */
[C---:B--2---:R-:W-:Y:S01]  /*83e0*/  FADD.FTZ R7, R95.reuse, R10 ;  /* 0x0000000a5f077221 */ /* 0x044fe20000010000 */
[----:B------:R-:W-:-:S06]  /*83f0*/  F2FP.BF16.F32.PACK_AB R6, R95, R93 ;  /* 0x0000005d5f06723e */ /* 0x000fcc00000010ff */
[----:B------:R-:W2:Y:S01]  /*8400*/  MUFU.EX2 R18, R97 ;  /* 0x0000006100127308 */ /* 0x000ea20000000800 */
[----:B0-----:R-:W-:-:S07]  /*8410*/  FADD.FTZ R3, R94, R3 ;  /* 0x000000035e037221 */ /* 0x001fce0000010000 */
[----:B------:R-:W0:Y:S01]  /*8420*/  MUFU.EX2 R99, R99 ;  /* 0x0000006300637308 */ /* 0x000e220000000800 */
[----:B-1----:R-:W-:Y:S01]  /*8430*/  FADD.FTZ R8, R100, R7 ;  /* 0x0000000764087221 */ /* 0x002fe20000010000 */
[----:B------:R-:W-:-:S05]  /*8440*/  F2FP.BF16.F32.PACK_AB R7, R94, R92 ;  /* 0x0000005c5e07723e */ /* 0x000fca00000010ff */
[----:B------:R1:W-:Y:S01]  /*8450*/  STSM.16.M88.4 [R17+0xc000], R4 ;  /* 0x00c0000411007844 */ /* 0x0003e20000000200 */
[----:B------:R-:W3:Y:S01]  /*8460*/  MUFU.EX2 R9, R98 ;  /* 0x0000006200097308 */ /* 0x000ee20000000800 */
[----:B--2---:R-:W-:-:S07]  /*8470*/  FADD.FTZ R3, R18, R3 ;  /* 0x0000000312037221 */ /* 0x004fce0000010000 */
[----:B------:R-:W2:Y:S01]  /*8480*/  MUFU.EX2 R101, R101 ;  /* 0x0000006500657308 */ /* 0x000ea20000000800 */
[C---:B0-----:R-:W-:Y:S01]  /*8490*/  FADD.FTZ R12, R99.reuse, R8 ;  /* 0x00000008630c7221 */ /* 0x041fe20000010000 */
[----:B------:R-:W-:Y:S01]  /*84a0*/  F2FP.BF16.F32.PACK_AB R8, R99, R100 ;  /* 0x000000646308723e */ /* 0x000fe200000010ff */
[----:B-1----:R-:W-:-:S05]  /*84b0*/  IMAD.MOV.U32 R5, RZ, RZ, R103 ;  /* 0x000000ffff057224 */ /* 0x002fca00078e0067 */
[----:B------:R-:W0:Y:S01]  /*84c0*/  MUFU.EX2 R105, R105 ;  /* 0x0000006900697308 */ /* 0x000e220000000800 */
[C---:B---3--:R-:W-:Y:S01]  /*84d0*/  FADD.FTZ R3, R9.reuse, R3 ;  /* 0x0000000309037221 */ /* 0x048fe20000010000 */
[----:B------:R-:W-:-:S06]  /*84e0*/  F2FP.BF16.F32.PACK_AB R9, R9, R18 ;  /* 0x000000120909723e */ /* 0x000fcc00000010ff */
[----:B------:R-:W1:Y:S01]  /*84f0*/  MUFU.EX2 R102, R102 ;  /* 0x0000006600667308 */ /* 0x000e620000000800 */
[----:B--2---:R-:W-:-:S07]  /*8500*/  FADD.FTZ R12, R101, R12 ;  /* 0x0000000c650c7221 */ /* 0x004fce0000010000 */
[----:B------:R-:W2:Y:S01]  /*8510*/  MUFU.EX2 R104, R104 ;  /* 0x0000006800687308 */ /* 0x000ea20000000800 */
[C---:B0-----:R-:W-:Y:S01]  /*8520*/  F2FP.BF16.F32.PACK_AB R10, R105.reuse, R101 ;  /* 0x00000065690a723e */ /* 0x041fe200000010ff */
[----:B-1----:R-:W-:Y:S01]  /*8530*/  FADD.FTZ R13, R102, R3 ;  /* 0x00000003660d7221 */ /* 0x002fe20000010000 */
[----:B------:R-:W-:Y:S01]  /*8540*/  FADD.FTZ R3, R105, R12 ;  /* 0x0000000c69037221 */ /* 0x000fe20000010000 */
[C---:B--2---:R-:W-:Y:S02]  /*8550*/  F2FP.BF16.F32.PACK_AB R11, R104.reuse, R102 ;  /* 0x00000066680b723e */ /* 0x044fe400000010ff */
[----:B------:R-:W-:-:S03]  /*8560*/  FADD.FTZ R4, R104, R13 ;  /* 0x0000000d68047221 */ /* 0x000fc60000010000 */
[----:B------:R0:W-:Y:S01]  /*8570*/  STSM.16.M88.4 [R16+0xc000], R8 ;  /* 0x00c0000810007844 */ /* 0x0001e20000000200 */
[----:B------:R-:W-:Y:S01]  /*8580*/  @!PT LDS RZ, [RZ] ;  /* 0x00000000fffff984 */ /* 0x000fe20000000800 */
[----:B------:R-:W-:Y:S01]  /*8590*/  @!PT LDS RZ, [RZ] ;  /* 0x00000000fffff984 */ /* 0x000fe20000000800 */
[----:B------:R-:W-:Y:S01]  /*85a0*/  @!PT LDS RZ, [RZ] ;  /* 0x00000000fffff984 */ /* 0x000fe20000000800 */
[----:B------:R-:W-:Y:S01]  /*85b0*/  @!PT LDS RZ, [RZ] ;  /* 0x00000000fffff984 */ /* 0x000fe20000000800 */
[----:B------:R1:W-:Y:S06]  /*85c0*/  MEMBAR.ALL.CTA ;  /* 0x0000000000007992 */ /* 0x0003ec0000008000 */
[----:B-1----:R-:W1:Y:S02]  /*85d0*/  FENCE.VIEW.ASYNC.S ;  /* 0x00000000000073c6 */ /* 0x002e640000000000 */
[----:B-1----:R-:W-:Y:S01]  /*85e0*/  NOP ;  /* 0x0000000000007918 */ /* 0x002fe20000000000 */
[----:B------:R-:W-:Y:S05]  /*85f0*/  @P2 BRA `(.L_x_185) ;  /* 0xffffffc8008c2947 */ /* 0x000fea000383ffff */
.L_x_176:
[----:B------:R-:W-:Y:S06]  /*8600*/  BAR.ARV 0x8, 0x200 ;  /* 0x0208000000007b1d */ /* 0x000fec0000002000 */
[----:B------:R-:W-:Y:S05]  /*8610*/  @!P0 BRA `(.L_x_186) ;  /* 0x0000000000048947 */ /* 0x000fea0003800000 */
[----:B------:R-:W-:Y:S01]  /*8620*/  BPT.TRAP 0x1 ;  /* 0x000000040000795c */ /* 0x000fe20000300000 */
.L_x_186:
[----:B------:R-:W-:Y:S01]  /*8630*/  ULEA UR12, UR38, UR39, 0x3 ;  /* 0x00000027260c7291 */ /* 0x000fe2000f8e183f */
[----:B------:R-:W-:-:S05]  /*8640*/  IMAD.U32 R0, RZ, RZ, UR37 ;  /* 0x00000025ff007e24 */ /* 0x000fca000f8e00ff */
[----:B------:R-:W-:-:S04]  /*8650*/  SHF.L.U32 R0, R0, 0x1f, RZ ;  /* 0x0000001f00007819 */ /* 0x000fc800000006ff */
[----:B------:R1:W2:Y:S01]  /*8660*/  SYNCS.PHASECHK.TRANS64.TRYWAIT P2, [UR12+0x30850], R0 ;  /* 0x03085000ff0075a7 */ /* 0x0002a2000804014c */
[----:B------:R-:W-:Y:S05]  /*8670*/  @!P0 BRA `(.L_x_187) ;  /* 0x0000000000048947 */ /* 0x000fea0003800000 */
[----:B------:R-:W-:Y:S01]  /*8680*/  BPT.TRAP 0x1 ;  /* 0x000000040000795c */ /* 0x000fe20000300000 */
.L_x_187:
[----:B--2---:R-:W-:Y:S05]  /*8690*/  @P2 BRA `(.L_x_188) ;  /* 0x0000000000082947 */ /* 0x004fea0003800000 */
[----:B------:R-:W2:Y:S02]  /*86a0*/  SYNCS.PHASECHK.TRANS64.TRYWAIT P0, [UR12+0x30850], R0 ;  /* 0x03085000ff0075a7 */ /* 0x000ea4000800014c */
[----:B--2---:R-:W-:Y:S05]  /*86b0*/  @!P0 BRA `(.L_x_189) ;  /* 0x00000078000c8947 */ /* 0x004fea0003800000 */
.L_x_188:
[----:B------:R-:W-:Y:S01]  /*86c0*/  UIADD3 UR39, UR39, 0x400, URZ ;  /* 0x0000040027277890 */ /* 0x000fe2000fffe03f */
[----:B------:R-:W-:Y:S01]  /*86d0*/  WARPGROUP.ARRIVE ;  /* 0x00000000000079c5 */ /* 0x000fe20000000000 */
[----:B------:R-:W-:Y:S01]  /*86e0*/  UIADD3 UR25, UR25, 0x1e800, URZ ;  /* 0x0001e80019197890 */ /* 0x000fe2000fffe03f */
[----:B-12---:R-:W1:Y:S01]  /*86f0*/  SHFL.BFLY PT, R0, R3, 0x2, 0x1f ;  /* 0x0c401f0003007f89 */ /* 0x006e6200000e0000 */
[----:B------:R-:W-:Y:S01]  /*8700*/  USHF.R.U32.HI UR39, URZ, 0x4, UR39 ;  /* 0x000000043f277899 */ /* 0x000fe20008011627 */
[----:B------:R-:W-:Y:S01]  /*8710*/  IMAD.MOV.U32 R21, RZ, RZ, RZ ;  /* 0x000000ffff157224 */ /* 0x000fe200078e00ff */
[----:B------:R-:W-:Y:S01]  /*8720*/  USHF.R.U32.HI UR25, URZ, 0x4, UR25 ;  /* 0x000000043f197899 */ /* 0x000fe20008011619 */
[----:B------:R-:W2:Y:S01]  /*8730*/  SHFL.BFLY PT, R5, R4, 0x2, 0x1f ;  /* 0x0c401f0004057f89 */ /* 0x000ea200000e0000 */
[----:B------:R-:W-:Y:S01]  /*8740*/  ULOP3.LUT UR6, UR39, 0x3fff, URZ, 0xc0, !UPT ;  /* 0x00003fff27067892 */ /* 0x000fe2000f8ec03f */
[----:B0--3--:R-:W-:Y:S01]  /*8750*/  IMAD.U32 R11, RZ, RZ, UR26 ;  /* 0x0000001aff0b7e24 */ /* 0x009fe2000f8e00ff */
[----:B------:R-:W-:-:S02]  /*8760*/  ULOP3.LUT UR4, UR25, 0x3fff, URZ, 0xc0, !UPT ;  /* 0x00003fff19047892 */ /* 0x000fc4000f8ec03f */
[----:B------:R-:W-:Y:S02]  /*8770*/  UIMAD UR6, UR38, 0x600, UR6 ;  /* 0x00000600260678a4 */ /* 0x000fe4000f8e0206 */
[----:B------:R-:W-:Y:S01]  /*8780*/  ULOP3.LUT UR4, UR4, 0x10000, URZ, 0xfc, !UPT ;  /* 0x0001000004047892 */ /* 0x000fe2000f8efc3f */
[----:B------:R-:W-:Y:S01]  /*8790*/  UMOV UR7, 0x40000040 ;  /* 0x4000004000077882 */ /* 0x000fe20000000000 */
[----:B------:R-:W-:Y:S01]  /*87a0*/  UMOV UR5, 0x40000040 ;  /* 0x4000004000057882 */ /* 0x000fe20000000000 */
[----:B------:R-:W-:Y:S02]  /*87b0*/  UIADD3 UR10, UR6, 0x80, URZ ;  /* 0x00000080060a7890 */ /* 0x000fe4000fffe03f */
[----:B------:R-:W-:Y:S01]  /*87c0*/  UIADD3 UR8, UR4, 0x2, URZ ;  /* 0x0000000204087890 */ /* 0x000fe2000fffe03f */
[----:B------:R-:W-:-:S03]  /*87d0*/  UMOV UR11, 0x40000040 ;  /* 0x40000040000b7882 */ /* 0x000fc60000000000 */
[----:B------:R-:W-:Y:S01]  /*87e0*/  HGMMA.64x64x16.F32.BF16 R120, gdesc[UR4].tnspB, R120, gsb0 ;  /* 0x40e00000047879f0 */ /* 0x000fe20008001878 */
[----:B------:R-:W-:Y:S01]  /*87f0*/  UMOV UR9, 0x40000040 ;  /* 0x4000004000097882 */ /* 0x000fe20000000000 */
[----:B------:R-:W-:Y:S01]  /*8800*/  UMOV UR7, 0x40000040 ;  /* 0x4000004000077882 */ /* 0x000fe20000000000 */
[----:B------:R-:W-:Y:S01]  /*8810*/  UMOV UR5, 0x40000040 ;  /* 0x4000004000057882 */ /* 0x000fe20000000000 */
[----:B-1----:R-:W-:Y:S01]  /*8820*/  FADD.FTZ R0, R0, R3 ;  /* 0x0000000300007221 */ /* 0x002fe20000010000 */
[----:B------:R-:W-:Y:S01]  /*8830*/  UIADD3 UR38, UR38, 0x1, URZ ;  /* 0x0000000126267890 */ /* 0x000fe2000fffe03f */
[----:B------:R-:W-:Y:S01]  /*8840*/  IMAD.MOV.U32 R3, RZ, RZ, -0x800000 ;  /* 0xff800000ff037424 */ /* 0x000fe200078e00ff */
[----:B------:R-:W-:Y:S01]  /*8850*/  UIADD3 UR45, UR45, 0x1, URZ ;  /* 0x000000012d2d7890 */ /* 0x000fe2000fffe03f */
[----:B--2---:R-:W-:Y:S01]  /*8860*/  FADD.FTZ R6, R5, R4 ;  /* 0x0000000405067221 */ /* 0x004fe20000010000 */
[----:B------:R-:W-:Y:S01]  /*8870*/  UISETP.NE.AND UP0, UPT, UR38, 0x2, UPT ;  /* 0x000000022600788c */ /* 0x000fe2000bf05270 */
[----:B------:R-:W0:Y:S03]  /*8880*/  SHFL.BFLY PT, R5, R0, 0x1, 0x1f ;  /* 0x0c201f0000057f89 */ /* 0x000e2600000e0000 */
[----:B------:R-:W-:Y:S01]  /*8890*/  USEL UR38, UR38, URZ, UP0 ;  /* 0x0000003f26267287 */ /* 0x000fe20008000000 */
[----:B------:R-:W1:Y:S01]  /*88a0*/  SHFL.BFLY PT, R7, R6, 0x1, 0x1f ;  /* 0x0c201f0006077f89 */ /* 0x000e6200000e0000 */
[----:B0-----:R-:W-:Y:S01]  /*88b0*/  FADD.FTZ R9, R0, R5 ;  /* 0x0000000500097221 */ /* 0x001fe20000010000 */
[----:B------:R-:W-:-:S02]  /*88c0*/  IMAD.U32 R5, RZ, RZ, UR26 ;  /* 0x0000001aff057e24 */ /* 0x000fc4000f8e00ff */
[----:B------:R-:W-:Y:S02]  /*88d0*/  IMAD.MOV.U32 R0, RZ, RZ, -0x800000 ;  /* 0xff800000ff007424 */ /* 0x000fe400078e00ff */
[----:B-1----:R-:W-:Y:S01]  /*88e0*/  FADD.FTZ R10, R6, R7 ;  /* 0x00000007060a7221 */ /* 0x002fe20000010000 */
[----:B------:R-:W-:Y:S01]  /*88f0*/  FSETP.NE.FTZ.AND P0, PT, R9, RZ, PT ;  /* 0x000000ff0900720b */ /* 0x000fe20003f15000 */
[----:B------:R-:W-:Y:S01]  /*8900*/  IMAD.U32 R6, RZ, RZ, UR12 ;  /* 0x0000000cff067e24 */ /* 0x000fe2000f8e00ff */
[----:B------:R-:W-:Y:S02]  /*8910*/  MOV R7, RZ ;  /* 0x000000ff00077202 */ /* 0x000fe40000000f00 */
[----:B------:R-:W-:Y:S02]  /*8920*/  FSETP.NE.FTZ.AND P2, PT, R10, RZ, PT ;  /* 0x000000ff0a00720b */ /* 0x000fe40003f55000 */
[----:B------:R-:W-:-:S04]  /*8930*/  @!P1 IADD3 R6, R6, 0x30860, RZ ;  /* 0x0003086006069810 */ /* 0x000fc80007ffe0ff */
[----:B------:R-:W-:-:S03]  /*8940*/  @!P1 PRMT R6, RZ, 0x654, R6 ;  /* 0x00000654ff069816 */ /* 0x000fc60000000006 */
[----:B------:R-:W0:Y:S01]  /*8950*/  @P0 MUFU.LG2 R4, R9 ;  /* 0x0000000900040308 */ /* 0x000e220000000c00 */
[----:B------:R-:W-:-:S07]  /*8960*/  @P0 FMUL.FTZ R5, R5, 0.69314718246459960938 ;  /* 0x3f31721805050820 */ /* 0x000fce0000410000 */
[----:B------:R-:W1:Y:S08]  /*8970*/  @P2 MUFU.LG2 R8, R10 ;  /* 0x0000000a00082308 */ /* 0x000e700000000c00 */
[----:B------:R2:W3:Y:S01]  /*8980*/  @P0 MUFU.RCP R21, R9 ;  /* 0x0000000900150308 */ /* 0x0004e20000001000 */
[----:B0-----:R-:W-:-:S04]  /*8990*/  @P0 FMUL.FTZ R4, R4, 0.69314718246459960938 ;  /* 0x3f31721804040820 */ /* 0x001fc80000410000 */
[----:B------:R-:W-:Y:S01]  /*89a0*/  @P0 FFMA.FTZ R3, R5, R96, R4 ;  /* 0x0000006005030223 */ /* 0x000fe20000010004 */
[----:B------:R-:W-:Y:S01]  /*89b0*/  PLOP3.LUT P0, PT, PT, PT, PT, 0x8, 0x0 ;  /* 0x000000000000781c */ /* 0x000fe20003f0e170 */
[----:B------:R-:W-:Y:S02]  /*89c0*/  WARPGROUP.DEPBAR.LE gsb0, 0x0 ;  /* 0x00008000000079c5 */ /* 0x000fe40000010000 */
[----:B------:R-:W-:Y:S01]  /*89d0*/  WARPGROUP.ARRIVE ;  /* 0x00000000000079c5 */ /* 0x000fe20000000000 */
[----:B------:R-:W0:Y:S01]  /*89e0*/  @P2 MUFU.RCP R7, R10 ;  /* 0x0000000a00072308 */ /* 0x000e220000001000 */
[----:B--2---:R-:W-:Y:S01]  /*89f0*/  @P2 FMUL.FTZ R9, R11, 0.69314718246459960938 ;  /* 0x3f3172180b092820 */ /* 0x004fe20000410000 */
[----:B-1----:R-:W-:-:S03]  /*8a00*/  @P2 FMUL.FTZ R8, R8, 0.69314718246459960938 ;  /* 0x3f31721808082820 */ /* 0x002fc60000410000 */
[----:B------:R-:W-:Y:S01]  /*8a10*/  HGMMA.64x64x16.F32.BF16 R120, gdesc[UR8].tnspB, R120, gsb0 ;  /* 0x40e00000087879f0 */ /* 0x000fe20008001878 */
[----:B------:R-:W-:Y:S01]  /*8a20*/  UIADD3 UR10, UR6, 0x100, URZ ;  /* 0x00000100060a7890 */ /* 0x000fe2000fffe03f */
[----:B------:R-:W-:Y:S01]  /*8a30*/  @P2 FFMA.FTZ R0, R9, R103, R8 ;  /* 0x0000006709002223 */ /* 0x000fe20000010008 */
        /* <DEDUP_REMOVED lines=59> */
[----:B------:R-:W-:Y:S02]  /*8df0*/  UIADD3 UR6, UR6, 0x580, URZ ;  /* 0x0000058006067890 */ /* 0x000fe4000fffe03f */
[----:B------:R-:W-:Y:S01]  /*8e00*/  UIADD3 UR4, UR4, 0xc06, URZ ;  /* 0x00000c0604047890 */ /* 0x000fe2000fffe03f */
[----:B------:R-:W-:Y:S02]  /*8e10*/  WARPGROUP.DEPBAR.LE gsb0, 0x0 ;  /* 0x00008000000079c5 */ /* 0x000fe40000010000 */
[----:B------:R-:W-:-:S06]  /*8e20*/  WARPGROUP.ARRIVE ;  /* 0x00000000000079c5 */ /* 0x000fcc0000000000 */
[----:B------:R-:W-:Y:S03]  /*8e30*/  HGMMA.64x64x16.F32.BF16 R120, gdesc[UR8].tnspB, R120, gsb0 ;  /* 0x40e00000087879f0 */ /* 0x000fe60008001878 */
[----:B------:R-:W-:Y:S02]  /*8e40*/  WARPGROUP.DEPBAR.LE gsb0, 0x0 ;  /* 0x00008000000079c5 */ /* 0x000fe40000010000 */
[----:B------:R-:W-:-:S06]  /*8e50*/  WARPGROUP.ARRIVE ;  /* 0x00000000000079c5 */ /* 0x000fcc0000000000 */
[----:B------:R-:W-:Y:S01]  /*8e60*/  HGMMA.64x64x16.F32.BF16 R120, gdesc[UR4].tnspB, R120, gsb0 ;  /* 0x40e00000047879f0 */ /* 0x000fe20008001878 */
[----:B------:R-:W-:-:S04]  /*8e70*/  USEL UR4, URZ, 0x1, UP0 ;  /* 0x000000013f047887 */ /* 0x000fc80008000000 */
[----:B------:R-:W-:Y:S01]  /*8e80*/  ULOP3.LUT UR37, UR37, UR4, URZ, 0x3c, !UPT ;  /* 0x0000000425257292 */ /* 0x000fe2000f8e3c3f */
[----:B------:R-:W-:Y:S02]  /*8e90*/  WARPGROUP.DEPBAR.LE gsb0, 0x0 ;  /* 0x00008000000079c5 */ /* 0x000fe40000010000 */
[----:B------:R1:W-:Y:S01]  /*8ea0*/  @!P1 SYNCS.ARRIVE.TRANS64.RED.A1T0 RZ, [R6+URZ], RZ ;  /* 0x000000ff06ff99a7 */ /* 0x0003e2000810043f */
[-C--:B---3--:R-:W-:Y:S01]  /*8eb0*/  FMUL.FTZ R50, R120, R21.reuse ;  /* 0x0000001578327220 */ /* 0x088fe20000410000 */
        /* <DEDUP_REMOVED lines=30> */
[----:B-1----:R-:W-:-:S07]  /*90a0*/  FMUL.FTZ R151, R151, R7 ;  /* 0x0000000797977220 */ /* 0x002fce0000410000 */
.L_x_169:
[----:B------:R-:W0:Y:S08]  /*90b0*/  S2UR UR4, SR_CgaCtaId ;  /* 0x00000000000479c3 */ /* 0x000e300000008800 */
[----:B------:R-:W-:Y:S06]  /*90c0*/  BAR.SYNC.DEFER_BLOCKING 0x5, 0x200 ;  /* 0x0148000000007b1d */ /* 0x000fec0000010000 */
[----:B------:R-:W-:Y:S01]  /*90d0*/  UMOV UR39, 0x400 ;  /* 0x0000040000277882 */ /* 0x000fe20000000000 */
[----:B------:R-:W-:Y:S01]  /*90e0*/  BSSY B0, `(.L_x_190) ;  /* 0x000019e000007945 */ /* 0x000fe20003800000 */
[----:B0-----:R-:W-:-:S09]  /*90f0*/  ULEA UR39, UR4, UR39, 0x18 ;  /* 0x0000002704277291 */ /* 0x001fd2000f8ec03f */
[----:B------:R-:W0:Y:S02]  /*9100*/  LDS.128 R24, [UR39+0x308d0] ;  /* 0x0308d027ff187984 */ /* 0x000e240008000c00 */
[----:B0-----:R-:W-:Y:S02]  /*9110*/  R2UR UR6, R25 ;  /* 0x00000000190672ca */ /* 0x001fe400000e0000 */
[----:B------:R-:W-:Y:S01]  /*9120*/  R2UR UR5, R26 ;  /* 0x000000001a0572ca */ /* 0x000fe200000e0000 */
[----:B------:R-:W-:Y:S06]  /*9130*/  BAR.ARV 0x4, 0x200 ;  /* 0x0108000000007b1d */ /* 0x000fec0000002000 */
[----:B------:R-:W-:Y:S08]  /*9140*/  @P0 BRA `(.L_x_191) ;  /* 0x0000000c00e80947 */ /* 0x000ff00003800000 */
[----:B------:R-:W2:Y:S01]  /*9150*/  LDL R4, [R1+0x18] ;  /* 0x0000180001047983 */ /* 0x000ea20000100800 */
[----:B------:R-:W0:Y:S01]  /*9160*/  S2UR UR4, SR_SWINHI ;  /* 0x00000000000479c3 */ /* 0x000e220000002f00 */
[----:B------:R-:W-:Y:S02]  /*9170*/  F2FP.BF16.F32.PACK_AB R12, R12, R33 ;  /* 0x000000210c0c723e */ /* 0x000fe400000010ff */
[----:B------:R-:W-:Y:S01]  /*9180*/  F2FP.BF16.F32.PACK_AB R13, R13, R34 ;  /* 0x000000220d0d723e */ /* 0x000fe200000010ff */
[----:B------:R-:W3:Y:S01]  /*9190*/  LDL R52, [R1+0x14] ;  /* 0x0000140001347983 */ /* 0x000ee20000100800 */
[----:B------:R-:W-:Y:S02]  /*91a0*/  F2FP.BF16.F32.PACK_AB R14, R14, R31 ;  /* 0x0000001f0e0e723e */ /* 0x000fe400000010ff */
[----:B------:R-:W-:Y:S02]  /*91b0*/  F2FP.BF16.F32.PACK_AB R15, R15, R32 ;  /* 0x000000200f0f723e */ /* 0x000fe400000010ff */
[----:B------:R-:W-:-:S02]  /*91c0*/  F2FP.BF16.F32.PACK_AB R148, R29, R30 ;  /* 0x0000001e1d94723e */ /* 0x000fc400000010ff */
[----:B------:R-:W-:Y:S01]  /*91d0*/  F2FP.BF16.F32.PACK_AB R149, R23, R28 ;  /* 0x0000001c1795723e */ /* 0x000fe200000010ff */
[----:B------:R-:W-:Y:S01]  /*91e0*/  USHF.L.U32 UR16, UR40, 0x2, URZ ;  /* 0x0000000228107899 */ /* 0x000fe2000800063f */
[----:B------:R-:W-:Y:S01]  /*91f0*/  F2FP.BF16.F32.PACK_AB R150, R21, R22 ;  /* 0x000000161596723e */ /* 0x000fe200000010ff */
[----:B------:R-:W-:Y:S01]  /*9200*/  USHF.L.U64.HI UR18, UR40, 0x2, UR41 ;  /* 0x0000000228127899 */ /* 0x000fe20008010229 */
[----:B------:R-:W-:Y:S01]  /*9210*/  F2FP.BF16.F32.PACK_AB R151, R151, R20 ;  /* 0x000000149797723e */ /* 0x000fe200000010ff */
[----:B------:R-:W1:Y:S08]  /*9220*/  LDC R29, c[0x0][0xbe8] ;  /* 0x0002fa00ff1d7b82 */ /* 0x000e700000000800 */
[----:B------:R-:W-:Y:S01]  /*9230*/  BAR.SYNC.DEFER_BLOCKING 0x1, 0x180 ;  /* 0x0046000000007b1d */ /* 0x000fe20000010000 */
[----:B------:R-:W-:-:S05]  /*9240*/  USHF.R.S32.HI UR17, URZ, 0x1f, UR43 ;  /* 0x0000001f3f117899 */ /* 0x000fca000801142b */
[----:B------:R-:W-:Y:S01]  /*9250*/  ULDC.64 UR12, c[0x0][0xb90] ;  /* 0x0002e400000c7ab9 */ /* 0x000fe20000000a00 */
[----:B------:R-:W-:Y:S01]  /*9260*/  UMOV UR8, UR39 ;  /* 0x0000002700087c82 */ /* 0x000fe20008000000 */
[----:B0-----:R-:W-:Y:S01]  /*9270*/  UMOV UR9, UR4 ;  /* 0x0000000400097c82 */ /* 0x001fe20008000000 */
[----:B------:R-:W-:Y:S01]  /*9280*/  ULDC.64 UR10, c[0x0][0xc08] ;  /* 0x00030200000a7ab9 */ /* 0x000fe20000000a00 */
[----:B------:R-:W-:Y:S01]  /*9290*/  IMAD.U32 R18, RZ, RZ, UR8 ;  /* 0x00000008ff127e24 */ /* 0x000fe2000f8e00ff */
[----:B------:R-:W-:Y:S01]  /*92a0*/  ULDC.64 UR14, c[0x0][0xb98] ;  /* 0x0002e600000e7ab9 */ /* 0x000fe20000000a00 */
[----:B------:R-:W-:Y:S01]  /*92b0*/  IMAD.U32 R19, RZ, RZ, UR9 ;  /* 0x00000009ff137e24 */ /* 0x000fe2000f8e00ff */
[----:B------:R-:W-:Y:S02]  /*92c0*/  ULDC.64 UR8, c[0x0][0xc00] ;  /* 0x0003000000087ab9 */ /* 0x000fe40000000a00 */
[----:B------:R-:W-:-:S04]  /*92d0*/  UISETP.NE.U32.AND UP0, UPT, UR8, URZ, UPT ;  /* 0x0000003f0800728c */ /* 0x000fc8000bf05070 */
[----:B------:R-:W-:Y:S02]  /*92e0*/  UISETP.NE.AND.EX UP0, UPT, UR9, URZ, UPT, UP0 ;  /* 0x0000003f0900728c */ /* 0x000fe4000bf05300 */
[----:B------:R-:W-:-:S04]  /*92f0*/  UIADD3 UR4, UP1, UR16, UR8, URZ ;  /* 0x0000000810047290 */ /* 0x000fc8000ff3e03f */
[----:B------:R-:W-:Y:S02]  /*9300*/  UIADD3.X UR7, UR18, UR9, URZ, UP1, !UPT ;  /* 0x0000000912077290 */ /* 0x000fe40008ffe43f */
[----:B------:R-:W-:-:S04]  /*9310*/  MOV R20, UR4 ;  /* 0x0000000400147c02 */ /* 0x000fc80008000f00 */
[----:B------:R-:W-:Y:S02]  /*9320*/  IMAD.U32 R21, RZ, RZ, UR7 ;  /* 0x00000007ff157e24 */ /* 0x000fe4000f8e00ff */
[----:B--2---:R-:W-:-:S03]  /*9330*/  IMAD.WIDE R4, R4, 0x2, R18 ;  /* 0x0000000204047825 */ /* 0x004fc600078e0212 */
[C---:B------:R-:W-:Y:S02]  /*9340*/  IADD3 R9, P1, R4.reuse, 0x40, RZ ;  /* 0x0000004004097810 */ /* 0x040fe40007f3e0ff */
[C---:B------:R-:W-:Y:S02]  /*9350*/  IADD3 R11, P2, R4.reuse, 0x20, RZ ;  /* 0x00000020040b7810 */ /* 0x040fe40007f5e0ff */
[C---:B------:R-:W-:Y:S02]  /*9360*/  IADD3 R25, P0, R4.reuse, 0x60, RZ ;  /* 0x0000006004197810 */ /* 0x040fe40007f1e0ff */
[----:B------:R-:W-:Y:S02]  /*9370*/  LOP3.LUT R7, R4, 0x380, RZ, 0xc0, !PT ;  /* 0x0000038004077812 */ /* 0x000fe400078ec0ff */
[----:B------:R-:W-:Y:S02]  /*9380*/  LOP3.LUT R8, R9, 0x380, RZ, 0xc0, !PT ;  /* 0x0000038009087812 */ /* 0x000fe400078ec0ff */
[----:B------:R-:W-:-:S02]  /*9390*/  LOP3.LUT R10, R11, 0x380, RZ, 0xc0, !PT ;  /* 0x000003800b0a7812 */ /* 0x000fc400078ec0ff */
[----:B------:R-:W-:Y:S02]  /*93a0*/  LOP3.LUT R6, R25, 0x380, RZ, 0xc0, !PT ;  /* 0x0000038019067812 */ /* 0x000fe400078ec0ff */
[----:B------:R-:W-:Y:S02]  /*93b0*/  SHF.R.U64 R7, R7, 0x3, RZ ;  /* 0x0000000307077819 */ /* 0x000fe400000012ff */
[----:B------:R-:W-:Y:S02]  /*93c0*/  SHF.R.U64 R8, R8, 0x3, RZ ;  /* 0x0000000308087819 */ /* 0x000fe400000012ff */
[----:B------:R-:W-:Y:S02]  /*93d0*/  SHF.R.U64 R10, R10, 0x3, RZ ;  /* 0x000000030a0a7819 */ /* 0x000fe400000012ff */
[----:B------:R-:W-:Y:S02]  /*93e0*/  SHF.R.U64 R6, R6, 0x3, RZ ;  /* 0x0000000306067819 */ /* 0x000fe400000012ff */
[----:B------:R-:W-:Y:S01]  /*93f0*/  LOP3.LUT R4, R7, R4, RZ, 0x3c, !PT ;  /* 0x0000000407047212 */ /* 0x000fe200078e3cff */
[--C-:B------:R-:W-:Y:S01]  /*9400*/  IMAD.X R7, RZ, RZ, R5.reuse, P0 ;  /* 0x000000ffff077224 */ /* 0x100fe200000e0605 */
[----:B------:R-:W-:Y:S01]  /*9410*/  LOP3.LUT R8, R8, R9, RZ, 0x3c, !PT ;  /* 0x0000000908087212 */ /* 0x000fe200078e3cff */
[--C-:B------:R-:W-:Y:S01]  /*9420*/  IMAD.X R9, RZ, RZ, R5.reuse, P1 ;  /* 0x000000ffff097224 */ /* 0x100fe200008e0605 */
[----:B------:R-:W-:Y:S01]  /*9430*/  LOP3.LUT R10, R10, R11, RZ, 0x3c, !PT ;  /* 0x0000000b0a0a7212 */ /* 0x000fe200078e3cff */
[----:B------:R-:W-:Y:S01]  /*9440*/  IMAD.X R11, RZ, RZ, R5, P2 ;  /* 0x000000ffff0b7224 */ /* 0x000fe200010e0605 */
[----:B------:R-:W-:-:S02]  /*9450*/  LOP3.LUT R6, R6, R25, RZ, 0x3c, !PT ;  /* 0x0000001906067212 */ /* 0x000fc400078e3cff */
[----:B------:R-:W-:Y:S02]  /*9460*/  MOV R51, R4 ;  /* 0x0000000400337202 */ /* 0x000fe40000000f00 */
[----:B------:R-:W-:Y:S02]  /*9470*/  MOV R24, R6 ;  /* 0x0000000600187202 */ /* 0x000fe40000000f00 */
[----:B------:R-:W-:Y:S02]  /*9480*/  MOV R25, R8 ;  /* 0x0000000800197202 */ /* 0x000fe40000000f00 */
[----:B------:R-:W-:Y:S02]  /*9490*/  MOV R26, R10 ;  /* 0x0000000a001a7202 */ /* 0x000fe40000000f00 */
[----:B------:R-:W-:Y:S02]  /*94a0*/  F2FP.BF16.F32.PACK_AB R4, R49, R50 ;  /* 0x000000323104723e */ /* 0x000fe400000010ff */
[----:B------:R-:W-:-:S02]  /*94b0*/  F2FP.BF16.F32.PACK_AB R5, R47, R48 ;  /* 0x000000302f05723e */ /* 0x000fc400000010ff */
[----:B------:R-:W-:Y:S02]  /*94c0*/  F2FP.BF16.F32.PACK_AB R6, R45, R46 ;  /* 0x0000002e2d06723e */ /* 0x000fe400000010ff */
[----:B------:R-:W-:Y:S02]  /*94d0*/  F2FP.BF16.F32.PACK_AB R7, R43, R44 ;  /* 0x0000002c2b07723e */ /* 0x000fe400000010ff */
[----:B------:R-:W-:Y:S02]  /*94e0*/  F2FP.BF16.F32.PACK_AB R8, R41, R42 ;  /* 0x0000002a2908723e */ /* 0x000fe400000010ff */
[----:B------:R-:W-:Y:S02]  /*94f0*/  F2FP.BF16.F32.PACK_AB R9, R39, R40 ;  /* 0x000000282709723e */ /* 0x000fe400000010ff */
[----:B------:R-:W-:Y:S02]  /*9500*/  F2FP.BF16.F32.PACK_AB R10, R37, R38 ;  /* 0x00000026250a723e */ /* 0x000fe400000010ff */
[----:B------:R-:W-:Y:S01]  /*9510*/  F2FP.BF16.F32.PACK_AB R11, R35, R36 ;  /* 0x00000024230b723e */ /* 0x000fe200000010ff */
[----:B------:R-:W-:Y:S04]  /*9520*/  STSM.16.M88.4 [R51], R4 ;  /* 0x0000000433007844 */ /* 0x000fe80000000200 */
[----:B------:R0:W-:Y:S04]  /*9530*/  STSM.16.M88.4 [R26], R8 ;  /* 0x000000081a007844 */ /* 0x0001e80000000200 */
[----:B------:R2:W-:Y:S04]  /*9540*/  STSM.16.M88.4 [R25], R12 ;  /* 0x0000000c19007844 */ /* 0x0005e80000000200 */
[----:B------:R4:W-:Y:S01]  /*9550*/  STSM.16.M88.4 [R24], R148 ;  /* 0x0000009418007844 */ /* 0x0009e20000000200 */
[----:B------:R-:W-:Y:S01]  /*9560*/  PLOP3.LUT P2, PT, PT, PT, UP0, 0x80, 0x0 ;  /* 0x000000000000781c */ /* 0x000fe20003f4f008 */
[----:B------:R-:W-:-:S12]  /*9570*/  BAR.SYNC.DEFER_BLOCKING 0x1, 0x180 ;  /* 0x0046000000007b1d */ /* 0x000fd80000010000 */
[----:B------:R-:W4:Y:S01]  /*9580*/  @P2 LDG.E R22, desc[UR48][R20.64] ;  /* 0x0000003014162981 */ /* 0x000f22000c1e1900 */
[----:B-1----:R-:W-:Y:S01]  /*9590*/  ISETP.NE.AND P1, PT, R29, 0x1, PT ;  /* 0x000000011d00780c */ /* 0x002fe20003f25270 */
[----:B------:R-:W-:-:S12]  /*95a0*/  UMOV UR4, URZ ;  /* 0x0000003f00047c82 */ /* 0x000fd80008000000 */
[----:B------:R-:W1:Y:S08]  /*95b0*/  @P1 LDC R23, c[0x0][0xbec] ;  /* 0x0002fb00ff171b82 */ /* 0x000e700000000800 */
[----:B------:R-:W2:Y:S01]  /*95c0*/  @P1 LDC R28, c[0x0][0xbf0] ;  /* 0x0002fc00ff1c1b82 */ /* 0x000ea20000000800 */
[----:B0-----:R-:W-:-:S04]  /*95d0*/  IMAD.U32 R8, RZ, RZ, UR42 ;  /* 0x0000002aff087e24 */ /* 0x001fc8000f8e00ff */
[----:B---3--:R-:W-:Y:S01]  /*95e0*/  IMAD R8, R8, 0xc0, R52 ;  /* 0x000000c008087824 */ /* 0x008fe200078e0234 */
[----:B------:R-:W-:Y:S02]  /*95f0*/  UIMAD UR7, UR17, UR12, URZ ;  /* 0x0000000c110772a4 */ /* 0x000fe4000f8e023f */
[----:B------:R-:W-:Y:S01]  /*9600*/  UISETP.NE.U32.AND UP1, UPT, UR10, URZ, UPT ;  /* 0x0000003f0a00728c */ /* 0x000fe2000bf25070 */
[----:B------:R-:W-:Y:S01]  /*9610*/  IMAD.MOV.U32 R4, RZ, RZ, R8 ;  /* 0x000000ffff047224 */ /* 0x000fe200078e0008 */
[----:B------:R-:W-:Y:S01]  /*9620*/  UIMAD UR7, UR43, UR13, UR7 ;  /* 0x0000000d2b0772a4 */ /* 0x000fe2000f8e0207 */
[----:B-1----:R-:W-:Y:S01]  /*9630*/  @P1 IMAD.HI.U32 R5, R8, R23, RZ ;  /* 0x0000001708051227 */ /* 0x002fe200078e00ff */
[----:B------:R-:W-:Y:S02]  /*9640*/  USEL UR41, UR41, URZ, !UP0 ;  /* 0x0000003f29297287 */ /* 0x000fe4000c000000 */
[----:B------:R-:W-:Y:S02]  /*9650*/  USEL UR40, UR40, URZ, !UP0 ;  /* 0x0000003f28287287 */ /* 0x000fe4000c000000 */
[----:B------:R-:W-:Y:S01]  /*9660*/  UISETP.NE.AND.EX UP0, UPT, UR11, URZ, UPT, UP1 ;  /* 0x0000003f0b00728c */ /* 0x000fe2000bf05310 */
[----:B--2---:R-:W-:-:S05]  /*9670*/  @P1 SHF.R.U32.HI R4, RZ, R28, R5 ;  /* 0x0000001cff041219 */ /* 0x004fca0000011605 */
[----:B------:R-:W-:-:S04]  /*9680*/  IMAD.MOV R6, RZ, RZ, -R4 ;  /* 0x000000ffff067224 */ /* 0x000fc800078e0a04 */
[----:B------:R-:W-:Y:S01]  /*9690*/  IMAD R7, R29, R6, R8 ;  /* 0x000000061d077224 */ /* 0x000fe200078e0208 */
[----:B------:R-:W-:Y:S01]  /*96a0*/  @UP0 UIADD3 UR10, UP1, UR16, UR10, URZ ;  /* 0x0000000a100a0290 */ /* 0x000fe2000ff3e03f */
[----:B------:R-:W-:Y:S02]  /*96b0*/  PLOP3.LUT P3, PT, PT, PT, UP0, 0x80, 0x0 ;  /* 0x000000000000781c */ /* 0x000fe40003f6f008 */
[----:B------:R-:W-:Y:S02]  /*96c0*/  SHF.R.S32.HI R6, RZ, 0x1f, R4 ;  /* 0x0000001fff067819 */ /* 0x000fe40000011404 */
[----:B------:R-:W-:Y:S01]  /*96d0*/  SHF.R.S32.HI R5, RZ, 0x1f, R7 ;  /* 0x0000001fff057819 */ /* 0x000fe20000011407 */
[----:B------:R-:W-:Y:S01]  /*96e0*/  @UP0 UIADD3.X UR11, UR18, UR11, URZ, UP1, !UPT ;  /* 0x0000000b120b0290 */ /* 0x000fe20008ffe43f */
[----:B------:R-:W-:-:S05]  /*96f0*/  IMAD.U32 R12, RZ, RZ, UR10 ;  /* 0x0000000aff0c7e24 */ /* 0x000fca000f8e00ff */
[----:B------:R-:W-:Y:S01]  /*9700*/  IMAD.U32 R13, RZ, RZ, UR11 ;  /* 0x0000000bff0d7e24 */ /* 0x000fe2000f8e00ff */
[----:B----4-:R-:W-:-:S13]  /*9710*/  @P2 R2UR UR4, R22 ;  /* 0x00000000160422ca */ /* 0x010fda00000e0000 */
[----:B------:R-:W-:Y:S02]  /*9720*/  USHF.R.S32.HI UR9, URZ, 0x1f, UR4 ;  /* 0x0000001f3f097899 */ /* 0x000fe40008011404 */
[----:B------:R-:W-:Y:S02]  /*9730*/  UMOV UR8, UR4 ;  /* 0x0000000400087c82 */ /* 0x000fe40008000000 */
[----:B------:R-:W-:-:S04]  /*9740*/  UIMAD.WIDE.U32 UR12, UR43, UR12, UR8 ;  /* 0x0000000c2b0c72a5 */ /* 0x000fc8000f8e0008 */
[----:B------:R-:W-:Y:S02]  /*9750*/  UIADD3 UR13, UR13, UR7, URZ ;  /* 0x000000070d0d7290 */ /* 0x000fe4000fffe03f */
[----:B------:R-:W-:Y:S02]  /*9760*/  UIMAD UR7, UR41, UR14, URZ ;  /* 0x0000000e290772a4 */ /* 0x000fe4000f8e023f */
[----:B------:R-:W-:Y:S02]  /*9770*/  UIMAD.WIDE.U32 UR12, UR40, UR14, UR12 ;  /* 0x0000000e280c72a5 */ /* 0x000fe4000f8e000c */
[----:B------:R-:W-:-:S03]  /*9780*/  UIMAD UR7, UR40, UR15, UR7 ;  /* 0x0000000f280772a4 */ /* 0x000fc6000f8e0207 */
[----:B------:R-:W-:Y:S01]  /*9790*/  ULDC.64 UR14, c[0x0][0xb88] ;  /* 0x0002e200000e7ab9 */ /* 0x000fe20000000a00 */
[----:B------:R-:W-:Y:S02]  /*97a0*/  IADD3 R4, P0, R4, UR12, RZ ;  /* 0x0000000c04047c10 */ /* 0x000fe4000ff1e0ff */
[----:B------:R-:W-:Y:S01]  /*97b0*/  IMAD.U32 R9, RZ, RZ, UR7 ;  /* 0x00000007ff097e24 */ /* 0x000fe2000f8e00ff */
[----:B------:R-:W-:Y:S01]  /*97c0*/  ULDC UR7, c[0x0][0xa88] ;  /* 0x0002a20000077ab9 */ /* 0x000fe20000000800 */
[----:B------:R-:W-:-:S03]  /*97d0*/  IMAD R8, R5, UR14, RZ ;  /* 0x0000000e05087c24 */ /* 0x000fc6000f8e02ff */
[----:B------:R-:W-:Y:S02]  /*97e0*/  IADD3.X R5, R6, UR13, R9, P0, !PT ;  /* 0x0000000d06057c10 */ /* 0x000fe400087fe409 */
[----:B------:R-:W-:Y:S01]  /*97f0*/  MOV R6, UR7 ;  /* 0x0000000700067c02 */ /* 0x000fe20008000f00 */
[----:B------:R-:W-:-:S05]  /*9800*/  ULDC.64 UR12, c[0x0][0xb50] ;  /* 0x0002d400000c7ab9 */ /* 0x000fca0000000a00 */
[----:B------:R0:W5:Y:S01]  /*9810*/  @P3 LDG.E R6, desc[UR48][R12.64] ;  /* 0x000000300c063981 */ /* 0x000162000c1e1900 */
[C---:B------:R-:W-:Y:S02]  /*9820*/  IMAD R9, R7.reuse, UR15, R8 ;  /* 0x0000000f07097c24 */ /* 0x040fe4000f8e0208 */
[----:B------:R-:W-:-:S04]  /*9830*/  IMAD.WIDE.U32 R4, R7, UR14, R4 ;  /* 0x0000000e07047c25 */ /* 0x000fc8000f8e0004 */
[----:B------:R-:W-:Y:S01]  /*9840*/  IMAD.IADD R5, R5, 0x1, R9 ;  /* 0x0000000105057824 */ /* 0x000fe200078e0209 */
[----:B------:R-:W-:Y:S01]  /*9850*/  LEA R7, P0, R4, UR12, 0x2 ;  /* 0x0000000c04077c11 */ /* 0x000fe2000f8010ff */
[----:B------:R-:W-:-:S03]  /*9860*/  IMAD.U32 R8, RZ, RZ, UR42 ;  /* 0x0000002aff087e24 */ /* 0x000fc6000f8e00ff */
[----:B------:R-:W-:Y:S01]  /*9870*/  LEA.HI.X R10, R4, UR13, R5, 0x2, P0 ;  /* 0x0000000d040a7c11 */ /* 0x000fe200080f1405 */
[----:B0-----:R-:W-:Y:S08]  /*9880*/  @P3 BRA `(.L_x_192) ;  /* 0x0000000000103947 */ /* 0x001ff00003800000 */
[----:B------:R-:W-:Y:S05]  /*9890*/  @!P2 BRA `(.L_x_192) ;  /* 0x00000000000ca947 */ /* 0x000fea0003800000 */
[----:B------:R-:W2:Y:S04]  /*98a0*/  LDG.E R5, desc[UR48][R20.64] ;  /* 0x0000003014057981 */ /* 0x000ea8000c1e1900 */
[----:B-----5:R-:W2:Y:S02]  /*98b0*/  LDG.E R6, desc[UR48][R20.64+0x4] ;  /* 0x0000043014067981 */ /* 0x020ea4000c1e1900 */
[----:B--2---:R-:W-:-:S07]  /*98c0*/  IMAD.IADD R6, R6, 0x1, -R5 ;  /* 0x0000000106067824 */ /* 0x004fce00078e0a05 */
.L_x_192:
[----:B------:R-:W2:Y:S01]  /*98d0*/  LDL R9, [R1+0xc] ;  /* 0x00000c0001097983 */ /* 0x000ea20000100800 */
[----:B------:R-:W0:Y:S01]  /*98e0*/  S2R R4, SR_TID.X ;  /* 0x0000000000047919 */ /* 0x000e220000002100 */
[----:B------:R-:W-:Y:S02]  /*98f0*/  LEA R5, R157, R156, 0x6 ;  /* 0x0000009c9d057211 */ /* 0x000fe400078e30ff */
[----:B------:R-:W-:Y:S04]  /*9900*/  SHFL.IDX PT, R20, R7, RZ, 0x1c1f ;  /* 0x001c1fff07147589 */ /* 0x000fe800000e0000 */
[----:B------:R-:W1:Y:S01]  /*9910*/  SHFL.IDX PT, R21, R10, RZ, 0x1c1f ;  /* 0x001c1fff0a157589 */ /* 0x000e6200000e0000 */
[----:B------:R-:W-:Y:S01]  /*9920*/  IMAD.WIDE R18, R5, 0x2, R18 ;  /* 0x0000000205127825 */ /* 0x000fe200078e0212 */
[----:B------:R-:W-:-:S02]  /*9930*/  ULDC.64 UR10, c[0x0][0xaa0] ;  /* 0x0002a800000a7ab9 */ /* 0x000fc40000000a00 */
[----:B------:R-:W-:Y:S01]  /*9940*/  SHFL.IDX PT, R22, R7, 0x1, 0x1c1f ;  /* 0x003c1f0007167f89 */ /* 0x000fe200000e0000 */
[----:B0-----:R-:W-:-:S05]  /*9950*/  VIADD R11, R4, 0xffffff80 ;  /* 0xffffff80040b7836 */ /* 0x001fca0000000000 */
[----:B------:R-:W-:-:S04]  /*9960*/  SHF.R.S32.HI R4, RZ, 0x1f, R11 ;  /* 0x0000001fff047819 */ /* 0x000fc8000001140b */
[----:B------:R-:W-:-:S04]  /*9970*/  LEA.HI R4, R4, R11, RZ, 0x7 ;  /* 0x0000000b04047211 */ /* 0x000fc800078f38ff */
[----:B------:R-:W-:Y:S01]  /*9980*/  LOP3.LUT R4, R4, 0xffffff80, RZ, 0xc0, !PT ;  /* 0xffffff8004047812 */ /* 0x000fe200078ec0ff */
[----:B------:R-:W0:Y:S04]  /*9990*/  SHFL.IDX PT, R23, R10, 0x1, 0x1c1f ;  /* 0x003c1f000a177f89 */ /* 0x000e2800000e0000 */
[----:B------:R-:W-:Y:S02]  /*99a0*/  IMAD.IADD R4, R11, 0x1, -R4 ;  /* 0x000000010b047824 */ /* 0x000fe400078e0a04 */
[----:B-----5:R-:W-:-:S03]  /*99b0*/  IMAD R31, R6, R29, RZ ;  /* 0x0000001d061f7224 */ /* 0x020fc600078e02ff */
[----:B------:R-:W-:Y:S02]  /*99c0*/  LOP3.LUT P0, RZ, R4, 0x3, RZ, 0xc0, !PT ;  /* 0x0000000304ff7812 */ /* 0x000fe4000780c0ff */
[C---:B------:R-:W-:Y:S02]  /*99d0*/  IADD3 R13, P4, R18.reuse, 0x3000, RZ ;  /* 0x00003000120d7810 */ /* 0x040fe40007f9e0ff */
[----:B------:R-:W-:Y:S02]  /*99e0*/  LOP3.LUT R5, R18, 0x380, RZ, 0xc0, !PT ;  /* 0x0000038012057812 */ /* 0x000fe400078ec0ff */
[----:B------:R-:W-:Y:S02]  /*99f0*/  LOP3.LUT R12, R13, 0x380, RZ, 0xc0, !PT ;  /* 0x000003800d0c7812 */ /* 0x000fe400078ec0ff */
[----:B------:R-:W-:Y:S02]  /*9a00*/  SHF.R.U64 R5, R5, 0x3, RZ ;  /* 0x0000000305057819 */ /* 0x000fe400000012ff */
[----:B------:R-:W-:-:S04]  /*9a10*/  SHF.R.U64 R12, R12, 0x3, RZ ;  /* 0x000000030c0c7819 */ /* 0x000fc800000012ff */
[----:B------:R-:W-:Y:S01]  /*9a20*/  LOP3.LUT R12, R12, R13, RZ, 0x3c, !PT ;  /* 0x0000000d0c0c7212 */ /* 0x000fe200078e3cff */
[----:B------:R-:W-:Y:S02]  /*9a30*/  IMAD.X R13, RZ, RZ, R19, P4 ;  /* 0x000000ffff0d7224 */ /* 0x000fe400020e0613 */
[----:B--2---:R-:W-:Y:S01]  /*9a40*/  IMAD R8, R8, 0xc0, R9 ;  /* 0x000000c008087824 */ /* 0x004fe200078e0209 */
[----:B------:R-:W-:-:S03]  /*9a50*/  IADD3 R9, P3, R18, 0x1800, RZ ;  /* 0x0000180012097810 */ /* 0x000fc60007f7e0ff */
[C---:B------:R-:W-:Y:S01]  /*9a60*/  VIADD R4, R8.reuse, 0x8 ;  /* 0x0000000808047836 */ /* 0x040fe20000000000 */
[-C--:B------:R-:W-:Y:S02]  /*9a70*/  ISETP.GE.OR P2, PT, R8, R31.reuse, P0 ;  /* 0x0000001f0800720c */ /* 0x080fe40000746670 */
[----:B------:R-:W-:Y:S02]  /*9a80*/  LOP3.LUT R8, R9, 0x380, RZ, 0xc0, !PT ;  /* 0x0000038009087812 */ /* 0x000fe400078ec0ff */
[----:B------:R-:W-:Y:S02]  /*9a90*/  ISETP.GE.OR P0, PT, R4, R31, P0 ;  /* 0x0000001f0400720c */ /* 0x000fe40000706670 */
[----:B------:R-:W-:Y:S02]  /*9aa0*/  SHF.R.U64 R8, R8, 0x3, RZ ;  /* 0x0000000308087819 */ /* 0x000fe400000012ff */
[----:B------:R-:W-:Y:S02]  /*9ab0*/  LOP3.LUT R4, R5, R18, RZ, 0x3c, !PT ;  /* 0x0000001205047212 */ /* 0x000fe400078e3cff */
[----:B------:R-:W-:Y:S01]  /*9ac0*/  LOP3.LUT R8, R8, R9, RZ, 0x3c, !PT ;  /* 0x0000000908087212 */ /* 0x000fe200078e3cff */
[----:B------:R-:W-:Y:S01]  /*9ad0*/  IMAD.X R9, RZ, RZ, R19, P3 ;  /* 0x000000ffff097224 */ /* 0x000fe200018e0613 */
[----:B------:R-:W-:Y:S01]  /*9ae0*/  MOV R5, R19 ;  /* 0x0000001300057202 */ /* 0x000fe20000000f00 */
[----:B-1----:R1:W-:Y:S04]  /*9af0*/  @!P2 ST.E desc[UR48][R20.64], R3 ;  /* 0x000000031400a985 */ /* 0x0023e8000c101930 */
[----:B0-----:R0:W-:Y:S04]  /*9b00*/  @!P0 ST.E desc[UR48][R22.64], R0 ;  /* 0x0000000016008985 */ /* 0x0011e8000c101930 */
[----:B------:R-:W2:Y:S04]  /*9b10*/  LD.E.128 R4, desc[UR48][R4.64] ;  /* 0x0000003004047980 */ /* 0x000ea8000c101d00 */
[----:B------:R-:W3:Y:S04]  /*9b20*/  LD.E.128 R8, desc[UR48][R8.64] ;  /* 0x0000003008087980 */ /* 0x000ee8000c101d00 */
[----:B------:R-:W4:Y:S01]  /*9b30*/  LD.E.128 R12, desc[UR48][R12.64] ;  /* 0x000000300c0c7980 */ /* 0x000f22000c101d00 */
[----:B------:R-:W-:-:S04]  /*9b40*/  IADD3 R24, P0, R18, 0x4800, RZ ;  /* 0x0000480012187810 */ /* 0x000fc80007f1e0ff */
[----:B------:R-:W-:-:S04]  /*9b50*/  LOP3.LUT R18, R24, 0x380, RZ, 0xc0, !PT ;  /* 0x0000038018127812 */ /* 0x000fc800078ec0ff */
[----:B-1----:R-:W-:Y:S02]  /*9b60*/  SHF.R.U64 R3, R18, 0x3, RZ ;  /* 0x0000000312037819 */ /* 0x002fe400000012ff */
[----:B------:R-:W1:Y:S01]  /*9b70*/  @P1 LDC R18, c[0x0][0xbec] ;  /* 0x0002fb00ff121b82 */ /* 0x000e620000000800 */
[----:B------:R-:W-:Y:S01]  /*9b80*/  IMAD.X R21, RZ, RZ, R19, P0 ;  /* 0x000000ffff157224 */ /* 0x000fe200000e0613 */
[----:B------:R-:W-:-:S06]  /*9b90*/  UIMAD UR7, UR9, UR10, URZ ;  /* 0x0000000a090772a4 */ /* 0x000fcc000f8e023f */
[----:B------:R-:W1:Y:S01]  /*9ba0*/  @P1 LDC R19, c[0x0][0xbf0] ;  /* 0x0002fc00ff131b82 */ /* 0x000e620000000800 */
[----:B------:R-:W-:Y:S02]  /*9bb0*/  UIMAD.WIDE.U32 UR8, UR4, UR10, URZ ;  /* 0x0000000a040872a5 */ /* 0x000fe4000f8e003f */
[----:B------:R-:W-:Y:S01]  /*9bc0*/  UIMAD UR7, UR4, UR11, UR7 ;  /* 0x0000000b040772a4 */ /* 0x000fe2000f8e0207 */
[----:B0-----:R-:W-:Y:S02]  /*9bd0*/  IMAD R0, R155, 0x30, R157 ;  /* 0x000000309b007824 */ /* 0x001fe400078e029d */
[----:B------:R-:W-:Y:S01]  /*9be0*/  ULDC.64 UR10, c[0x0][0xae8] ;  /* 0x0002ba00000a7ab9 */ /* 0x000fe20000000a00 */
[----:B------:R-:W-:Y:S01]  /*9bf0*/  IMAD.U32 R25, RZ, RZ, UR42 ;  /* 0x0000002aff197e24 */ /* 0x000fe2000f8e00ff */
[----:B------:R-:W-:Y:S02]  /*9c00*/  UIADD3 UR9, UR9, UR7, URZ ;  /* 0x0000000709097290 */ /* 0x000fe4000fffe03f */
[----:B------:R-:W-:Y:S01]  /*9c10*/  UIMAD UR4, UR17, UR10, URZ ;  /* 0x0000000a110472a4 */ /* 0x000fe2000f8e023f */
[----:B------:R-:W-:Y:S01]  /*9c20*/  IMAD R25, R25, 0xc0, R0 ;  /* 0x000000c019197824 */ /* 0x000fe200078e0200 */
[----:B------:R-:W-:-:S02]  /*9c30*/  UIMAD.WIDE.U32 UR8, UR43, UR10, UR8 ;  /* 0x0000000a2b0872a5 */ /* 0x000fc4000f8e0008 */
[----:B------:R-:W-:Y:S01]  /*9c40*/  UIMAD UR4, UR43, UR11, UR4 ;  /* 0x0000000b2b0472a4 */ /* 0x000fe2000f8e0204 */
[----:B-1----:R-:W-:Y:S02]  /*9c50*/  @P1 IMAD.HI.U32 R0, R25, R18, RZ ;  /* 0x0000001219001227 */ /* 0x002fe400078e00ff */
[----:B------:R-:W-:Y:S01]  /*9c60*/  ULDC.64 UR10, c[0x0][0xaf0] ;  /* 0x0002bc00000a7ab9 */ /* 0x000fe20000000a00 */
[----:B------:R-:W-:Y:S02]  /*9c70*/  UIADD3 UR9, UR9, UR4, URZ ;  /* 0x0000000409097290 */ /* 0x000fe4000fffe03f */
[----:B------:R-:W-:Y:S01]  /*9c80*/  UIMAD UR41, UR41, UR10, URZ ;  /* 0x0000000a292972a4 */ /* 0x000fe2000f8e023f */
[----:B------:R-:W-:Y:S01]  /*9c90*/  LOP3.LUT R20, R3, R24, RZ, 0x3c, !PT ;  /* 0x0000001803147212 */ /* 0x000fe200078e3cff */
[----:B------:R-:W-:Y:S02]  /*9ca0*/  IMAD.MOV.U32 R3, RZ, RZ, R25 ;  /* 0x000000ffff037224 */ /* 0x000fe400078e0019 */
[----:B------:R-:W-:Y:S01]  /*9cb0*/  UIMAD UR4, UR40, UR11, UR41 ;  /* 0x0000000b280472a4 */ /* 0x000fe2000f8e0229 */
[----:B------:R-:W-:Y:S01]  /*9cc0*/  @P1 SHF.R.U32.HI R3, RZ, R19, R0 ;  /* 0x00000013ff031219 */ /* 0x000fe20000011600 */
[----:B------:R-:W-:Y:S01]  /*9cd0*/  UIMAD.WIDE.U32 UR40, UR40, UR10, UR8 ;  /* 0x0000000a282872a5 */ /* 0x000fe2000f8e0008 */
[----:B------:R-:W-:Y:S01]  /*9ce0*/  IMAD.U32 R32, RZ, RZ, UR42 ;  /* 0x0000002aff207e24 */ /* 0x000fe2000f8e00ff */
[----:B------:R-:W5:Y:S01]  /*9cf0*/  LD.E.128 R20, desc[UR48][R20.64] ;  /* 0x0000003014147980 */ /* 0x000f62000c101d00 */
[--C-:B------:R-:W-:Y:S01]  /*9d00*/  SHF.R.S32.HI R0, RZ, 0x1f, R3.reuse ;  /* 0x0000001fff007819 */ /* 0x100fe20000011403 */
[----:B------:R-:W-:Y:S01]  /*9d10*/  UIADD3 UR4, UR41, UR4, URZ ;  /* 0x0000000429047290 */ /* 0x000fe2000fffe03f */
[----:B------:R-:W-:Y:S01]  /*9d20*/  IMAD.MOV R24, RZ, RZ, -R3 ;  /* 0x000000ffff187224 */ /* 0x000fe200078e0a03 */
[----:B------:R-:W-:Y:S01]  /*9d30*/  ULDC.64 UR8, c[0x0][0xae0] ;  /* 0x0002b80000087ab9 */ /* 0x000fe20000000a00 */
[----:B------:R-:W-:Y:S01]  /*9d40*/  MOV R19, UR41 ;  /* 0x0000002900137c02 */ /* 0x000fe20008000f00 */
[----:B------:R-:W-:Y:S01]  /*9d50*/  IMAD R0, R0, UR8, RZ ;  /* 0x0000000800007c24 */ /* 0x000fe2000f8e02ff */
[----:B------:R-:W-:Y:S01]  /*9d60*/  @!PT LDS RZ, [RZ] ;  /* 0x00000000fffff984 */ /* 0x000fe20000000800 */
[----:B------:R-:W-:Y:S01]  /*9d70*/  @!PT LDS RZ, [RZ] ;  /* 0x00000000fffff984 */ /* 0x000fe20000000800 */
[----:B------:R-:W-:Y:S01]  /*9d80*/  @!PT LDS RZ, [RZ] ;  /* 0x00000000fffff984 */ /* 0x000fe20000000800 */
[----:B------:R-:W-:Y:S01]  /*9d90*/  @!PT LDS RZ, [RZ] ;  /* 0x00000000fffff984 */ /* 0x000fe20000000800 */
[----:B------:R0:W-:Y:S06]  /*9da0*/  MEMBAR.ALL.CTA ;  /* 0x0000000000007992 */ /* 0x0001ec0000008000 */
[----:B0-----:R-:W0:Y:S01]  /*9db0*/  FENCE.VIEW.ASYNC.S ;  /* 0x00000000000073c6 */ /* 0x001e220000000000 */
[----:B------:R-:W-:-:S02]  /*9dc0*/  IMAD R25, R29, R24, R25 ;  /* 0x000000181d197224 */ /* 0x000fc400078e0219 */
[----:B------:R-:W-:Y:S02]  /*9dd0*/  IMAD.U32 R18, RZ, RZ, UR40 ;  /* 0x00000028ff127e24 */ /* 0x000fe4000f8e00ff */
[----:B------:R-:W-:Y:S01]  /*9de0*/  IMAD.U32 R19, RZ, RZ, UR4 ;  /* 0x00000004ff137e24 */ /* 0x000fe2000f8e00ff */
[----:B------:R-:W-:Y:S01]  /*9df0*/  ULDC UR4, c[0x0][0xac8] ;  /* 0x0002b20000047ab9 */ /* 0x000fe20000000800 */
[C---:B------:R-:W-:Y:S01]  /*9e00*/  IMAD R29, R3.reuse, UR9, R0 ;  /* 0x00000009031d7c24 */ /* 0x040fe2000f8e0200 */
[----:B------:R-:W-:Y:S01]  /*9e10*/  SHF.R.S32.HI R0, RZ, 0x1f, R25 ;  /* 0x0000001fff007819 */ /* 0x000fe20000011419 */
[----:B------:R-:W-:Y:S01]  /*9e20*/  IMAD.WIDE.U32 R18, R3, UR8, R18 ;  /* 0x0000000803127c25 */ /* 0x000fe2000f8e0012 */
[----:B------:R-:W-:-:S03]  /*9e30*/  ULDC.64 UR8, c[0x0][0xad8] ;  /* 0x0002b60000087ab9 */ /* 0x000fc60000000a00 */
[----:B------:R-:W-:Y:S02]  /*9e40*/  IMAD.IADD R19, R19, 0x1, R29 ;  /* 0x0000000113137824 */ /* 0x000fe400078e021d */
[----:B------:R-:W-:Y:S02]  /*9e50*/  IMAD R0, R0, UR8, RZ ;  /* 0x0000000800007c24 */ /* 0x000fe4000f8e02ff */
[----:B------:R-:W-:-:S04]  /*9e60*/  IMAD.WIDE.U32 R18, R25, UR8, R18 ;  /* 0x0000000819127c25 */ /* 0x000fc8000f8e0012 */
[----:B------:R-:W-:Y:S01]  /*9e70*/  IMAD R3, R25, UR9, R0 ;  /* 0x0000000919037c24 */ /* 0x000fe2000f8e0200 */
[----:B------:R-:W-:Y:S02]  /*9e80*/  ULDC.64 UR8, c[0x0][0xa80] ;  /* 0x0002a00000087ab9 */ /* 0x000fe40000000a00 */
[----:B------:R-:W-:Y:S01]  /*9e90*/  LEA R26, P0, R18, UR8, 0x1 ;  /* 0x00000008121a7c11 */ /* 0x000fe2000f8008ff */
[----:B------:R-:W-:-:S04]  /*9ea0*/  IMAD.IADD R3, R19, 0x1, R3 ;  /* 0x0000000113037824 */ /* 0x000fc800078e0203 */
[----:B0-----:R-:W0:Y:S01]  /*9eb0*/  SHFL.IDX PT, R25, R26, RZ, 0x181f ;  /* 0x00181fff1a197589 */ /* 0x001e2200000e0000 */
[----:B------:R-:W-:Y:S01]  /*9ec0*/  LEA.HI.X R30, R18, UR9, R3, 0x1, P0 ;  /* 0x00000009121e7c11 */ /* 0x000fe200080f0c03 */
[----:B------:R-:W-:Y:S02]  /*9ed0*/  IMAD R32, R32, 0xc0, R157 ;  /* 0x000000c020207824 */ /* 0x000fe400078e029d */
[----:B------:R-:W1:Y:S04]  /*9ee0*/  SHFL.IDX PT, R33, R26, 0x1, 0x181f ;  /* 0x00381f001a217f89 */ /* 0x000e6800000e0000 */
[----:B------:R-:W1:Y:S01]  /*9ef0*/  SHFL.IDX PT, R37, R26, 0x2, 0x181f ;  /* 0x00581f001a257f89 */ /* 0x000e6200000e0000 */
[----:B------:R-:W-:-:S03]  /*9f00*/  ISETP.GE.AND P0, PT, R156, UR4, PT ;  /* 0x000000049c007c0c */ /* 0x000fc6000bf06270 */
[----:B------:R-:W1:Y:S01]  /*9f10*/  SHFL.IDX PT, R19, R30, RZ, 0x181f ;  /* 0x00181fff1e137589 */ /* 0x000e6200000e0000 */
[----:B------:R-:W-:-:S03]  /*9f20*/  VIADD R0, R32, 0x30 ;  /* 0x0000003020007836 */ /* 0x000fc60000000000 */
[----:B------:R-:W1:Y:S01]  /*9f30*/  SHFL.IDX PT, R29, R30, 0x1, 0x181f ;  /* 0x00381f001e1d7f89 */ /* 0x000e6200000e0000 */
[----:B------:R-:W-:-:S03]  /*9f40*/  IADD3 R3, R32, 0x60, RZ ;  /* 0x0000006020037810 */ /* 0x000fc60007ffe0ff */
[----:B------:R-:W1:Y:S01]  /*9f50*/  SHFL.IDX PT, R35, R30, 0x2, 0x181f ;  /* 0x00581f001e237f89 */ /* 0x000e6200000e0000 */
[-C--:B------:R-:W-:Y:S02]  /*9f60*/  ISETP.GE.OR P1, PT, R32, R31.reuse, P0 ;  /* 0x0000001f2000720c */ /* 0x080fe40000726670 */
[-C--:B------:R-:W-:Y:S02]  /*9f70*/  ISETP.GE.OR P2, PT, R0, R31.reuse, P0 ;  /* 0x0000001f0000720c */ /* 0x080fe40000746670 */
[----:B------:R-:W-:Y:S01]  /*9f80*/  ISETP.GE.OR P3, PT, R3, R31, P0 ;  /* 0x0000001f0300720c */ /* 0x000fe20000766670 */
[----:B------:R-:W-:Y:S01]  /*9f90*/  UIADD3 UR4, UR39, 0x30820, URZ ;  /* 0x0003082027047890 */ /* 0x000fe2000fffe03f */
[----:B------:R-:W-:-:S03]  /*9fa0*/  SHF.R.S32.HI R34, RZ, 0x1f, R156 ;  /* 0x0000001fff227819 */ /* 0x000fc6000001149c */
[----:B------:R-:W-:-:S04]  /*9fb0*/  UPRMT UR4, URZ, 0x654, UR4 ;  /* 0x000006543f047896 */ /* 0x000fc80008000004 */
[C---:B0-----:R-:W-:Y:S02]  /*9fc0*/  @!P1 LEA R18, P4, R156.reuse, R25, 0x1 ;  /* 0x000000199c129211 */ /* 0x041fe400078808ff */
[C---:B-1----:R-:W-:Y:S02]  /*9fd0*/  @!P2 LEA R24, P5, R156.reuse, R33, 0x1 ;  /* 0x000000219c18a211 */ /* 0x042fe400078a08ff */
[C---:B------:R-:W-:Y:S01]  /*9fe0*/  @!P3 LEA R28, P6, R156.reuse, R37, 0x1 ;  /* 0x000000259c1cb211 */ /* 0x040fe200078c08ff */
[----:B------:R-:W-:Y:S01]  /*9ff0*/  SYNCS.ARRIVE.TRANS64.RED.A1T0 RZ, [UR4], RZ ;  /* 0x000000ffffff79a7 */ /* 0x000fe20008100404 */
[C-C-:B------:R-:W-:Y:S02]  /*a000*/  @!P1 LEA.HI.X R19, R156.reuse, R19, R34.reuse, 0x1, P4 ;  /* 0x000000139c139211 */ /* 0x140fe400020f0c22 */
[C-C-:B------:R-:W-:Y:S02]  /*a010*/  @!P2 LEA.HI.X R25, R156.reuse, R29, R34.reuse, 0x1, P5 ;  /* 0x0000001d9c19a211 */ /* 0x140fe400028f0c22 */
[----:B------:R-:W-:Y:S01]  /*a020*/  @!P3 LEA.HI.X R29, R156, R35, R34, 0x1, P6 ;  /* 0x000000239c1db211 */ /* 0x000fe200030f0c22 */
[----:B------:R-:W-:-:S05]  /*a030*/  VIADD R0, R32, 0x90 ;  /* 0x0000009020007836 */ /* 0x000fca0000000000 */
[----:B------:R-:W-:Y:S01]  /*a040*/  ISETP.GE.OR P0, PT, R0, R31, P0 ;  /* 0x0000001f0000720c */ /* 0x000fe20000706670 */
[----:B------:R0:W1:Y:S04]  /*a050*/  SHFL.IDX PT, R33, R26, 0x3, 0x181f ;  /* 0x00781f001a217f89 */ /* 0x00006800000e0000 */
[----:B------:R0:W0:Y:S04]  /*a060*/  SHFL.IDX PT, R3, R30, 0x3, 0x181f ;  /* 0x00781f001e037f89 */ /* 0x00002800000e0000 */
[----:B--2---:R2:W-:Y:S04]  /*a070*/  @!P1 ST.E.128 desc[UR48][R18.64], R4 ;  /* 0x0000000412009985 */ /* 0x0045e8000c101d30 */
[----:B---3--:R2:W-:Y:S04]  /*a080*/  @!P2 ST.E.128 desc[UR48][R24.64], R8 ;  /* 0x000000081800a985 */ /* 0x0085e8000c101d30 */
[----:B----4-:R2:W-:Y:S01]  /*a090*/  @!P3 ST.E.128 desc[UR48][R28.64], R12 ;  /* 0x0000000c1c00b985 */ /* 0x0105e2000c101d30 */
[----:B01----:R-:W-:Y:S05]  /*a0a0*/  @P0 BRA `(.L_x_193) ;  /* 0x0000000800840947 */ /* 0x003fea0003800000 */
[----:B--2---:R-:W-:-:S04]  /*a0b0*/  LEA R4, P0, R156, R33, 0x1 ;  /* 0x000000219c047211 */ /* 0x004fc800078008ff */
[----:B------:R-:W-:-:S05]  /*a0c0*/  LEA.HI.X R5, R156, R3, R34, 0x1, P0 ;  /* 0x000000039c057211 */ /* 0x000fca00000f0c22 */
[----:B-----5:R0:W-:Y:S01]  /*a0d0*/  ST.E.128 desc[UR48][R4.64], R20 ;  /* 0x0000001404007985 */ /* 0x0201e2000c101d30 */
[----:B------:R-:W-:Y:S05]  /*a0e0*/  BRA `(.L_x_193) ;  /* 0x0000000800747947 */ /* 0x000fea0003800000 */
.L_x_191:
[----:B------:R-:W-:Y:S01]  /*a0f0*/  ULDC.64 UR8, c[0x0][0xc00] ;  /* 0x0003000000087ab9 */ /* 0x000fe20000000a00 */
[----:B------:R-:W-:Y:S01]  /*a100*/  ULDC UR4, c[0x0][0xa88] ;  /* 0x0002a20000047ab9 */ /* 0x000fe20000000800 */
[----:B------:R-:W-:Y:S01]  /*a110*/  UISETP.NE.U32.AND UP0, UPT, UR8, URZ, UPT ;  /* 0x0000003f0800728c */ /* 0x000fe2000bf05070 */
[----:B------:R-:W0:Y:S03]  /*a120*/  LDC R11, c[0x0][0xbe8] ;  /* 0x0002fa00ff0b7b82 */ /* 0x000e260000000800 */
[----:B------:R-:W-:-:S03]  /*a130*/  UISETP.NE.AND.EX UP0, UPT, UR9, URZ, UPT, UP0 ;  /* 0x0000003f0900728c */ /* 0x000fc6000bf05300 */
[----:B------:R-:W-:Y:S02]  /*a140*/  ULDC.64 UR8, c[0x0][0xc00] ;  /* 0x0003000000087ab9 */ /* 0x000fe40000000a00 */
[----:B------:R-:W-:Y:S01]  /*a150*/  UIMAD.WIDE UR8, UR40, 0x4, UR8 ;  /* 0x00000004280878a5 */ /* 0x000fe2000f8e0208 */
[----:B------:R-:W-:-:S05]  /*a160*/  PLOP3.LUT P2, PT, PT, PT, UP0, 0x80, 0x0 ;  /* 0x000000000000781c */ /* 0x000fca0003f4f008 */
[----:B------:R-:W-:Y:S02]  /*a170*/  IMAD.U32 R4, RZ, RZ, UR8 ;  /* 0x00000008ff047e24 */ /* 0x000fe4000f8e00ff */
[----:B------:R-:W-:Y:S01]  /*a180*/  IMAD.U32 R5, RZ, RZ, UR9 ;  /* 0x00000009ff057e24 */ /* 0x000fe2000f8e00ff */
[----:B------:R-:W-:Y:S02]  /*a190*/  ULDC.64 UR8, c[0x0][0xc08] ;  /* 0x0003020000087ab9 */ /* 0x000fe40000000a00 */
[----:B------:R-:W-:-:S03]  /*a1a0*/  UISETP.NE.U32.AND UP1, UPT, UR8, URZ, UPT ;  /* 0x0000003f0800728c */ /* 0x000fc6000bf25070 */
[----:B------:R-:W2:Y:S01]  /*a1b0*/  @P2 LDG.E R3, desc[UR48][R4.64] ;  /* 0x0000003004032981 */ /* 0x000ea2000c1e1900 */
[----:B------:R-:W-:Y:S01]  /*a1c0*/  UISETP.NE.AND.EX UP1, UPT, UR9, URZ, UPT, UP1 ;  /* 0x0000003f0900728c */ /* 0x000fe2000bf25310 */
[----:B------:R-:W-:-:S05]  /*a1d0*/  IMAD.U32 R0, RZ, RZ, UR4 ;  /* 0x00000004ff007e24 */ /* 0x000fca000f8e00ff */
[----:B------:R-:W-:-:S05]  /*a1e0*/  PLOP3.LUT P3, PT, PT, PT, UP1, 0x80, 0x0 ;  /* 0x000000000000781c */ /* 0x000fca0003f6f018 */
[----:B------:R-:W-:Y:S02]  /*a1f0*/  @UP1 ULDC.64 UR8, c[0x0][0xc08] ;  /* 0x0003020000081ab9 */ /* 0x000fe40000000a00 */
[----:B------:R-:W-:-:S06]  /*a200*/  @UP1 UIMAD.WIDE UR8, UR40, 0x4, UR8 ;  /* 0x00000004280818a5 */ /* 0x000fcc000f8e0208 */
[----:B------:R-:W-:Y:S01]  /*a210*/  IMAD.U32 R6, RZ, RZ, UR8 ;  /* 0x00000008ff067e24 */ /* 0x000fe2000f8e00ff */
[----:B------:R-:W-:-:S05]  /*a220*/  MOV R7, UR9 ;  /* 0x0000000900077c02 */ /* 0x000fca0008000f00 */
[----:B------:R1:W5:Y:S01]  /*a230*/  @P3 LDG.E R0, desc[UR48][R6.64] ;  /* 0x0000003006003981 */ /* 0x000362000c1e1900 */
[----:B0-----:R-:W-:Y:S01]  /*a240*/  ISETP.NE.AND P0, PT, R11, 0x1, PT ;  /* 0x000000010b00780c */ /* 0x001fe20003f05270 */
[----:B------:R-:W-:Y:S01]  /*a250*/  UMOV UR4, URZ ;  /* 0x0000003f00047c82 */ /* 0x000fe20008000000 */
[----:B------:R-:W-:Y:S01]  /*a260*/  USHF.R.S32.HI UR11, URZ, 0x1f, UR43 ;  /* 0x0000001f3f0b7899 */ /* 0x000fe2000801142b */
[----:B------:R-:W0:Y:S10]  /*a270*/  S2R R8, SR_TID.X ;  /* 0x0000000000087919 */ /* 0x000e340000002100 */
[----:B------:R-:W3:Y:S01]  /*a280*/  @P0 LDC R9, c[0x0][0xbec] ;  /* 0x0002fb00ff090b82 */ /* 0x000ee20000000800 */
[----:B0-----:R-:W-:-:S05]  /*a290*/  VIADD R8, R8, 0xffffff80 ;  /* 0xffffff8008087836 */ /* 0x001fca0000000000 */
[----:B------:R-:W-:Y:S02]  /*a2a0*/  ISETP.GE.AND P1, PT, R8, 0xc0, PT ;  /* 0x000000c00800780c */ /* 0x000fe40003f26270 */
[----:B--2---:R-:W-:-:S13]  /*a2b0*/  @P2 R2UR UR4, R3 ;  /* 0x00000000030422ca */ /* 0x004fda00000e0000 */
[----:B------:R-:W-:Y:S01]  /*a2c0*/  USHF.R.S32.HI UR10, URZ, 0x1f, UR4 ;  /* 0x0000001f3f0a7899 */ /* 0x000fe20008011404 */
[----:B-1-3--:R-:W-:Y:S11]  /*a2d0*/  @P3 BRA `(.L_x_194) ;  /* 0x0000000000103947 */ /* 0x00aff60003800000 */
[----:B------:R-:W-:Y:S05]  /*a2e0*/  @!P2 BRA `(.L_x_194) ;  /* 0x00000000000ca947 */ /* 0x000fea0003800000 */
[----:B------:R-:W2:Y:S04]  /*a2f0*/  LDG.E R3, desc[UR48][R4.64] ;  /* 0x0000003004037981 */ /* 0x000ea8000c1e1900 */
[----:B-----5:R-:W2:Y:S02]  /*a300*/  LDG.E R0, desc[UR48][R4.64+0x4] ;  /* 0x0000043004007981 */ /* 0x020ea4000c1e1900 */
[----:B--2---:R-:W-:-:S07]  /*a310*/  IMAD.IADD R0, R0, 0x1, -R3 ;  /* 0x0000000100007824 */ /* 0x004fce00078e0a03 */
.L_x_194:
[----:B------:R-:W-:Y:S01]  /*a320*/  USEL UR40, UR40, URZ, !UP0 ;  /* 0x0000003f28287287 */ /* 0x000fe2000c000000 */
[----:B------:R-:W-:Y:S01]  /*a330*/  BSSY B1, `(.L_x_195) ;  /* 0x000002d000017945 */ /* 0x000fe20003800000 */
[----:B------:R-:W-:-:S03]  /*a340*/  USEL UR41, UR41, URZ, !UP0 ;  /* 0x0000003f29297287 */ /* 0x000fc6000c000000 */
[----:B------:R-:W-:Y:S09]  /*a350*/  @P1 BRA `(.L_x_196) ;  /* 0x0000000000a81947 */ /* 0x000ff20003800000 */
[----:B------:R-:W0:Y:S01]  /*a360*/  S2R R4, SR_TID.X ;  /* 0x0000000000047919 */ /* 0x000e220000002100 */
[----:B------:R-:W1:Y:S01]  /*a370*/  LDC R6, c[0x0][0xbe8] ;  /* 0x0002fa00ff067b82 */ /* 0x000e620000000800 */
[----:B------:R-:W-:-:S04]  /*a380*/  IMAD.U32 R3, RZ, RZ, UR42 ;  /* 0x0000002aff037e24 */ /* 0x000fc8000f8e00ff */
[----:B0-----:R-:W-:Y:S02]  /*a390*/  IMAD R3, R3, 0xc0, R4 ;  /* 0x000000c003037824 */ /* 0x001fe400078e0204 */
[----:B-1---5:R-:W-:Y:S02]  /*a3a0*/  IMAD R4, R0, R6, RZ ;  /* 0x0000000600047224 */ /* 0x022fe400078e02ff */
[----:B------:R-:W-:-:S05]  /*a3b0*/  VIADD R5, R3, 0xffffff80 ;  /* 0xffffff8003057836 */ /* 0x000fca0000000000 */
[----:B------:R-:W-:-:S13]  /*a3c0*/  ISETP.GE.AND P1, PT, R5, R4, PT ;  /* 0x000000040500720c */ /* 0x000fda0003f26270 */
[----:B------:R-:W-:Y:S05]  /*a3d0*/  @P1 BRA `(.L_x_196) ;  /* 0x0000000000881947 */ /* 0x000fea0003800000 */
[----:B------:R-:W-:Y:S01]  /*a3e0*/  ISETP.NE.AND P1, PT, R6, 0x1, PT ;  /* 0x000000010600780c */ /* 0x000fe20003f25270 */
[----:B------:R-:W-:Y:S01]  /*a3f0*/  ULDC.64 UR12, c[0x0][0xb90] ;  /* 0x0002e400000c7ab9 */ /* 0x000fe20000000a00 */
[----:B------:R-:W-:Y:S01]  /*a400*/  UMOV UR8, UR4 ;  /* 0x0000000400087c82 */ /* 0x000fe20008000000 */
[----:B------:R-:W-:Y:S01]  /*a410*/  UIMAD UR7, UR11, UR12, URZ ;  /* 0x0000000c0b0772a4 */ /* 0x000fe2000f8e023f */
[----:B------:R-:W-:Y:S02]  /*a420*/  UMOV UR9, UR10 ;  /* 0x0000000a00097c82 */ /* 0x000fe40008000000 */
[----:B------:R-:W-:Y:S02]  /*a430*/  UIMAD.WIDE.U32 UR8, UR43, UR12, UR8 ;  /* 0x0000000c2b0872a5 */ /* 0x000fe4000f8e0008 */
[----:B------:R-:W-:-:S03]  /*a440*/  UIMAD UR7, UR43, UR13, UR7 ;  /* 0x0000000d2b0772a4 */ /* 0x000fc6000f8e0207 */
[----:B------:R-:W-:Y:S02]  /*a450*/  ULDC.64 UR12, c[0x0][0xb98] ;  /* 0x0002e600000c7ab9 */ /* 0x000fe40000000a00 */
[----:B------:R-:W0:Y:S01]  /*a460*/  @P1 LDC R4, c[0x0][0xbec] ;  /* 0x0002fb00ff041b82 */ /* 0x000e220000000800 */
[----:B------:R-:W-:Y:S02]  /*a470*/  UIADD3 UR9, UR9, UR7, URZ ;  /* 0x0000000709097290 */ /* 0x000fe4000fffe03f */
[----:B------:R-:W-:Y:S02]  /*a480*/  UIMAD UR7, UR41, UR12, URZ ;  /* 0x0000000c290772a4 */ /* 0x000fe4000f8e023f */
[----:B------:R-:W-:Y:S02]  /*a490*/  UIMAD.WIDE.U32 UR8, UR40, UR12, UR8 ;  /* 0x0000000c280872a5 */ /* 0x000fe4000f8e0008 */
[----:B------:R-:W-:Y:S01]  /*a4a0*/  UIMAD UR7, UR40, UR13, UR7 ;  /* 0x0000000d280772a4 */ /* 0x000fe2000f8e0207 */
[----:B------:R-:W1:Y:S02]  /*a4b0*/  @P1 LDC R8, c[0x0][0xbf0] ;  /* 0x0002fc00ff081b82 */ /* 0x000e640000000800 */
[----:B------:R-:W-:Y:S01]  /*a4c0*/  ULDC.64 UR12, c[0x0][0xb88] ;  /* 0x0002e200000c7ab9 */ /* 0x000fe20000000a00 */
[----:B0-----:R-:W-:-:S04]  /*a4d0*/  @P1 IMAD.HI.U32 R3, R5, R4, RZ ;  /* 0x0000000405031227 */ /* 0x001fc800078e00ff */
[----:B------:R-:W-:Y:S01]  /*a4e0*/  IMAD.MOV.U32 R4, RZ, RZ, R5 ;  /* 0x000000ffff047224 */ /* 0x000fe200078e0005 */
[----:B-1----:R-:W-:Y:S01]  /*a4f0*/  @P1 SHF.R.U32.HI R4, RZ, R8, R3 ;  /* 0x00000008ff041219 */ /* 0x002fe20000011603 */
[----:B------:R-:W-:-:S03]  /*a500*/  IMAD.U32 R8, RZ, RZ, UR7 ;  /* 0x00000007ff087e24 */ /* 0x000fc6000f8e00ff */
[----:B------:R-:W-:-:S05]  /*a510*/  IADD3 R3, -R4, RZ, RZ ;  /* 0x000000ff04037210 */ /* 0x000fca0007ffe1ff */
[----:B------:R-:W-:Y:S01]  /*a520*/  IMAD R3, R6, R3, R5 ;  /* 0x0000000306037224 */ /* 0x000fe200078e0205 */
[----:B------:R-:W-:Y:S02]  /*a530*/  SHF.R.S32.HI R5, RZ, 0x1f, R4 ;  /* 0x0000001fff057819 */ /* 0x000fe40000011404 */
[----:B------:R-:W-:Y:S02]  /*a540*/  IADD3 R4, P1, R4, UR8, RZ ;  /* 0x0000000804047c10 */ /* 0x000fe4000ff3e0ff */
[----:B------:R-:W-:Y:S02]  /*a550*/  SHF.R.S32.HI R6, RZ, 0x1f, R3 ;  /* 0x0000001fff067819 */ /* 0x000fe40000011403 */
[----:B------:R-:W-:Y:S01]  /*a560*/  IADD3.X R5, R5, UR9, R8, P1, !PT ;  /* 0x0000000905057c10 */ /* 0x000fe20008ffe408 */
[----:B------:R-:W-:Y:S02]  /*a570*/  ULDC.64 UR8, c[0x0][0xb50] ;  /* 0x0002d40000087ab9 */ /* 0x000fe40000000a00 */
[----:B------:R-:W-:-:S02]  /*a580*/  IMAD R6, R6, UR12, RZ ;  /* 0x0000000c06067c24 */ /* 0x000fc4000f8e02ff */
[----:B------:R-:W-:-:S04]  /*a590*/  IMAD.WIDE.U32 R4, R3, UR12, R4 ;  /* 0x0000000c03047c25 */ /* 0x000fc8000f8e0004 */
[----:B------:R-:W-:Y:S01]  /*a5a0*/  IMAD R7, R3, UR13, R6 ;  /* 0x0000000d03077c24 */ /* 0x000fe2000f8e0206 */
[----:B------:R-:W-:-:S03]  /*a5b0*/  LEA R6, P1, R4, UR8, 0x2 ;  /* 0x0000000804067c11 */ /* 0x000fc6000f8210ff */
[----:B------:R-:W-:-:S05]  /*a5c0*/  IMAD.IADD R3, R5, 0x1, R7 ;  /* 0x0000000105037824 */ /* 0x000fca00078e0207 */
[----:B------:R-:W-:Y:S01]  /*a5d0*/  LEA.HI.X R7, R4, UR9, R3, 0x2, P1 ;  /* 0x0000000904077c11 */ /* 0x000fe200088f1403 */
[----:B------:R-:W-:-:S05]  /*a5e0*/  IMAD.MOV.U32 R3, RZ, RZ, -0x800000 ;  /* 0xff800000ff037424 */ /* 0x000fca00078e00ff */
[----:B------:R0:W-:Y:S02]  /*a5f0*/  STG.E desc[UR48][R6.64], R3 ;  /* 0x0000000306007986 */ /* 0x0001e4000c101930 */
.L_x_196:
[----:B------:R-:W-:Y:S05]  /*a600*/  BSYNC B1 ;  /* 0x0000000000017941 */ /* 0x000fea0003800000 */
.L_x_195:
[----:B------:R-:W1:Y:S01]  /*a610*/  @P0 LDC R5, c[0x0][0xbf0] ;  /* 0x0002fc00ff050b82 */ /* 0x000e620000000800 */
[----:B------:R-:W-:Y:S01]  /*a620*/  ULDC.64 UR12, c[0x0][0xaa0] ;  /* 0x0002a800000c7ab9 */ /* 0x000fe20000000a00 */
[----:B0-----:R-:W-:Y:S01]  /*a630*/  IMAD.U32 R6, RZ, RZ, UR42 ;  /* 0x0000002aff067e24 */ /* 0x001fe2000f8e00ff */
[----:B------:R-:W-:Y:S01]  /*a640*/  UIMAD UR7, UR10, UR12, URZ ;  /* 0x0000000c0a0772a4 */ /* 0x000fe2000f8e023f */
[----:B------:R-:W-:Y:S01]  /*a650*/  IMAD R3, R155, 0x30, R157 ;  /* 0x000000309b037824 */ /* 0x000fe200078e029d */
[----:B------:R-:W-:Y:S01]  /*a660*/  UIMAD.WIDE.U32 UR8, UR4, UR12, URZ ;  /* 0x0000000c040872a5 */ /* 0x000fe2000f8e003f */
[----:B-----5:R-:W-:Y:S01]  /*a670*/  IMAD R25, R0, R11, RZ ;  /* 0x0000000b00197224 */ /* 0x020fe200078e02ff */
[----:B------:R-:W-:Y:S01]  /*a680*/  UIMAD UR7, UR4, UR13, UR7 ;  /* 0x0000000d040772a4 */ /* 0x000fe2000f8e0207 */
[----:B------:R-:W-:Y:S01]  /*a690*/  IMAD R6, R6, 0xc0, R3 ;  /* 0x000000c006067824 */ /* 0x000fe200078e0203 */
[----:B------:R-:W-:Y:S01]  /*a6a0*/  SHF.R.S32.HI R12, RZ, 0x1f, R156 ;  /* 0x0000001fff0c7819 */ /* 0x000fe2000001149c */
[----:B------:R-:W-:Y:S01]  /*a6b0*/  ULDC.64 UR12, c[0x0][0xae8] ;  /* 0x0002ba00000c7ab9 */ /* 0x000fe20000000a00 */
[----:B------:R-:W-:Y:S01]  /*a6c0*/  UIADD3 UR9, UR9, UR7, URZ ;  /* 0x0000000709097290 */ /* 0x000fe2000fffe03f */
[----:B------:R-:W-:Y:S01]  /*a6d0*/  @P0 IMAD.HI.U32 R4, R6, R9, RZ ;  /* 0x0000000906040227 */ /* 0x000fe200078e00ff */
[----:B------:R-:W-:-:S02]  /*a6e0*/  UIMAD UR4, UR11, UR12, URZ ;  /* 0x0000000c0b0472a4 */ /* 0x000fc4000f8e023f */
[----:B------:R-:W-:Y:S01]  /*a6f0*/  UIMAD.WIDE.U32 UR8, UR43, UR12, UR8 ;  /* 0x0000000c2b0872a5 */ /* 0x000fe2000f8e0008 */
[----:B------:R-:W-:Y:S01]  /*a700*/  IMAD.MOV.U32 R3, RZ, RZ, R6 ;  /* 0x000000ffff037224 */ /* 0x000fe200078e0006 */
[----:B------:R-:W-:Y:S01]  /*a710*/  UIMAD UR4, UR43, UR13, UR4 ;  /* 0x0000000d2b0472a4 */ /* 0x000fe2000f8e0204 */
[----:B------:R-:W-:-:S03]  /*a720*/  ULDC.64 UR10, c[0x0][0xaf0] ;  /* 0x0002bc00000a7ab9 */ /* 0x000fc60000000a00 */
[----:B------:R-:W-:Y:S02]  /*a730*/  UIADD3 UR9, UR9, UR4, URZ ;  /* 0x0000000409097290 */ /* 0x000fe4000fffe03f */
[----:B------:R-:W-:Y:S01]  /*a740*/  UIMAD UR4, UR41, UR10, URZ ;  /* 0x0000000a290472a4 */ /* 0x000fe2000f8e023f */
[----:B-1----:R-:W-:Y:S01]  /*a750*/  @P0 SHF.R.U32.HI R3, RZ, R5, R4 ;  /* 0x00000005ff030219 */ /* 0x002fe20000011604 */
[----:B------:R-:W-:Y:S02]  /*a760*/  UIMAD.WIDE.U32 UR8, UR40, UR10, UR8 ;  /* 0x0000000a280872a5 */ /* 0x000fe4000f8e0008 */
[----:B------:R-:W-:Y:S01]  /*a770*/  UIMAD UR4, UR40, UR11, UR4 ;  /* 0x0000000b280472a4 */ /* 0x000fe2000f8e0204 */
[----:B------:R-:W-:Y:S02]  /*a780*/  IADD3 R7, -R3, RZ, RZ ;  /* 0x000000ff03077210 */ /* 0x000fe40007ffe1ff */
[----:B------:R-:W-:Y:S01]  /*a790*/  SHF.R.S32.HI R4, RZ, 0x1f, R3 ;  /* 0x0000001fff047819 */ /* 0x000fe20000011403 */
[----:B------:R-:W-:-:S02]  /*a7a0*/  UIADD3 UR4, UR9, UR4, URZ ;  /* 0x0000000409047290 */ /* 0x000fc4000fffe03f */
[----:B------:R-:W-:Y:S01]  /*a7b0*/  IMAD.U32 R5, RZ, RZ, UR9 ;  /* 0x00000009ff057e24 */ /* 0x000fe2000f8e00ff */
[----:B------:R-:W-:Y:S01]  /*a7c0*/  ULDC.64 UR10, c[0x0][0xae0] ;  /* 0x0002b800000a7ab9 */ /* 0x000fe20000000a00 */
[----:B------:R-:W-:Y:S02]  /*a7d0*/  IMAD R7, R11, R7, R6 ;  /* 0x000000070b077224 */ /* 0x000fe400078e0206 */
[----:B------:R-:W-:Y:S02]  /*a7e0*/  IMAD R8, R4, UR10, RZ ;  /* 0x0000000a04087c24 */ /* 0x000fe4000f8e02ff */
[----:B------:R-:W-:Y:S01]  /*a7f0*/  IMAD.U32 R4, RZ, RZ, UR8 ;  /* 0x00000008ff047e24 */ /* 0x000fe2000f8e00ff */
[----:B------:R-:W-:Y:S01]  /*a800*/  SHF.R.S32.HI R6, RZ, 0x1f, R7 ;  /* 0x0000001fff067819 */ /* 0x000fe20000011407 */
[----:B------:R-:W-:Y:S01]  /*a810*/  IMAD.U32 R5, RZ, RZ, UR4 ;  /* 0x00000004ff057e24 */ /* 0x000fe2000f8e00ff */
[----:B------:R-:W-:Y:S01]  /*a820*/  ULDC.64 UR8, c[0x0][0xad8] ;  /* 0x0002b60000087ab9 */ /* 0x000fe20000000a00 */
[C---:B------:R-:W-:Y:S01]  /*a830*/  IMAD R9, R3.reuse, UR11, R8 ;  /* 0x0000000b03097c24 */ /* 0x040fe2000f8e0208 */
[----:B------:R-:W-:Y:S01]  /*a840*/  ULDC UR4, c[0x0][0xac8] ;  /* 0x0002b20000047ab9 */ /* 0x000fe20000000800 */
[----:B------:R-:W-:-:S04]  /*a850*/  IMAD.WIDE.U32 R4, R3, UR10, R4 ;  /* 0x0000000a03047c25 */ /* 0x000fc8000f8e0004 */
[----:B------:R-:W-:Y:S02]  /*a860*/  IMAD R6, R6, UR8, RZ ;  /* 0x0000000806067c24 */ /* 0x000fe4000f8e02ff */
[----:B------:R-:W-:Y:S02]  /*a870*/  IMAD.IADD R5, R5, 0x1, R9 ;  /* 0x0000000105057824 */ /* 0x000fe400078e0209 */
[C---:B------:R-:W-:Y:S02]  /*a880*/  IMAD R3, R7.reuse, UR9, R6 ;  /* 0x0000000907037c24 */ /* 0x040fe4000f8e0206 */
[----:B------:R-:W-:Y:S01]  /*a890*/  IMAD.WIDE.U32 R4, R7, UR8, R4 ;  /* 0x0000000807047c25 */ /* 0x000fe2000f8e0004 */
[----:B------:R-:W-:-:S03]  /*a8a0*/  ULDC.64 UR8, c[0x0][0xa80] ;  /* 0x0002a00000087ab9 */ /* 0x000fc60000000a00 */
[----:B------:R-:W-:Y:S01]  /*a8b0*/  IMAD.U32 R8, RZ, RZ, UR42 ;  /* 0x0000002aff087e24 */ /* 0x000fe2000f8e00ff */
[----:B------:R-:W-:Y:S02]  /*a8c0*/  IADD3 R3, R5, R3, RZ ;  /* 0x0000000305037210 */ /* 0x000fe40007ffe0ff */
[----:B------:R-:W-:Y:S01]  /*a8d0*/  LEA R5, P0, R4, UR8, 0x1 ;  /* 0x0000000804057c11 */ /* 0x000fe2000f8008ff */
[----:B------:R-:W-:-:S03]  /*a8e0*/  IMAD R6, R8, 0xc0, R157 ;  /* 0x000000c008067824 */ /* 0x000fc600078e029d */
[----:B------:R-:W-:Y:S01]  /*a8f0*/  LEA.HI.X R10, R4, UR9, R3, 0x1, P0 ;  /* 0x00000009040a7c11 */ /* 0x000fe200080f0c03 */
[----:B------:R-:W0:Y:S01]  /*a900*/  SHFL.IDX PT, R9, R5, RZ, 0x181f ;  /* 0x00181fff05097589 */ /* 0x000e2200000e0000 */
[----:B------:R-:W-:Y:S01]  /*a910*/  ISETP.GE.AND P0, PT, R156, UR4, PT ;  /* 0x000000049c007c0c */ /* 0x000fe2000bf06270 */
[C---:B------:R-:W-:Y:S02]  /*a920*/  VIADD R0, R6.reuse, 0x30 ;  /* 0x0000003006007836 */ /* 0x040fe40000000000 */
[----:B------:R-:W1:Y:S01]  /*a930*/  SHFL.IDX PT, R13, R5, 0x1, 0x181f ;  /* 0x00381f00050d7f89 */ /* 0x000e6200000e0000 */
[C---:B------:R-:W-:Y:S01]  /*a940*/  VIADD R3, R6.reuse, 0x60 ;  /* 0x0000006006037836 */ /* 0x040fe20000000000 */
[CC--:B------:R-:W-:Y:S01]  /*a950*/  ISETP.GE.OR P3, PT, R6.reuse, R25.reuse, P0 ;  /* 0x000000190600720c */ /* 0x0c0fe20000766670 */
[----:B------:R-:W-:Y:S01]  /*a960*/  VIADD R4, R6, 0x90 ;  /* 0x0000009006047836 */ /* 0x000fe20000000000 */
[----:B------:R-:W2:Y:S01]  /*a970*/  SHFL.IDX PT, R19, R5, 0x2, 0x181f ;  /* 0x00581f0005137f89 */ /* 0x000ea200000e0000 */
[----:B------:R-:W-:-:S02]  /*a980*/  ISETP.GE.OR P2, PT, R0, R25, P0 ;  /* 0x000000190000720c */ /* 0x000fc40000746670 */
[-C--:B------:R-:W-:Y:S01]  /*a990*/  ISETP.GE.OR P1, PT, R3, R25.reuse, P0 ;  /* 0x000000190300720c */ /* 0x080fe20000726670 */
[----:B------:R-:W3:Y:S01]  /*a9a0*/  SHFL.IDX PT, R7, R10, RZ, 0x181f ;  /* 0x00181fff0a077589 */ /* 0x000ee200000e0000 */
[----:B------:R-:W-:-:S03]  /*a9b0*/  ISETP.GE.OR P0, PT, R4, R25, P0 ;  /* 0x000000190400720c */ /* 0x000fc60000706670 */
[----:B------:R3:W4:Y:S04]  /*a9c0*/  SHFL.IDX PT, R23, R5, 0x3, 0x181f ;  /* 0x00781f0005177f89 */ /* 0x00072800000e0000 */
[----:B------:R-:W4:Y:S04]  /*a9d0*/  SHFL.IDX PT, R11, R10, 0x1, 0x181f ;  /* 0x00381f000a0b7f89 */ /* 0x000f2800000e0000 */
[----:B------:R-:W4:Y:S01]  /*a9e0*/  SHFL.IDX PT, R15, R10, 0x2, 0x181f ;  /* 0x00581f000a0f7f89 */ /* 0x000f2200000e0000 */
[----:B0-----:R-:W-:-:S03]  /*a9f0*/  @!P3 LEA R4, P6, R156, R9, 0x1 ;  /* 0x000000099c04b211 */ /* 0x001fc600078c08ff */
[----:B------:R4:W0:Y:S01]  /*aa00*/  SHFL.IDX PT, R21, R10, 0x3, 0x181f ;  /* 0x00781f000a157f89 */ /* 0x00082200000e0000 */
[C---:B-1----:R-:W-:Y:S02]  /*aa10*/  @!P2 LEA R6, P5, R156.reuse, R13, 0x1 ;  /* 0x0000000d9c06a211 */ /* 0x042fe400078a08ff */
[C---:B--2---:R-:W-:Y:S02]  /*aa20*/  @!P1 LEA R8, P4, R156.reuse, R19, 0x1 ;  /* 0x000000139c089211 */ /* 0x044fe400078808ff */
[C---:B---3--:R-:W-:Y:S02]  /*aa30*/  @!P3 LEA.HI.X R5, R156.reuse, R7, R12, 0x1, P6 ;  /* 0x000000079c05b211 */ /* 0x048fe400030f0c0c */
[----:B----4-:R-:W-:-:S03]  /*aa40*/  @!P0 LEA R10, P6, R156, R23, 0x1 ;  /* 0x000000179c0a8211 */ /* 0x010fc600078c08ff */
[----:B------:R1:W-:Y:S01]  /*aa50*/  @!P3 ST.E.128 desc[UR48][R4.64], RZ ;  /* 0x000000ff0400b985 */ /* 0x0003e2000c101d30 */
[C-C-:B------:R-:W-:Y:S02]  /*aa60*/  @!P2 LEA.HI.X R7, R156.reuse, R11, R12.reuse, 0x1, P5 ;  /* 0x0000000b9c07a211 */ /* 0x140fe400028f0c0c */
[----:B------:R-:W-:-:S03]  /*aa70*/  @!P1 LEA.HI.X R9, R156, R15, R12, 0x1, P4 ;  /* 0x0000000f9c099211 */ /* 0x000fc600020f0c0c */
[----:B------:R1:W-:Y:S01]  /*aa80*/  @!P2 ST.E.128 desc[UR48][R6.64], RZ ;  /* 0x000000ff0600a985 */ /* 0x0003e2000c101d30 */
[----:B0-----:R-:W-:-:S03]  /*aa90*/  @!P0 LEA.HI.X R11, R156, R21, R12, 0x1, P6 ;  /* 0x000000159c0b8211 */ /* 0x001fc600030f0c0c */
[----:B------:R1:W-:Y:S04]  /*aaa0*/  @!P1 ST.E.128 desc[UR48][R8.64], RZ ;  /* 0x000000ff08009985 */ /* 0x0003e8000c101d30 */
[----:B------:R1:W-:Y:S02]  /*aab0*/  @!P0 ST.E.128 desc[UR48][R10.64], RZ ;  /* 0x000000ff0a008985 */ /* 0x0003e4000c101d30 */
.L_x_193:
[----:B------:R-:W-:Y:S05]  /*aac0*/  BSYNC B0 ;  /* 0x0000000000007941 */ /* 0x000fea0003800000 */
.L_x_190:
[----:B------:R-:W-:Y:S02]  /*aad0*/  ULDC UR4, c[0x0][0xc3c] ;  /* 0x00030f0000047ab9 */ /* 0x000fe40000000800 */
[----:B------:R-:W-:-:S13]  /*aae0*/  ISETP.GE.AND P0, PT, R27, UR4, PT ;  /* 0x000000041b007c0c */ /* 0x000fda000bf06270 */
[----:B------:R-:W-:Y:S05]  /*aaf0*/  @!P0 BRA `(.L_x_197) ;  /* 0xffffff6400308947 */ /* 0x000fea000383ffff */
[----:B------:R-:W-:Y:S05]  /*ab00*/  EXIT ;  /* 0x000000000000794d */ /* 0x000fea0003800000 */
.L_x_166:
[----:B------:R-:W-:-:S08]  /*ab10*/  NOP ;  /* 0x0000000000007918 */ /* 0x000fd00000000000 */
[----:B------:R-:W0:-:S00]  /*ab20*/  USETMAXREG.DEALLOC.CTAPOOL 0x20 ;  /* 0x00000020000079c8 */ /* 0x000e0000080e0500 */
[----:B0-----:R-:W-:-:S06]  /*ab30*/  LOP3.LUT R0, R0, 0x3, RZ, 0xc0, !PT ;  /* 0x0000000300007812 */ /* 0x001fcc00078ec0ff */
[----:B------:R-:W0:Y:S02]  /*ab40*/  SHFL.IDX PT, R0, R0, RZ, 0x1f ;  /* 0x00001fff00007589 */ /* 0x000e2400000e0000 */
[----:B0-----:R-:W-:Y:S01]  /*ab50*/  ISETP.NE.AND P0, PT, R0, RZ, PT ;  /* 0x000000ff0000720c */ /* 0x001fe20003f05270 */
[----:B------:R-:W-:-:S03]  /*ab60*/  IMAD.MOV.U32 R0, RZ, RZ, RZ ;  /* 0x000000ffff007224 */ /* 0x000fc600078e00ff */
[----:B------:R-:W-:-:S05]  /*ab70*/  P2R R2, PR, RZ, 0x1 ;  /* 0x00000001ff027803 */ /* 0x000fca0000000000 */
[----:B------:R0:W-:Y:S04]  /*ab80*/  STL [R1+0x38], R2 ;  /* 0x0000380201007387 */ /* 0x0001e80000100800 */
[----:B------:R-:W-:Y:S05]  /*ab90*/  @!P0 BRA `(.L_x_198) ;  /* 0x00000000001c8947 */ /* 0x000fea0003800000 */
[----:B------:R-:W1:Y:S08]  /*aba0*/  S2UR UR5, SR_CgaCtaId ;  /* 0x00000000000579c3 */ /* 0x000e700000008800 */
[----:B------:R-:W-:Y:S06]  /*abb0*/  BAR.SYNC.DEFER_BLOCKING 0x5, 0x200 ;  /* 0x0148000000007b1d */ /* 0x000fec0000010000 */
[----:B------:R-:W-:-:S02]  /*abc0*/  UMOV UR4, 0x400 ;  /* 0x0000040000047882 */ /* 0x000fc40000000000 */
[----:B-1----:R-:W-:-:S09]  /*abd0*/  ULEA UR4, UR5, UR4, 0x18 ;  /* 0x0000000405047291 */ /* 0x002fd2000f8ec03f */
[----:B------:R-:W1:Y:S01]  /*abe0*/  LDS.128 R16, [UR4+0x308d0] ;  /* 0x0308d004ff107984 */ /* 0x000e620008000c00 */
[----:B------:R-:W-:Y:S06]  /*abf0*/  BAR.ARV 0x4, 0x200 ;  /* 0x0108000000007b1d */ /* 0x000fec0000002000 */
[----:B------:R-:W-:Y:S05]  /*ac00*/  BRA `(.L_x_199) ;  /* 0x0000000800007947 */ /* 0x000fea0003800000 */
.L_x_198:
[----:B0-----:R-:W0:Y:S01]  /*ac10*/  S2R R2, SR_TID.X ;  /* 0x0000000000027919 */ /* 0x001e220000002100 */
[----:B------:R-:W-:Y:S01]  /*ac20*/  ULDC UR4, c[0x0][0xc3c] ;  /* 0x00030f0000047ab9 */ /* 0x000fe20000000800 */
[----:B------:R-:W1:Y:S01]  /*ac30*/  S2UR UR6, SR_CTAID.X ;  /* 0x00000000000679c3 */ /* 0x000e620000002500 */
[----:B------:R-:W-:Y:S01]  /*ac40*/  ULDC UR5, c[0x0][0xc38] ;  /* 0x00030e0000057ab9 */ /* 0x000fe20000000800 */
[----:B0-----:R-:W-:-:S04]  /*ac50*/  LOP3.LUT R5, R2, 0x1f, RZ, 0xc0, !PT ;  /* 0x0000001f02057812 */ /* 0x001fc800078ec0ff */
[----:B------:R-:W-:-:S04]  /*ac60*/  ISETP.NE.AND P0, PT, R5, 0x1f, PT ;  /* 0x0000001f0500780c */ /* 0x000fc80003f05270 */
[----:B------:R-:W-:-:S13]  /*ac70*/  ISETP.GE.OR P1, PT, R5, UR4, !P0 ;  /* 0x0000000405007c0c */ /* 0x000fda000c726670 */
[----:B------:R-:W0:Y:S02]  /*ac80*/  @!P1 LDC.64 R2, c[0x0][0xc80] ;  /* 0x00032000ff029b82 */ /* 0x000e240000000a00 */
[----:B0-----:R-:W-:-:S05]  /*ac90*/  @!P1 IMAD.WIDE.U32 R2, R5, 0x4, R2 ;  /* 0x0000000405029825 */ /* 0x001fca00078e0002 */
[----:B------:R-:W2:Y:S01]  /*aca0*/  @!P1 LDG.E R0, desc[UR48][R2.64] ;  /* 0x0000003002009981 */ /* 0x000ea2000c1e1900 */
[C---:B------:R-:W-:Y:S01]  /*acb0*/  ISETP.NE.AND P1, PT, R5.reuse, RZ, PT ;  /* 0x000000ff0500720c */ /* 0x040fe20003f25270 */
[----:B------:R-:W-:Y:S01]  /*acc0*/  UMOV UR4, URZ ;  /* 0x0000003f00047c82 */ /* 0x000fe20008000000 */
[C---:B------:R-:W-:Y:S01]  /*acd0*/  ISETP.GE.U32.AND P2, PT, R5.reuse, 0x2, PT ;  /* 0x000000020500780c */ /* 0x040fe20003f46070 */
[----:B------:R-:W-:Y:S01]  /*ace0*/  IMAD.MOV.U32 R16, RZ, RZ, RZ ;  /* 0x000000ffff107224 */ /* 0x000fe200078e00ff */
[C---:B------:R-:W-:Y:S02]  /*acf0*/  ISETP.GE.U32.AND P3, PT, R5.reuse, 0x4, PT ;  /* 0x000000040500780c */ /* 0x040fe40003f66070 */
[C---:B------:R-:W-:Y:S02]  /*ad00*/  ISETP.GE.U32.AND P4, PT, R5.reuse, 0x8, PT ;  /* 0x000000080500780c */ /* 0x040fe40003f86070 */
[----:B------:R-:W-:Y:S01]  /*ad10*/  ISETP.GE.U32.AND P5, PT, R5, 0x10, PT ;  /* 0x000000100500780c */ /* 0x000fe20003fa6070 */
[----:B--2---:R-:W0:Y:S02]  /*ad20*/  SHFL.UP PT, R4, R0, 0x1, RZ ;  /* 0x0420000000047989 */ /* 0x004e2400000e00ff */
[----:B0-----:R-:W-:-:S05]  /*ad30*/  SEL R7, R4, RZ, P1 ;  /* 0x000000ff04077207 */ /* 0x001fca0000800000 */
[----:B------:R-:W-:-:S05]  /*ad40*/  IMAD.IADD R7, R0, 0x1, R7 ;  /* 0x0000000100077824 */ /* 0x000fca00078e0207 */
[----:B------:R-:W0:Y:S02]  /*ad50*/  SHFL.UP PT, R4, R7, 0x2, RZ ;  /* 0x0440000007047989 */ /* 0x000e2400000e00ff */
[----:B0-----:R-:W-:-:S04]  /*ad60*/  SEL R4, R4, RZ, P2 ;  /* 0x000000ff04047207 */ /* 0x001fc80001000000 */
[----:B------:R-:W-:-:S05]  /*ad70*/  IADD3 R4, R7, R4, RZ ;  /* 0x0000000407047210 */ /* 0x000fca0007ffe0ff */
[----:B------:R-:W0:Y:S02]  /*ad80*/  SHFL.UP PT, R6, R4, 0x4, RZ ;  /* 0x0480000004067989 */ /* 0x000e2400000e00ff */
[----:B0-----:R-:W-:-:S05]  /*ad90*/  SEL R3, R6, RZ, P3 ;  /* 0x000000ff06037207 */ /* 0x001fca0001800000 */
[----:B------:R-:W-:-:S05]  /*ada0*/  IMAD.IADD R3, R4, 0x1, R3 ;  /* 0x0000000104037824 */ /* 0x000fca00078e0203 */
[----:B------:R-:W0:Y:S02]  /*adb0*/  SHFL.UP PT, R2, R3, 0x8, RZ ;  /* 0x0500000003027989 */ /* 0x000e2400000e00ff */
[----:B0-----:R-:W-:-:S05]  /*adc0*/  SEL R2, R2, RZ, P4 ;  /* 0x000000ff02027207 */ /* 0x001fca0002000000 */
[----:B------:R-:W-:-:S05]  /*add0*/  IMAD.IADD R2, R3, 0x1, R2 ;  /* 0x0000000103027824 */ /* 0x000fca00078e0202 */
[----:B------:R-:W0:Y:S02]  /*ade0*/  SHFL.UP PT, R6, R2, 0x10, RZ ;  /* 0x0600000002067989 */ /* 0x000e2400000e00ff */
[----:B0-----:R-:W-:-:S05]  /*adf0*/  SEL R7, R6, RZ, P5 ;  /* 0x000000ff06077207 */ /* 0x001fca0002800000 */
[----:B------:R-:W-:-:S05]  /*ae00*/  IMAD.IADD R7, R2, 0x1, R7 ;  /* 0x0000000102077824 */ /* 0x000fca00078e0207 */
[----:B------:R-:W0:Y:S02]  /*ae10*/  SHFL.IDX PT, R4, R7, 0x1f, 0x1f ;  /* 0x03e01f0007047f89 */ /* 0x000e2400000e0000 */
[----:B0-----:R-:W-:-:S04]  /*ae20*/  IMAD R4, R4, UR5, RZ ;  /* 0x0000000504047c24 */ /* 0x001fc8000f8e02ff */
[----:B------:R-:W-:Y:S01]  /*ae30*/  IMAD.MOV.U32 R3, RZ, RZ, R4 ;  /* 0x000000ffff037224 */ /* 0x000fe200078e0004 */
[----:B-1----:R-:W-:-:S13]  /*ae40*/  ISETP.GT.AND P6, PT, R4, UR6, PT ;  /* 0x0000000604007c0c */ /* 0x002fda000bfc4270 */
[----:B------:R-:W-:Y:S05]  /*ae50*/  @P6 BRA `(.L_x_200) ;  /* 0x00000000009c6947 */ /* 0x000fea0003800000 */
[----:B------:R-:W0:Y:S01]  /*ae60*/  LDC R6, c[0x0][0xc3c] ;  /* 0x00030f00ff067b82 */ /* 0x000e220000000800 */
[----:B------:R-:W-:Y:S01]  /*ae70*/  MOV R4, R3 ;  /* 0x0000000300047202 */ /* 0x000fe20000000f00 */
[----:B------:R-:W-:Y:S01]  /*ae80*/  UMOV UR4, URZ ;  /* 0x0000003f00047c82 */ /* 0x000fe20008000000 */
[----:B------:R-:W-:Y:S01]  /*ae90*/  ULDC UR7, c[0x0][0xc3c] ;  /* 0x00030f0000077ab9 */ /* 0x000fe20000000800 */
[----:B------:R-:W-:-:S05]  /*aea0*/  ULDC UR5, c[0x0][0xc38] ;  /* 0x00030e0000057ab9 */ /* 0x000fca0000000800 */
.L_x_204:
[----:B------:R-:W-:Y:S01]  /*aeb0*/  UIADD3 UR4, UR4, 0x1f, URZ ;  /* 0x0000001f04047890 */ /* 0x000fe2000fffe03f */
[----:B------:R-:W-:-:S05]  /*aec0*/  IMAD.U32 R19, RZ, RZ, UR7 ;  /* 0x00000007ff137e24 */ /* 0x000fca000f8e00ff */
[----:B0-----:R-:W-:-:S13]  /*aed0*/  ISETP.LE.AND P6, PT, R6, UR4, PT ;  /* 0x0000000406007c0c */ /* 0x001fda000bfc3270 */
[----:B------:R-:W-:Y:S05]  /*aee0*/  @P6 BRA `(.L_x_201) ;  /* 0x0000000400246947 */ /* 0x000fea0003800000 */
[----:B------:R-:W-:Y:S01]  /*aef0*/  VIADD R7, R5, UR4 ;  /* 0x0000000405077c36 */ /* 0x000fe20008000000 */
[----:B------:R-:W-:Y:S01]  /*af00*/  BSSY B0, `(.L_x_202) ;  /* 0x0000007000007945 */ /* 0x000fe20003800000 */
[----:B------:R-:W-:-:S03]  /*af10*/  IMAD.MOV.U32 R0, RZ, RZ, RZ ;  /* 0x000000ffff007224 */ /* 0x000fc600078e00ff */
[----:B------:R-:W-:-:S13]  /*af20*/  ISETP.GE.OR P6, PT, R7, R6, !P0 ;  /* 0x000000060700720c */ /* 0x000fda00047c6670 */
[----:B------:R-:W-:Y:S05]  /*af30*/  @P6 BRA `(.L_x_203) ;  /* 0x00000000000c6947 */ /* 0x000fea0003800000 */
[----:B------:R-:W0:Y:S02]  /*af40*/  LDC.64 R2, c[0x0][0xc80] ;  /* 0x00032000ff027b82 */ /* 0x000e240000000a00 */
[----:B0-----:R-:W-:-:S05]  /*af50*/  IMAD.WIDE R2, R7, 0x4, R2 ;  /* 0x0000000407027825 */ /* 0x001fca00078e0202 */
[----:B------:R0:W5:Y:S02]  /*af60*/  LDG.E R0, desc[UR48][R2.64] ;  /* 0x0000003002007981 */ /* 0x000164000c1e1900 */
.L_x_203:
[----:B------:R-:W-:Y:S05]  /*af70*/  BSYNC B0 ;  /* 0x0000000000007941 */ /* 0x000fea0003800000 */
.L_x_202:
[----:B0----5:R-:W0:Y:S02]  /*af80*/  SHFL.UP PT, R2, R0, 0x1, RZ ;  /* 0x0420000000027989 */ /* 0x021e2400000e00ff */
[----:B0-----:R-:W-:-:S05]  /*af90*/  SEL R3, R2, RZ, P1 ;  /* 0x000000ff02037207 */ /* 0x001fca0000800000 */
[----:B------:R-:W-:-:S05]  /*afa0*/  IMAD.IADD R3, R0, 0x1, R3 ;  /* 0x0000000100037824 */ /* 0x000fca00078e0203 */
[----:B------:R-:W0:Y:S02]  /*afb0*/  SHFL.UP PT, R2, R3, 0x2, RZ ;  /* 0x0440000003027989 */ /* 0x000e2400000e00ff */
        /* <DEDUP_REMOVED lines=13> */
[----:B------:R-:W-:-:S05]  /*b090*/  IMAD.IADD R4, R3, 0x1, R4 ;  /* 0x0000000103047824 */ /* 0x000fca00078e0204 */
[----:B------:R-:W-:-:S13]  /*b0a0*/  ISETP.GT.AND P6, PT, R4, UR6, PT ;  /* 0x0000000604007c0c */ /* 0x000fda000bfc4270 */
[----:B------:R-:W-:Y:S05]  /*b0b0*/  @!P6 BRA `(.L_x_204) ;  /* 0xfffffffc007ce947 */ /* 0x000fea000383ffff */
[----:B------:R-:W-:-:S07]  /*b0c0*/  IMAD.MOV.U32 R7, RZ, RZ, R9 ;  /* 0x000000ffff077224 */ /* 0x000fce00078e0009 */
.L_x_200:
[----:B------:R-:W-:-:S04]  /*b0d0*/  IMAD.IADD R9, R4, 0x1, -R3 ;  /* 0x0000000104097824 */ /* 0x000fc800078e0a03 */
[----:B------:R-:W-:-:S05]  /*b0e0*/  IMAD R2, R7, UR5, R9 ;  /* 0x0000000507027c24 */ /* 0x000fca000f8e0209 */
[----:B------:R-:W-:-:S13]  /*b0f0*/  ISETP.GT.AND P0, PT, R2, UR6, PT ;  /* 0x0000000602007c0c */ /* 0x000fda000bf04270 */
[----:B------:R-:W-:-:S04]  /*b100*/  VOTE.ANY R6, PT, !P0 ;  /* 0x0000000000067806 */ /* 0x000fc800040e0100 */
[----:B------:R-:W0:Y:S01]  /*b110*/  POPC R19, R6 ;  /* 0x0000000600137309 */ /* 0x000e220000000000 */
[----:B------:R-:W-:Y:S01]  /*b120*/  ISETP.NE.AND P0, PT, R6, RZ, PT ;  /* 0x000000ff0600720c */ /* 0x000fe20003f05270 */
[----:B0-----:R-:W0:Y:S02]  /*b130*/  SHFL.IDX PT, R0, R0, R19, 0x1f ;  /* 0x00001f1300007589 */ /* 0x001e2400000e0000 */
[----:B0-----:R-:W-:-:S04]  /*b140*/  IABS R4, R0 ;  /* 0x0000000000047213 */ /* 0x001fc80000000000 */
[----:B------:R-:W0:Y:S08]  /*b150*/  I2F.RP R8, R4 ;  /* 0x0000000400087306 */ /* 0x000e300000209400 */
[----:B0-----:R-:W0:Y:S02]  /*b160*/  MUFU.RCP R8, R8 ;  /* 0x0000000800087308 */ /* 0x001e240000001000 */
[----:B0-----:R-:W-:-:S06]  /*b170*/  IADD3 R2, R8, 0xffffffe, RZ ;  /* 0x0ffffffe08027810 */ /* 0x001fcc0007ffe0ff */
[----:B------:R0:W1:Y:S01]  /*b180*/  F2I.FTZ.U32.TRUNC.NTZ R3, R2 ;  /* 0x0000000200037305 */ /* 0x000062000021f000 */
[----:B------:R-:W-:Y:S05]  /*b190*/  @!P0 BRA `(.L_x_205) ;  /* 0x0000000000088947 */ /* 0x000fea0003800000 */
[----:B------:R-:W-:-:S06]  /*b1a0*/  VIADD R16, R19, 0xffffffff ;  /* 0xffffffff13107836 */ /* 0x000fcc0000000000 */
[----:B------:R2:W3:Y:S02]  /*b1b0*/  SHFL.IDX PT, R16, R7, R16, 0x1f ;  /* 0x00001f1007107589 */ /* 0x0004e400000e0000 */
.L_x_205:
[----:B---3--:R-:W-:Y:S01]  /*b1c0*/  IMAD R16, R16, UR5, R9 ;  /* 0x0000000510107c24 */ /* 0x008fe2000f8e0209 */
[----:B0-----:R-:W-:Y:S01]  /*b1d0*/  IABS R2, R0 ;  /* 0x0000000000027213 */ /* 0x001fe20000000000 */
[----:B-12---:R-:W-:Y:S01]  /*b1e0*/  IMAD.MOV R7, RZ, RZ, -R3 ;  /* 0x000000ffff077224 */ /* 0x006fe200078e0a03 */
[----:B------:R-:W-:Y:S02]  /*b1f0*/  IADD3 R19, R19, UR4, RZ ;  /* 0x0000000413137c10 */ /* 0x000fe4000fffe0ff */
[----:B------:R-:W-:Y:S01]  /*b200*/  IADD3 R9, -R16, UR6, RZ ;  /* 0x0000000610097c10 */ /* 0x000fe2000fffe1ff */
[----:B------:R-:W-:Y:S02]  /*b210*/  IMAD.MOV R8, RZ, RZ, -R2 ;  /* 0x000000ffff087224 */ /* 0x000fe400078e0a02 */
[----:B------:R-:W-:Y:S01]  /*b220*/  IMAD R7, R7, R4, RZ ;  /* 0x0000000407077224 */ /* 0x000fe200078e02ff */
[----:B------:R-:W-:Y:S01]  /*b230*/  IABS R6, R9 ;  /* 0x0000000900067213 */ /* 0x000fe20000000000 */
[----:B------:R-:W-:-:S04]  /*b240*/  IMAD.MOV.U32 R2, RZ, RZ, RZ ;  /* 0x000000ffff027224 */ /* 0x000fc800078e00ff */
[----:B------:R-:W-:-:S04]  /*b250*/  IMAD.HI.U32 R2, R3, R7, R2 ;  /* 0x0000000703027227 */ /* 0x000fc800078e0002 */
[----:B------:R-:W-:Y:S01]  /*b260*/  IMAD.MOV.U32 R3, RZ, RZ, R6 ;  /* 0x000000ffff037224 */ /* 0x000fe200078e0006 */
[----:B------:R-:W-:-:S03]  /*b270*/  MOV R6, R8 ;  /* 0x0000000800067202 */ /* 0x000fc60000000f00 */
[----:B------:R-:W-:-:S04]  /*b280*/  IMAD.HI.U32 R2, R2, R3, RZ ;  /* 0x0000000302027227 */ /* 0x000fc800078e00ff */
[----:B------:R-:W-:-:S05]  /*b290*/  IMAD R3, R2, R6, R3 ;  /* 0x0000000602037224 */ /* 0x000fca00078e0203 */
[----:B------:R-:W-:-:S13]  /*b2a0*/  ISETP.GT.U32.AND P1, PT, R4, R3, PT ;  /* 0x000000030400720c */ /* 0x000fda0003f24070 */
[----:B------:R-:W-:Y:S02]  /*b2b0*/  @!P1 IMAD.IADD R3, R3, 0x1, -R4 ;  /* 0x0000000103039824 */ /* 0x000fe400078e0a04 */
[----:B------:R-:W-:Y:S01]  /*b2c0*/  @!P1 VIADD R2, R2, 0x1 ;  /* 0x0000000102029836 */ /* 0x000fe20000000000 */
[----:B------:R-:W-:Y:S02]  /*b2d0*/  ISETP.NE.AND P1, PT, R0, RZ, PT ;  /* 0x000000ff0000720c */ /* 0x000fe40003f25270 */
[----:B------:R-:W-:Y:S02]  /*b2e0*/  ISETP.GE.U32.AND P0, PT, R3, R4, PT ;  /* 0x000000040300720c */ /* 0x000fe40003f06070 */
[----:B------:R-:W-:-:S04]  /*b2f0*/  LOP3.LUT R3, R9, R0, RZ, 0x3c, !PT ;  /* 0x0000000009037212 */ /* 0x000fc800078e3cff */
[----:B------:R-:W-:-:S07]  /*b300*/  ISETP.GE.AND P2, PT, R3, RZ, PT ;  /* 0x000000ff0300720c */ /* 0x000fce0003f46270 */
[----:B------:R-:W-:-:S06]  /*b310*/  @P0 VIADD R2, R2, 0x1 ;  /* 0x0000000102020836 */ /* 0x000fcc0000000000 */
[----:B------:R-:W-:Y:S01]  /*b320*/  @!P2 IMAD.MOV R2, RZ, RZ, -R2 ;  /* 0x000000ffff02a224 */ /* 0x000fe200078e0a02 */
[----:B------:R-:W-:-:S05]  /*b330*/  @!P1 LOP3.LUT R2, RZ, R0, RZ, 0x33, !PT ;  /* 0x00000000ff029212 */ /* 0x000fca00078e33ff */
[--C-:B------:R-:W-:Y:S02]  /*b340*/  IMAD.MOV R17, RZ, RZ, -R2.reuse ;  /* 0x000000ffff117224 */ /* 0x100fe400078e0a02 */
[----:B------:R-:W-:Y:S02]  /*b350*/  IMAD.MOV.U32 R18, RZ, RZ, R2 ;  /* 0x000000ffff127224 */ /* 0x000fe400078e0002 */
[----:B------:R-:W-:Y:S01]  /*b360*/  IMAD R17, R0, R17, R9 ;  /* 0x0000001100117224 */ /* 0x000fe200078e0209 */
[----:B------:R-:W-:Y:S06]  /*b370*/  BRA `(.L_x_206) ;  /* 0x00000000000c7947 */ /* 0x000fec0003800000 */
.L_x_201:
[----:B------:R-:W-:Y:S02]  /*b380*/  IMAD.MOV.U32 R17, RZ, RZ, RZ ;  /* 0x000000ffff117224 */ /* 0x000fe400078e00ff */
[----:B------:R-:W-:Y:S02]  /*b390*/  IMAD.U32 R16, RZ, RZ, UR6 ;  /* 0x00000006ff107e24 */ /* 0x000fe4000f8e00ff */
[----:B------:R-:W-:-:S07]  /*b3a0*/  IMAD.MOV.U32 R18, RZ, RZ, RZ ;  /* 0x000000ffff127224 */ /* 0x000fce00078e00ff */
.L_x_206:
[----:B------:R-:W-:-:S13]  /*b3b0*/  ISETP.NE.AND P0, PT, R5, RZ, PT ;  /* 0x000000ff0500720c */ /* 0x000fda0003f05270 */
[----:B------:R-:W0:Y:S01]  /*b3c0*/  @!P0 S2R R3, SR_CgaCtaId ;  /* 0x0000000000038919 */ /* 0x000e220000008800 */
[----:B------:R-:W-:-:S04]  /*b3d0*/  @!P0 MOV R0, 0x400 ;  /* 0x0000040000008802 */ /* 0x000fc80000000f00 */
[----:B0-----:R-:W-:-:S05]  /*b3e0*/  @!P0 LEA R0, R3, R0, 0x18 ;  /* 0x0000000003008211 */ /* 0x001fca00078ec0ff */
[----:B------:R2:W-:Y:S01]  /*b3f0*/  @!P0 STS.128 [R0+0x308d0], R16 ;  /* 0x0308d01000008388 */ /* 0x0005e20000000c00 */
[----:B------:R-:W-:Y:S06]  /*b400*/  BAR.ARV 0x5, 0x200 ;  /* 0x0148000000007b1d */ /* 0x000fec0000002000 */
.L_x_199:
[----:B------:R3:W-:Y:S01]  /*b410*/  STL [R1+0x30], RZ ;  /* 0x000030ff01007387 */ /* 0x0007e20000100800 */
[----:B------:R-:W-:Y:S01]  /*b420*/  ULDC UR4, c[0x0][0xc3c] ;  /* 0x00030f0000047ab9 */ /* 0x000fe20000000800 */
[----:B------:R-:W-:Y:S01]  /*b430*/  IMAD.MOV.U32 R26, RZ, RZ, 0x1 ;  /* 0x00000001ff1a7424 */ /* 0x000fe200078e00ff */
[----:B-1----:R-:W-:Y:S02]  /*b440*/  ISETP.GE.AND P0, PT, R19, UR4, PT ;  /* 0x0000000413007c0c */ /* 0x002fe4000bf06270 */
[----:B------:R-:W-:-:S11]  /*b450*/  MOV R23, RZ ;  /* 0x000000ff00177202 */ /* 0x000fd60000000f00 */
[----:B---3--:R-:W-:Y:S05]  /*b460*/  @P0 BRA `(.L_x_207) ;  /* 0x00000044005c0947 */ /* 0x008fea0003800000 */
[----:B------:R-:W2:Y:S01]  /*b470*/  S2R R5, SR_TID.X ;  /* 0x0000000000057919 */ /* 0x000ea20000002100 */
[----:B------:R-:W1:Y:S01]  /*b480*/  S2UR UR5, SR_CgaCtaId ;  /* 0x00000000000579c3 */ /* 0x000e620000008800 */
[----:B------:R-:W-:Y:S01]  /*b490*/  UMOV UR4, 0x400 ;  /* 0x0000040000047882 */ /* 0x000fe20000000000 */
[----:B------:R-:W-:Y:S01]  /*b4a0*/  BSSY B8, `(.L_x_207) ;  /* 0x0000453000087945 */ /* 0x000fe20003800000 */
[----:B------:R3:W-:Y:S01]  /*b4b0*/  STL [R1+0x30], RZ ;  /* 0x000030ff01007387 */ /* 0x0007e20000100800 */
[----:B------:R-:W-:Y:S01]  /*b4c0*/  IMAD.MOV.U32 R26, RZ, RZ, 0x1 ;  /* 0x00000001ff1a7424 */ /* 0x000fe200078e00ff */
[----:B------:R-:W-:Y:S01]  /*b4d0*/  ULDC UR37, c[0x0][0xc] ;  /* 0x0000030000257ab9 */ /* 0x000fe20000000800 */
[----:B------:R-:W-:Y:S01]  /*b4e0*/  IMAD.MOV.U32 R23, RZ, RZ, RZ ;  /* 0x000000ffff177224 */ /* 0x000fe200078e00ff */
[----:B------:R-:W-:Y:S01]  /*b4f0*/  ULDC.64 UR38, c[0x0][0x198] ;  /* 0x0000660000267ab9 */ /* 0x000fe20000000a00 */
[----:B-1----:R-:W-:-:S06]  /*b500*/  ULEA UR4, UR5, UR4, 0x18 ;  /* 0x0000000405047291 */ /* 0x002fcc000f8ec03f */
[----:B------:R-:W-:Y:S01]  /*b510*/  MOV R22, UR4 ;  /* 0x0000000400167c02 */ /* 0x000fe20008000f00 */
[C---:B--2---:R-:W-:Y:S01]  /*b520*/  IMAD.SHL.U32 R0, R5.reuse, 0x8, RZ ;  /* 0x0000000805007824 */ /* 0x044fe200078e00ff */
[----:B------:R-:W-:-:S04]  /*b530*/  LOP3.LUT R4, R5, 0x7f, RZ, 0xc0, !PT ;  /* 0x0000007f05047812 */ /* 0x000fc800078ec0ff */
[----:B0-----:R-:W-:Y:S01]  /*b540*/  LOP3.LUT R2, R0, 0x1f8, RZ, 0xc0, !PT ;  /* 0x000001f800027812 */ /* 0x001fe200078ec0ff */
[----:B------:R-:W-:Y:S01]  /*b550*/  IMAD.SHL.U32 R3, R4, 0x8, RZ ;  /* 0x0000000804037824 */ /* 0x000fe200078e00ff */
[----:B------:R-:W-:Y:S02]  /*b560*/  SHF.R.U32.HI R4, RZ, 0x3, R4 ;  /* 0x00000003ff047819 */ /* 0x000fe40000011604 */
[----:B------:R-:W-:-:S04]  /*b570*/  LOP3.LUT R2, R2, 0x38, R5, 0x78, !PT ;  /* 0x0000003802027812 */ /* 0x000fc800078e7805 */
[----:B------:R-:W-:Y:S01]  /*b580*/  LOP3.LUT R3, R2, 0x200, R3, 0xf8, !PT ;  /* 0x0000020002037812 */ /* 0x000fe200078ef803 */
[----:B------:R-:W-:-:S04]  /*b590*/  IMAD.SHL.U32 R2, R5, 0x10, RZ ;  /* 0x0000001005027824 */ /* 0x000fc800078e00ff */
[----:B------:R-:W-:Y:S01]  /*b5a0*/  IMAD R0, R3, 0x2, R22 ;  /* 0x0000000203007824 */ /* 0x000fe200078e0216 */
[----:B------:R-:W-:-:S04]  /*b5b0*/  LOP3.LUT R2, R4, 0x70, R2, 0xf8, !PT ;  /* 0x0000007004027812 */ /* 0x000fc800078ef802 */
[----:B------:R3:W-:Y:S03]  /*b5c0*/  STL [R1+0x4], R0 ;  /* 0x0000040001007387 */ /* 0x0007e60000100800 */
.L_x_297:
[----:B0-----:R-:W0:Y:S02]  /*b5d0*/  LDC.64 R2, c[0x0][0xc88] ;  /* 0x00032200ff027b82 */ /* 0x001e240000000a00 */
[----:B0-----:R-:W-:-:S05]  /*b5e0*/  IMAD.WIDE R2, R19, 0x4, R2 ;  /* 0x0000000413027825 */ /* 0x001fca00078e0202 */
[----:B------:R-:W2:Y:S01]  /*b5f0*/  LDG.E R9, desc[UR48][R2.64] ;  /* 0x0000003002097981 */ /* 0x000ea2000c1e1900 */
[----:B------:R-:W-:Y:S05]  /*b600*/  YIELD ;  /* 0x0000000000007946 */ /* 0x000fea0003800000 */
[----:B------:R-:W-:Y:S01]  /*b610*/  ULDC.64 UR4, c[0x0][0xa28] ;  /* 0x00028a0000047ab9 */ /* 0x000fe20000000a00 */
[----:B---3--:R-:W-:Y:S01]  /*b620*/  IMAD.MOV.U32 R0, RZ, RZ, RZ ;  /* 0x000000ffff007224 */ /* 0x008fe200078e00ff */
[----:B------:R-:W-:Y:S01]  /*b630*/  ISETP.NE.U32.AND P0, PT, RZ, UR4, PT ;  /* 0x00000004ff007c0c */ /* 0x000fe2000bf05070 */
[----:B------:R-:W-:Y:S01]  /*b640*/  IMAD.MOV.U32 R6, RZ, RZ, RZ ;  /* 0x000000ffff067224 */ /* 0x000fe200078e00ff */
[----:B------:R-:W-:Y:S01]  /*b650*/  ULDC.64 UR6, c[0x0][0xa18] ;  /* 0x0002860000067ab9 */ /* 0x000fe20000000a00 */
[----:B------:R-:W-:Y:S01]  /*b660*/  ULDC.64 UR8, c[0x0][0xa08] ;  /* 0x0002820000087ab9 */ /* 0x000fe20000000a00 */
[----:B------:R-:W-:-:S02]  /*b670*/  ISETP.NE.AND.EX P0, PT, RZ, UR5, PT, P0 ;  /* 0x00000005ff007c0c */ /* 0x000fc4000bf05300 */
[----:B-12---:R-:W-:Y:S01]  /*b680*/  SHF.R.S32.HI R4, RZ, 0x1f, R9 ;  /* 0x0000001fff047819 */ /* 0x006fe20000011409 */
[----:B------:R-:W-:-:S10]  /*b690*/  IMAD.SHL.U32 R24, R9, 0x4, RZ ;  /* 0x0000000409187824 */ /* 0x000fd400078e00ff */
[C---:B------:R-:W-:Y:S01]  /*b6a0*/  @P0 LEA R2, P1, R9.reuse, UR4, 0x2 ;  /* 0x0000000409020c11 */ /* 0x040fe2000f8210ff */
[----:B------:R-:W-:Y:S03]  /*b6b0*/  STL [R1+0x8], R9 ;  /* 0x0000080901007387 */ /* 0x000fe60000100800 */
[C-C-:B------:R-:W-:Y:S01]  /*b6c0*/  @P0 LEA.HI.X R3, R9.reuse, UR5, R4.reuse, 0x2, P1 ;  /* 0x0000000509030c11 */ /* 0x140fe200088f1404 */
[----:B------:R-:W-:Y:S01]  /*b6d0*/  ULDC.64 UR4, c[0x0][0xa00] ;  /* 0x0002800000047ab9 */ /* 0x000fe20000000a00 */
[----:B------:R-:W-:Y:S01]  /*b6e0*/  SHF.L.U64.HI R29, R9, 0x2, R4 ;  /* 0x00000002091d7819 */ /* 0x000fe20000010204 */
[----:B------:R0:W-:Y:S01]  /*b6f0*/  STL [R1+0x1c], R4 ;  /* 0x00001c0401007387 */ /* 0x0001e20000100800 */
[----:B------:R-:W-:-:S03]  /*b700*/  ISETP.NE.U32.AND P1, PT, RZ, UR4, PT ;  /* 0x00000004ff007c0c */ /* 0x000fc6000bf25070 */
[----:B------:R1:W5:Y:S01]  /*b710*/  @P0 LDG.E R0, desc[UR48][R2.64] ;  /* 0x0000003002000981 */ /* 0x000362000c1e1900 */
[----:B------:R-:W-:Y:S01]  /*b720*/  ISETP.NE.AND.EX P1, PT, RZ, UR5, PT, P1 ;  /* 0x00000005ff007c0c */ /* 0x000fe2000bf25310 */
[----:B------:R-:W-:Y:S01]  /*b730*/  IMAD.MOV.U32 R28, RZ, RZ, RZ ;  /* 0x000000ffff1c7224 */ /* 0x000fe200078e00ff */
[----:B------:R-:W-:Y:S02]  /*b740*/  ISETP.NE.U32.AND P2, PT, RZ, UR6, PT ;  /* 0x00000006ff007c0c */ /* 0x000fe4000bf45070 */
[----:B------:R-:W-:Y:S02]  /*b750*/  ISETP.NE.U32.AND P0, PT, RZ, UR8, PT ;  /* 0x00000008ff007c0c */ /* 0x000fe4000bf05070 */
[----:B------:R-:W-:Y:S02]  /*b760*/  ISETP.NE.AND.EX P2, PT, RZ, UR7, PT, P2 ;  /* 0x00000007ff007c0c */ /* 0x000fe4000bf45320 */
[----:B------:R-:W-:Y:S02]  /*b770*/  ISETP.NE.AND.EX P0, PT, RZ, UR9, PT, P0 ;  /* 0x00000009ff007c0c */ /* 0x000fe4000bf05300 */
[----:B-1----:R-:W-:-:S02]  /*b780*/  IADD3 R2, P3, R24, UR4, RZ ;  /* 0x0000000418027c10 */ /* 0x002fc4000ff7e0ff */
[----:B0-----:R-:W-:Y:S02]  /*b790*/  IADD3 R4, P4, R24, UR8, RZ ;  /* 0x0000000818047c10 */ /* 0x001fe4000ff9e0ff */
[C---:B------:R-:W-:Y:S01]  /*b7a0*/  IADD3.X R3, R29.reuse, UR5, RZ, P3, !PT ;  /* 0x000000051d037c10 */ /* 0x040fe20009ffe4ff */
[----:B------:R-:W-:Y:S01]  /*b7b0*/  ULDC UR4, c[0x0][0x288] ;  /* 0x0000a20000047ab9 */ /* 0x000fe20000000800 */
[----:B------:R-:W-:-:S03]  /*b7c0*/  IADD3.X R5, R29, UR9, RZ, P4, !PT ;  /* 0x000000091d057c10 */ /* 0x000fc6000a7fe4ff */
[----:B------:R-:W2:Y:S01]  /*b7d0*/  @P1 LDG.E R6, desc[UR48][R2.64] ;  /* 0x0000003002061981 */ /* 0x000ea2000c1e1900 */
[----:B------:R-:W-:Y:S01]  /*b7e0*/  MOV R8, UR4 ;  /* 0x0000000400087c02 */ /* 0x000fe20008000f00 */
[----:B------:R-:W-:Y:S02]  /*b7f0*/  ULDC.64 UR4, c[0x0][0x418] ;  /* 0x0001060000047ab9 */ /* 0x000fe40000000a00 */
[----:B------:R-:W5:Y:S04]  /*b800*/  @P0 LDG.E R28, desc[UR48][R4.64] ;  /* 0x00000030041c0981 */ /* 0x000f68000c1e1900 */
[----:B--2---:R0:W-:Y:S02]  /*b810*/  STL [R1+0x18], R6 ;  /* 0x0000180601007387 */ /* 0x0041e40000100800 */
[----:B0-----:R-:W-:-:S04]  /*b820*/  @P2 IADD3 R6, P3, R24, UR6, RZ ;  /* 0x0000000618062c10 */ /* 0x001fc8000ff7e0ff */
[----:B------:R-:W-:-:S05]  /*b830*/  @P2 IADD3.X R7, R29, UR7, RZ, P3, !PT ;  /* 0x000000071d072c10 */ /* 0x000fca0009ffe4ff */
[----:B------:R0:W2:Y:S01]  /*b840*/  @P2 LDG.E R8, desc[UR48][R6.64] ;  /* 0x0000003006082981 */ /* 0x0000a2000c1e1900 */
[----:B------:R-:W-:-:S03]  /*b850*/  UISETP.NE.U32.AND UP0, UPT, UR4, URZ, UPT ;  /* 0x0000003f0400728c */ /* 0x000fc6000bf05070 */
[----:B------:R-:W-:Y:S01]  /*b860*/  ULDC UR4, c[0x0][0x424] ;  /* 0x0001090000047ab9 */ /* 0x000fe20000000800 */
[----:B------:R-:W-:-:S03]  /*b870*/  UISETP.NE.AND.EX UP0, UPT, UR5, URZ, UPT, UP0 ;  /* 0x0000003f0500728c */ /* 0x000fc6000bf05300 */
[----:B------:R-:W-:Y:S01]  /*b880*/  ULDC UR5, c[0x0][0x2f0] ;  /* 0x0000bc0000057ab9 */ /* 0x000fe20000000800 */
[----:B------:R-:W-:-:S04]  /*b890*/  USEL UR4, UR4, 0x1, UP0 ;  /* 0x0000000104047887 */ /* 0x000fc80008000000 */
[----:B------:R-:W-:-:S06]  /*b8a0*/  UIMAD UR4, UR4, UR5, URZ ;  /* 0x00000005040472a4 */ /* 0x000fcc000f8e023f */
[----:B0-----:R-:W-:Y:S01]  /*b8b0*/  IMAD.U32 R6, RZ, RZ, UR4 ;  /* 0x00000004ff067e24 */ /* 0x001fe2000f8e00ff */
[----:B--2---:R0:W-:Y:S01]  /*b8c0*/  STL [R1+0x24], R8 ;  /* 0x0000240801007387 */ /* 0x0041e20000100800 */
[----:B------:R-:W-:Y:S05]  /*b8d0*/  @P2 BRA `(.L_x_208) ;  /* 0x0000000000142947 */ /* 0x000fea0003800000 */
[----:B------:R-:W-:Y:S05]  /*b8e0*/  @!P1 BRA `(.L_x_208) ;  /* 0x0000000000109947 */ /* 0x000fea0003800000 */
[----:B------:R-:W2:Y:S04]  /*b8f0*/  LDG.E R7, desc[UR48][R2.64] ;  /* 0x0000003002077981 */ /* 0x000ea8000c1e1900 */
[----:B0-----:R-:W2:Y:S02]  /*b900*/  LDG.E R8, desc[UR48][R2.64+0x4] ;  /* 0x0000043002087981 */ /* 0x001ea4000c1e1900 */
[----:B--2---:R-:W-:-:S05]  /*b910*/  IMAD.IADD R2, R8, 0x1, -R7 ;  /* 0x0000000108027824 */ /* 0x004fca00078e0a07 */
[----:B------:R1:W-:Y:S02]  /*b920*/  STL [R1+0x24], R2 ;  /* 0x0000240201007387 */ /* 0x0003e40000100800 */
.L_x_208:
[----:B------:R-:W-:Y:S01]  /*b930*/  ULDC.64 UR4, c[0x0][0xa20] ;  /* 0x0002880000047ab9 */ /* 0x000fe20000000a00 */
[----:B-----5:R-:W-:Y:S01]  /*b940*/  IMAD.IADD R28, R28, 0x1, R0 ;  /* 0x000000011c1c7824 */ /* 0x020fe200078e0200 */
[----:B------:R-:W-:Y:S01]  /*b950*/  ISETP.NE.U32.AND P1, PT, RZ, UR4, PT ;  /* 0x00000004ff007c0c */ /* 0x000fe2000bf25070 */
[----:B------:R-:W-:-:S03]  /*b960*/  IMAD.MOV.U32 R25, RZ, RZ, R9 ;  /* 0x000000ffff197224 */ /* 0x000fc600078e0009 */
[----:B------:R-:W-:-:S13]  /*b970*/  ISETP.NE.AND.EX P1, PT, RZ, UR5, PT, P1 ;  /* 0x00000005ff007c0c */ /* 0x000fda000bf25310 */
[----:B------:R-:W-:Y:S05]  /*b980*/  @!P1 BRA `(.L_x_209) ;  /* 0x0000000000109947 */ /* 0x000fea0003800000 */
[----:B-1----:R-:W-:-:S04]  /*b990*/  IADD3 R2, P0, R24, UR4, RZ ;  /* 0x0000000418027c10 */ /* 0x002fc8000ff1e0ff */
[----:B------:R-:W-:-:S05]  /*b9a0*/  IADD3.X R3, R29, UR5, RZ, P0, !PT ;  /* 0x000000051d037c10 */ /* 0x000fca00087fe4ff */
[----:B------:R1:W5:Y:S01]  /*b9b0*/  LDG.E R6, desc[UR48][R2.64] ;  /* 0x0000003002067981 */ /* 0x000362000c1e1900 */
[----:B------:R-:W-:Y:S05]  /*b9c0*/  BRA `(.L_x_210) ;  /* 0x0000000000107947 */ /* 0x000fea0003800000 */
.L_x_209:
[----:B------:R-:W-:Y:S05]  /*b9d0*/  @!P0 BRA `(.L_x_210) ;  /* 0x00000000000c8947 */ /* 0x000fea0003800000 */
[----:B------:R-:W2:Y:S04]  /*b9e0*/  LDG.E R6, desc[UR48][R4.64] ;  /* 0x0000003004067981 */ /* 0x000ea8000c1e1900 */
[----:B------:R-:W2:Y:S02]  /*b9f0*/  LDG.E R3, desc[UR48][R4.64+0x4] ;  /* 0x0000043004037981 */ /* 0x000ea4000c1e1900 */
[----:B--2---:R-:W-:-:S07]  /*ba00*/  IMAD.IADD R6, R3, 0x1, -R6 ;  /* 0x0000000103067824 */ /* 0x004fce00078e0a06 */
.L_x_210:
[----:B-1---5:R-:W-:Y:S01]  /*ba10*/  IADD3 R2, -R0, R6, RZ ;  /* 0x0000000600027210 */ /* 0x022fe20007ffe1ff */
[----:B------:R-:W-:Y:S03]  /*ba20*/  BSSY B7, `(.L_x_211) ;  /* 0x000035b000077945 */ /* 0x000fe60003800000 */
[C---:B------:R-:W-:Y:S01]  /*ba30*/  ISETP.GT.AND P0, PT, R2.reuse, RZ, PT ;  /* 0x000000ff0200720c */ /* 0x040fe20003f04270 */
[----:B------:R-:W-:Y:S01]  /*ba40*/  VIADD R0, R2, 0xbf ;  /* 0x000000bf02007836 */ /* 0x000fe20000000000 */
[----:B------:R1:W-:Y:S03]  /*ba50*/  STL [R1+0x20], R2 ;  /* 0x0000200201007387 */ /* 0x0003e60000100800 */
[----:B------:R-:W-:-:S05]  /*ba60*/  IMAD.HI R0, R0, 0x2aaaaaab, RZ ;  /* 0x2aaaaaab00007827 */ /* 0x000fca00078e02ff */
[----:B------:R-:W-:-:S04]  /*ba70*/  SHF.R.U32.HI R3, RZ, 0x1f, R0 ;  /* 0x0000001fff037819 */ /* 0x000fc80000011600 */
[----:B------:R-:W-:-:S05]  /*ba80*/  LEA.HI.SX32 R0, R0, R3, 0x1b ;  /* 0x0000000300007211 */ /* 0x000fca00078fdaff */
[----:B------:R1:W-:Y:S01]  /*ba90*/  STL [R1+0x10], R0 ;  /* 0x0000100001007387 */ /* 0x0003e20000100800 */
[----:B------:R-:W-:Y:S05]  /*baa0*/  @P0 BRA `(.L_x_212) ;  /* 0x0000000000440947 */ /* 0x000fea0003800000 */
[----:B-1----:R-:W1:Y:S02]  /*bab0*/  S2R R2, SR_TID.X ;  /* 0x0000000000027919 */ /* 0x002e640000002100 */
[----:B-1----:R-:W-:-:S04]  /*bac0*/  LOP3.LUT R2, R2, 0x7f, RZ, 0xc0, !PT ;  /* 0x0000007f02027812 */ /* 0x002fc800078ec0ff */
[----:B------:R-:W-:-:S13]  /*bad0*/  ISETP.NE.AND P0, PT, R2, RZ, PT ;  /* 0x000000ff0200720c */ /* 0x000fda0003f05270 */
[----:B------:R-:W-:Y:S05]  /*bae0*/  @P0 BRA `(.L_x_213) ;  /* 0x0000003400380947 */ /* 0x000fea0003800000 */
[----:B------:R-:W1:Y:S01]  /*baf0*/  S2R R5, SR_LANEID ;  /* 0x0000000000057919 */ /* 0x000e620000000000 */
[----:B------:R-:W-:Y:S01]  /*bb00*/  VOTEU.ANY UR4, UPT, PT ;  /* 0x0000000000047886 */ /* 0x000fe200038e0100 */
[----:B------:R-:W2:Y:S01]  /*bb10*/  LDC.64 R2, c[0x0][0xc60] ;  /* 0x00031800ff027b82 */ /* 0x000ea20000000a00 */
[----:B------:R-:W1:Y:S02]  /*bb20*/  FLO.U32 R0, UR4 ;  /* 0x0000000400007d00 */ /* 0x000e6400080e0000 */
[----:B-1----:R-:W-:-:S06]  /*bb30*/  ISETP.EQ.U32.AND P0, PT, R0, R5, PT ;  /* 0x000000050000720c */ /* 0x002fcc0003f02070 */
[----:B------:R-:W2:Y:S07]  /*bb40*/  POPC R5, UR4 ;  /* 0x0000000400057d09 */ /* 0x000eae0008000000 */
[----:B--2---:R-:W2:Y:S01]  /*bb50*/  @P0 ATOMG.E.ADD.STRONG.GPU PT, R3, desc[UR48][R2.64], R5 ;  /* 0x00000005020309a8 */ /* 0x004ea200081ee1f0 */
[----:B------:R-:W1:Y:S02]  /*bb60*/  S2R R4, SR_LTMASK ;  /* 0x0000000000047919 */ /* 0x000e640000003900 */
[----:B-1----:R-:W-:-:S04]  /*bb70*/  LOP3.LUT R4, R4, UR4, RZ, 0xc0, !PT ;  /* 0x0000000404047c12 */ /* 0x002fc8000f8ec0ff */
[----:B------:R-:W1:Y:S01]  /*bb80*/  POPC R7, R4 ;  /* 0x0000000400077309 */ /* 0x000e620000000000 */
[----:B--2---:R-:W1:Y:S02]  /*bb90*/  SHFL.IDX PT, R0, R3, R0, 0x1f ;  /* 0x00001f0003007589 */ /* 0x004e6400000e0000 */
[----:B-1----:R-:W-:Y:S01]  /*bba0*/  IADD3 R16, R0, UR37, R7 ;  /* 0x0000002500107c10 */ /* 0x002fe2000fffe007 */
[----:B------:R-:W-:Y:S06]  /*bbb0*/  BRA `(.L_x_213) ;  /* 0x0000003400047947 */ /* 0x000fec0003800000 */
.L_x_212:
[----:B-1----:R-:W-:Y:S01]  /*bbc0*/  VIADD R0, R22, 0x12400 ;  /* 0x0001240016007836 */ /* 0x002fe20000000000 */
[----:B------:R-:W-:Y:S04]  /*bbd0*/  BSSY B6, `(.L_x_214) ;  /* 0x0000013000067945 */ /* 0x000fe80003800000 */
[----:B------:R-:W-:-:S13]  /*bbe0*/  LOP3.LUT P0, RZ, R0, 0x3ff, RZ, 0xc0, !PT ;  /* 0x000003ff00ff7812 */ /* 0x000fda000780c0ff */
[----:B------:R-:W-:Y:S05]  /*bbf0*/  @!P0 BRA `(.L_x_215) ;  /* 0x0000000000408947 */ /* 0x000fea0003800000 */
[----:B------:R-:W-:Y:S01]  /*bc00*/  MOV R2, 0x0 ;  /* 0x0000000000027802 */ /* 0x000fe20000000f00 */
[----:B------:R-:W-:Y:S01]  /*bc10*/  ULDC.64 UR6, c[0x4][0xa8] ;  /* 0x01002a0000067ab9 */ /* 0x000fe20000000a00 */
[----:B------:R-:W-:Y:S01]  /*bc20*/  ULDC.64 UR8, c[0x4][0xb0] ;  /* 0x01002c0000087ab9 */ /* 0x000fe20000000a00 */
[----:B------:R-:W-:Y:S01]  /*bc30*/  ULDC.64 UR4, c[0x4][0x30] ;  /* 0x01000c0000047ab9 */ /* 0x000fe20000000a00 */
[----:B------:R-:W-:Y:S01]  /*bc40*/  IMAD.U32 R4, RZ, RZ, UR6 ;  /* 0x00000006ff047e24 */ /* 0x000fe2000f8e00ff */
[----:B------:R-:W-:Y:S01]  /*bc50*/  MOV R7, UR9 ;  /* 0x0000000900077c02 */ /* 0x000fe20008000f00 */
[----:B------:R-:W1:Y:S01]  /*bc60*/  LDC.64 R2, c[0x4][R2] ;  /* 0x0100000002027b82 */ /* 0x000e620000000a00 */
[----:B------:R-:W-:Y:S02]  /*bc70*/  IMAD.U32 R5, RZ, RZ, UR7 ;  /* 0x00000007ff057e24 */ /* 0x000fe4000f8e00ff */
[----:B------:R-:W-:Y:S02]  /*bc80*/  IMAD.U32 R6, RZ, RZ, UR8 ;  /* 0x00000008ff067e24 */ /* 0x000fe4000f8e00ff */
[----:B------:R-:W-:-:S02]  /*bc90*/  IMAD.U32 R10, RZ, RZ, UR4 ;  /* 0x00000004ff0a7e24 */ /* 0x000fc4000f8e00ff */
[----:B------:R-:W-:Y:S02]  /*bca0*/  IMAD.U32 R11, RZ, RZ, UR5 ;  /* 0x00000005ff0b7e24 */ /* 0x000fe4000f8e00ff */
[----:B0-----:R-:W-:Y:S02]  /*bcb0*/  IMAD.MOV.U32 R8, RZ, RZ, 0x70 ;  /* 0x00000070ff087424 */ /* 0x001fe400078e00ff */
[----:B------:R-:W-:Y:S02]  /*bcc0*/  IMAD.MOV.U32 R12, RZ, RZ, 0x1 ;  /* 0x00000001ff0c7424 */ /* 0x000fe400078e00ff */
[----:B------:R-:W-:-:S07]  /*bcd0*/  IMAD.MOV.U32 R13, RZ, RZ, RZ ;  /* 0x000000ffff0d7224 */ /* 0x000fce00078e00ff */
[----:B------:R-:W-:-:S07]  /*bce0*/  LEPC R20, `(.L_x_215) ;  /* 0x000000001014794e */ /* 0x000fce0000000000 */
[----:B-1----:R-:W-:Y:S05]  /*bcf0*/  CALL.ABS.NOINC R2 ;  /* 0x0000000002007343 */ /* 0x002fea0003c00000 */
.L_x_215:
[----:B------:R-:W-:Y:S05]  /*bd00*/  BSYNC B6 ;  /* 0x0000000000067941 */ /* 0x000fea0003800000 */
.L_x_214:
[----:B------:R-:W-:Y:S01]  /*bd10*/  IADD3 R0, R22, 0x400, RZ ;  /* 0x0000040016007810 */ /* 0x000fe20007ffe0ff */
[----:B------:R-:W-:Y:S03]  /*bd20*/  BSSY B6, `(.L_x_216) ;  /* 0x0000023000067945 */ /* 0x000fe60003800000 */
[----:B------:R-:W-:-:S13]  /*bd30*/  LOP3.LUT P0, RZ, R0, 0x3ff, RZ, 0xc0, !PT ;  /* 0x000003ff00ff7812 */ /* 0x000fda000780c0ff */
[----:B------:R-:W-:Y:S05]  /*bd40*/  @!P0 BRA `(.L_x_217) ;  /* 0x0000000000808947 */ /* 0x000fea0003800000 */
[----:B------:R-:W-:Y:S01]  /*bd50*/  MOV R0, 0x0 ;  /* 0x0000000000007802 */ /* 0x000fe20000000f00 */
[----:B------:R-:W-:Y:S01]  /*bd60*/  ULDC.64 UR6, c[0x4][0xa8] ;  /* 0x01002a0000067ab9 */ /* 0x000fe20000000a00 */
[----:B------:R-:W-:Y:S01]  /*bd70*/  ULDC.64 UR8, c[0x4][0xb0] ;  /* 0x01002c0000087ab9 */ /* 0x000fe20000000a00 */
[----:B------:R-:W-:Y:S01]  /*bd80*/  ULDC.64 UR4, c[0x4][0x38] ;  /* 0x01000e0000047ab9 */ /* 0x000fe20000000a00 */
[----:B------:R1:W2:Y:S01]  /*bd90*/  LDC.64 R2, c[0x4][R0] ;  /* 0x0100000000027b82 */ /* 0x0002a20000000a00 */
[----:B------:R-:W-:Y:S01]  /*bda0*/  IMAD.U32 R4, RZ, RZ, UR6 ;  /* 0x00000006ff047e24 */ /* 0x000fe2000f8e00ff */
[----:B------:R-:W-:Y:S01]  /*bdb0*/  MOV R11, UR5 ;  /* 0x00000005000b7c02 */ /* 0x000fe20008000f00 */
[----:B------:R-:W-:Y:S02]  /*bdc0*/  IMAD.U32 R5, RZ, RZ, UR7 ;  /* 0x00000007ff057e24 */ /* 0x000fe4000f8e00ff */
[----:B------:R-:W-:Y:S02]  /*bdd0*/  IMAD.U32 R6, RZ, RZ, UR8 ;  /* 0x00000008ff067e24 */ /* 0x000fe4000f8e00ff */
[----:B------:R-:W-:-:S02]  /*bde0*/  IMAD.U32 R7, RZ, RZ, UR9 ;  /* 0x00000009ff077e24 */ /* 0x000fc4000f8e00ff */
[----:B------:R-:W-:Y:S02]  /*bdf0*/  IMAD.U32 R10, RZ, RZ, UR4 ;  /* 0x00000004ff0a7e24 */ /* 0x000fe4000f8e00ff */
[----:B0-----:R-:W-:Y:S02]  /*be00*/  IMAD.MOV.U32 R8, RZ, RZ, 0x70 ;  /* 0x00000070ff087424 */ /* 0x001fe400078e00ff */
[----:B------:R-:W-:Y:S02]  /*be10*/  IMAD.MOV.U32 R12, RZ, RZ, 0x1 ;  /* 0x00000001ff0c7424 */ /* 0x000fe400078e00ff */
[----:B-1----:R-:W-:-:S07]  /*be20*/  IMAD.MOV.U32 R13, RZ, RZ, RZ ;  /* 0x000000ffff0d7224 */ /* 0x002fce00078e00ff */
[----:B------:R-:W-:-:S07]  /*be30*/  LEPC R20, `(.L_x_218) ;  /* 0x000000001014794e */ /* 0x000fce0000000000 */
[----:B--2---:R-:W-:Y:S05]  /*be40*/  CALL.ABS.NOINC R2 ;  /* 0x0000000002007343 */ /* 0x004fea0003c00000 */
.L_x_218:
[----:B------:R-:W-:Y:S01]  /*be50*/  MOV R2, 0x0 ;  /* 0x0000000000027802 */ /* 0x000fe20000000f00 */
        /* <DEDUP_REMOVED lines=14> */
[----:B0-----:R-:W-:Y:S05]  /*bf40*/  CALL.ABS.NOINC R2 ;  /* 0x0000000002007343 */ /* 0x001fea0003c00000 */
.L_x_217:
[----:B------:R-:W-:Y:S05]  /*bf50*/  BSYNC B6 ;  /* 0x0000000000067941 */ /* 0x000fea0003800000 */
.L_x_216:
[----:B------:R-:W-:Y:S01]  /*bf60*/  ULDC.64 UR4, c[0x0][0x9f8] ;  /* 0x00027e0000047ab9 */ /* 0x000fe20000000a00 */
[----:B------:R-:W2:Y:S01]  /*bf70*/  LDL R20, [R1+0x10] ;  /* 0x0000100001147983 */ /* 0x000ea20000100800 */
[----:B------:R-:W-:-:S04]  /*bf80*/  ISETP.NE.U32.AND P0, PT, RZ, UR4, PT ;  /* 0x00000004ff007c0c */ /* 0x000fc8000bf05070 */
[----:B------:R-:W-:-:S13]  /*bf90*/  ISETP.NE.AND.EX P0, PT, RZ, UR5, PT, P0 ;  /* 0x00000005ff007c0c */ /* 0x000fda000bf05300 */
[----:B------:R-:W-:-:S04]  /*bfa0*/  @P0 IADD3 R2, P1, R24, UR4, RZ ;  /* 0x0000000418020c10 */ /* 0x000fc8000ff3e0ff */
[----:B------:R-:W-:Y:S01]  /*bfb0*/  @P0 IADD3.X R3, R29, UR5, RZ, P1, !PT ;  /* 0x000000051d030c10 */ /* 0x000fe20008ffe4ff */
[----:B------:R-:W-:-:S04]  /*bfc0*/  ULDC.64 UR4, c[0x0][0xa08] ;  /* 0x0002820000047ab9 */ /* 0x000fc80000000a00 */
[----:B------:R1:W3:Y:S02]  /*bfd0*/  @P0 LDG.E R25, desc[UR48][R2.64] ;  /* 0x0000003002190981 */ /* 0x0002e4000c1e1900 */
[----:B-1----:R-:W1:Y:S02]  /*bfe0*/  LDC.64 R2, c[0x0][0x418] ;  /* 0x00010600ff027b82 */ /* 0x002e640000000a00 */
[----:B-1----:R-:W-:Y:S01]  /*bff0*/  LOP3.LUT P0, RZ, R2, UR4, RZ, 0xfc, !PT ;  /* 0x0000000402ff7c12 */ /* 0x002fe2000f80fcff */
[----:B------:R-:W-:-:S03]  /*c000*/  UMOV UR4, 0xffffffff ;  /* 0xffffffff00047882 */ /* 0x000fc60000000000 */
[----:B------:R-:W-:Y:S01]  /*c010*/  LOP3.LUT P0, RZ, R3, UR5, RZ, 0xfc, P0 ;  /* 0x0000000503ff7c12 */ /* 0x000fe2000800fcff */
[----:B--2---:R-:W-:-:S05]  /*c020*/  VIADD R6, R20, 0xffffffff ;  /* 0xffffffff14067836 */ /* 0x004fca0000000000 */
[----:B------:R1:W-:Y:S01]  /*c030*/  STL [R1+0xc], R6 ;  /* 0x00000c0601007387 */ /* 0x0003e20000100800 */
[----:B---3--:R-:W-:Y:S02]  /*c040*/  SHF.R.S32.HI R29, RZ, 0x1f, R25 ;  /* 0x0000001fff1d7819 */ /* 0x008fe40000011419 */
[----:B------:R-:W-:Y:S01]  /*c050*/  SEL R24, R25, RZ, !P0 ;  /* 0x000000ff19187207 */ /* 0x000fe20004000000 */
[----:B-1----:R-:W-:Y:S06]  /*c060*/  BRA.DIV UR4, `(.L_x_219) ;  /* 0x0000003e04b87947 */ /* 0x002fec000b800000 */
[----:B------:R-:W1:Y:S02]  /*c070*/  S2R R0, SR_TID.X ;  /* 0x0000000000007919 */ /* 0x000e640000002100 */
[----:B-1----:R-:W-:-:S04]  /*c080*/  SHF.R.U32.HI R0, RZ, 0x5, R0 ;  /* 0x00000005ff007819 */ /* 0x002fc80000011600 */
[----:B------:R-:W-:-:S05]  /*c090*/  LOP3.LUT R0, R0, 0x3, RZ, 0xc0, !PT ;  /* 0x0000000300007812 */ /* 0x000fca00078ec0ff */
[----:B------:R1:W2:Y:S02]  /*c0a0*/  SHFL.IDX PT, R14, R0, RZ, 0x1f ;  /* 0x00001fff000e7589 */ /* 0x0002a400000e0000 */
.L_x_313:
[----:B------:R-:W-:Y:S02]  /*c0b0*/  PLOP3.LUT P1, PT, PT, PT, PT, 0x8, 0x0 ;  /* 0x000000000000781c */ /* 0x000fe40003f2e170 */
[----:B--2---:R-:W-:Y:S02]  /*c0c0*/  ISETP.NE.AND P0, PT, R14, RZ, PT ;  /* 0x000000ff0e00720c */ /* 0x004fe40003f05270 */
[----:B-1----:R-:W-:-:S05]  /*c0d0*/  P2R R0, PR, RZ, 0x2 ;  /* 0x00000002ff007803 */ /* 0x002fca0000000000 */
[----:B------:R1:W-:Y:S06]  /*c0e0*/  STL [R1], R0 ;  /* 0x0000000001007387 */ /* 0x0003ec0000100800 */
[----:B------:R-:W-:Y:S05]  /*c0f0*/  @P0 BRA `(.L_x_220) ;  /* 0x0000000000f00947 */ /* 0x000fea0003800000 */
[----:B------:R-:W-:-:S03]  /*c100*/  UMOV UR4, 0xffffffff ;  /* 0xffffffff00047882 */ /* 0x000fc60000000000 */
[----:B------:R-:W-:Y:S05]  /*c110*/  BRA.DIV UR4, `(.L_x_221) ;  /* 0x0000003e04c07947 */ /* 0x000fea000b800000 */
[----:B------:R-:W-:-:S13]  /*c120*/  ELECT P6, URZ, PT ;  /* 0x00000000003f782f */ /* 0x000fda00038c0000 */
.L_x_316:
[----:B------:R-:W-:Y:S05]  /*c130*/  @!P6 BRA `(.L_x_220) ;  /* 0x0000000000e0e947 */ /* 0x000fea0003800000 */
[----:B------:R-:W-:Y:S01]  /*c140*/  ISETP.NE.U32.AND P0, PT, R2, RZ, PT ;  /* 0x000000ff0200720c */ /* 0x000fe20003f05070 */
[----:B------:R-:W-:-:S03]  /*c150*/  IMAD.MOV.U32 R27, RZ, RZ, R6 ;  /* 0x000000ffff1b7224 */ /* 0x000fc600078e0006 */
[----:B------:R-:W-:-:S13]  /*c160*/  ISETP.NE.AND.EX P0, PT, R3, RZ, PT, P0 ;  /* 0x000000ff0300720c */ /* 0x000fda0003f05300 */
[----:B------:R-:W-:Y:S05]  /*c170*/  @!P0 BRA `(.L_x_222) ;  /* 0x0000000000448947 */ /* 0x000fea0003800000 */
[----:B------:R-:W2:Y:S01]  /*c180*/  LDC R27, c[0x0][0x43c] ;  /* 0x00010f00ff1b7b82 */ /* 0x000ea20000000800 */
[----:B------:R-:W-:Y:S01]  /*c190*/  ULDC.64 UR4, c[0x0][0x428] ;  /* 0x00010a0000047ab9 */ /* 0x000fe20000000a00 */
[----:B--2---:R-:W-:-:S13]  /*c1a0*/  ISETP.NE.AND P0, PT, R27, 0x1, PT ;  /* 0x000000011b00780c */ /* 0x004fda0003f05270 */
[----:B------:R-:W1:Y:S02]  /*c1b0*/  @P0 LDC.64 R4, c[0x0][0x440] ;  /* 0x00011000ff040b82 */ /* 0x000e640000000a00 */
[----:B-1----:R-:W-:Y:S01]  /*c1c0*/  @P0 IMAD.HI.U32 R0, R6, R4, RZ ;  /* 0x0000000406000227 */ /* 0x002fe200078e00ff */
[----:B------:R-:W-:-:S04]  /*c1d0*/  MOV R4, R6 ;  /* 0x0000000600047202 */ /* 0x000fc80000000f00 */
[----:B------:R-:W-:-:S04]  /*c1e0*/  @P0 SHF.R.U32.HI R4, RZ, R5, R0 ;  /* 0x00000005ff040219 */ /* 0x000fc80000011600 */
[--C-:B------:R-:W-:Y:S01]  /*c1f0*/  SHF.R.S32.HI R5, RZ, 0x1f, R4.reuse ;  /* 0x0000001fff057819 */ /* 0x100fe20000011404 */
[----:B------:R-:W-:-:S04]  /*c200*/  IMAD.MOV R0, RZ, RZ, -R4 ;  /* 0x000000ffff007224 */ /* 0x000fc800078e0a04 */
[----:B------:R-:W-:Y:S02]  /*c210*/  IMAD R27, R27, R0, R6 ;  /* 0x000000001b1b7224 */ /* 0x000fe400078e0206 */
[----:B------:R-:W-:Y:S02]  /*c220*/  IMAD R0, R29, UR4, RZ ;  /* 0x000000041d007c24 */ /* 0x000fe4000f8e02ff */
[----:B------:R-:W-:-:S04]  /*c230*/  IMAD.WIDE.U32 R4, R25, UR4, R4 ;  /* 0x0000000419047c25 */ /* 0x000fc8000f8e0004 */
[----:B------:R-:W-:Y:S01]  /*c240*/  IMAD R0, R25, UR5, R0 ;  /* 0x0000000519007c24 */ /* 0x000fe2000f8e0200 */
[----:B------:R-:W-:-:S03]  /*c250*/  LEA R2, P0, R4, R2, 0x2 ;  /* 0x0000000204027211 */ /* 0x000fc600078010ff */
[----:B------:R-:W-:-:S05]  /*c260*/  IMAD.IADD R0, R5, 0x1, R0 ;  /* 0x0000000105007824 */ /* 0x000fca00078e0200 */
[----:B------:R-:W-:-:S05]  /*c270*/  LEA.HI.X R3, R4, R3, R0, 0x2, P0 ;  /* 0x0000000304037211 */ /* 0x000fca00000f1400 */
[----:B------:R2:W5:Y:S02]  /*c280*/  LDG.E R24, desc[UR48][R2.64] ;  /* 0x0000003002187981 */ /* 0x000564000c1e1900 */
.L_x_222:
[----:B-1----:R-:W-:Y:S01]  /*c290*/  IMAD R0, R23, 0x8, R22 ;  /* 0x0000000817007824 */ /* 0x002fe200078e0216 */
[----:B--2---:R-:W-:-:S04]  /*c2a0*/  SHF.L.U32 R2, R26, 0x1f, RZ ;  /* 0x0000001f1a027819 */ /* 0x004fc800000006ff */
[----:B------:R-:W1:Y:S02]  /*c2b0*/  SYNCS.PHASECHK.TRANS64.TRYWAIT P0, [R0+URZ+0x30840], R2 ;  /* 0x03084002000075a7 */ /* 0x000e64000800017f */
[----:B-1----:R-:W-:Y:S05]  /*c2c0*/  @!P0 BRA `(.L_x_223) ;  /* 0x0000003c00748947 */ /* 0x002fea0003800000 */
.L_x_317:
[----:B------:R-:W2:Y:S02]  /*c2d0*/  S2R R3, SR_TID.X ;  /* 0x0000000000037919 */ /* 0x000ea40000002100 */
[----:B--2---:R-:W-:-:S04]  /*c2e0*/  LOP3.LUT R3, R3, 0x7f, RZ, 0xc0, !PT ;  /* 0x0000007f03037812 */ /* 0x004fc800078ec0ff */
[----:B------:R-:W-:-:S13]  /*c2f0*/  ISETP.NE.AND P0, PT, R3, RZ, PT ;  /* 0x000000ff0300720c */ /* 0x000fda0003f05270 */
[----:B------:R-:W-:Y:S05]  /*c300*/  @P0 BRA `(.L_x_224) ;  /* 0x00000000001c0947 */ /* 0x000fea0003800000 */
[----:B------:R-:W2:Y:S01]  /*c310*/  S2R R3, SR_TID.X ;  /* 0x0000000000037919 */ /* 0x000ea20000002100 */
[----:B-1----:R-:W-:-:S04]  /*c320*/  IMAD.MOV.U32 R2, RZ, RZ, 0x6000 ;  /* 0x00006000ff027424 */ /* 0x002fc800078e00ff */
[----:B------:R3:W-:Y:S01]  /*c330*/  SYNCS.ARRIVE.TRANS64 RZ, [R0+URZ+0x30830], R2 ;  /* 0x0308300200ff79a7 */ /* 0x0007e2000800003f */
[----:B--2---:R-:W-:-:S04]  /*c340*/  LOP3.LUT R3, R3, 0x1f, RZ, 0xc0, !PT ;  /* 0x0000001f03037812 */ /* 0x004fc800078ec0ff */
[----:B------:R-:W-:-:S13]  /*c350*/  ISETP.NE.AND P0, PT, R3, RZ, PT ;  /* 0x000000ff0300720c */ /* 0x000fda0003f05270 */
[----:B---3--:R-:W-:Y:S05]  /*c360*/  @!P0 BRA `(.L_x_224) ;  /* 0x0000000000048947 */ /* 0x008fea0003800000 */
[----:B------:R-:W-:Y:S01]  /*c370*/  BPT.TRAP 0x1 ;  /* 0x000000040000795c */ /* 0x000fe20000300000 */
.L_x_224:
[----:B------:R-:W-:Y:S01]  /*c380*/  R2UR UR9, R0 ;  /* 0x00000000000972ca */ /* 0x000fe200000e0000 */
[----:B-1----:R-:W-:Y:S01]  /*c390*/  IMAD R0, R23, 0x6000, R22 ;  /* 0x0000600017007824 */ /* 0x002fe200078e0216 */
[----:B------:R-:W-:Y:S01]  /*c3a0*/  R2UR UR11, R27 ;  /* 0x000000001b0b72ca */ /* 0x000fe200000e0000 */
[----:B------:R-:W-:Y:S01]  /*c3b0*/  UIADD3 UR6, UP0, UR38, 0x370, URZ ;  /* 0x0000037026067890 */ /* 0x000fe2000ff1e03f */
[----:B------:R-:W-:Y:S01]  /*c3c0*/  R2UR UR4, R28 ;  /* 0x000000001c0472ca */ /* 0x000fe200000e0000 */
[----:B------:R-:W-:Y:S01]  /*c3d0*/  UMOV UR5, 0x14f00000 ;  /* 0x14f0000000057882 */ /* 0x000fe20000000000 */
[----:B------:R-:W-:Y:S01]  /*c3e0*/  R2UR UR8, R0 ;  /* 0x00000000000872ca */ /* 0x000fe200000e0000 */
[----:B------:R-:W-:Y:S01]  /*c3f0*/  UIADD3.X UR7, URZ, UR39, URZ, UP0, !UPT ;  /* 0x000000273f077290 */ /* 0x000fe200087fe43f */
[----:B------:R-:W-:Y:S01]  /*c400*/  R2UR UR12, R18 ;  /* 0x00000000120c72ca */ /* 0x000fe200000e0000 */
[----:B------:R-:W-:Y:S01]  /*c410*/  UMOV UR10, URZ ;  /* 0x0000003f000a7c82 */ /* 0x000fe20008000000 */
[----:B-----5:R-:W-:-:S02]  /*c420*/  R2UR UR13, R24 ;  /* 0x00000000180d72ca */ /* 0x020fc400000e0000 */
[----:B------:R-:W-:Y:S01]  /*c430*/  PLOP3.LUT P0, PT, PT, PT, PT, 0x80, 0x0 ;  /* 0x000000000000781c */ /* 0x000fe20003f0f070 */
[----:B------:R-:W-:-:S03]  /*c440*/  UIADD3 UR9, UR9, 0x30830, URZ ;  /* 0x0003083009097890 */ /* 0x000fc6000fffe03f */
[----:B------:R-:W-:Y:S01]  /*c450*/  P2R R0, PR, RZ, 0x1 ;  /* 0x00000001ff007803 */ /* 0x000fe20000000000 */
[----:B------:R-:W-:Y:S02]  /*c460*/  UIMAD UR11, UR11, 0xc0, UR4 ;  /* 0x000000c00b0b78a4 */ /* 0x000fe4000f8e0204 */
[----:B------:R-:W-:Y:S01]  /*c470*/  UIADD3 UR8, UR8, 0x12400, URZ ;  /* 0x0001240008087890 */ /* 0x000fe2000fffe03f */
[----:B------:R-:W-:Y:S01]  /*c480*/  UMOV UR4, 0x0 ;  /* 0x0000000000047882 */ /* 0x000fe20000000000 */
[----:B------:R2:W-:Y:S07]  /*c490*/  STL [R1], R0 ;  /* 0x0000000001007387 */ /* 0x0005ee0000100800 */
[----:B------:R2:W-:Y:S01]  /*c4a0*/  UTMALDG.4D [UR8], [UR6], desc[UR4] ;  /* 0x00000408060075b4 */ /* 0x0005e20008019000 */
[----:B------:R-:W-:-:S02]  /*c4b0*/  NOP ;  /* 0x0000000000007918 */ /* 0x000fc40000000000 */
.L_x_220:
[----:B------:R-:W3:Y:S04]  /*c4c0*/  LDL.LU R4, [R1+0x18] ;  /* 0x0000180001047983 */ /* 0x000ee80000300800 */
[----:B------:R-:W4:Y:S04]  /*c4d0*/  LDL.LU R6, [R1+0x8] ;  /* 0x0000080001067983 */ /* 0x000f280000300800 */
[----:B------:R-:W5:Y:S01]  /*c4e0*/  LDL.LU R3, [R1+0x1c] ;  /* 0x00001c0001037983 */ /* 0x000f620000300800 */
[----:B------:R-:W-:Y:S05]  /*c4f0*/  WARPSYNC.ALL ;  /* 0x0000000000007948 */ /* 0x000fea0003800000 */
[----:B--2---:R-:W-:Y:S01]  /*c500*/  ULDC.64 UR6, c[0x0][0xa00] ;  /* 0x0002800000067ab9 */ /* 0x004fe20000000a00 */
[----:B------:R-:W-:Y:S01]  /*c510*/  ULDC.64 UR4, c[0x0][0x298] ;  /* 0x0000a60000047ab9 */ /* 0x000fe20000000a00 */
[----:B------:R-:W-:Y:S01]  /*c520*/  BAR.SYNC.DEFER_BLOCKING 0x8, 0x200 ;  /* 0x0208000000007b1d */ /* 0x000fe20000010000 */
[----:B------:R-:W-:-:S02]  /*c530*/  ISETP.NE.U32.AND P0, PT, RZ, UR6, PT ;  /* 0x00000006ff007c0c */ /* 0x000fc4000bf05070 */
[----:B-1----:R-:W-:Y:S02]  /*c540*/  IADD3 R0, R22, 0xc400, RZ ;  /* 0x0000c40016007810 */ /* 0x002fe40007ffe0ff */
[----:B------:R-:W-:Y:S01]  /*c550*/  ISETP.NE.AND.EX P0, PT, RZ, UR7, PT, P0 ;  /* 0x00000007ff007c0c */ /* 0x000fe2000bf05300 */
[----:B------:R-:W-:Y:S01]  /*c560*/  BSSY B6, `(.L_x_225) ;  /* 0x0000020000067945 */ /* 0x000fe20003800000 */
[----:B------:R-:W-:Y:S02]  /*c570*/  LOP3.LUT P1, RZ, R0, 0x3ff, RZ, 0xc0, !PT ;  /* 0x000003ff00ff7812 */ /* 0x000fe4000782c0ff */
[----:B---3--:R-:W-:-:S05]  /*c580*/  SHF.R.S32.HI R2, RZ, 0x1f, R4 ;  /* 0x0000001fff027819 */ /* 0x008fca0000011404 */
[----:B------:R-:W-:Y:S01]  /*c590*/  IMAD R2, R2, UR4, RZ ;  /* 0x0000000402027c24 */ /* 0x000fe2000f8e02ff */
[----:B-----5:R-:W-:-:S03]  /*c5a0*/  SEL R3, R3, RZ, !P0 ;  /* 0x000000ff03037207 */ /* 0x020fc60004000000 */
[----:B------:R-:W-:Y:S01]  /*c5b0*/  IMAD R0, R4, UR5, R2 ;  /* 0x0000000504007c24 */ /* 0x000fe2000f8e0202 */
[----:B----4-:R-:W-:Y:S01]  /*c5c0*/  SEL R2, R6, RZ, !P0 ;  /* 0x000000ff06027207 */ /* 0x010fe20004000000 */
[----:B------:R-:W-:-:S05]  /*c5d0*/  IMAD.WIDE.U32 R4, R4, UR4, RZ ;  /* 0x0000000404047c25 */ /* 0x000fca000f8e00ff */
[----:B------:R-:W-:Y:S04]  /*c5e0*/  STL.64 [R1+0x28], R4 ;  /* 0x0000280401007387 */ /* 0x000fe80000100a00 */
[----:B------:R1:W-:Y:S04]  /*c5f0*/  STL [R1+0x8], R2 ;  /* 0x0000080201007387 */ /* 0x0003e80000100800 */
[----:B------:R2:W-:Y:S01]  /*c600*/  STL [R1+0x34], R3 ;  /* 0x0000340301007387 */ /* 0x0005e20000100800 */
[----:B-1----:R-:W-:Y:S01]  /*c610*/  IMAD.IADD R2, R5, 0x1, R0 ;  /* 0x0000000105027824 */ /* 0x002fe200078e0200 */
[----:B------:R-:W-:-:S05]  /*c620*/  SHF.R.S32.HI R0, RZ, 0x1f, R18 ;  /* 0x0000001fff007819 */ /* 0x000fca0000011412 */
[----:B------:R2:W-:Y:S04]  /*c630*/  STL [R1+0x1c], R0 ;  /* 0x00001c0001007387 */ /* 0x0005e80000100800 */
[----:B------:R2:W-:Y:S01]  /*c640*/  STL [R1+0x18], R2 ;  /* 0x0000180201007387 */ /* 0x0005e20000100800 */
[----:B------:R-:W-:Y:S05]  /*c650*/  @!P1 BRA `(.L_x_226) ;  /* 0x0000000000409947 */ /* 0x000fea0003800000 */
[----:B--2---:R-:W-:Y:S01]  /*c660*/  MOV R2, 0x0 ;  /* 0x0000000000027802 */ /* 0x004fe20000000f00 */
[----:B------:R-:W-:Y:S01]  /*c670*/  ULDC.64 UR6, c[0x4][0xa8] ;  /* 0x01002a0000067ab9 */ /* 0x000fe20000000a00 */
[----:B------:R-:W-:Y:S01]  /*c680*/  ULDC.64 UR8, c[0x4][0xb0] ;  /* 0x01002c0000087ab9 */ /* 0x000fe20000000a00 */
[----:B------:R-:W-:Y:S01]  /*c690*/  ULDC.64 UR4, c[0x4][0x20] ;  /* 0x0100080000047ab9 */ /* 0x000fe20000000a00 */
[----:B------:R-:W-:Y:S01]  /*c6a0*/  IMAD.U32 R4, RZ, RZ, UR6 ;  /* 0x00000006ff047e24 */ /* 0x000fe2000f8e00ff */
[----:B------:R-:W-:Y:S01]  /*c6b0*/  MOV R7, UR9 ;  /* 0x0000000900077c02 */ /* 0x000fe20008000f00 */
[----:B------:R-:W1:Y:S01]  /*c6c0*/  LDC.64 R2, c[0x4][R2] ;  /* 0x0100000002027b82 */ /* 0x000e620000000a00 */
[----:B------:R-:W-:Y:S01]  /*c6d0*/  IMAD.U32 R5, RZ, RZ, UR7 ;  /* 0x00000007ff057e24 */ /* 0x000fe2000f8e00ff */
[----:B------:R-:W-:Y:S01]  /*c6e0*/  MOV R13, RZ ;  /* 0x000000ff000d7202 */ /* 0x000fe20000000f00 */
[----:B------:R-:W-:Y:S02]  /*c6f0*/  IMAD.U32 R6, RZ, RZ, UR8 ;  /* 0x00000008ff067e24 */ /* 0x000fe4000f8e00ff */
[----:B------:R-:W-:-:S02]  /*c700*/  IMAD.U32 R10, RZ, RZ, UR4 ;  /* 0x00000004ff0a7e24 */ /* 0x000fc4000f8e00ff */
[----:B------:R-:W-:Y:S02]  /*c710*/  IMAD.U32 R11, RZ, RZ, UR5 ;  /* 0x00000005ff0b7e24 */ /* 0x000fe4000f8e00ff */
[----:B0-----:R-:W-:Y:S02]  /*c720*/  IMAD.MOV.U32 R8, RZ, RZ, 0x70 ;  /* 0x00000070ff087424 */ /* 0x001fe400078e00ff */
[----:B------:R-:W-:-:S07]  /*c730*/  IMAD.MOV.U32 R12, RZ, RZ, 0x1 ;  /* 0x00000001ff0c7424 */ /* 0x000fce00078e00ff */
[----:B------:R-:W-:-:S07]  /*c740*/  LEPC R20, `(.L_x_226) ;  /* 0x000000001014794e */ /* 0x000fce0000000000 */
[----:B-1----:R-:W-:Y:S05]  /*c750*/  CALL.ABS.NOINC R2 ;  /* 0x0000000002007343 */ /* 0x002fea0003c00000 */
.L_x_226:
[----:B------:R-:W-:Y:S05]  /*c760*/  BSYNC B6 ;  /* 0x0000000000067941 */ /* 0x000fea0003800000 */
.L_x_225:
[----:B--2---:R-:W2:Y:S01]  /*c770*/  LDL.LU R0, [R1+0x18] ;  /* 0x0000180001007983 */ /* 0x004ea20000300800 */
[----:B------:R-:W1:Y:S01]  /*c780*/  LDC R9, c[0x0][0x448] ;  /* 0x00011200ff097b82 */ /* 0x000e620000000800 */
[----:B------:R-:W-:Y:S01]  /*c790*/  ULDC.64 UR4, c[0x0][0x2d8] ;  /* 0x0000b60000047ab9 */ /* 0x000fe20000000a00 */
[----:B------:R-:W-:Y:S01]  /*c7a0*/  ULDC.64 UR6, c[0x0][0x2c8] ;  /* 0x0000b20000067ab9 */ /* 0x000fe20000000a00 */
[----:B------:R-:W2:Y:S01]  /*c7b0*/  LDL.LU.64 R2, [R1+0x28] ;  /* 0x0000280001027983 */ /* 0x000ea20000300a00 */
[----:B------:R-:W-:-:S03]  /*c7c0*/  ULDC.64 UR8, c[0x0][0x280] ;  /* 0x0000a00000087ab9 */ /* 0x000fc60000000a00 */
[----:B------:R-:W3:Y:S04]  /*c7d0*/  LDL.LU R20, [R1+0x1c] ;  /* 0x00001c0001147983 */ /* 0x000ee80000300800 */
[----:B------:R-:W4:Y:S04]  /*c7e0*/  LDL.LU R21, [R1+0x34] ;  /* 0x0000340001157983 */ /* 0x000f280000300800 */
[----:B------:R-:W4:Y:S04]  /*c7f0*/  LDL.LU R4, [R1+0x8] ;  /* 0x0000080001047983 */ /* 0x000f280000300800 */
[----:B------:R0:W5:Y:S01]  /*c800*/  LDL R10, [R1+0x4] ;  /* 0x00000400010a7983 */ /* 0x0001620000100800 */
[----:B-1----:R-:W-:-:S13]  /*c810*/  ISETP.NE.AND P0, PT, R9, 0x1, PT ;  /* 0x000000010900780c */ /* 0x002fda0003f05270 */
[----:B------:R-:W1:Y:S08]  /*c820*/  @P0 LDC R5, c[0x0][0x44c] ;  /* 0x00011300ff050b82 */ /* 0x000e700000000800 */
[----:B0-----:R-:W0:Y:S01]  /*c830*/  @P0 LDC R8, c[0x0][0x450] ;  /* 0x00011400ff080b82 */ /* 0x001e220000000800 */
[----:B------:R-:W0:Y:S01]  /*c840*/  S2R R11, SR_TID.X ;  /* 0x00000000000b7919 */ /* 0x000e220000002100 */
[----:B--2---:R-:W-:-:S02]  /*c850*/  IMAD.MOV.U32 R3, RZ, RZ, R0 ;  /* 0x000000ffff037224 */ /* 0x004fc400078e0000 */
[----:B---3--:R-:W-:Y:S02]  /*c860*/  IMAD R0, R20, UR4, RZ ;  /* 0x0000000414007c24 */ /* 0x008fe4000f8e02ff */
[C---:B------:R-:W-:Y:S01]  /*c870*/  IMAD.WIDE.U32 R2, R18.reuse, UR4, R2 ;  /* 0x0000000412027c25 */ /* 0x040fe2000f8e0002 */
[----:B------:R-:W2:Y:S03]  /*c880*/  S2R R20, SR_TID.X ;  /* 0x0000000000147919 */ /* 0x000ea60000002100 */
[----:B------:R-:W-:Y:S01]  /*c890*/  IMAD R0, R18, UR5, R0 ;  /* 0x0000000512007c24 */ /* 0x000fe2000f8e0200 */
[----:B------:R-:W-:-:S03]  /*c8a0*/  ULDC.64 UR4, c[0x0][0x2e0] ;  /* 0x0000b80000047ab9 */ /* 0x000fc60000000a00 */
[----:B------:R-:W-:Y:S02]  /*c8b0*/  IMAD.IADD R3, R3, 0x1, R0 ;  /* 0x0000000103037824 */ /* 0x000fe400078e0200 */
[----:B----4-:R-:W-:Y:S02]  /*c8c0*/  IMAD R0, R21, UR4, RZ ;  /* 0x0000000415007c24 */ /* 0x010fe4000f8e02ff */
[----:B------:R-:W3:Y:S01]  /*c8d0*/  S2R R21, SR_TID.X ;  /* 0x0000000000157919 */ /* 0x000ee20000002100 */
[----:B------:R-:W-:-:S04]  /*c8e0*/  IMAD.WIDE.U32 R2, R4, UR4, R2 ;  /* 0x0000000404027c25 */ /* 0x000fc8000f8e0002 */
[----:B------:R-:W-:Y:S01]  /*c8f0*/  IMAD R0, R4, UR5, R0 ;  /* 0x0000000504007c24 */ /* 0x000fe2000f8e0200 */
[----:B------:R-:W-:Y:S01]  /*c900*/  ULDC.64 UR4, c[0x0][0x2d0] ;  /* 0x0000b40000047ab9 */ /* 0x000fe20000000a00 */
[----:B------:R-:W4:Y:S02]  /*c910*/  @P0 LDC R4, c[0x0][0x450] ;  /* 0x00011400ff040b82 */ /* 0x000f240000000800 */
[----:B------:R-:W-:Y:S01]  /*c920*/  IMAD.IADD R3, R3, 0x1, R0 ;  /* 0x0000000103037824 */ /* 0x000fe200078e0200 */
[----:B--2---:R-:W-:-:S04]  /*c930*/  LOP3.LUT R20, R20, 0x7f, RZ, 0xc0, !PT ;  /* 0x0000007f14147812 */ /* 0x004fc800078ec0ff */
[----:B------:R-:W-:Y:S01]  /*c940*/  SHF.R.U32.HI R20, RZ, 0x3, R20 ;  /* 0x00000003ff147819 */ /* 0x000fe20000011614 */
[----:B---3--:R-:W-:-:S05]  /*c950*/  IMAD.SHL.U32 R6, R21, 0x10, RZ ;  /* 0x0000001015067824 */ /* 0x008fca00078e00ff */
[----:B------:R-:W-:-:S05]  /*c960*/  LOP3.LUT R6, R20, 0x70, R6, 0xf8, !PT ;  /* 0x0000007014067812 */ /* 0x000fca00078ef806 */
[----:B------:R-:W-:-:S04]  /*c970*/  IMAD R6, R17, 0xc0, R6 ;  /* 0x000000c011067824 */ /* 0x000fc800078e0206 */
[----:B-1----:R-:W-:Y:S01]  /*c980*/  @P0 IMAD.HI.U32 R0, R6, R5, RZ ;  /* 0x0000000506000227 */ /* 0x002fe200078e00ff */
[----:B------:R-:W-:-:S04]  /*c990*/  MOV R5, R6 ;  /* 0x0000000600057202 */ /* 0x000fc80000000f00 */
[----:B----4-:R-:W-:-:S04]  /*c9a0*/  @P0 SHF.R.U32.HI R5, RZ, R4, R0 ;  /* 0x00000004ff050219 */ /* 0x010fc80000011600 */
[----:B------:R-:W-:-:S05]  /*c9b0*/  SHF.R.S32.HI R0, RZ, 0x1f, R5 ;  /* 0x0000001fff007819 */ /* 0x000fca0000011405 */
[----:B------:R-:W-:-:S04]  /*c9c0*/  IMAD R0, R0, UR4, RZ ;  /* 0x0000000400007c24 */ /* 0x000fc8000f8e02ff */
[C---:B------:R-:W-:Y:S02]  /*c9d0*/  IMAD R7, R5.reuse, UR5, R0 ;  /* 0x0000000505077c24 */ /* 0x040fe4000f8e0200 */
[----:B------:R-:W-:Y:S02]  /*c9e0*/  IMAD.MOV R0, RZ, RZ, -R5 ;  /* 0x000000ffff007224 */ /* 0x000fe400078e0a05 */
[----:B------:R-:W-:-:S04]  /*c9f0*/  IMAD.WIDE.U32 R4, R5, UR4, R2 ;  /* 0x0000000405047c25 */ /* 0x000fc8000f8e0002 */
[----:B------:R-:W-:Y:S02]  /*ca00*/  IMAD R0, R9, R0, R6 ;  /* 0x0000000009007224 */ /* 0x000fe400078e0206 */
[----:B------:R-:W-:-:S03]  /*ca10*/  IMAD.IADD R5, R5, 0x1, R7 ;  /* 0x0000000105057824 */ /* 0x000fc600078e0207 */
[----:B------:R-:W-:-:S05]  /*ca20*/  SHF.R.S32.HI R7, RZ, 0x1f, R0 ;  /* 0x0000001fff077819 */ /* 0x000fca0000011400 */
[----:B------:R-:W-:Y:S02]  /*ca30*/  IMAD R7, R7, UR6, RZ ;  /* 0x0000000607077c24 */ /* 0x000fe4000f8e02ff */
[----:B------:R-:W-:-:S04]  /*ca40*/  IMAD.WIDE.U32 R4, R0, UR6, R4 ;  /* 0x0000000600047c25 */ /* 0x000fc8000f8e0004 */
[----:B------:R-:W-:-:S04]  /*ca50*/  IMAD R7, R0, UR7, R7 ;  /* 0x0000000700077c24 */ /* 0x000fc8000f8e0207 */
[----:B------:R-:W-:Y:S02]  /*ca60*/  IMAD.IADD R5, R5, 0x1, R7 ;  /* 0x0000000105057824 */ /* 0x000fe400078e0207 */
[----:B------:R-:W1:Y:S01]  /*ca70*/  @P0 LDC R7, c[0x0][0x44c] ;  /* 0x00011300ff070b82 */ /* 0x000e620000000800 */
[----:B------:R-:W-:-:S04]  /*ca80*/  LEA R0, P1, R4, UR8, 0x1 ;  /* 0x0000000804007c11 */ /* 0x000fc8000f8208ff */
[----:B------:R-:W-:Y:S01]  /*ca90*/  LEA.HI.X R4, R4, UR9, R5, 0x1, P1 ;  /* 0x0000000904047c11 */ /* 0x000fe200088f0c05 */
[----:B------:R-:W-:-:S05]  /*caa0*/  VIADD R5, R6, 0x80 ;  /* 0x0000008006057836 */ /* 0x000fca0000000000 */
[----:B------:R-:W-:Y:S01]  /*cab0*/  MOV R6, R5 ;  /* 0x0000000500067202 */ /* 0x000fe20000000f00 */
[----:B-1----:R-:W-:-:S05]  /*cac0*/  @P0 IMAD.HI.U32 R7, R5, R7, RZ ;  /* 0x0000000705070227 */ /* 0x002fca00078e00ff */
[----:B0-----:R-:W-:-:S05]  /*cad0*/  @P0 SHF.R.U32.HI R6, RZ, R8, R7 ;  /* 0x00000008ff060219 */ /* 0x001fca0000011607 */
[----:B------:R-:W-:-:S04]  /*cae0*/  IMAD.MOV R7, RZ, RZ, -R6 ;  /* 0x000000ffff077224 */ /* 0x000fc800078e0a06 */
[----:B------:R-:W-:Y:S01]  /*caf0*/  IMAD R5, R9, R7, R5 ;  /* 0x0000000709057224 */ /* 0x000fe200078e0205 */
[----:B------:R-:W-:Y:S01]  /*cb00*/  SHF.R.S32.HI R7, RZ, 0x1f, R6 ;  /* 0x0000001fff077819 */ /* 0x000fe20000011406 */
[----:B------:R-:W-:-:S04]  /*cb10*/  IMAD.WIDE.U32 R2, R6, UR4, R2 ;  /* 0x0000000406027c25 */ /* 0x000fc8000f8e0002 */
[----:B------:R-:W-:Y:S01]  /*cb20*/  IMAD R7, R7, UR4, RZ ;  /* 0x0000000407077c24 */ /* 0x000fe2000f8e02ff */
[----:B------:R-:W-:-:S03]  /*cb30*/  ULDC UR4, c[0x0][0x2b8] ;  /* 0x0000ae0000047ab9 */ /* 0x000fc60000000800 */
[----:B------:R-:W-:Y:S01]  /*cb40*/  IMAD R7, R6, UR5, R7 ;  /* 0x0000000506077c24 */ /* 0x000fe2000f8e0207 */
[----:B------:R-:W-:Y:S01]  /*cb50*/  SHF.R.S32.HI R6, RZ, 0x1f, R5 ;  /* 0x0000001fff067819 */ /* 0x000fe20000011405 */
[----:B------:R-:W-:Y:S02]  /*cb60*/  IMAD.SHL.U32 R20, R11, 0x8, RZ ;  /* 0x000000080b147824 */ /* 0x000fe400078e00ff */
[----:B------:R-:W-:Y:S02]  /*cb70*/  IMAD.IADD R3, R3, 0x1, R7 ;  /* 0x0000000103037824 */ /* 0x000fe400078e0207 */
[----:B------:R-:W-:Y:S02]  /*cb80*/  IMAD R6, R6, UR6, RZ ;  /* 0x0000000606067c24 */ /* 0x000fe4000f8e02ff */
[----:B------:R-:W-:Y:S01]  /*cb90*/  IMAD.WIDE.U32 R2, R5, UR6, R2 ;  /* 0x0000000605027c25 */ /* 0x000fe2000f8e0002 */
[----:B------:R-:W-:-:S03]  /*cba0*/  LOP3.LUT R20, R20, 0x38, RZ, 0xc0, !PT ;  /* 0x0000003814147812 */ /* 0x000fc600078ec0ff */
[----:B------:R-:W-:Y:S01]  /*cbb0*/  IMAD R6, R5, UR7, R6 ;  /* 0x0000000705067c24 */ /* 0x000fe2000f8e0206 */
[----:B------:R-:W-:-:S03]  /*cbc0*/  LEA R5, P1, R2, UR8, 0x1 ;  /* 0x0000000802057c11 */ /* 0x000fc6000f8208ff */
[----:B------:R-:W-:Y:S01]  /*cbd0*/  IMAD.IADD R6, R3, 0x1, R6 ;  /* 0x0000000103067824 */ /* 0x000fe200078e0206 */
[----:B------:R-:W-:Y:S01]  /*cbe0*/  ISETP.GE.AND P0, PT, R20, UR4, PT ;  /* 0x0000000414007c0c */ /* 0x000fe2000bf06270 */
[----:B------:R-:W-:Y:S01]  /*cbf0*/  UMOV UR4, 0xffffffff ;  /* 0xffffffff00047882 */ /* 0x000fe20000000000 */
[----:B------:R-:W-:Y:S02]  /*cc00*/  LOP3.LUT R21, R11, 0x7f, RZ, 0xc0, !PT ;  /* 0x0000007f0b157812 */ /* 0x000fe400078ec0ff */
[----:B------:R-:W-:Y:S02]  /*cc10*/  LEA.HI.X R2, R2, UR9, R6, 0x1, P1 ;  /* 0x0000000902027c11 */ /* 0x000fe400088f0c06 */
[----:B------:R-:W-:Y:S01]  /*cc20*/  SHF.R.U32.HI R21, RZ, 0x3, R21 ;  /* 0x00000003ff157819 */ /* 0x000fe20000011615 */
[----:B------:R-:W-:Y:S06]  /*cc30*/  BRA.DIV UR4, `(.L_x_227) ;  /* 0x00000036042c7947 */ /* 0x000fec000b800000 */
[----:B------:R-:W2:Y:S01]  /*cc40*/  LDL.LU R6, [R1+0x24] ;  /* 0x0000240001067983 */ /* 0x000ea20000300800 */
[----:B------:R-:W-:-:S03]  /*cc50*/  IMAD R17, R17, 0xc0, R21 ;  /* 0x000000c011117824 */ /* 0x000fc600078e0215 */
[----:B------:R-:W0:Y:S04]  /*cc60*/  SHFL.IDX PT, R7, R0, RZ, 0x181f ;  /* 0x00181fff00077589 */ /* 0x000e2800000e0000 */
[----:B------:R-:W-:Y:S04]  /*cc70*/  SHFL.IDX PT, R8, R5, RZ, 0x181f ;  /* 0x00181fff05087589 */ /* 0x000fe800000e0000 */
[----:B------:R-:W-:Y:S01]  /*cc80*/  SHFL.IDX PT, R14, R5, 0x3, 0x181f ;  /* 0x00781f00050e7f89 */ /* 0x000fe200000e0000 */
[----:B--2---:R-:W-:-:S03]  /*cc90*/  IMAD R3, R6, R9, RZ ;  /* 0x0000000906037224 */ /* 0x004fc600078e02ff */
[----:B------:R-:W1:Y:S02]  /*cca0*/  SHFL.IDX PT, R6, R4, RZ, 0x181f ;  /* 0x00181fff04067589 */ /* 0x000e6400000e0000 */
[----:B------:R-:W-:-:S13]  /*ccb0*/  ISETP.GE.AND P1, PT, R17, R3, PT ;  /* 0x000000031100720c */ /* 0x000fda0003f26270 */
[----:B0-----:R-:W-:-:S04]  /*ccc0*/  @!P1 LEA R7, P2, R20, R7, 0x1 ;  /* 0x0000000714079211 */ /* 0x001fc800078408ff */
[----:B-1----:R-:W-:-:S04]  /*ccd0*/  @!P1 IADD3.X R6, RZ, R6, RZ, P2, !PT ;  /* 0x00000006ff069210 */ /* 0x002fc800017fe4ff */
[----:B------:R-:W-:-:S04]  /*cce0*/  @!P1 LOP3.LUT R7, R7, R6, RZ, 0x3c, !PT ;  /* 0x0000000607079212 */ /* 0x000fc800078e3cff */
[----:B------:R-:W-:-:S04]  /*ccf0*/  @!P1 LOP3.LUT R6, R7, R6, RZ, 0x3c, !PT ;  /* 0x0000000607069212 */ /* 0x000fc800078e3cff */
[----:B------:R-:W-:-:S05]  /*cd00*/  @!P1 LOP3.LUT R7, R7, R6, RZ, 0x3c, !PT ;  /* 0x0000000607079212 */ /* 0x000fca00078e3cff */
[----:B-----5:R0:W-:Y:S02]  /*cd10*/  @!P1 LDGSTS.E.BYPASS.LTC128B.128 [R10+0xc400], desc[UR48][R6.64], !P0 ;  /* 0x0c400000060a9fae */ /* 0x0201e4000c101d70 */
[----:B0-----:R-:W-:Y:S02]  /*cd20*/  VIADD R6, R17, 0x10 ;  /* 0x0000001011067836 */ /* 0x001fe40000000000 */
[----:B------:R-:W0:Y:S03]  /*cd30*/  SHFL.IDX PT, R7, R0, 0x1, 0x181f ;  /* 0x00381f0000077f89 */ /* 0x000e2600000e0000 */
[----:B------:R-:W-:Y:S02]  /*cd40*/  ISETP.GE.AND P1, PT, R6, R3, PT ;  /* 0x000000030600720c */ /* 0x000fe40003f26270 */
[----:B------:R-:W1:Y:S11]  /*cd50*/  SHFL.IDX PT, R6, R4, 0x1, 0x181f ;  /* 0x00381f0004067f89 */ /* 0x000e7600000e0000 */
[----:B0-----:R-:W-:-:S05]  /*cd60*/  @!P1 LEA R7, P2, R20, R7, 0x1 ;  /* 0x0000000714079211 */ /* 0x001fca00078408ff */
[----:B-1----:R-:W-:-:S05]  /*cd70*/  @!P1 IMAD.X R6, RZ, RZ, R6, P2 ;  /* 0x000000ffff069224 */ /* 0x002fca00010e0606 */
[----:B------:R-:W-:-:S04]  /*cd80*/  @!P1 LOP3.LUT R7, R7, R6, RZ, 0x3c, !PT ;  /* 0x0000000607079212 */ /* 0x000fc800078e3cff */
[----:B------:R-:W-:-:S04]  /*cd90*/  @!P1 LOP3.LUT R6, R7, R6, RZ, 0x3c, !PT ;  /* 0x0000000607069212 */ /* 0x000fc800078e3cff */
[----:B------:R-:W-:-:S05]  /*cda0*/  @!P1 LOP3.LUT R7, R7, R6, RZ, 0x3c, !PT ;  /* 0x0000000607079212 */ /* 0x000fca00078e3cff */
[----:B------:R0:W-:Y:S02]  /*cdb0*/  @!P1 LDGSTS.E.BYPASS.LTC128B.128 [R10+0xcc00], desc[UR48][R6.64], !P0 ;  /* 0x0cc00000060a9fae */ /* 0x0001e4000c101d70 */
        /* <DEDUP_REMOVED lines=10> */
[----:B0-----:R-:W-:Y:S02]  /*ce60*/  IADD3 R6, R17, 0x30, RZ ;  /* 0x0000003011067810 */ /* 0x001fe40007ffe0ff */
[----:B------:R-:W0:Y:S02]  /*ce70*/  SHFL.IDX PT, R7, R0, 0x3, 0x181f ;  /* 0x00781f0000077f89 */ /* 0x000e2400000e0000 */
        /* <DEDUP_REMOVED lines=22> */
[----:B0-----:R-:W-:-:S04]  /*cfe0*/  @!P1 LEA R7, P2, R20, R7, 0x1 ;  /* 0x0000000714079211 */ /* 0x001fc800078408ff */
[----:B-1----:R-:W-:-:S04]  /*cff0*/  @!P1 IADD3.X R6, RZ, R6, RZ, P2, !PT ;  /* 0x00000006ff069210 */ /* 0x002fc800017fe4ff */
[----:B------:R-:W-:-:S04]  /*d000*/  @!P1 LOP3.LUT R7, R7, R6, RZ, 0x3c, !PT ;  /* 0x0000000607079212 */ /* 0x000fc800078e3cff */
[----:B------:R-:W-:-:S04]  /*d010*/  @!P1 LOP3.LUT R6, R7, R6, RZ, 0x3c, !PT ;  /* 0x0000000607069212 */ /* 0x000fc800078e3cff */
[----:B------:R-:W-:-:S05]  /*d020*/  @!P1 LOP3.LUT R7, R7, R6, RZ, 0x3c, !PT ;  /* 0x0000000607079212 */ /* 0x000fca00078e3cff */
[----:B------:R0:W-:Y:S02]  /*d030*/  @!P1 LDGSTS.E.BYPASS.LTC128B.128 [R10+0xec00], desc[UR48][R6.64], !P0 ;  /* 0x0ec00000060a9fae */ /* 0x0001e4000c101d70 */
[----:B0-----:R-:W-:Y:S02]  /*d040*/  VIADD R6, R17, 0x60 ;  /* 0x0000006011067836 */ /* 0x001fe40000000000 */
[----:B------:R-:W0:Y:S03]  /*d050*/  SHFL.IDX PT, R7, R0, 0x6, 0x181f ;  /* 0x00d81f0000077f89 */ /* 0x000e2600000e0000 */
[----:B------:R-:W-:Y:S02]  /*d060*/  ISETP.GE.AND P1, PT, R6, R3, PT ;  /* 0x000000030600720c */ /* 0x000fe40003f26270 */
[----:B------:R-:W1:Y:S04]  /*d070*/  SHFL.IDX PT, R6, R4, 0x6, 0x181f ;  /* 0x00d81f0004067f89 */ /* 0x000e6800000e0000 */
[----:B------:R-:W-:Y:S07]  /*d080*/  SHFL.IDX PT, R4, R4, 0x7, 0x181f ;  /* 0x00f81f0004047f89 */ /* 0x000fee00000e0000 */
[----:B0-----:R-:W-:-:S05]  /*d090*/  @!P1 LEA R7, P2, R20, R7, 0x1 ;  /* 0x0000000714079211 */ /* 0x001fca00078408ff */
[----:B-1----:R-:W-:-:S05]  /*d0a0*/  @!P1 IMAD.X R6, RZ, RZ, R6, P2 ;  /* 0x000000ffff069224 */ /* 0x002fca00010e0606 */
[----:B------:R-:W-:-:S04]  /*d0b0*/  @!P1 LOP3.LUT R7, R7, R6, RZ, 0x3c, !PT ;  /* 0x0000000607079212 */ /* 0x000fc800078e3cff */
[----:B------:R-:W-:-:S04]  /*d0c0*/  @!P1 LOP3.LUT R6, R7, R6, RZ, 0x3c, !PT ;  /* 0x0000000607069212 */ /* 0x000fc800078e3cff */
[----:B------:R-:W-:-:S05]  /*d0d0*/  @!P1 LOP3.LUT R7, R7, R6, RZ, 0x3c, !PT ;  /* 0x0000000607079212 */ /* 0x000fca00078e3cff */
[----:B------:R0:W-:Y:S04]  /*d0e0*/  @!P1 LDGSTS.E.BYPASS.LTC128B.128 [R10+0xf400], desc[UR48][R6.64], !P0 ;  /* 0x0f400000060a9fae */ /* 0x0001e8000c101d70 */
[----:B0-----:R0:W1:Y:S02]  /*d0f0*/  SHFL.IDX PT, R6, R0, 0x7, 0x181f ;  /* 0x00f81f0000067f89 */ /* 0x00106400000e0000 */
[----:B0-----:R-:W-:-:S05]  /*d100*/  VIADD R0, R17, 0x80 ;  /* 0x0000008011007836 */ /* 0x001fca0000000000 */
[----:B------:R-:W-:Y:S01]  /*d110*/  ISETP.GE.AND P2, PT, R0, R3, PT ;  /* 0x000000030000720c */ /* 0x000fe20003f46270 */
[----:B------:R-:W-:-:S05]  /*d120*/  VIADD R0, R17, 0x70 ;  /* 0x0000007011007836 */ /* 0x000fca0000000000 */
[----:B------:R-:W-:Y:S02]  /*d130*/  ISETP.GE.AND P1, PT, R0, R3, PT ;  /* 0x000000030000720c */ /* 0x000fe40003f26270 */
[----:B------:R-:W0:Y:S11]  /*d140*/  SHFL.IDX PT, R0, R2, RZ, 0x181f ;  /* 0x00181fff02007589 */ /* 0x000e3600000e0000 */
[----:B-1----:R-:W-:-:S04]  /*d150*/  @!P1 LEA R6, P3, R20, R6, 0x1 ;  /* 0x0000000614069211 */ /* 0x002fc800078608ff */
[----:B------:R-:W-:-:S05]  /*d160*/  @!P1 IADD3.X R4, RZ, R4, RZ, P3, !PT ;  /* 0x00000004ff049210 */ /* 0x000fca0001ffe4ff */
[----:B------:R-:W-:-:S05]  /*d170*/  @!P1 IMAD.MOV.U32 R7, RZ, RZ, R4 ;  /* 0x000000ffff079224 */ /* 0x000fca00078e0004 */
[----:B------:R1:W-:Y:S02]  /*d180*/  @!P1 LDGSTS.E.BYPASS.LTC128B.128 [R10+0xfc00], desc[UR48][R6.64], !P0 ;  /* 0x0fc00000060a9fae */ /* 0x0003e4000c101d70 */
[----:B-1----:R-:W-:-:S05]  /*d190*/  @!P2 LEA R6, P1, R20, R8, 0x1 ;  /* 0x000000081406a211 */ /* 0x002fca00078208ff */
[----:B0-----:R-:W-:-:S04]  /*d1a0*/  @!P2 IMAD.X R0, RZ, RZ, R0, P1 ;  /* 0x000000ffff00a224 */ /* 0x001fc800008e0600 */
[----:B------:R-:W-:Y:S02]  /*d1b0*/  @!P2 IMAD.MOV.U32 R7, RZ, RZ, R0 ;  /* 0x000000ffff07a224 */ /* 0x000fe400078e0000 */
[----:B------:R-:W-:-:S03]  /*d1c0*/  VIADD R0, R17, 0x90 ;  /* 0x0000009011007836 */ /* 0x000fc60000000000 */
[----:B------:R0:W-:Y:S02]  /*d1d0*/  @!P2 LDGSTS.E.BYPASS.LTC128B.128 [R10+0x10400], desc[UR48][R6.64], !P0 ;  /* 0x10400000060aafae */ /* 0x0001e4000c101d70 */
[----:B------:R-:W-:Y:S02]  /*d1e0*/  ISETP.GE.AND P1, PT, R0, R3, PT ;  /* 0x000000030000720c */ /* 0x000fe40003f26270 */
[----:B------:R-:W-:Y:S04]  /*d1f0*/  SHFL.IDX PT, R0, R2, 0x1, 0x181f ;  /* 0x00381f0002007f89 */ /* 0x000fe800000e0000 */
[----:B0-----:R-:W0:Y:S07]  /*d200*/  SHFL.IDX PT, R6, R5, 0x1, 0x181f ;  /* 0x00381f0005067f89 */ /* 0x001e2e00000e0000 */
[----:B0-----:R-:W-:-:S04]  /*d210*/  @!P1 LEA R6, P2, R20, R6, 0x1 ;  /* 0x0000000614069211 */ /* 0x001fc800078408ff */
[----:B------:R-:W-:-:S05]  /*d220*/  @!P1 IADD3.X R0, RZ, R0, RZ, P2, !PT ;  /* 0x00000000ff009210 */ /* 0x000fca00017fe4ff */
[----:B------:R-:W-:Y:S02]  /*d230*/  @!P1 IMAD.MOV.U32 R7, RZ, RZ, R0 ;  /* 0x000000ffff079224 */ /* 0x000fe400078e0000 */
[----:B------:R-:W-:-:S03]  /*d240*/  VIADD R0, R17, 0xa0 ;  /* 0x000000a011007836 */ /* 0x000fc60000000000 */
[----:B------:R0:W-:Y:S02]  /*d250*/  @!P1 LDGSTS.E.BYPASS.LTC128B.128 [R10+0x10c00], desc[UR48][R6.64], !P0 ;  /* 0x10c00000060a9fae */ /* 0x0001e4000c101d70 */
[----:B------:R-:W-:Y:S02]  /*d260*/  ISETP.GE.AND P1, PT, R0, R3, PT ;  /* 0x000000030000720c */ /* 0x000fe40003f26270 */
[----:B------:R-:W-:Y:S04]  /*d270*/  SHFL.IDX PT, R0, R2, 0x2, 0x181f ;  /* 0x00581f0002007f89 */ /* 0x000fe800000e0000 */
[----:B0-----:R-:W0:Y:S07]  /*d280*/  SHFL.IDX PT, R6, R5, 0x2, 0x181f ;  /* 0x00581f0005067f89 */ /* 0x001e2e00000e0000 */
[----:B0-----:R-:W-:-:S05]  /*d290*/  @!P1 LEA R6, P2, R20, R6, 0x1 ;  /* 0x0000000614069211 */ /* 0x001fca00078408ff */
[----:B------:R-:W-:-:S04]  /*d2a0*/  @!P1 IMAD.X R0, RZ, RZ, R0, P2 ;  /* 0x000000ffff009224 */ /* 0x000fc800010e0600 */
[----:B------:R-:W-:Y:S02]  /*d2b0*/  @!P1 IMAD.MOV.U32 R7, RZ, RZ, R0 ;  /* 0x000000ffff079224 */ /* 0x000fe400078e0000 */
[----:B------:R0:W1:Y:S04]  /*d2c0*/  SHFL.IDX PT, R0, R2, 0x3, 0x181f ;  /* 0x00781f0002007f89 */ /* 0x00006800000e0000 */
[----:B------:R0:W-:Y:S02]  /*d2d0*/  @!P1 LDGSTS.E.BYPASS.LTC128B.128 [R10+0x11400], desc[UR48][R6.64], !P0 ;  /* 0x11400000060a9fae */ /* 0x0001e4000c101d70 */
.L_x_342:
[----:B0-----:R-:W-:-:S04]  /*d2e0*/  IADD3 R2, R17, 0xb0, RZ ;  /* 0x000000b011027810 */ /* 0x001fc80007ffe0ff */
[----:B------:R-:W-:-:S13]  /*d2f0*/  ISETP.GE.AND P1, PT, R2, R3, PT ;  /* 0x000000030200720c */ /* 0x000fda0003f26270 */
[----:B------:R-:W-:-:S05]  /*d300*/  @!P1 LEA R2, P2, R20, R14, 0x1 ;  /* 0x0000000e14029211 */ /* 0x000fca00078408ff */
[----:B-1----:R-:W-:Y:S02]  /*d310*/  @!P1 IMAD.X R3, RZ, RZ, R0, P2 ;  /* 0x000000ffff039224 */ /* 0x002fe400010e0600 */
[----:B------:R-:W-:-:S03]  /*d320*/  VIADD R0, R22, 0x30800 ;  /* 0x0003080016007836 */ /* 0x000fc60000000000 */
[----:B------:R-:W-:Y:S01]  /*d330*/  @!PT LDS RZ, [RZ] ;  /* 0x00000000fffff984 */ /* 0x000fe20000000800 */
[----:B------:R-:W-:Y:S01]  /*d340*/  @!PT LDS RZ, [RZ] ;  /* 0x00000000fffff984 */ /* 0x000fe20000000800 */
[----:B------:R-:W-:Y:S01]  /*d350*/  @!PT LDS RZ, [RZ] ;  /* 0x00000000fffff984 */ /* 0x000fe20000000800 */
[----:B------:R0:W-:Y:S01]  /*d360*/  @!P1 LDGSTS.E.BYPASS.LTC128B.128 [R10+0x11c00], desc[UR48][R2.64], !P0 ;  /* 0x11c00000020a9fae */ /* 0x0001e2000c101d70 */
[----:B------:R-:W-:Y:S01]  /*d370*/  PLOP3.LUT P0, PT, PT, PT, PT, 0x80, 0x0 ;  /* 0x000000000000781c */ /* 0x000fe20003f0f070 */
[----:B------:R-:W-:-:S12]  /*d380*/  NOP ;  /* 0x0000000000007918 */ /* 0x000fd80000000000 */
.L_x_228:
[----:B------:R-:W-:Y:S02]  /*d390*/  PLOP3.LUT P1, PT, P1, P0, PT, 0xa2, 0x0 ;  /* 0x000000000000781c */ /* 0x000fe40000f21472 */
[----:B------:R-:W-:-:S08]  /*d3a0*/  @P0 R2UR P1, UR4, R22 ;  /* 0x00000000160402ca */ /* 0x000fd00000020000 */
[----:B------:R-:W-:-:S05]  /*d3b0*/  @P0 PLOP3.LUT P0, PT, P1, PT, PT, 0x80, 0x0 ;  /* 0x000000000000081c */ /* 0x000fca0000f0f070 */
[----:B------:R-:W-:Y:S01]  /*d3c0*/  @!P1 SYNCS.ARRIVE.TRANS64.RED.A0T1 RZ, [UR4+0x30800], RZ ;  /* 0x030800ffffff99a7 */ /* 0x000fe20008200404 */
[----:B------:R-:W-:Y:S07]  /*d3d0*/  @!P1 ARRIVES.LDGSTSBAR.64.TRANSCNT [UR4+0x30800] ;  /* 0x03080000ff0099b0 */ /* 0x000fee0008000a84 */
[----:B------:R-:W-:Y:S05]  /*d3e0*/  @P0 BRA.U.ANY `(.L_x_228) ;  /* 0xfffffffd00e80947 */ /* 0x000fea000393ffff */
[----:B0-----:R-:W2:Y:S02]  /*d3f0*/  LDL.LU R3, [R1+0x30] ;  /* 0x0000300001037983 */ /* 0x001ea40000300800 */
[----:B--2---:R-:W-:-:S05]  /*d400*/  VIADD R3, R3, 0x1 ;  /* 0x0000000103037836 */ /* 0x004fca0000000000 */
[----:B------:R-:W-:Y:S01]  /*d410*/  LEA.HI R2, R3, R3, RZ, 0x1 ;  /* 0x0000000303027211 */ /* 0x000fe200078f08ff */
[----:B------:R0:W-:Y:S03]  /*d420*/  STL [R1+0x30], R3 ;  /* 0x0000300301007387 */ /* 0x0001e60000100800 */
[----:B------:R-:W-:-:S05]  /*d430*/  LOP3.LUT R2, R2, 0xfffffffe, RZ, 0xc0, !PT ;  /* 0xfffffffe02027812 */ /* 0x000fca00078ec0ff */
[----:B------:R-:W-:-:S05]  /*d440*/  IMAD.IADD R2, R3, 0x1, -R2 ;  /* 0x0000000103027824 */ /* 0x000fca00078e0a02 */
[----:B0-----:R-:W-:Y:S01]  /*d450*/  SHF.L.U32 R3, R2, 0x1f, RZ ;  /* 0x0000001f02037819 */ /* 0x001fe200000006ff */
[----:B------:R-:W-:Y:S01]  /*d460*/  NOP ;  /* 0x0000000000007918 */ /* 0x000fe20000000000 */
[----:B------:R-:W2:Y:S01]  /*d470*/  LDL.LU R4, [R1+0x20] ;  /* 0x0000200001047983 */ /* 0x000ea20000300800 */
[----:B------:R0:W-:Y:S01]  /*d480*/  SYNCS.ARRIVE.TRANS64.A1T0 RZ, [R22+URZ+0x30800], RZ ;  /* 0x030800ff16ff79a7 */ /* 0x0001e2000810003f */
[----:B------:R-:W-:Y:S01]  /*d490*/  BSSY B0, `(.L_x_229) ;  /* 0x0000004000007945 */ /* 0x000fe20003800000 */
[----:B------:R-:W1:Y:S01]  /*d4a0*/  SYNCS.PHASECHK.TRANS64.TRYWAIT P0, [R22+URZ+0x30820], R3 ;  /* 0x03082003160075a7 */ /* 0x000e62000800017f */
[----:B--2---:R-:W-:Y:S02]  /*d4b0*/  ISETP.GE.AND P1, PT, R4, 0xc1, PT ;  /* 0x000000c10400780c */ /* 0x004fe40003f26270 */
[----:B01----:R-:W-:Y:S11]  /*d4c0*/  @!P0 BRA `(.L_x_230) ;  /* 0x0000003800ec8947 */ /* 0x003ff60003800000 */
.L_x_343:
[----:B------:R-:W-:Y:S05]  /*d4d0*/  BSYNC B0 ;  /* 0x0000000000007941 */ /* 0x000fea0003800000 */
.L_x_229:
[----:B------:R-:W-:Y:S04]  /*d4e0*/  BSSY B0, `(.L_x_231) ;  /* 0x000016d000007945 */ /* 0x000fe80003800000 */
[----:B------:R-:W-:Y:S05]  /*d4f0*/  @!P1 BRA `(.L_x_232) ;  /* 0x0000001400ac9947 */ /* 0x000fea0003800000 */
[----:B------:R-:W2:Y:S01]  /*d500*/  LDL R4, [R1+0x10] ;  /* 0x0000100001047983 */ /* 0x000ea20000100800 */
[----:B------:R-:W-:Y:S01]  /*d510*/  IMAD.MOV.U32 R2, RZ, RZ, 0x1 ;  /* 0x00000001ff027424 */ /* 0x000fe200078e00ff */
[----:B------:R-:W-:Y:S01]  /*d520*/  BSSY B2, `(.L_x_233) ;  /* 0x000007e000027945 */ /* 0x000fe20003800000 */
[C---:B--2---:R-:W-:Y:S01]  /*d530*/  IADD3 R7, -R4.reuse, RZ, RZ ;  /* 0x000000ff04077210 */ /* 0x044fe20007ffe1ff */
[----:B------:R-:W-:-:S03]  /*d540*/  VIADD R6, R4, 0xfffffffe ;  /* 0xfffffffe04067836 */ /* 0x000fc60000000000 */
[----:B------:R-:W-:-:S05]  /*d550*/  VIADDMNMX R7, R7, R2, 0xffffffff, !PT ;  /* 0xffffffff07077446 */ /* 0x000fca0007800102 */
[----:B------:R-:W-:-:S05]  /*d560*/  IMAD.IADD R2, R4, 0x1, R7 ;  /* 0x0000000104027824 */ /* 0x000fca00078e0207 */
[----:B------:R-:W-:-:S04]  /*d570*/  LOP3.LUT R2, R2, 0x1, RZ, 0xc0, !PT ;  /* 0x0000000102027812 */ /* 0x000fc800078ec0ff */
[----:B------:R-:W-:-:S13]  /*d580*/  ISETP.NE.U32.AND P0, PT, R2, 0x1, PT ;  /* 0x000000010200780c */ /* 0x000fda0003f05070 */
[----:B------:R-:W-:Y:S05]  /*d590*/  @P0 BRA `(.L_x_234) ;  /* 0x0000000400d80947 */ /* 0x000fea0003800000 */
[----:B------:R-:W2:Y:S01]  /*d5a0*/  LDL R4, [R1] ;  /* 0x0000000001047983 */ /* 0x000ea20000100800 */
[----:B------:R-:W-:Y:S01]  /*d5b0*/  VIADD R8, R23, 0x1 ;  /* 0x0000000117087836 */ /* 0x000fe20000000000 */
[----:B------:R-:W-:Y:S04]  /*d5c0*/  BSSY B1, `(.L_x_235) ;  /* 0x000006f000017945 */ /* 0x000fe80003800000 */
[----:B------:R-:W-:-:S04]  /*d5d0*/  ISETP.NE.AND P0, PT, R8, 0x2, PT ;  /* 0x000000020800780c */ /* 0x000fc80003f05270 */
[----:B------:R-:W-:Y:S02]  /*d5e0*/  SEL R9, RZ, 0x1, P0 ;  /* 0x00000001ff097807 */ /* 0x000fe40000000000 */
[----:B------:R-:W-:Y:S02]  /*d5f0*/  SEL R8, R8, RZ, P0 ;  /* 0x000000ff08087207 */ /* 0x000fe40000000000 */
[----:B------:R-:W-:Y:S02]  /*d600*/  LOP3.LUT R9, R26, R9, RZ, 0x3c, !PT ;  /* 0x000000091a097212 */ /* 0x000fe400078e3cff */
[----:B--2---:R-:W-:-:S13]  /*d610*/  ISETP.NE.AND P2, PT, R4, RZ, PT ;  /* 0x000000ff0400720c */ /* 0x004fda0003f45270 */
[----:B------:R-:W-:Y:S05]  /*d620*/  @!P2 BRA `(.L_x_236) ;  /* 0x0000000400a0a947 */ /* 0x000fea0003800000 */
[----:B------:R-:W-:Y:S01]  /*d630*/  ULDC.64 UR4, c[0x0][0x418] ;  /* 0x0001060000047ab9 */ /* 0x000fe20000000a00 */
[----:B------:R-:W-:Y:S02]  /*d640*/  MOV R4, R24 ;  /* 0x0000001800047202 */ /* 0x000fe40000000f00 */
[----:B------:R-:W-:-:S04]  /*d650*/  ISETP.NE.U32.AND P0, PT, RZ, UR4, PT ;  /* 0x00000004ff007c0c */ /* 0x000fc8000bf05070 */
[----:B------:R-:W-:-:S13]  /*d660*/  ISETP.NE.AND.EX P0, PT, RZ, UR5, PT, P0 ;  /* 0x00000005ff007c0c */ /* 0x000fda000bf05300 */
[----:B------:R-:W-:Y:S05]  /*d670*/  @!P0 BRA `(.L_x_237) ;  /* 0x0000000000448947 */ /* 0x000fea0003800000 */
[----:B------:R-:W1:Y:S01]  /*d680*/  LDC R5, c[0x0][0x43c] ;  /* 0x00010f00ff057b82 */ /* 0x000e620000000800 */
[----:B------:R-:W-:Y:S01]  /*d690*/  ULDC.64 UR6, c[0x0][0x428] ;  /* 0x00010a0000067ab9 */ /* 0x000fe20000000a00 */
[----:B-1----:R-:W-:-:S13]  /*d6a0*/  ISETP.NE.AND P0, PT, R5, 0x1, PT ;  /* 0x000000010500780c */ /* 0x002fda0003f05270 */
[----:B0-----:R-:W0:Y:S02]  /*d6b0*/  @P0 LDC.64 R2, c[0x0][0x440] ;  /* 0x00011000ff020b82 */ /* 0x001e240000000a00 */
[----:B0-----:R-:W-:-:S04]  /*d6c0*/  @P0 IMAD.HI.U32 R4, R6, R2, RZ ;  /* 0x0000000206040227 */ /* 0x001fc800078e00ff */
[----:B------:R-:W-:Y:S01]  /*d6d0*/  IMAD.MOV.U32 R2, RZ, RZ, R6 ;  /* 0x000000ffff027224 */ /* 0x000fe200078e0006 */
[----:B------:R-:W-:Y:S01]  /*d6e0*/  @P0 SHF.R.U32.HI R2, RZ, R3, R4 ;  /* 0x00000003ff020219 */ /* 0x000fe20000011604 */
[----:B------:R-:W-:-:S04]  /*d6f0*/  IMAD R4, R29, UR6, RZ ;  /* 0x000000061d047c24 */ /* 0x000fc8000f8e02ff */
[----:B------:R-:W-:Y:S02]  /*d700*/  IMAD.MOV R3, RZ, RZ, -R2 ;  /* 0x000000ffff037224 */ /* 0x000fe400078e0a02 */
[----:B------:R-:W-:Y:S02]  /*d710*/  IMAD R4, R25, UR7, R4 ;  /* 0x0000000719047c24 */ /* 0x000fe4000f8e0204 */
[----:B------:R-:W-:Y:S01]  /*d720*/  IMAD R6, R5, R3, R6 ;  /* 0x0000000305067224 */ /* 0x000fe200078e0206 */
[----:B------:R-:W-:-:S03]  /*d730*/  SHF.R.S32.HI R3, RZ, 0x1f, R2 ;  /* 0x0000001fff037819 */ /* 0x000fc60000011402 */
[----:B------:R-:W-:-:S04]  /*d740*/  IMAD.WIDE.U32 R2, R25, UR6, R2 ;  /* 0x0000000619027c25 */ /* 0x000fc8000f8e0002 */
[----:B------:R-:W-:Y:S01]  /*d750*/  IMAD.IADD R3, R4, 0x1, R3 ;  /* 0x0000000104037824 */ /* 0x000fe200078e0203 */
[----:B------:R-:W-:-:S04]  /*d760*/  LEA R4, P0, R2, UR4, 0x2 ;  /* 0x0000000402047c11 */ /* 0x000fc8000f8010ff */
[----:B------:R-:W-:-:S05]  /*d770*/  LEA.HI.X R5, R2, UR5, R3, 0x2, P0 ;  /* 0x0000000502057c11 */ /* 0x000fca00080f1403 */
[----:B------:R1:W5:Y:S04]  /*d780*/  LDG.E R4, desc[UR48][R4.64] ;  /* 0x0000003004047981 */ /* 0x000368000c1e1900 */
.L_x_237:
[----:B------:R-:W-:Y:S01]  /*d790*/  IMAD R2, R8, 0x8, R22 ;  /* 0x0000000808027824 */ /* 0x000fe200078e0216 */
[----:B0-----:R-:W-:Y:S01]  /*d7a0*/  SHF.L.U32 R3, R9, 0x1f, RZ ;  /* 0x0000001f09037819 */ /* 0x001fe200000006ff */
[----:B------:R-:W-:Y:S03]  /*d7b0*/  BSSY B3, `(.L_x_238) ;  /* 0x0000003000037945 */ /* 0x000fe60003800000 */
[----:B------:R-:W0:Y:S02]  /*d7c0*/  SYNCS.PHASECHK.TRANS64.TRYWAIT P0, [R2+URZ+0x30840], R3 ;  /* 0x03084003020075a7 */ /* 0x000e24000800017f */
[----:B0-----:R-:W-:Y:S05]  /*d7d0*/  @!P0 BRA `(.L_x_239) ;  /* 0x00000038003c8947 */ /* 0x001fea0003800000 */
.L_x_344:
[----:B------:R-:W-:Y:S05]  /*d7e0*/  BSYNC B3 ;  /* 0x0000000000037941 */ /* 0x000fea0003800000 */
.L_x_238:
[----:B-1----:R-:W1:Y:S01]  /*d7f0*/  S2R R5, SR_TID.X ;  /* 0x0000000000057919 */ /* 0x002e620000002100 */
[----:B------:R-:W-:Y:S01]  /*d800*/  BSSY B3, `(.L_x_240) ;  /* 0x000000b000037945 */ /* 0x000fe20003800000 */
[----:B-1----:R-:W-:-:S04]  /*d810*/  LOP3.LUT R5, R5, 0x7f, RZ, 0xc0, !PT ;  /* 0x0000007f05057812 */ /* 0x002fc800078ec0ff */
[----:B------:R-:W-:-:S13]  /*d820*/  ISETP.NE.AND P1, PT, R5, RZ, PT ;  /* 0x000000ff0500720c */ /* 0x000fda0003f25270 */
        /* <DEDUP_REMOVED lines=8> */
.L_x_241:
[----:B------:R-:W-:Y:S05]  /*d8b0*/  BSYNC B3 ;  /* 0x0000000000037941 */ /* 0x000fea0003800000 */
.L_x_240:
[----:B------:R-:W-:Y:S01]  /*d8c0*/  IMAD.MOV.U32 R10, RZ, RZ, RZ ;  /* 0x000000ffff0a7224 */ /* 0x000fe200078e00ff */
[----:B------:R-:W-:Y:S01]  /*d8d0*/  UIADD3 UR4, UP0, UR38, 0x370, URZ ;  /* 0x0000037026047890 */ /* 0x000fe2000ff1e03f */
[----:B0-----:R-:W-:Y:S01]  /*d8e0*/  IMAD R3, R8, 0x6000, R22 ;  /* 0x0000600008037824 */ /* 0x001fe200078e0216 */
[----:B------:R-:W-:Y:S01]  /*d8f0*/  PLOP3.LUT P0, PT, PT, PT, PT, 0x80, 0x0 ;  /* 0x000000000000781c */ /* 0x000fe20003f0f070 */
[----:B------:R-:W-:Y:S01]  /*d900*/  VIADD R2, R2, 0x30830 ;  /* 0x0003083002027836 */ /* 0x000fe20000000000 */
[----:B------:R-:W-:Y:S01]  /*d910*/  R2UR UR10, R10 ;  /* 0x000000000a0a72ca */ /* 0x000fe200000e0000 */
[----:B------:R-:W-:Y:S01]  /*d920*/  VIADD R3, R3, 0x12400 ;  /* 0x0001240003037836 */ /* 0x000fe20000000000 */
[----:B------:R-:W-:Y:S01]  /*d930*/  UIADD3.X UR5, URZ, UR39, URZ, UP0, !UPT ;  /* 0x000000273f057290 */ /* 0x000fe200087fe43f */
[----:B------:R-:W-:Y:S01]  /*d940*/  IMAD R5, R6, 0xc0, R28 ;  /* 0x000000c006057824 */ /* 0x000fe200078e021c */
[----:B------:R-:W-:Y:S01]  /*d950*/  UMOV UR6, 0x0 ;  /* 0x0000000000067882 */ /* 0x000fe20000000000 */
[----:B------:R-:W-:-:S10]  /*d960*/  UMOV UR7, 0x14f00000 ;  /* 0x14f0000000077882 */ /* 0x000fd40000000000 */
.L_x_242:
        /* <DEDUP_REMOVED lines=15> */
.L_x_345:
[----:B------:R-:W-:Y:S05]  /*da60*/  BSYNC B3 ;  /* 0x0000000000037941 */ /* 0x000fea0003800000 */
.L_x_243:
[----:B------:R-:W-:Y:S01]  /*da70*/  BSSY B3, `(.L_x_245) ;  /* 0x000000c000037945 */ /* 0x000fe20003800000 */
[----:B------:R-:W-:Y:S01]  /*da80*/  MOV R12, 0x0 ;  /* 0x00000000000c7802 */ /* 0x000fe20000000f00 */
[----:B------:R-:W-:Y:S02]  /*da90*/  IMAD.MOV.U32 R13, RZ, RZ, 0x14f00000 ;  /* 0x14f00000ff0d7424 */ /* 0x000fe400078e00ff */
[----:B------:R-:W-:Y:S05]  /*daa0*/  @P1 BRA `(.L_x_246) ;  /* 0x0000000000201947 */ /* 0x000fea0003800000 */
[----:B------:R-:W1:Y:S01]  /*dab0*/  S2R R5, SR_TID.X ;  /* 0x0000000000057919 */ /* 0x000e620000002100 */
[----:B0-----:R-:W-:Y:S02]  /*dac0*/  IMAD R2, R23, 0x8, R22 ;  /* 0x0000000817027824 */ /* 0x001fe400078e0216 */
[----:B------:R-:W-:-:S04]  /*dad0*/  IMAD.MOV.U32 R3, RZ, RZ, 0x6000 ;  /* 0x00006000ff037424 */ /* 0x000fc800078e00ff */
[----:B------:R2:W-:Y:S01]  /*dae0*/  SYNCS.ARRIVE.TRANS64 RZ, [R2+URZ+0x30850], R3 ;  /* 0x0308500302ff79a7 */ /* 0x0005e2000800003f */
[----:B-1----:R-:W-:-:S04]  /*daf0*/  LOP3.LUT R5, R5, 0x1f, RZ, 0xc0, !PT ;  /* 0x0000001f05057812 */ /* 0x002fc800078ec0ff */
[----:B------:R-:W-:-:S13]  /*db00*/  ISETP.NE.AND P0, PT, R5, RZ, PT ;  /* 0x000000ff0500720c */ /* 0x000fda0003f05270 */
[----:B--2---:R-:W-:Y:S05]  /*db10*/  @!P0 BRA `(.L_x_246) ;  /* 0x0000000000048947 */ /* 0x004fea0003800000 */
[----:B------:R-:W-:Y:S01]  /*db20*/  BPT.TRAP 0x1 ;  /* 0x000000040000795c */ /* 0x000fe20000300000 */
.L_x_246:
[----:B------:R-:W-:Y:S05]  /*db30*/  BSYNC B3 ;  /* 0x0000000000037941 */ /* 0x000fea0003800000 */
.L_x_245:
[----:B------:R-:W-:Y:S01]  /*db40*/  R2UR UR10, R10 ;  /* 0x000000000a0a72ca */ /* 0x000fe200000e0000 */
[C-C-:B0-----:R-:W-:Y:S01]  /*db50*/  IMAD R2, R23.reuse, 0x6000, R22.reuse ;  /* 0x0000600017027824 */ /* 0x141fe200078e0216 */
[----:B------:R-:W-:Y:S01]  /*db60*/  R2UR UR6, R12 ;  /* 0x000000000c0672ca */ /* 0x000fe200000e0000 */
[----:B------:R-:W-:Y:S01]  /*db70*/  IMAD R3, R23, 0x8, R22 ;  /* 0x0000000817037824 */ /* 0x000fe200078e0216 */
[----:B------:R-:W-:Y:S01]  /*db80*/  R2UR UR7, R13 ;  /* 0x000000000d0772ca */ /* 0x000fe200000e0000 */
[----:B------:R-:W-:Y:S01]  /*db90*/  UIADD3 UR4, UP0, UR38, 0x470, URZ ;  /* 0x0000047026047890 */ /* 0x000fe2000ff1e03f */
[----:B------:R-:W-:Y:S01]  /*dba0*/  PLOP3.LUT P0, PT, PT, PT, PT, 0x80, 0x0 ;  /* 0x000000000000781c */ /* 0x000fe20003f0f070 */
[----:B------:R-:W-:Y:S01]  /*dbb0*/  IMAD R5, R27, 0xc0, R28 ;  /* 0x000000c01b057824 */ /* 0x000fe200078e021c */
[----:B------:R-:W-:Y:S01]  /*dbc0*/  IADD3 R2, R2, 0x400, RZ ;  /* 0x0000040002027810 */ /* 0x000fe20007ffe0ff */
[----:B------:R-:W-:Y:S01]  /*dbd0*/  VIADD R3, R3, 0x30850 ;  /* 0x0003085003037836 */ /* 0x000fe20000000000 */
[----:B------:R-:W-:-:S12]  /*dbe0*/  UIADD3.X UR5, URZ, UR39, URZ, UP0, !UPT ;  /* 0x000000273f057290 */ /* 0x000fd800087fe43f */
.L_x_247:
        /* <DEDUP_REMOVED lines=12> */
.L_x_236:
[----:B------:R-:W-:Y:S05]  /*dcb0*/  BSYNC B1 ;  /* 0x0000000000017941 */ /* 0x000fea0003800000 */
.L_x_235:
[----:B------:R-:W2:Y:S01]  /*dcc0*/  LDL.LU R2, [R1+0x10] ;  /* 0x0000100001027983 */ /* 0x000ea20000300800 */
[----:B------:R-:W-:Y:S01]  /*dcd0*/  MOV R23, R8 ;  /* 0x0000000800177202 */ /* 0x000fe20000000f00 */
[----:B------:R-:W-:Y:S02]  /*dce0*/  IMAD.MOV.U32 R26, RZ, RZ, R9 ;  /* 0x000000ffff1a7224 */ /* 0x000fe400078e0009 */
[----:B--2---:R-:W-:-:S07]  /*dcf0*/  VIADD R6, R2, 0xfffffffd ;  /* 0xfffffffd02067836 */ /* 0x004fce0000000000 */
.L_x_234:
[----:B------:R-:W-:Y:S05]  /*dd00*/  BSYNC B2 ;  /* 0x0000000000027941 */ /* 0x000fea0003800000 */
.L_x_233:
[----:B------:R-:W2:Y:S01]  /*dd10*/  LDL.LU R2, [R1+0xc] ;  /* 0x00000c0001027983 */ /* 0x000ea20000300800 */
[----:B------:R-:W-:-:S05]  /*dd20*/  IMAD.MOV R7, RZ, RZ, -R7 ;  /* 0x000000ffff077224 */ /* 0x000fca00078e0a07 */
[----:B--2---:R-:W-:-:S13]  /*dd30*/  ISETP.NE.AND P0, PT, R2, R7, PT ;  /* 0x000000070200720c */ /* 0x004fda0003f05270 */
[----:B------:R-:W-:Y:S05]  /*dd40*/  @!P0 BRA `(.L_x_232) ;  /* 0x0000000c00988947 */ /* 0x000fea0003800000 */
[----:B------:R-:W-:-:S07]  /*dd50*/  IMAD.MOV.U32 R4, RZ, RZ, R24 ;  /* 0x000000ffff047224 */ /* 0x000fce00078e0018 */
.L_x_274:
[----:B------:R-:W2:Y:S01]  /*dd60*/  LDL R2, [R1] ;  /* 0x0000000001027983 */ /* 0x000ea20000100800 */
[----:B------:R-:W-:Y:S01]  /*dd70*/  VIADD R7, R23, 0x1 ;  /* 0x0000000117077836 */ /* 0x000fe20000000000 */
[----:B------:R-:W-:Y:S05]  /*dd80*/  YIELD ;  /* 0x0000000000007946 */ /* 0x000fea0003800000 */
[----:B------:R-:W-:Y:S01]  /*dd90*/  ISETP.NE.AND P0, PT, R7, 0x2, PT ;  /* 0x000000020700780c */ /* 0x000fe20003f05270 */
[----:B------:R-:W-:Y:S03]  /*dda0*/  BSSY B1, `(.L_x_248) ;  /* 0x000006c000017945 */ /* 0x000fe60003800000 */
[----:B0-----:R-:W-:-:S02]  /*ddb0*/  SEL R3, RZ, 0x1, P0 ;  /* 0x00000001ff037807 */ /* 0x001fc40000000000 */
        /* <DEDUP_REMOVED lines=26> */
.L_x_250:
[----:B------:R-:W-:Y:S01]  /*df60*/  IMAD R2, R7, 0x8, R22 ;  /* 0x0000000807027824 */ /* 0x000fe200078e0216 */
[----:B------:R-:W-:Y:S01]  /*df70*/  SHF.L.U32 R3, R8, 0x1f, RZ ;  /* 0x0000001f08037819 */ /* 0x000fe200000006ff */
[----:B------:R-:W-:Y:S03]  /*df80*/  BSSY B2, `(.L_x_251) ;  /* 0x0000003000027945 */ /* 0x000fe60003800000 */
[----:B------:R-:W1:Y:S02]  /*df90*/  SYNCS.PHASECHK.TRANS64.TRYWAIT P0, [R2+URZ+0x30840], R3 ;  /* 0x03084003020075a7 */ /* 0x000e64000800017f */
[----:B-1----:R-:W-:Y:S05]  /*dfa0*/  @!P0 BRA `(.L_x_252) ;  /* 0x0000003000708947 */ /* 0x002fea0003800000 */
.L_x_346:
[----:B------:R-:W-:Y:S05]  /*dfb0*/  BSYNC B2 ;  /* 0x0000000000027941 */ /* 0x000fea0003800000 */
.L_x_251:
        /* <DEDUP_REMOVED lines=12> */
.L_x_254:
[----:B------:R-:W-:Y:S05]  /*e080*/  BSYNC B2 ;  /* 0x0000000000027941 */ /* 0x000fea0003800000 */
.L_x_253:
[----:B------:R-:W-:Y:S01]  /*e090*/  IMAD.MOV.U32 R5, RZ, RZ, RZ ;  /* 0x000000ffff057224 */ /* 0x000fe200078e00ff */
[----:B------:R-:W-:Y:S01]  /*e0a0*/  UIADD3 UR4, UP0, UR38, 0x370, URZ ;  /* 0x0000037026047890 */ /* 0x000fe2000ff1e03f */
[----:B-1----:R-:W-:Y:S01]  /*e0b0*/  IMAD R3, R7, 0x6000, R22 ;  /* 0x0000600007037824 */ /* 0x002fe200078e0216 */
        /* <DEDUP_REMOVED lines=8> */
.L_x_255:
        /* <DEDUP_REMOVED lines=15> */
.L_x_347:
[----:B------:R-:W-:Y:S05]  /*e230*/  BSYNC B2 ;  /* 0x0000000000027941 */ /* 0x000fea0003800000 */
.L_x_256:
[----:B------:R-:W-:Y:S01]  /*e240*/  BSSY B2, `(.L_x_258) ;  /* 0x000000b000027945 */ /* 0x000fe20003800000 */
[----:B------:R-:W-:Y:S01]  /*e250*/  MOV R2, 0x0 ;  /* 0x0000000000027802 */ /* 0x000fe20000000f00 */
[----:B0-----:R-:W-:Y:S02]  /*e260*/  IMAD.MOV.U32 R3, RZ, RZ, 0x14f00000 ;  /* 0x14f00000ff037424 */ /* 0x001fe400078e00ff */
[----:B------:R-:W-:Y:S05]  /*e270*/  @P1 BRA `(.L_x_259) ;  /* 0x00000000001c1947 */ /* 0x000fea0003800000 */
[----:B------:R-:W0:Y:S02]  /*e280*/  S2R R11, SR_TID.X ;  /* 0x00000000000b7919 */ /* 0x000e240000002100 */
[----:B0-----:R-:W-:Y:S01]  /*e290*/  LOP3.LUT R12, R11, 0x1f, RZ, 0xc0, !PT ;  /* 0x0000001f0b0c7812 */ /* 0x001fe200078ec0ff */
[----:B------:R-:W-:-:S03]  /*e2a0*/  IMAD.MOV.U32 R11, RZ, RZ, 0x6000 ;  /* 0x00006000ff0b7424 */ /* 0x000fc600078e00ff */
[----:B------:R-:W-:Y:S01]  /*e2b0*/  ISETP.NE.AND P0, PT, R12, RZ, PT ;  /* 0x000000ff0c00720c */ /* 0x000fe20003f05270 */
[----:B------:R0:W-:-:S12]  /*e2c0*/  SYNCS.ARRIVE.TRANS64 RZ, [R10+URZ+0x50], R11 ;  /* 0x0000500b0aff79a7 */ /* 0x0001d8000800003f */
[----:B0-----:R-:W-:Y:S05]  /*e2d0*/  @!P0 BRA `(.L_x_259) ;  /* 0x0000000000048947 */ /* 0x001fea0003800000 */
[----:B------:R-:W-:Y:S01]  /*e2e0*/  BPT.TRAP 0x1 ;  /* 0x000000040000795c */ /* 0x000fe20000300000 */
.L_x_259:
[----:B------:R-:W-:Y:S05]  /*e2f0*/  BSYNC B2 ;  /* 0x0000000000027941 */ /* 0x000fea0003800000 */
.L_x_258:
[----:B------:R-:W-:Y:S01]  /*e300*/  R2UR UR7, R3 ;  /* 0x00000000030772ca */ /* 0x000fe200000e0000 */
[----:B------:R-:W-:Y:S01]  /*e310*/  IMAD R23, R23, 0x6000, R22 ;  /* 0x0000600017177824 */ /* 0x000fe200078e0216 */
[----:B------:R-:W-:Y:S01]  /*e320*/  R2UR UR10, R5 ;  /* 0x00000000050a72ca */ /* 0x000fe200000e0000 */
[----:B------:R-:W-:Y:S01]  /*e330*/  UIADD3 UR4, UP0, UR38, 0x470, URZ ;  /* 0x0000047026047890 */ /* 0x000fe2000ff1e03f */
[----:B------:R-:W-:Y:S01]  /*e340*/  R2UR UR6, R2 ;  /* 0x00000000020672ca */ /* 0x000fe200000e0000 */
[----:B------:R-:W-:Y:S01]  /*e350*/  IMAD R2, R27, 0xc0, R28 ;  /* 0x000000c01b027824 */ /* 0x000fe200078e021c */
[----:B------:R-:W-:Y:S01]  /*e360*/  PLOP3.LUT P0, PT, PT, PT, PT, 0x80, 0x0 ;  /* 0x000000000000781c */ /* 0x000fe20003f0f070 */
[----:B------:R-:W-:Y:S01]  /*e370*/  VIADD R10, R10, 0x50 ;  /* 0x000000500a0a7836 */ /* 0x000fe20000000000 */
[----:B------:R-:W-:Y:S01]  /*e380*/  UIADD3.X UR5, URZ, UR39, URZ, UP0, !UPT ;  /* 0x000000273f057290 */ /* 0x000fe200087fe43f */
[----:B------:R-:W-:-:S11]  /*e390*/  VIADD R23, R23, 0x400 ;  /* 0x0000040017177836 */ /* 0x000fd60000000000 */
.L_x_260:
        /* <DEDUP_REMOVED lines=10> */
[----:B------:R-:W-:Y:S01]  /*e440*/  MOV R27, R9 ;  /* 0x00000009001b7202 */ /* 0x000fe20000000f00 */
[----:B------:R-:W-:-:S07]  /*e450*/  IMAD.MOV.U32 R24, RZ, RZ, R4 ;  /* 0x000000ffff187224 */ /* 0x000fce00078e0004 */
.L_x_249:
[----:B------:R-:W-:Y:S05]  /*e460*/  BSYNC B1 ;  /* 0x0000000000017941 */ /* 0x000fea0003800000 */
.L_x_248:
        /* <DEDUP_REMOVED lines=10> */
[----:B------:R-:W-:Y:S01]  /*e510*/  VIADD R9, R6, 0xffffffff ;  /* 0xffffffff06097836 */ /* 0x000fe20000000000 */
        /* <DEDUP_REMOVED lines=9> */
[----:B------:R-:W-:-:S04]  /*e5b0*/  @P0 SHF.R.U32.HI R2, RZ, R3, R5 ;  /* 0x00000003ff020219 */ /* 0x000fc80000011605 */
[----:B------:R-:W-:-:S05]  /*e5c0*/  IADD3 R3, -R2, RZ, RZ ;  /* 0x000000ff02037210 */ /* 0x000fca0007ffe1ff */
[----:B------:R-:W-:Y:S01]  /*e5d0*/  IMAD R9, R4, R3, R9 ;  /* 0x0000000304097224 */ /* 0x000fe200078e0209 */
[----:B------:R-:W-:Y:S01]  /*e5e0*/  SHF.R.S32.HI R3, RZ, 0x1f, R2 ;  /* 0x0000001fff037819 */ /* 0x000fe20000011402 */
[----:B------:R-:W-:-:S04]  /*e5f0*/  IMAD R4, R29, UR6, RZ ;  /* 0x000000061d047c24 */ /* 0x000fc8000f8e02ff */
[C---:B------:R-:W-:Y:S02]  /*e600*/  IMAD R4, R25.reuse, UR7, R4 ;  /* 0x0000000719047c24 */ /* 0x040fe4000f8e0204 */
[----:B------:R-:W-:-:S04]  /*e610*/  IMAD.WIDE.U32 R2, R25, UR6, R2 ;  /* 0x0000000619027c25 */ /* 0x000fc8000f8e0002 */
[----:B------:R-:W-:Y:S01]  /*e620*/  IMAD.IADD R3, R4, 0x1, R3 ;  /* 0x0000000104037824 */ /* 0x000fe200078e0203 */
[----:B------:R-:W-:-:S04]  /*e630*/  LEA R4, P0, R2, UR4, 0x2 ;  /* 0x0000000402047c11 */ /* 0x000fc8000f8010ff */
[----:B------:R-:W-:-:S05]  /*e640*/  LEA.HI.X R5, R2, UR5, R3, 0x2, P0 ;  /* 0x0000000502057c11 */ /* 0x000fca00080f1403 */
[----:B------:R0:W5:Y:S04]  /*e650*/  LDG.E R4, desc[UR48][R4.64] ;  /* 0x0000003004047981 */ /* 0x000168000c1e1900 */
.L_x_263:
[----:B------:R-:W-:Y:S01]  /*e660*/  IMAD R2, R23, 0x8, R22 ;  /* 0x0000000817027824 */ /* 0x000fe200078e0216 */
[----:B------:R-:W-:Y:S01]  /*e670*/  SHF.L.U32 R3, R26, 0x1f, RZ ;  /* 0x0000001f1a037819 */ /* 0x000fe200000006ff */
[----:B------:R-:W-:Y:S03]  /*e680*/  BSSY B2, `(.L_x_264) ;  /* 0x0000003000027945 */ /* 0x000fe60003800000 */
[----:B------:R-:W1:Y:S02]  /*e690*/  SYNCS.PHASECHK.TRANS64.TRYWAIT P0, [R2+URZ+0x30840], R3 ;  /* 0x03084003020075a7 */ /* 0x000e64000800017f */
[----:B-1----:R-:W-:Y:S05]  /*e6a0*/  @!P0 BRA `(.L_x_265) ;  /* 0x0000002800d88947 */ /* 0x002fea0003800000 */
.L_x_348:
[----:B------:R-:W-:Y:S05]  /*e6b0*/  BSYNC B2 ;  /* 0x0000000000027941 */ /* 0x000fea0003800000 */
.L_x_264:
[----:B0-----:R-:W0:Y:S01]  /*e6c0*/  S2R R5, SR_TID.X ;  /* 0x0000000000057919 */ /* 0x001e220000002100 */
[----:B------:R-:W-:Y:S01]  /*e6d0*/  BSSY B2, `(.L_x_266) ;  /* 0x000000b000027945 */ /* 0x000fe20003800000 */
[----:B0-----:R-:W-:-:S04]  /*e6e0*/  LOP3.LUT R5, R5, 0x7f, RZ, 0xc0, !PT ;  /* 0x0000007f05057812 */ /* 0x001fc800078ec0ff */
[----:B------:R-:W-:-:S13]  /*e6f0*/  ISETP.NE.AND P1, PT, R5, RZ, PT ;  /* 0x000000ff0500720c */ /* 0x000fda0003f25270 */
[----:B------:R-:W-:Y:S05]  /*e700*/  @P1 BRA `(.L_x_267) ;  /* 0x00000000001c1947 */ /* 0x000fea0003800000 */
[----:B------:R-:W0:Y:S01]  /*e710*/  S2R R5, SR_TID.X ;  /* 0x0000000000057919 */ /* 0x000e220000002100 */
[----:B-1----:R-:W-:-:S04]  /*e720*/  IMAD.MOV.U32 R3, RZ, RZ, 0x6000 ;  /* 0x00006000ff037424 */ /* 0x002fc800078e00ff */
[----:B------:R2:W-:Y:S01]  /*e730*/  SYNCS.ARRIVE.TRANS64 RZ, [R2+URZ+0x30830], R3 ;  /* 0x0308300302ff79a7 */ /* 0x0005e2000800003f */
[----:B0-----:R-:W-:-:S04]  /*e740*/  LOP3.LUT R5, R5, 0x1f, RZ, 0xc0, !PT ;  /* 0x0000001f05057812 */ /* 0x001fc800078ec0ff */
[----:B------:R-:W-:-:S13]  /*e750*/  ISETP.NE.AND P0, PT, R5, RZ, PT ;  /* 0x000000ff0500720c */ /* 0x000fda0003f05270 */
[----:B--2---:R-:W-:Y:S05]  /*e760*/  @!P0 BRA `(.L_x_267) ;  /* 0x0000000000048947 */ /* 0x004fea0003800000 */
[----:B------:R-:W-:Y:S01]  /*e770*/  BPT.TRAP 0x1 ;  /* 0x000000040000795c */ /* 0x000fe20000300000 */
.L_x_267:
[----:B------:R-:W-:Y:S05]  /*e780*/  BSYNC B2 ;  /* 0x0000000000027941 */ /* 0x000fea0003800000 */
.L_x_266:
[----:B------:R-:W-:Y:S01]  /*e790*/  IMAD.MOV.U32 R5, RZ, RZ, RZ ;  /* 0x000000ffff057224 */ /* 0x000fe200078e00ff */
[C---:B-1----:R-:W-:Y:S01]  /*e7a0*/  LEA R3, R23.reuse, R0, 0x3 ;  /* 0x0000000017037211 */ /* 0x042fe200078e18ff */
[----:B------:R-:W-:Y:S01]  /*e7b0*/  IMAD R2, R23, 0x6000, R22 ;  /* 0x0000600017027824 */ /* 0x000fe200078e0216 */
[----:B------:R-:W-:Y:S01]  /*e7c0*/  UIADD3 UR4, UP0, UR38, 0x370, URZ ;  /* 0x0000037026047890 */ /* 0x000fe2000ff1e03f */
[----:B------:R-:W-:Y:S01]  /*e7d0*/  PLOP3.LUT P0, PT, PT, PT, PT, 0x80, 0x0 ;  /* 0x000000000000781c */ /* 0x000fe20003f0f070 */
[----:B------:R-:W-:Y:S01]  /*e7e0*/  IMAD R10, R9, 0xc0, R28 ;  /* 0x000000c0090a7824 */ /* 0x000fe200078e021c */
[----:B------:R-:W-:Y:S01]  /*e7f0*/  R2UR UR10, R5 ;  /* 0x00000000050a72ca */ /* 0x000fe200000e0000 */
[----:B------:R-:W-:Y:S01]  /*e800*/  VIADD R2, R2, 0x12400 ;  /* 0x0001240002027836 */ /* 0x000fe20000000000 */
[----:B------:R-:W-:Y:S01]  /*e810*/  UIADD3.X UR5, URZ, UR39, URZ, UP0, !UPT ;  /* 0x000000273f057290 */ /* 0x000fe200087fe43f */
[----:B------:R-:W-:Y:S01]  /*e820*/  VIADD R3, R3, 0x30 ;  /* 0x0000003003037836 */ /* 0x000fe20000000000 */
[----:B------:R-:W-:Y:S01]  /*e830*/  UMOV UR6, 0x0 ;  /* 0x0000000000067882 */ /* 0x000fe20000000000 */
[----:B------:R-:W-:-:S10]  /*e840*/  UMOV UR7, 0x14f00000 ;  /* 0x14f0000000077882 */ /* 0x000fd40000000000 */
.L_x_268:
        /* <DEDUP_REMOVED lines=15> */
.L_x_349:
[----:B------:R-:W-:Y:S05]  /*e940*/  BSYNC B2 ;  /* 0x0000000000027941 */ /* 0x000fea0003800000 */
.L_x_269:
[----:B------:R-:W-:Y:S01]  /*e950*/  BSSY B2, `(.L_x_271) ;  /* 0x000000b000027945 */ /* 0x000fe20003800000 */
[----:B------:R-:W-:Y:S01]  /*e960*/  IMAD.MOV.U32 R2, RZ, RZ, 0x0 ;  /* 0x00000000ff027424 */ /* 0x000fe200078e00ff */
[----:B0-----:R-:W-:Y:S02]  /*e970*/  MOV R3, 0x14f00000 ;  /* 0x14f0000000037802 */ /* 0x001fe40000000f00 */
        /* <DEDUP_REMOVED lines=8> */
.L_x_272:
[----:B------:R-:W-:Y:S05]  /*ea00*/  BSYNC B2 ;  /* 0x0000000000027941 */ /* 0x000fea0003800000 */
.L_x_271:
[----:B------:R-:W-:Y:S01]  /*ea10*/  R2UR UR10, R5 ;  /* 0x00000000050a72ca */ /* 0x000fe200000e0000 */
[----:B------:R-:W-:Y:S01]  /*ea20*/  UIADD3 UR4, UP0, UR38, 0x470, URZ ;  /* 0x0000047026047890 */ /* 0x000fe2000ff1e03f */
[----:B------:R-:W-:Y:S01]  /*ea30*/  R2UR UR6, R2 ;  /* 0x00000000020672ca */ /* 0x000fe200000e0000 */
[----:B------:R-:W-:Y:S01]  /*ea40*/  IMAD R2, R7, 0x6000, R22 ;  /* 0x0000600007027824 */ /* 0x000fe200078e0216 */
[----:B------:R-:W-:Y:S01]  /*ea50*/  R2UR UR7, R3 ;  /* 0x00000000030772ca */ /* 0x000fe200000e0000 */
[----:B------:R-:W-:Y:S01]  /*ea60*/  IMAD R3, R27, 0xc0, R28 ;  /* 0x000000c01b037824 */ /* 0x000fe200078e021c */
[----:B------:R-:W-:Y:S01]  /*ea70*/  PLOP3.LUT P0, PT, PT, PT, PT, 0x80, 0x0 ;  /* 0x000000000000781c */ /* 0x000fe20003f0f070 */
[----:B------:R-:W-:Y:S01]  /*ea80*/  VIADD R8, R8, 0x50 ;  /* 0x0000005008087836 */ /* 0x000fe20000000000 */
[----:B------:R-:W-:Y:S01]  /*ea90*/  UIADD3.X UR5, URZ, UR39, URZ, UP0, !UPT ;  /* 0x000000273f057290 */ /* 0x000fe200087fe43f */
[----:B------:R-:W-:-:S11]  /*eaa0*/  VIADD R2, R2, 0x400 ;  /* 0x0000040002027836 */ /* 0x000fd60000000000 */
.L_x_273:
        /* <DEDUP_REMOVED lines=12> */
.L_x_262:
[----:B------:R-:W-:Y:S05]  /*eb70*/  BSYNC B1 ;  /* 0x0000000000017941 */ /* 0x000fea0003800000 */
.L_x_261:
[C---:B------:R-:W-:Y:S01]  /*eb80*/  ISETP.GT.AND P0, PT, R6.reuse, 0x1, PT ;  /* 0x000000010600780c */ /* 0x040fe20003f04270 */
[----:B------:R-:W-:-:S12]  /*eb90*/  VIADD R6, R6, 0xfffffffe ;  /* 0xfffffffe06067836 */ /* 0x000fd80000000000 */
[----:B------:R-:W-:Y:S05]  /*eba0*/  @P0 BRA `(.L_x_274) ;  /* 0xfffffff0006c0947 */ /* 0x000fea000383ffff */
.L_x_232:
[----:B------:R-:W-:Y:S05]  /*ebb0*/  BSYNC B0 ;  /* 0x0000000000007941 */ /* 0x000fea0003800000 */
.L_x_231:
[----:B------:R-:W1:Y:S01]  /*ebc0*/  S2R R2, SR_TID.X ;  /* 0x0000000000027919 */ /* 0x000e620000002100 */
[----:B------:R-:W-:Y:S01]  /*ebd0*/  BSSY B0, `(.L_x_275) ;  /* 0x0000010000007945 */ /* 0x000fe20003800000 */
[----:B-1----:R-:W-:-:S04]  /*ebe0*/  LOP3.LUT R8, R2, 0x7f, RZ, 0xc0, !PT ;  /* 0x0000007f02087812 */ /* 0x002fc800078ec0ff */
[----:B------:R-:W-:-:S13]  /*ebf0*/  ISETP.NE.AND P0, PT, R8, RZ, PT ;  /* 0x000000ff0800720c */ /* 0x000fda0003f05270 */
[----:B------:R-:W-:Y:S05]  /*ec00*/  @P0 BRA `(.L_x_276) ;  /* 0x0000000000300947 */ /* 0x000fea0003800000 */
[----:B------:R-:W1:Y:S01]  /*ec10*/  S2R R5, SR_LANEID ;  /* 0x0000000000057919 */ /* 0x000e620000000000 */
[----:B------:R-:W-:Y:S01]  /*ec20*/  VOTEU.ANY UR4, UPT, PT ;  /* 0x0000000000047886 */ /* 0x000fe200038e0100 */
[----:B0-----:R-:W0:Y:S01]  /*ec30*/  LDC.64 R2, c[0x0][0xc60] ;  /* 0x00031800ff027b82 */ /* 0x001e220000000a00 */
[----:B------:R-:W1:Y:S02]  /*ec40*/  FLO.U32 R0, UR4 ;  /* 0x0000000400007d00 */ /* 0x000e6400080e0000 */
[----:B-1----:R-:W-:-:S06]  /*ec50*/  ISETP.EQ.U32.AND P0, PT, R0, R5, PT ;  /* 0x000000050000720c */ /* 0x002fcc0003f02070 */
[----:B------:R-:W0:Y:S07]  /*ec60*/  POPC R5, UR4 ;  /* 0x0000000400057d09 */ /* 0x000e2e0008000000 */
[----:B0-----:R-:W2:Y:S01]  /*ec70*/  @P0 ATOMG.E.ADD.STRONG.GPU PT, R3, desc[UR48][R2.64], R5 ;  /* 0x00000005020309a8 */ /* 0x001ea200081ee1f0 */
[----:B------:R-:W0:Y:S02]  /*ec80*/  S2R R4, SR_LTMASK ;  /* 0x0000000000047919 */ /* 0x000e240000003900 */
[----:B0-----:R-:W-:-:S04]  /*ec90*/  LOP3.LUT R4, R4, UR4, RZ, 0xc0, !PT ;  /* 0x0000000404047c12 */ /* 0x001fc8000f8ec0ff */
[----:B------:R-:W0:Y:S01]  /*eca0*/  POPC R7, R4 ;  /* 0x0000000400077309 */ /* 0x000e220000000000 */
[----:B--2---:R-:W0:Y:S02]  /*ecb0*/  SHFL.IDX PT, R0, R3, R0, 0x1f ;  /* 0x00001f0003007589 */ /* 0x004e2400000e0000 */
[----:B0-----:R-:W-:-:S07]  /*ecc0*/  IADD3 R16, R0, UR37, R7 ;  /* 0x0000002500107c10 */ /* 0x001fce000fffe007 */
.L_x_276:
[----:B------:R-:W-:Y:S05]  /*ecd0*/  BSYNC B0 ;  /* 0x0000000000007941 */ /* 0x000fea0003800000 */
.L_x_275:
[----:B------:R-:W2:Y:S01]  /*ece0*/  LDL.LU R0, [R1] ;  /* 0x0000000001007983 */ /* 0x000ea20000300800 */
[----:B------:R-:W-:Y:S01]  /*ecf0*/  BSSY B0, `(.L_x_277) ;  /* 0x0000028000007945 */ /* 0x000fe20003800000 */
[----:B--2---:R-:W-:-:S13]  /*ed00*/  ISETP.NE.AND P0, PT, R0, RZ, PT ;  /* 0x000000ff0000720c */ /* 0x004fda0003f05270 */
[----:B------:R-:W-:Y:S05]  /*ed10*/  @!P0 BRA `(.L_x_278) ;  /* 0x0000000000948947 */ /* 0x000fea0003800000 */
[----:B0-----:R-:W-:Y:S01]  /*ed20*/  IMAD R3, R23, 0x8, R22 ;  /* 0x0000000817037824 */ /* 0x001fe200078e0216 */
[----:B------:R-:W-:Y:S01]  /*ed30*/  SHF.L.U32 R0, R26, 0x1f, RZ ;  /* 0x0000001f1a007819 */ /* 0x000fe200000006ff */
[----:B------:R-:W-:Y:S01]  /*ed40*/  BSSY B1, `(.L_x_279) ;  /* 0x0000004000017945 */ /* 0x000fe20003800000 */
[----:B------:R-:W-:Y:S02]  /*ed50*/  ISETP.NE.AND P1, PT, R8, RZ, PT ;  /* 0x000000ff0800720c */ /* 0x000fe40003f25270 */
[----:B------:R-:W0:Y:S02]  /*ed60*/  SYNCS.PHASECHK.TRANS64.TRYWAIT P0, [R3+URZ+0x30860], R0 ;  /* 0x03086000030075a7 */ /* 0x000e24000800017f */
[----:B0-----:R-:W-:Y:S09]  /*ed70*/  @!P0 BRA `(.L_x_280) ;  /* 0x00000024004c8947 */ /* 0x001ff20003800000 */
.L_x_350:
[----:B------:R-:W-:Y:S05]  /*ed80*/  BSYNC B1 ;  /* 0x0000000000017941 */ /* 0x000fea0003800000 */
.L_x_279:
        /* <DEDUP_REMOVED lines=9> */
.L_x_282:
[----:B------:R-:W-:Y:S05]  /*ee20*/  BSYNC B1 ;  /* 0x0000000000017941 */ /* 0x000fea0003800000 */
.L_x_281:
[----:B0-----:R-:W-:Y:S01]  /*ee30*/  IMAD R0, R23, 0x6000, R22 ;  /* 0x0000600017007824 */ /* 0x001fe200078e0216 */
[----:B------:R-:W-:Y:S01]  /*ee40*/  UIADD3 UR4, UP0, UR38, 0x470, URZ ;  /* 0x0000047026047890 */ /* 0x000fe2000ff1e03f */
[----:B------:R-:W-:Y:S01]  /*ee50*/  PLOP3.LUT P0, PT, PT, PT, PT, 0x80, 0x0 ;  /* 0x000000000000781c */ /* 0x000fe20003f0f070 */
[----:B------:R-:W-:Y:S01]  /*ee60*/  IMAD R28, R27, 0xc0, R28 ;  /* 0x000000c01b1c7824 */ /* 0x000fe200078e021c */
[----:B------:R-:W-:Y:S01]  /*ee70*/  UMOV UR6, 0x0 ;  /* 0x0000000000067882 */ /* 0x000fe20000000000 */
[----:B------:R-:W-:Y:S01]  /*ee80*/  VIADD R2, R3, 0x30850 ;  /* 0x0003085003027836 */ /* 0x000fe20000000000 */
[----:B------:R-:W-:Y:S01]  /*ee90*/  IADD3 R0, R0, 0x400, RZ ;  /* 0x0000040000007810 */ /* 0x000fe20007ffe0ff */
[----:B------:R-:W-:Y:S01]  /*eea0*/  UIADD3.X UR5, URZ, UR39, URZ, UP0, !UPT ;  /* 0x000000273f057290 */ /* 0x000fe200087fe43f */
[----:B------:R-:W-:Y:S01]  /*eeb0*/  UMOV UR7, 0x14f00000 ;  /* 0x14f0000000077882 */ /* 0x000fe20000000000 */
[----:B------:R-:W-:-:S10]  /*eec0*/  UMOV UR10, URZ ;  /* 0x0000003f000a7c82 */ /* 0x000fd40008000000 */
.L_x_283:
        /* <DEDUP_REMOVED lines=10> */
.L_x_278:
[----:B------:R-:W-:Y:S05]  /*ef70*/  BSYNC B0 ;  /* 0x0000000000007941 */ /* 0x000fea0003800000 */
.L_x_277:
[----:B------:R-:W-:-:S05]  /*ef80*/  VIADD R23, R23, 0x1 ;  /* 0x0000000117177836 */ /* 0x000fca0000000000 */
[----:B------:R-:W-:-:S04]  /*ef90*/  ISETP.NE.AND P0, PT, R23, 0x2, PT ;  /* 0x000000021700780c */ /* 0x000fc80003f05270 */
[----:B0-----:R-:W-:Y:S02]  /*efa0*/  SEL R3, RZ, 0x1, P0 ;  /* 0x00000001ff037807 */ /* 0x001fe40000000000 */
[----:B------:R-:W-:Y:S02]  /*efb0*/  SEL R23, R23, RZ, P0 ;  /* 0x000000ff17177207 */ /* 0x000fe40000000000 */
[----:B------:R-:W-:-:S07]  /*efc0*/  LOP3.LUT R26, R26, R3, RZ, 0x3c, !PT ;  /* 0x000000031a1a7212 */ /* 0x000fce00078e3cff */
.L_x_213:
[----:B------:R-:W-:Y:S05]  /*efd0*/  BSYNC B7 ;  /* 0x0000000000077941 */ /* 0x000fea0003800000 */
.L_x_211:
[----:B------:R-:W2:Y:S02]  /*efe0*/  LDL R0, [R1+0x38] ;  /* 0x0000380001007983 */ /* 0x000ea40000100800 */
[----:B--2---:R-:W-:-:S13]  /*eff0*/  ISETP.NE.AND P0, PT, R0, RZ, PT ;  /* 0x000000ff0000720c */ /* 0x004fda0003f05270 */
[----:B------:R-:W-:Y:S05]  /*f000*/  @!P0 BRA `(.L_x_284) ;  /* 0x0000000000248947 */ /* 0x000fea0003800000 */
[----:B------:R-:W-:Y:S05]  /*f010*/  WARPSYNC.ALL ;  /* 0x0000000000007948 */ /* 0x000fea0003800000 */
[----:B------:R-:W1:Y:S08]  /*f020*/  S2UR UR5, SR_CgaCtaId ;  /* 0x00000000000579c3 */ /* 0x000e700000008800 */
[----:B------:R-:W-:Y:S06]  /*f030*/  BAR.SYNC.DEFER_BLOCKING 0x5, 0x200 ;  /* 0x0148000000007b1d */ /* 0x000fec0000010000 */
[----:B------:R-:W-:-:S02]  /*f040*/  UMOV UR4, 0x400 ;  /* 0x0000040000047882 */ /* 0x000fc40000000000 */
[----:B-1----:R-:W-:-:S06]  /*f050*/  ULEA UR4, UR5, UR4, 0x18 ;  /* 0x0000000405047291 */ /* 0x002fcc000f8ec03f */
[----:B------:R-:W-:-:S05]  /*f060*/  IMAD.U32 R22, RZ, RZ, UR4 ;  /* 0x00000004ff167e24 */ /* 0x000fca000f8e00ff */
[----:B------:R1:W2:Y:S01]  /*f070*/  LDS.128 R16, [R22+0x308d0] ;  /* 0x0308d00016107984 */ /* 0x0002a20000000c00 */
[----:B------:R-:W-:Y:S06]  /*f080*/  BAR.ARV 0x4, 0x200 ;  /* 0x0108000000007b1d */ /* 0x000fec0000002000 */
[----:B------:R-:W-:Y:S05]  /*f090*/  BRA `(.L_x_285) ;  /* 0x0000000800407947 */ /* 0x000fea0003800000 */
.L_x_284:
[----:B------:R-:W0:Y:S01]  /*f0a0*/  S2R R0, SR_TID.X ;  /* 0x0000000000007919 */ /* 0x000e220000002100 */
[----:B------:R-:W-:Y:S01]  /*f0b0*/  UMOV UR4, 0xffffffff ;  /* 0xffffffff00047882 */ /* 0x000fe20000000000 */
[----:B0-----:R-:W-:-:S04]  /*f0c0*/  LOP3.LUT R8, R0, 0x1f, RZ, 0xc0, !PT ;  /* 0x0000001f00087812 */ /* 0x001fc800078ec0ff */
[----:B------:R-:W-:Y:S01]  /*f0d0*/  ISETP.NE.AND P0, PT, R8, 0x1f, PT ;  /* 0x0000001f0800780c */ /* 0x000fe20003f05270 */
[----:B------:R-:W-:-:S12]  /*f0e0*/  BRA.DIV UR4, `(.L_x_286) ;  /* 0x0000002204847947 */ /* 0x000fd8000b800000 */
[----:B------:R-:W-:Y:S01]  /*f0f0*/  IMAD.IADD R5, R19, 0x1, R8 ;  /* 0x0000000113057824 */ /* 0x000fe200078e0208 */
[----:B------:R-:W-:-:S04]  /*f100*/  ULDC UR4, c[0x0][0xc3c] ;  /* 0x00030f0000047ab9 */ /* 0x000fc80000000800 */
[----:B------:R-:W-:-:S13]  /*f110*/  ISETP.GE.OR P1, PT, R5, UR4, !P0 ;  /* 0x0000000405007c0c */ /* 0x000fda000c726670 */
[----:B------:R-:W0:Y:S02]  /*f120*/  @!P1 LDC.64 R2, c[0x0][0xc80] ;  /* 0x00032000ff029b82 */ /* 0x000e240000000a00 */
[----:B0-----:R-:W-:-:S06]  /*f130*/  @!P1 IMAD.WIDE R2, R5, 0x4, R2 ;  /* 0x0000000405029825 */ /* 0x001fcc00078e0202 */
[----:B------:R-:W2:Y:S01]  /*f140*/  @!P1 LDG.E R2, desc[UR48][R2.64] ;  /* 0x0000003002029981 */ /* 0x000ea2000c1e1900 */
[----:B------:R-:W-:Y:S01]  /*f150*/  IMAD.MOV.U32 R5, RZ, RZ, RZ ;  /* 0x000000ffff057224 */ /* 0x000fe200078e00ff */
[C---:B------:R-:W-:Y:S02]  /*f160*/  ISETP.GE.U32.AND P2, PT, R8.reuse, 0x2, PT ;  /* 0x000000020800780c */ /* 0x040fe40003f46070 */
[C---:B------:R-:W-:Y:S01]  /*f170*/  ISETP.GE.U32.AND P3, PT, R8.reuse, 0x4, PT ;  /* 0x000000040800780c */ /* 0x040fe20003f66070 */
[----:B------:R-:W-:Y:S01]  /*f180*/  SHFL.IDX PT, R0, R16, RZ, 0x1f ;  /* 0x00001fff10007589 */ /* 0x000fe200000e0000 */
[C---:B------:R-:W-:Y:S02]  /*f190*/  ISETP.GE.U32.AND P4, PT, R8.reuse, 0x8, PT ;  /* 0x000000080800780c */ /* 0x040fe40003f86070 */
[----:B------:R-:W-:Y:S01]  /*f1a0*/  ISETP.GE.U32.AND P5, PT, R8, 0x10, PT ;  /* 0x000000100800780c */ /* 0x000fe20003fa6070 */
[----:B------:R-:W-:Y:S01]  /*f1b0*/  SHFL.IDX PT, R4, R16, 0x1, 0x1f ;  /* 0x00201f0010047f89 */ /* 0x000fe200000e0000 */
[----:B--2---:R-:W-:-:S02]  /*f1c0*/  @!P1 MOV R5, R2 ;  /* 0x0000000200059202 */ /* 0x004fc40000000f00 */
[----:B------:R-:W-:-:S03]  /*f1d0*/  ISETP.NE.AND P1, PT, R8, RZ, PT ;  /* 0x000000ff0800720c */ /* 0x000fc60003f25270 */
        /* <DEDUP_REMOVED lines=15> */
[----:B------:R0:W1:Y:S02]  /*f2d0*/  SHFL.IDX PT, R14, R2, 0x1f, 0x1f ;  /* 0x03e01f00020e7f89 */ /* 0x00006400000e0000 */
.L_x_360:
[----:B------:R-:W-:Y:S02]  /*f2e0*/  ULDC UR4, c[0x0][0xc38] ;  /* 0x00030e0000047ab9 */ /* 0x000fe40000000800 */
[----:B------:R-:W-:-:S04]  /*f2f0*/  IMAD.U32 R7, RZ, RZ, UR4 ;  /* 0x00000004ff077e24 */ /* 0x000fc8000f8e00ff */
[----:B-1----:R-:W-:-:S04]  /*f300*/  IMAD R14, R14, R7, RZ ;  /* 0x000000070e0e7224 */ /* 0x002fc800078e02ff */
[----:B------:R-:W-:-:S05]  /*f310*/  IMAD.IADD R9, R4, 0x1, R14 ;  /* 0x0000000104097824 */ /* 0x000fca00078e020e */
[----:B------:R-:W-:-:S13]  /*f320*/  ISETP.GT.AND P6, PT, R9, R0, PT ;  /* 0x000000000900720c */ /* 0x000fda0003fc4270 */
[----:B------:R-:W-:Y:S05]  /*f330*/  @P6 BRA `(.L_x_287) ;  /* 0x00000000009c6947 */ /* 0x000fea0003800000 */
.L_x_292:
[----:B0-----:R-:W0:Y:S01]  /*f340*/  LDC R2, c[0x0][0xc3c] ;  /* 0x00030f00ff027b82 */ /* 0x001e220000000800 */
[----:B------:R-:W-:-:S05]  /*f350*/  VIADD R19, R19, 0x1f ;  /* 0x0000001f13137836 */ /* 0x000fca0000000000 */
[----:B0-----:R-:W-:-:S13]  /*f360*/  ISETP.GE.AND P6, PT, R19, R2, PT ;  /* 0x000000021300720c */ /* 0x001fda0003fc6270 */
[----:B------:R-:W-:Y:S05]  /*f370*/  @P6 BRA `(.L_x_288) ;  /* 0x0000000400446947 */ /* 0x000fea0003800000 */
[----:B------:R-:W0:Y:S01]  /*f380*/  S2R R3, SR_TID.X ;  /* 0x0000000000037919 */ /* 0x000e220000002100 */
[----:B------:R-:W-:Y:S01]  /*f390*/  BSSY B0, `(.L_x_289) ;  /* 0x0000009000007945 */ /* 0x000fe20003800000 */
[----:B------:R-:W-:Y:S02]  /*f3a0*/  MOV R5, RZ ;  /* 0x000000ff00057202 */ /* 0x000fe40000000f00 */
[----:B0-----:R-:W-:-:S05]  /*f3b0*/  LOP3.LUT R3, R3, 0x1f, RZ, 0xc0, !PT ;  /* 0x0000001f03037812 */ /* 0x001fca00078ec0ff */
[----:B------:R-:W-:-:S05]  /*f3c0*/  IMAD.IADD R7, R19, 0x1, R3 ;  /* 0x0000000113077824 */ /* 0x000fca00078e0203 */
[----:B------:R-:W-:-:S13]  /*f3d0*/  ISETP.GE.OR P6, PT, R7, R2, !P0 ;  /* 0x000000020700720c */ /* 0x000fda00047c6670 */
[----:B------:R-:W-:Y:S05]  /*f3e0*/  @P6 BRA `(.L_x_290) ;  /* 0x00000000000c6947 */ /* 0x000fea0003800000 */
[----:B------:R-:W0:Y:S02]  /*f3f0*/  LDC.64 R2, c[0x0][0xc80] ;  /* 0x00032000ff027b82 */ /* 0x000e240000000a00 */
[----:B0-----:R-:W-:-:S05]  /*f400*/  IMAD.WIDE R2, R7, 0x4, R2 ;  /* 0x0000000407027825 */ /* 0x001fca00078e0202 */
[----:B------:R0:W5:Y:S02]  /*f410*/  LDG.E R5, desc[UR48][R2.64] ;  /* 0x0000003002057981 */ /* 0x000164000c1e1900 */
.L_x_290:
[----:B------:R-:W-:Y:S05]  /*f420*/  BSYNC B0 ;  /* 0x0000000000007941 */ /* 0x000fea0003800000 */
.L_x_289:
[----:B------:R-:W-:-:S03]  /*f430*/  UMOV UR4, 0xffffffff ;  /* 0xffffffff00047882 */ /* 0x000fc60000000000 */
[----:B------:R-:W-:Y:S05]  /*f440*/  BRA.DIV UR4, `(.L_x_291) ;  /* 0x0000002204d07947 */ /* 0x000fea000b800000 */
[----:B-----5:R-:W1:Y:S02]  /*f450*/  SHFL.UP PT, R14, R5, 0x1, RZ ;  /* 0x04200000050e7989 */ /* 0x020e6400000e00ff */
[----:B-1----:R-:W-:-:S05]  /*f460*/  SEL R14, R14, RZ, P1 ;  /* 0x000000ff0e0e7207 */ /* 0x002fca0000800000 */
        /* <DEDUP_REMOVED lines=14> */
.L_x_368:
[----:B------:R-:W-:Y:S02]  /*f550*/  ULDC UR4, c[0x0][0xc38] ;  /* 0x00030e0000047ab9 */ /* 0x000fe40000000800 */
[----:B------:R-:W-:-:S04]  /*f560*/  IMAD.U32 R7, RZ, RZ, UR4 ;  /* 0x00000004ff077e24 */ /* 0x000fc8000f8e00ff */
[----:B-1----:R-:W-:-:S04]  /*f570*/  IMAD R14, R14, R7, RZ ;  /* 0x000000070e0e7224 */ /* 0x002fc800078e02ff */
[----:B------:R-:W-:-:S05]  /*f580*/  IMAD.IADD R9, R14, 0x1, R9 ;  /* 0x000000010e097824 */ /* 0x000fca00078e0209 */
[----:B------:R-:W-:-:S13]  /*f590*/  ISETP.GT.AND P6, PT, R9, R0, PT ;  /* 0x000000000900720c */ /* 0x000fda0003fc4270 */
[----:B------:R-:W-:Y:S05]  /*f5a0*/  @!P6 BRA `(.L_x_292) ;  /* 0xfffffffc0064e947 */ /* 0x000fea000383ffff */
.L_x_287:
[----:B------:R-:W-:Y:S01]  /*f5b0*/  IMAD.IADD R16, R9, 0x1, -R14 ;  /* 0x0000000109107824 */ /* 0x000fe200078e0a0e */
[----:B------:R-:W-:-:S03]  /*f5c0*/  UMOV UR4, 0xffffffff ;  /* 0xffffffff00047882 */ /* 0x000fc60000000000 */
[----:B------:R-:W-:-:S05]  /*f5d0*/  IMAD R3, R2, R7, R16 ;  /* 0x0000000702037224 */ /* 0x000fca00078e0210 */
[----:B------:R-:W-:Y:S01]  /*f5e0*/  ISETP.GT.AND P6, PT, R3, R0, PT ;  /* 0x000000000300720c */ /* 0x000fe20003fc4270 */
[----:B------:R-:W-:-:S12]  /*f5f0*/  BRA.DIV UR4, `(.L_x_293) ;  /* 0x0000002604207947 */ /* 0x000fd8000b800000 */
[----:B------:R-:W-:-:S04]  /*f600*/  VOTE.ANY R3, PT, !P6 ;  /* 0x0000000000037806 */ /* 0x000fc800070e0100 */
[----:B------:R-:W1:Y:S02]  /*f610*/  POPC R4, R3 ;  /* 0x0000000300047309 */ /* 0x000e640000000000 */
[----:B-1----:R1:W2:Y:S02]  /*f620*/  SHFL.IDX PT, R5, R5, R4, 0x1f ;  /* 0x00001f0405057589 */ /* 0x0022a400000e0000 */
.L_x_372:
[----:B------:R-:W-:Y:S01]  /*f630*/  ISETP.NE.AND P0, PT, R3, RZ, PT ;  /* 0x000000ff0300720c */ /* 0x000fe20003f05270 */
[----:B------:R-:W-:-:S12]  /*f640*/  IMAD.MOV.U32 R14, RZ, RZ, RZ ;  /* 0x000000ffff0e7224 */ /* 0x000fd800078e00ff */
[----:B------:R-:W-:Y:S05]  /*f650*/  @!P0 BRA `(.L_x_294) ;  /* 0x0000000000108947 */ /* 0x000fea0003800000 */
[----:B------:R-:W-:Y:S01]  /*f660*/  UMOV UR4, 0xffffffff ;  /* 0xffffffff00047882 */ /* 0x000fe20000000000 */
[----:B------:R-:W-:Y:S02]  /*f670*/  IADD3 R12, R4, -0x1, RZ ;  /* 0xffffffff040c7810 */ /* 0x000fe40007ffe0ff */
[----:B------:R-:W-:Y:S05]  /*f680*/  BRA.DIV UR4, `(.L_x_295) ;  /* 0x0000002604447947 */ /* 0x000fea000b800000 */
[----:B------:R3:W4:Y:S02]  /*f690*/  SHFL.IDX PT, R14, R2, R12, 0x1f ;  /* 0x00001f0c020e7589 */ /* 0x00072400000e0000 */
.L_x_294:
[----:B--2---:R-:W-:Y:S01]  /*f6a0*/  IABS R6, R5 ;  /* 0x0000000500067213 */ /* 0x004fe20000000000 */
[----:B----4-:R-:W-:Y:S02]  /*f6b0*/  IMAD R16, R14, R7, R16 ;  /* 0x000000070e107224 */ /* 0x010fe400078e0210 */
[----:B------:R-:W-:Y:S01]  /*f6c0*/  IMAD.IADD R19, R4, 0x1, R19 ;  /* 0x0000000104137824 */ /* 0x000fe200078e0213 */
[----:B------:R-:W2:Y:S01]  /*f6d0*/  I2F.RP R8, R6 ;  /* 0x0000000600087306 */ /* 0x000ea20000209400 */
[----:B------:R-:W-:-:S07]  /*f6e0*/  IMAD.IADD R0, R0, 0x1, -R16 ;  /* 0x0000000100007824 */ /* 0x000fce00078e0a10 */
[----:B--2---:R-:W0:Y:S02]  /*f6f0*/  MUFU.RCP R8, R8 ;  /* 0x0000000800087308 */ /* 0x004e240000001000 */
[----:B0--3--:R-:W-:-:S06]  /*f700*/  VIADD R2, R8, 0xffffffe ;  /* 0x0ffffffe08027836 */ /* 0x009fcc0000000000 */
[----:B------:R0:W2:Y:S02]  /*f710*/  F2I.FTZ.U32.TRUNC.NTZ R3, R2 ;  /* 0x0000000200037305 */ /* 0x0000a4000021f000 */
[----:B0-----:R-:W-:Y:S02]  /*f720*/  IMAD.MOV.U32 R2, RZ, RZ, RZ ;  /* 0x000000ffff027224 */ /* 0x001fe400078e00ff */
[----:B--2---:R-:W-:-:S04]  /*f730*/  IMAD.MOV R7, RZ, RZ, -R3 ;  /* 0x000000ffff077224 */ /* 0x004fc800078e0a03 */
[----:B------:R-:W-:-:S04]  /*f740*/  IMAD R7, R7, R6, RZ ;  /* 0x0000000607077224 */ /* 0x000fc800078e02ff */
[----:B------:R-:W-:Y:S01]  /*f750*/  IMAD.HI.U32 R3, R3, R7, R2 ;  /* 0x0000000703037227 */ /* 0x000fe200078e0002 */
[----:B------:R-:W-:Y:S02]  /*f760*/  IABS R7, R5 ;  /* 0x0000000500077213 */ /* 0x000fe40000000000 */
[----:B------:R-:W-:Y:S02]  /*f770*/  IABS R2, R0 ;  /* 0x0000000000027213 */ /* 0x000fe40000000000 */
[----:B------:R-:W-:-:S03]  /*f780*/  IADD3 R7, RZ, -R7, RZ ;  /* 0x80000007ff077210 */ /* 0x000fc60007ffe0ff */
[----:B------:R-:W-:-:S04]  /*f790*/  IMAD.HI.U32 R3, R3, R2, RZ ;  /* 0x0000000203037227 */ /* 0x000fc800078e00ff */
[----:B------:R-:W-:Y:S01]  /*f7a0*/  IMAD R7, R3, R7, R2 ;  /* 0x0000000703077224 */ /* 0x000fe200078e0202 */
[----:B------:R-:W-:-:S04]  /*f7b0*/  LOP3.LUT R2, R0, R5, RZ, 0x3c, !PT ;  /* 0x0000000500027212 */ /* 0x000fc800078e3cff */
[----:B------:R-:W-:Y:S02]  /*f7c0*/  ISETP.GT.U32.AND P1, PT, R6, R7, PT ;  /* 0x000000070600720c */ /* 0x000fe40003f24070 */
[----:B------:R-:W-:-:S11]  /*f7d0*/  ISETP.GE.AND P2, PT, R2, RZ, PT ;  /* 0x000000ff0200720c */ /* 0x000fd60003f46270 */
[----:B------:R-:W-:Y:S02]  /*f7e0*/  @!P1 IMAD.IADD R7, R7, 0x1, -R6 ;  /* 0x0000000107079824 */ /* 0x000fe400078e0a06 */
[----:B------:R-:W-:Y:S01]  /*f7f0*/  @!P1 VIADD R3, R3, 0x1 ;  /* 0x0000000103039836 */ /* 0x000fe20000000000 */
[----:B------:R-:W-:Y:S02]  /*f800*/  ISETP.NE.AND P1, PT, R5, RZ, PT ;  /* 0x000000ff0500720c */ /* 0x000fe40003f25270 */
[----:B------:R-:W-:-:S13]  /*f810*/  ISETP.GE.U32.AND P0, PT, R7, R6, PT ;  /* 0x000000060700720c */ /* 0x000fda0003f06070 */
[----:B------:R-:W-:-:S04]  /*f820*/  @P0 VIADD R3, R3, 0x1 ;  /* 0x0000000103030836 */ /* 0x000fc80000000000 */
[----:B------:R-:W-:Y:S01]  /*f830*/  @!P2 IMAD.MOV R3, RZ, RZ, -R3 ;  /* 0x000000ffff03a224 */ /* 0x000fe200078e0a03 */
[----:B------:R-:W-:-:S04]  /*f840*/  @!P1 LOP3.LUT R3, RZ, R5, RZ, 0x33, !PT ;  /* 0x00000005ff039212 */ /* 0x000fc800078e33ff */
[----:B------:R-:W-:Y:S01]  /*f850*/  IADD3 R17, -R3, RZ, RZ ;  /* 0x000000ff03117210 */ /* 0x000fe20007ffe1ff */
[----:B------:R-:W-:-:S04]  /*f860*/  IMAD.MOV.U32 R18, RZ, RZ, R3 ;  /* 0x000000ffff127224 */ /* 0x000fc800078e0003 */
[----:B------:R-:W-:Y:S01]  /*f870*/  IMAD R17, R5, R17, R0 ;  /* 0x0000001105117224 */ /* 0x000fe200078e0200 */
[----:B------:R-:W-:Y:S06]  /*f880*/  BRA `(.L_x_296) ;  /* 0x00000000001c7947 */ /* 0x000fec0003800000 */
.L_x_288:
[----:B------:R-:W-:Y:S01]  /*f890*/  UMOV UR4, URZ ;  /* 0x0000003f00047c82 */ /* 0x000fe20008000000 */
[----:B------:R-:W-:Y:S01]  /*f8a0*/  UMOV UR5, URZ ;  /* 0x0000003f00057c82 */ /* 0x000fe20008000000 */
[----:B------:R-:W-:Y:S01]  /*f8b0*/  ULDC UR6, c[0x0][0xc3c] ;  /* 0x00030f0000067ab9 */ /* 0x000fe20000000800 */
[----:B------:R-:W-:Y:S01]  /*f8c0*/  IMAD.MOV.U32 R16, RZ, RZ, R0 ;  /* 0x000000ffff107224 */ /* 0x000fe200078e0000 */
[----:B------:R-:W-:Y:S01]  /*f8d0*/  MOV R18, UR5 ;  /* 0x0000000500127c02 */ /* 0x000fe20008000f00 */
[----:B------:R-:W-:Y:S02]  /*f8e0*/  IMAD.U32 R17, RZ, RZ, UR4 ;  /* 0x00000004ff117e24 */ /* 0x000fe4000f8e00ff */
[----:B------:R-:W-:-:S07]  /*f8f0*/  IMAD.U32 R19, RZ, RZ, UR6 ;  /* 0x00000006ff137e24 */ /* 0x000fce000f8e00ff */
.L_x_296:
[----:B------:R-:W0:Y:S01]  /*f900*/  S2R R0, SR_TID.X ;  /* 0x0000000000007919 */ /* 0x000e220000002100 */
[----:B------:R-:W-:Y:S05]  /*f910*/  WARPSYNC.ALL ;  /* 0x0000000000007948 */ /* 0x000fea0003800000 */
[----:B------:R-:W-:Y:S01]  /*f920*/  BAR.SYNC.DEFER_BLOCKING 0x4, 0x200 ;  /* 0x0108000000007b1d */ /* 0x000fe20000010000 */
[----:B0-----:R-:W-:-:S04]  /*f930*/  LOP3.LUT R0, R0, 0x1f, RZ, 0xc0, !PT ;  /* 0x0000001f00007812 */ /* 0x001fc800078ec0ff */
[----:B------:R-:W-:-:S13]  /*f940*/  ISETP.NE.AND P0, PT, R0, RZ, PT ;  /* 0x000000ff0000720c */ /* 0x000fda0003f05270 */
[----:B------:R-:W0:Y:S01]  /*f950*/  @!P0 S2R R3, SR_CgaCtaId ;  /* 0x0000000000038919 */ /* 0x000e220000008800 */
[----:B------:R-:W-:-:S04]  /*f960*/  @!P0 MOV R0, 0x400 ;  /* 0x0000040000008802 */ /* 0x000fc80000000f00 */
[----:B0-----:R-:W-:-:S05]  /*f970*/  @!P0 LEA R22, R3, R0, 0x18 ;  /* 0x0000000003168211 */ /* 0x001fca00078ec0ff */
[----:B------:R3:W-:Y:S01]  /*f980*/  @!P0 STS.128 [R22+0x308d0], R16 ;  /* 0x0308d01016008388 */ /* 0x0007e20000000c00 */
[----:B------:R-:W-:Y:S06]  /*f990*/  BAR.ARV 0x5, 0x200 ;  /* 0x0148000000007b1d */ /* 0x000fec0000002000 */
.L_x_285:
[----:B------:R-:W-:Y:S02]  /*f9a0*/  ULDC UR4, c[0x0][0xc3c] ;  /* 0x00030f0000047ab9 */ /* 0x000fe40000000800 */
[----:B--2---:R-:W-:-:S13]  /*f9b0*/  ISETP.GE.AND P0, PT, R19, UR4, PT ;  /* 0x0000000413007c0c */ /* 0x004fda000bf06270 */
[----:B------:R-:W-:Y:S05]  /*f9c0*/  @!P0 BRA `(.L_x_297) ;  /* 0xffffffbc00008947 */ /* 0x000fea000383ffff */
[----:B------:R-:W-:Y:S05]  /*f9d0*/  BSYNC B8 ;  /* 0x0000000000087941 */ /* 0x000fea0003800000 */
.L_x_207:
[----:B--2---:R-:W2:Y:S01]  /*f9e0*/  LDL.LU R0, [R1+0x30] ;  /* 0x0000300001007983 */ /* 0x004ea20000300800 */
[----:B------:R-:W-:Y:S01]  /*f9f0*/  BSSY B0, `(.L_x_298) ;  /* 0x000000b000007945 */ /* 0x000fe20003800000 */
[----:B------:R-:W4:Y:S01]  /*fa00*/  S2R R5, SR_CgaCtaId ;  /* 0x0000000000057919 */ /* 0x000f220000008800 */
[----:B--2---:R-:W-:-:S05]  /*fa10*/  VIADD R0, R0, 0x1 ;  /* 0x0000000100007836 */ /* 0x004fca0000000000 */
[----:B0-----:R-:W-:-:S04]  /*fa20*/  LEA.HI R2, R0, R0, RZ, 0x1 ;  /* 0x0000000000027211 */ /* 0x001fc800078f08ff */
[----:B------:R-:W-:Y:S02]  /*fa30*/  LOP3.LUT R3, R2, 0xfffffffe, RZ, 0xc0, !PT ;  /* 0xfffffffe02037812 */ /* 0x000fe400078ec0ff */
[----:B------:R-:W-:-:S03]  /*fa40*/  MOV R2, 0x400 ;  /* 0x0000040000027802 */ /* 0x000fc60000000f00 */
[----:B------:R-:W-:Y:S01]  /*fa50*/  IMAD.IADD R0, R0, 0x1, -R3 ;  /* 0x0000000100007824 */ /* 0x000fe200078e0a03 */
[----:B----4-:R-:W-:-:S04]  /*fa60*/  LEA R9, R5, R2, 0x18 ;  /* 0x0000000205097211 */ /* 0x010fc800078ec0ff */
[----:B------:R-:W-:-:S04]  /*fa70*/  SHF.L.U32 R0, R0, 0x1f, RZ ;  /* 0x0000001f00007819 */ /* 0x000fc800000006ff */
[----:B------:R-:W0:Y:S02]  /*fa80*/  SYNCS.PHASECHK.TRANS64.TRYWAIT P0, [R9+URZ+0x30820], R0 ;  /* 0x03082000090075a7 */ /* 0x000e24000800017f */
[----:B0-----:R-:W-:Y:S05]  /*fa90*/  @!P0 BRA `(.L_x_299) ;  /* 0x0000002000648947 */ /* 0x001fea0003800000 */
.L_x_375:
[----:B------:R-:W-:Y:S05]  /*faa0*/  BSYNC B0 ;  /* 0x0000000000007941 */ /* 0x000fea0003800000 */
.L_x_298:
[----:B------:R-:W-:-:S03]  /*fab0*/  UMOV UR4, 0xffffffff ;  /* 0xffffffff00047882 */ /* 0x000fc60000000000 */
[----:B------:R-:W-:Y:S05]  /*fac0*/  BRA.DIV UR4, `(.L_x_300) ;  /* 0x00000022046c7947 */ /* 0x000fea000b800000 */
[----:B0-----:R-:W0:Y:S02]  /*fad0*/  S2R R0, SR_TID.X ;  /* 0x0000000000007919 */ /* 0x001e240000002100 */
[----:B0-----:R-:W-:-:S04]  /*fae0*/  SHF.R.U32.HI R0, RZ, 0x5, R0 ;  /* 0x00000005ff007819 */ /* 0x001fc80000011600 */
[----:B------:R-:W-:-:S05]  /*faf0*/  LOP3.LUT R0, R0, 0x3, RZ, 0xc0, !PT ;  /* 0x0000000300007812 */ /* 0x000fca00078ec0ff */
[----:B------:R0:W2:Y:S02]  /*fb00*/  SHFL.IDX PT, R14, R0, RZ, 0x1f ;  /* 0x00001fff000e7589 */ /* 0x0000a400000e0000 */
.L_x_378:
[----:B--2---:R-:W-:Y:S01]  /*fb10*/  ISETP.NE.AND P0, PT, R14, RZ, PT ;  /* 0x000000ff0e00720c */ /* 0x004fe20003f05270 */
[----:B------:R-:W-:-:S12]  /*fb20*/  BSSY B0, `(.L_x_301) ;  /* 0x0000024000007945 */ /* 0x000fd80003800000 */
[----:B------:R-:W-:Y:S05]  /*fb30*/  @P0 BRA `(.L_x_302) ;  /* 0x0000000000880947 */ /* 0x000fea0003800000 */
[----:B------:R-:W-:-:S03]  /*fb40*/  UMOV UR4, 0xffffffff ;  /* 0xffffffff00047882 */ /* 0x000fc60000000000 */
[----:B------:R-:W-:Y:S05]  /*fb50*/  BRA.DIV UR4, `(.L_x_303) ;  /* 0x00000022047c7947 */ /* 0x000fea000b800000 */
[----:B------:R-:W-:-:S13]  /*fb60*/  ELECT P6, URZ, PT ;  /* 0x00000000003f782f */ /* 0x000fda00038c0000 */
.L_x_381:
[----:B------:R-:W-:Y:S05]  /*fb70*/  @!P6 BRA `(.L_x_302) ;  /* 0x000000000078e947 */ /* 0x000fea0003800000 */
[----:B------:R-:W-:-:S06]  /*fb80*/  ULOP3.LUT UR4, UR36, 0x2, URZ, 0xfc, !UPT ;  /* 0x0000000224047892 */ /* 0x000fcc000f8efc3f */
[----:B0-----:R-:W-:-:S05]  /*fb90*/  IMAD.U32 R0, RZ, RZ, UR4 ;  /* 0x00000004ff007e24 */ /* 0x001fca000f8e00ff */
[----:B------:R-:W-:-:S13]  /*fba0*/  ISETP.NE.AND P2, PT, R0, 0x3, PT ;  /* 0x000000030000780c */ /* 0x000fda0003f45270 */
[----:B------:R-:W-:Y:S05]  /*fbb0*/  @!P2 BRA `(.L_x_304) ;  /* 0x000000000004a947 */ /* 0x000fea0003800000 */
[----:B------:R-:W-:Y:S01]  /*fbc0*/  BPT.TRAP 0x1 ;  /* 0x000000040000795c */ /* 0x000fe20000300000 */
.L_x_304:
[----:B------:R-:W-:Y:S01]  /*fbd0*/  IADD3 R0, R9, 0x30840, RZ ;  /* 0x0003084009007810 */ /* 0x000fe20007ffe0ff */
[----:B------:R-:W-:Y:S01]  /*fbe0*/  VIADD R2, R23, 0x1 ;  /* 0x0000000117027836 */ /* 0x000fe20000000000 */
[----:B-1----:R-:W-:-:S03]  /*fbf0*/  SHF.L.U32 R4, R26, 0x1f, RZ ;  /* 0x0000001f1a047819 */ /* 0x002fc600000006ff */
[----:B------:R-:W-:Y:S01]  /*fc00*/  IMAD R5, R23, 0x8, R0 ;  /* 0x0000000817057824 */ /* 0x000fe200078e0200 */
[----:B------:R-:W-:-:S03]  /*fc10*/  ISETP.NE.AND P1, PT, R2, 0x2, PT ;  /* 0x000000020200780c */ /* 0x000fc60003f25270 */
[----:B------:R-:W0:Y:S01]  /*fc20*/  SYNCS.PHASECHK.TRANS64.TRYWAIT P0, [R5+URZ], R4 ;  /* 0x00000004050075a7 */ /* 0x000e22000800017f */
[----:B------:R-:W-:Y:S02]  /*fc30*/  SEL R3, RZ, 0x1, P1 ;  /* 0x00000001ff037807 */ /* 0x000fe40000800000 */
[----:B------:R-:W-:Y:S02]  /*fc40*/  SEL R7, R2, RZ, P1 ;  /* 0x000000ff02077207 */ /* 0x000fe40000800000 */
[----:B------:R-:W-:-:S03]  /*fc50*/  LOP3.LUT R2, R26, R3, RZ, 0x3c, !PT ;  /* 0x000000031a027212 */ /* 0x000fc600078e3cff */
[----:B------:R-:W-:Y:S01]  /*fc60*/  IMAD R3, R7, 0x8, R0 ;  /* 0x0000000807037824 */ /* 0x000fe200078e0200 */
[----:B------:R-:W-:Y:S01]  /*fc70*/  SHF.L.U32 R2, R2, 0x1f, RZ ;  /* 0x0000001f02027819 */ /* 0x000fe200000006ff */
[----:B0-----:R-:W-:Y:S06]  /*fc80*/  @!P0 BRA `(.L_x_305) ;  /* 0x0000002000508947 */ /* 0x001fec0003800000 */
.L_x_382:
[----:B------:R-:W1:Y:S02]  /*fc90*/  SYNCS.PHASECHK.TRANS64.TRYWAIT P0, [R3+URZ], R2 ;  /* 0x00000002030075a7 */ /* 0x000e64000800017f */
[----:B-1----:R-:W-:Y:S05]  /*fca0*/  @!P0 BRA `(.L_x_306) ;  /* 0x00000020005c8947 */ /* 0x002fea0003800000 */
.L_x_383:
[----:B------:R-:W-:Y:S05]  /*fcb0*/  @!P2 BRA `(.L_x_307) ;  /* 0x000000000004a947 */ /* 0x000fea0003800000 */
[----:B------:R-:W-:Y:S01]  /*fcc0*/  BPT.TRAP 0x1 ;  /* 0x000000040000795c */ /* 0x000fe20000300000 */
.L_x_307:
[----:B------:R-:W-:-:S05]  /*fcd0*/  VIADD R0, R9, 0x30860 ;  /* 0x0003086009007836 */ /* 0x000fca0000000000 */
[----:B------:R-:W-:-:S04]  /*fce0*/  LEA R23, R23, R0, 0x3 ;  /* 0x0000000017177211 */ /* 0x000fc800078e18ff */
[----:B------:R-:W2:Y:S02]  /*fcf0*/  SYNCS.PHASECHK.TRANS64.TRYWAIT P0, [R23+URZ], R4 ;  /* 0x00000004170075a7 */ /* 0x000ea4000800017f */
[----:B--2---:R-:W-:Y:S05]  /*fd00*/  @!P0 BRA `(.L_x_308) ;  /* 0x0000002000588947 */ /* 0x004fea0003800000 */
.L_x_384:
[----:B------:R-:W-:-:S07]  /*fd10*/  IMAD R7, R7, 0x8, R0 ;  /* 0x0000000807077824 */ /* 0x000fce00078e0200 */
.L_x_309:
[----:B----4-:R4:W0:Y:S02]  /*fd20*/  SYNCS.PHASECHK.TRANS64.TRYWAIT P0, [R7+URZ], R2 ;  /* 0x00000002070075a7 */ /* 0x010824000800017f */
[----:B0-----:R-:W-:Y:S05]  /*fd30*/  @!P0 NANOSLEEP.SYNCS 0x989680 ;  /* 0x009896800000895d */ /* 0x001fea0003900000 */
[----:B------:R-:W0:Y:S02]  /*fd40*/  @!P0 SYNCS.PHASECHK.TRANS64 P0, [R7+URZ], R2 ;  /* 0x00000002070085a7 */ /* 0x000e24000800007f */
[----:B0-----:R-:W-:Y:S05]  /*fd50*/  @!P0 BRA `(.L_x_309) ;  /* 0xfffffffc00f08947 */ /* 0x001fea000383ffff */
.L_x_302:
[----:B------:R-:W-:Y:S05]  /*fd60*/  BSYNC B0 ;  /* 0x0000000000007941 */ /* 0x000fea0003800000 */
.L_x_301:
[----:B------:R-:W-:Y:S05]  /*fd70*/  EXIT ;  /* 0x000000000000794d */ /* 0x000fea0003800000 */
.L_x_171:
[----:B0-----:R-:W-:-:S04]  /*fd80*/  IMAD.U32 R3, RZ, RZ, UR39 ;  /* 0x00000027ff037e24 */ /* 0x001fc8000f8e00ff */
[----:B------:R0:W1:Y:S03]  /*fd90*/  SYNCS.PHASECHK.TRANS64.TRYWAIT P1, [R3+URZ+0x30800], R0 ;  /* 0x03080000030075a7 */ /* 0x000066000802017f */
[----:B-1----:R-:W-:Y:S05]  /*fda0*/  @!P1 NANOSLEEP.SYNCS 0x989680 ;  /* 0x009896800000995d */ /* 0x002fea0003900000 */
[----:B------:R-:W1:Y:S02]  /*fdb0*/  @!P1 SYNCS.PHASECHK.TRANS64 P1, [R3+URZ+0x30800], R0 ;  /* 0x03080000030095a7 */ /* 0x000e64000802007f */
[----:B-1----:R-:W-:Y:S05]  /*fdc0*/  @!P1 BRA `(.L_x_171) ;  /* 0xfffffffc00ec9947 */ /* 0x002fea000383ffff */
[----:B------:R-:W-:Y:S05]  /*fdd0*/  BRA `(.L_x_310) ;  /* 0xffffff1800507947 */ /* 0x000fea000383ffff */
.L_x_175:
[----:B-1----:R1:W2:Y:S02]  /*fde0*/  SYNCS.PHASECHK.TRANS64.TRYWAIT P2, [R0+URZ+0x30830], R3 ;  /* 0x03083003000075a7 */ /* 0x0022a4000804017f */
[----:B--2---:R-:W-:Y:S05]  /*fdf0*/  @!P2 NANOSLEEP.SYNCS 0x989680 ;  /* 0x009896800000a95d */ /* 0x004fea0003900000 */
[----:B------:R-:W2:Y:S02]  /*fe00*/  @!P2 SYNCS.PHASECHK.TRANS64 P2, [R0+URZ+0x30830], R3 ;  /* 0x030830030000a5a7 */ /* 0x000ea4000804007f */
[----:B--2---:R-:W-:Y:S05]  /*fe10*/  @!P2 BRA `(.L_x_175) ;  /* 0xfffffffc00f0a947 */ /* 0x004fea000383ffff */
[----:B------:R-:W-:Y:S05]  /*fe20*/  BRA `(.L_x_174) ;  /* 0xffffff1800787947 */ /* 0x000fea000383ffff */
.L_x_180:
[----:B-1----:R-:W-:-:S04]  /*fe30*/  IMAD.U32 R7, RZ, RZ, UR6 ;  /* 0x00000006ff077e24 */ /* 0x002fc8000f8e00ff */
[----:B------:R1:W2:Y:S03]  /*fe40*/  SYNCS.PHASECHK.TRANS64.TRYWAIT P2, [R7+URZ+0x30830], R6 ;  /* 0x03083006070075a7 */ /* 0x0002a6000804017f */
[----:B--2---:R-:W-:Y:S05]  /*fe50*/  @!P2 NANOSLEEP.SYNCS 0x989680 ;  /* 0x009896800000a95d */ /* 0x004fea0003900000 */
[----:B------:R-:W2:Y:S02]  /*fe60*/  @!P2 SYNCS.PHASECHK.TRANS64 P2, [R7+URZ+0x30830], R6 ;  /* 0x030830060700a5a7 */ /* 0x000ea4000804007f */
[----:B--2---:R-:W-:Y:S05]  /*fe70*/  @!P2 BRA `(.L_x_180) ;  /* 0xfffffffc00eca947 */ /* 0x004fea000383ffff */
[----:B------:R-:W-:Y:S05]  /*fe80*/  BRA `(.L_x_177) ;  /* 0xffffff5000b07947 */ /* 0x000fea000383ffff */
.L_x_184:
[----:B-1----:R-:W-:-:S04]  /*fe90*/  IMAD.U32 R7, RZ, RZ, UR6 ;  /* 0x00000006ff077e24 */ /* 0x002fc8000f8e00ff */
[----:B------:R1:W2:Y:S03]  /*fea0*/  SYNCS.PHASECHK.TRANS64.TRYWAIT P2, [R7+URZ+0x30850], R6 ;  /* 0x03085006070075a7 */ /* 0x0002a6000804017f */
[----:B--2---:R-:W-:Y:S05]  /*feb0*/  @!P2 NANOSLEEP.SYNCS 0x989680 ;  /* 0x009896800000a95d */ /* 0x004fea0003900000 */
[----:B------:R-:W2:Y:S02]  /*fec0*/  @!P2 SYNCS.PHASECHK.TRANS64 P2, [R7+URZ+0x30850], R6 ;  /* 0x030850060700a5a7 */ /* 0x000ea4000804007f */
[----:B--2---:R-:W-:Y:S05]  /*fed0*/  @!P2 BRA `(.L_x_184) ;  /* 0xfffffffc00eca947 */ /* 0x004fea000383ffff */
[----:B------:R-:W-:Y:S05]  /*fee0*/  BRA `(.L_x_181) ;  /* 0xffffff5400287947 */ /* 0x000fea000383ffff */
.L_x_189:
[----:B--2---:R-:W-:-:S04]  /*fef0*/  MOV R5, UR12 ;  /* 0x0000000c00057c02 */ /* 0x004fc80008000f00 */
[----:B------:R2:W4:Y:S03]  /*ff00*/  SYNCS.PHASECHK.TRANS64.TRYWAIT P0, [R5+URZ+0x30850], R0 ;  /* 0x03085000050075a7 */ /* 0x000526000800017f */
[----:B----4-:R-:W-:Y:S05]  /*ff10*/  @!P0 NANOSLEEP.SYNCS 0x989680 ;  /* 0x009896800000895d */ /* 0x010fea0003900000 */
[----:B------:R-:W4:Y:S02]  /*ff20*/  @!P0 SYNCS.PHASECHK.TRANS64 P0, [R5+URZ+0x30850], R0 ;  /* 0x03085000050085a7 */ /* 0x000f24000800007f */
[----:B----4-:R-:W-:Y:S05]  /*ff30*/  @!P0 BRA `(.L_x_189) ;  /* 0xfffffffc00ec8947 */ /* 0x010fea000383ffff */
[----:B------:R-:W-:Y:S05]  /*ff40*/  BRA `(.L_x_188) ;  /* 0xffffff8400dc7947 */ /* 0x000fea000383ffff */
.L_x_219:
[----:B------:R-:W1:Y:S01]  /*ff50*/  S2R R20, SR_TID.X ;  /* 0x0000000000147919 */ /* 0x000e620000002100 */
[----:B------:R-:W-:Y:S01]  /*ff60*/  BSSY B0, `(.L_x_311) ;  /* 0x000000a000007945 */ /* 0x000fe20003800000 */
[----:B------:R-:W-:Y:S02]  /*ff70*/  IMAD.MOV.U32 R12, RZ, RZ, RZ ;  /* 0x000000ffff0c7224 */ /* 0x000fe400078e00ff */
[----:B------:R-:W-:Y:S02]  /*ff80*/  IMAD.MOV.U32 R11, RZ, RZ, 0x1f ;  /* 0x0000001fff0b7424 */ /* 0x000fe400078e00ff */
[----:B------:R-:W-:Y:S01]  /*ff90*/  IMAD.MOV.U32 R15, RZ, RZ, -0x1 ;  /* 0xffffffffff0f7424 */ /* 0x000fe200078e00ff */
[----:B-1----:R-:W-:-:S04]  /*ffa0*/  SHF.R.U32.HI R20, RZ, 0x5, R20 ;  /* 0x00000005ff147819 */ /* 0x002fc80000011614 */
[----:B------:R-:W-:-:S05]  /*ffb0*/  LOP3.LUT R20, R20, 0x3, RZ, 0xc0, !PT ;  /* 0x0000000314147812 */ /* 0x000fca00078ec0ff */
[----:B------:R-:W-:-:S07]  /*ffc0*/  IMAD.MOV.U32 R13, RZ, RZ, R20 ;  /* 0x000000ffff0d7224 */ /* 0x000fce00078e0014 */
[----:B0-----:R-:W-:Y:S05]  /*ffd0*/  WARPSYNC.COLLECTIVE R15, `(.L_x_312) ;  /* 0x000000000f087348 */ /* 0x001fea0003c00000 */
[----:B------:R1:W2:Y:S02]  /*ffe0*/  SHFL.IDX P6, R14, R13, R12, R11 ;  /* 0x0000000c0d0e7389 */ /* 0x0002a400000c000b */
[----:B012---:R-:W-:Y:S01]  /*fff0*/  ENDCOLLECTIVE ;  /* 0x000000000000791b */ /* 0x007fe20003800000 */
.L_x_312:
[----:B------:R-:W-:Y:S05]  /*10000*/  BSYNC B0 ;  /* 0x0000000000007941 */ /* 0x000fea0003800000 */
.L_x_311:
[----:B------:R-:W-:Y:S05]  /*10010*/  BRA `(.L_x_313) ;  /* 0xffffffc000247947 */ /* 0x000fea000383ffff */
.L_x_221:
[----:B------:R-:W-:Y:S01]  /*10020*/  BSSY B0, `(.L_x_314) ;  /* 0x0000006000007945 */ /* 0x000fe20003800000 */
[----:B------:R-:W-:-:S07]  /*10030*/  MOV R15, 0xffffffff ;  /* 0xffffffff000f7802 */ /* 0x000fce0000000f00 */
[----:B01----:R-:W-:Y:S05]  /*10040*/  WARPSYNC.COLLECTIVE R15, `(.L_x_315) ;  /* 0x000000000f0c7348 */ /* 0x003fea0003c00000 */
[----:B------:R-:W-:Y:S02]  /*10050*/  ELECT P6, UR62, PT ;  /* 0x00000000003e782f */ /* 0x000fe400038c0000 */
[----:B------:R-:W-:Y:S01]  /*10060*/  MOV R14, UR62 ;  /* 0x0000003e000e7c02 */ /* 0x000fe20008000f00 */
[----:B01----:R-:W-:Y:S10]  /*10070*/  ENDCOLLECTIVE ;  /* 0x000000000000791b */ /* 0x003ff40003800000 */
.L_x_315:
[----:B------:R-:W-:Y:S05]  /*10080*/  BSYNC B0 ;  /* 0x0000000000007941 */ /* 0x000fea0003800000 */
.L_x_314:
[----:B------:R-:W-:Y:S05]  /*10090*/  BRA `(.L_x_316) ;  /* 0xffffffc000247947 */ /* 0x000fea000383ffff */
.L_x_223:
[----:B-1----:R1:W2:Y:S02]  /*100a0*/  SYNCS.PHASECHK.TRANS64.TRYWAIT P0, [R0+URZ+0x30840], R2 ;  /* 0x03084002000075a7 */ /* 0x0022a4000800017f */
[----:B--2---:R-:W-:Y:S05]  /*100b0*/  @!P0 NANOSLEEP.SYNCS 0x989680 ;  /* 0x009896800000895d */ /* 0x004fea0003900000 */
[----:B------:R-:W2:Y:S02]  /*100c0*/  @!P0 SYNCS.PHASECHK.TRANS64 P0, [R0+URZ+0x30840], R2 ;  /* 0x03084002000085a7 */ /* 0x000ea4000800007f */
[----:B--2---:R-:W-:Y:S05]  /*100d0*/  @!P0 BRA `(.L_x_223) ;  /* 0xfffffffc00f08947 */ /* 0x004fea000383ffff */
[----:B------:R-:W-:Y:S05]  /*100e0*/  BRA `(.L_x_317) ;  /* 0xffffffc000787947 */ /* 0x000fea000383ffff */
.L_x_227:
[----:B------:R-:W2:Y:S01]  /*100f0*/  LDL.LU R11, [R1+0x24] ;  /* 0x00002400010b7983 */ /* 0x000ea20000300800 */
[----:B------:R-:W-:Y:S02]  /*10100*/  IMAD.MOV.U32 R13, RZ, RZ, R4 ;  /* 0x000000ffff0d7224 */ /* 0x000fe400078e0004 */
[----:B------:R-:W-:Y:S02]  /*10110*/  IMAD.MOV.U32 R12, RZ, RZ, RZ ;  /* 0x000000ffff0c7224 */ /* 0x000fe400078e00ff */
[----:B------:R-:W-:Y:S02]  /*10120*/  IMAD.MOV.U32 R15, RZ, RZ, -0x1 ;  /* 0xffffffffff0f7424 */ /* 0x000fe400078e00ff */
[----:B------:R-:W-:-:S04]  /*10130*/  IMAD R17, R17, 0xc0, R21 ;  /* 0x000000c011117824 */ /* 0x000fc800078e0215 */
[----:B------:R-:W-:Y:S02]  /*10140*/  VIADD R8, R17, 0x10 ;  /* 0x0000001011087836 */ /* 0x000fe40000000000 */
[----:B--2---:R-:W-:Y:S02]  /*10150*/  IMAD R3, R11, R9, RZ ;  /* 0x000000090b037224 */ /* 0x004fe400078e02ff */
[----:B------:R-:W-:-:S03]  /*10160*/  IMAD.MOV.U32 R11, RZ, RZ, 0x181f ;  /* 0x0000181fff0b7424 */ /* 0x000fc600078e00ff */
[----:B------:R-:W-:-:S13]  /*10170*/  ISETP.GE.AND P1, PT, R17, R3, PT ;  /* 0x000000031100720c */ /* 0x000fda0003f26270 */
[----:B-----5:R-:W-:Y:S05]  /*10180*/  WARPSYNC.COLLECTIVE R15, `(.L_x_318) ;  /* 0x000000000f087348 */ /* 0x020fea0003c00000 */
[----:B------:R0:W1:Y:S02]  /*10190*/  SHFL.IDX P6, R14, R13, R12, R11 ;  /* 0x0000000c0d0e7389 */ /* 0x00006400000c000b */
[----:B01---5:R-:W-:Y:S01]  /*101a0*/  ENDCOLLECTIVE ;  /* 0x000000000000791b */ /* 0x023fe20003800000 */
.L_x_318:
[----:B------:R-:W-:Y:S01]  /*101b0*/  IMAD.MOV.U32 R13, RZ, RZ, R0 ;  /* 0x000000ffff0d7224 */ /* 0x000fe200078e0000 */
[----:B------:R-:W-:-:S07]  /*101c0*/  MOV R6, R14 ;  /* 0x0000000e00067202 */ /* 0x000fce0000000f00 */
[----:B------:R-:W-:Y:S05]  /*101d0*/  WARPSYNC.COLLECTIVE R15, `(.L_x_319) ;  /* 0x000000000f087348 */ /* 0x000fea0003c00000 */
[----:B------:R0:W1:Y:S02]  /*101e0*/  SHFL.IDX P6, R14, R13, R12, R11 ;  /* 0x0000000c0d0e7389 */ /* 0x00006400000c000b */
[----:B01----:R-:W-:Y:S01]  /*101f0*/  ENDCOLLECTIVE ;  /* 0x000000000000791b */ /* 0x003fe20003800000 */
.L_x_319:
[----:B------:R-:W-:Y:S01]  /*10200*/  MOV R13, R4 ;  /* 0x00000004000d7202 */ /* 0x000fe20000000f00 */
[----:B------:R-:W-:Y:S02]  /*10210*/  IMAD.MOV.U32 R12, RZ, RZ, 0x1 ;  /* 0x00000001ff0c7424 */ /* 0x000fe400078e00ff */
[----:B------:R-:W-:-:S07]  /*10220*/  IMAD.MOV.U32 R7, RZ, RZ, R14 ;  /* 0x000000ffff077224 */ /* 0x000fce00078e000e */
[----:B------:R-:W-:Y:S05]  /*10230*/  WARPSYNC.COLLECTIVE R15, `(.L_x_320) ;  /* 0x000000000f087348 */ /* 0x000fea0003c00000 */
[----:B------:R0:W1:Y:S02]  /*10240*/  SHFL.IDX P6, R14, R13, R12, R11 ;  /* 0x0000000c0d0e7389 */ /* 0x00006400000c000b */
[----:B01----:R-:W-:Y:S01]  /*10250*/  ENDCOLLECTIVE ;  /* 0x000000000000791b */ /* 0x003fe20003800000 */
.L_x_320:
[----:B------:R-:W-:-:S05]  /*10260*/  @!P1 LEA R7, P2, R20, R7, 0x1 ;  /* 0x0000000714079211 */ /* 0x000fca00078408ff */
[----:B------:R-:W-:-:S05]  /*10270*/  @!P1 IMAD.X R6, RZ, RZ, R6, P2 ;  /* 0x000000ffff069224 */ /* 0x000fca00010e0606 */
[----:B------:R-:W-:Y:S01]  /*10280*/  @!P1 LOP3.LUT R7, R7, R6, RZ, 0x3c, !PT ;  /* 0x0000000607079212 */ /* 0x000fe200078e3cff */
[----:B------:R-:W-:-:S03]  /*10290*/  IMAD.MOV.U32 R13, RZ, RZ, R0 ;  /* 0x000000ffff0d7224 */ /* 0x000fc600078e0000 */
[----:B------:R-:W-:-:S04]  /*102a0*/  @!P1 LOP3.LUT R6, R7, R6, RZ, 0x3c, !PT ;  /* 0x0000000607069212 */ /* 0x000fc800078e3cff */
[----:B------:R-:W-:-:S05]  /*102b0*/  @!P1 LOP3.LUT R7, R7, R6, RZ, 0x3c, !PT ;  /* 0x0000000607079212 */ /* 0x000fca00078e3cff */
        /* <DEDUP_REMOVED lines=9> */
.L_x_321:
[----:B------:R-:W-:Y:S02]  /*10350*/  IMAD.MOV.U32 R13, RZ, RZ, R4 ;  /* 0x000000ffff0d7224 */ /* 0x000fe400078e0004 */
[----:B------:R-:W-:Y:S02]  /*10360*/  IMAD.MOV.U32 R12, RZ, RZ, 0x2 ;  /* 0x00000002ff0c7424 */ /* 0x000fe400078e00ff */
[----:B------:R-:W-:-:S07]  /*10370*/  IMAD.MOV.U32 R7, RZ, RZ, R14 ;  /* 0x000000ffff077224 */ /* 0x000fce00078e000e */
[----:B------:R-:W-:Y:S05]  /*10380*/  WARPSYNC.COLLECTIVE R15, `(.L_x_322) ;  /* 0x000000000f087348 */ /* 0x000fea0003c00000 */
[----:B------:R0:W1:Y:S02]  /*10390*/  SHFL.IDX P6, R14, R13, R12, R11 ;  /* 0x0000000c0d0e7389 */ /* 0x00006400000c000b */
[----:B01----:R-:W-:Y:S01]  /*103a0*/  ENDCOLLECTIVE ;  /* 0x000000000000791b */ /* 0x003fe20003800000 */
.L_x_322:
[----:B------:R-:W-:-:S04]  /*103b0*/  @!P1 LEA R7, P2, R20, R7, 0x1 ;  /* 0x0000000714079211 */ /* 0x000fc800078408ff */
[----:B------:R-:W-:-:S04]  /*103c0*/  @!P1 IADD3.X R6, RZ, R6, RZ, P2, !PT ;  /* 0x00000006ff069210 */ /* 0x000fc800017fe4ff */
[----:B------:R-:W-:Y:S02]  /*103d0*/  @!P1 LOP3.LUT R7, R7, R6, RZ, 0x3c, !PT ;  /* 0x0000000607079212 */ /* 0x000fe400078e3cff */
[----:B------:R-:W-:Y:S02]  /*103e0*/  MOV R13, R0 ;  /* 0x00000000000d7202 */ /* 0x000fe40000000f00 */
[----:B------:R-:W-:-:S04]  /*103f0*/  @!P1 LOP3.LUT R6, R7, R6, RZ, 0x3c, !PT ;  /* 0x0000000607069212 */ /* 0x000fc800078e3cff */
[----:B------:R-:W-:-:S05]  /*10400*/  @!P1 LOP3.LUT R7, R7, R6, RZ, 0x3c, !PT ;  /* 0x0000000607079212 */ /* 0x000fca00078e3cff */
[----:B------:R-:W-:Y:S01]  /*10410*/  @!PT LDS RZ, [RZ] ;  /* 0x00000000fffff984 */ /* 0x000fe20000000800 */
[----:B------:R-:W-:Y:S01]  /*10420*/  @!PT LDS RZ, [RZ] ;  /* 0x00000000fffff984 */ /* 0x000fe20000000800 */
[----:B------:R-:W-:Y:S01]  /*10430*/  @!PT LDS RZ, [RZ] ;  /* 0x00000000fffff984 */ /* 0x000fe20000000800 */
[----:B------:R0:W-:Y:S02]  /*10440*/  @!P1 LDGSTS.E.BYPASS.LTC128B.128 [R10+0xcc00], desc[UR48][R6.64], !P0 ;  /* 0x0cc00000060a9fae */ /* 0x0001e4000c101d70 */
[----:B0-----:R-:W-:-:S05]  /*10450*/  VIADD R6, R17, 0x20 ;  /* 0x0000002011067836 */ /* 0x001fca0000000000 */
[----:B------:R-:W-:Y:S01]  /*10460*/  ISETP.GE.AND P1, PT, R6, R3, PT ;  /* 0x000000030600720c */ /* 0x000fe20003f26270 */
[----:B------:R-:W-:-:S12]  /*10470*/  IMAD.MOV.U32 R6, RZ, RZ, R14 ;  /* 0x000000ffff067224 */ /* 0x000fd800078e000e */
[----:B------:R-:W-:Y:S05]  /*10480*/  WARPSYNC.COLLECTIVE R15, `(.L_x_323) ;  /* 0x000000000f087348 */ /* 0x000fea0003c00000 */
[----:B------:R0:W1:Y:S02]  /*10490*/  SHFL.IDX P6, R14, R13, R12, R11 ;  /* 0x0000000c0d0e7389 */ /* 0x00006400000c000b */
[----:B01----:R-:W-:Y:S01]  /*104a0*/  ENDCOLLECTIVE ;  /* 0x000000000000791b */ /* 0x003fe20003800000 */
.L_x_323:
[----:B------:R-:W-:Y:S01]  /*104b0*/  IMAD.MOV.U32 R13, RZ, RZ, R4 ;  /* 0x000000ffff0d7224 */ /* 0x000fe200078e0004 */
[----:B------:R-:W-:Y:S01]  /*104c0*/  MOV R12, 0x3 ;  /* 0x00000003000c7802 */ /* 0x000fe20000000f00 */
[----:B------:R-:W-:-:S07]  /*104d0*/  IMAD.MOV.U32 R7, RZ, RZ, R14 ;  /* 0x000000ffff077224 */ /* 0x000fce00078e000e */
[----:B------:R-:W-:Y:S05]  /*104e0*/  WARPSYNC.COLLECTIVE R15, `(.L_x_324) ;  /* 0x000000000f087348 */ /* 0x000fea0003c00000 */
[----:B------:R0:W1:Y:S02]  /*104f0*/  SHFL.IDX P6, R14, R13, R12, R11 ;  /* 0x0000000c0d0e7389 */ /* 0x00006400000c000b */
[----:B01----:R-:W-:Y:S01]  /*10500*/  ENDCOLLECTIVE ;  /* 0x000000000000791b */ /* 0x003fe20003800000 */
.L_x_324:
        /* <DEDUP_REMOVED lines=16> */
.L_x_325:
[----:B------:R-:W-:Y:S02]  /*10610*/  IMAD.MOV.U32 R13, RZ, RZ, R4 ;  /* 0x000000ffff0d7224 */ /* 0x000fe400078e0004 */
[----:B------:R-:W-:Y:S02]  /*10620*/  IMAD.MOV.U32 R12, RZ, RZ, 0x4 ;  /* 0x00000004ff0c7424 */ /* 0x000fe400078e00ff */
[----:B------:R-:W-:-:S07]  /*10630*/  IMAD.MOV.U32 R7, RZ, RZ, R14 ;  /* 0x000000ffff077224 */ /* 0x000fce00078e000e */
[----:B------:R-:W-:Y:S05]  /*10640*/  WARPSYNC.COLLECTIVE R15, `(.L_x_326) ;  /* 0x000000000f087348 */ /* 0x000fea0003c00000 */
[----:B------:R0:W1:Y:S02]  /*10650*/  SHFL.IDX P6, R14, R13, R12, R11 ;  /* 0x0000000c0d0e7389 */ /* 0x00006400000c000b */
[----:B01----:R-:W-:Y:S01]  /*10660*/  ENDCOLLECTIVE ;  /* 0x000000000000791b */ /* 0x003fe20003800000 */
.L_x_326:
        /* <DEDUP_REMOVED lines=10> */
[----:B0-----:R-:W-:-:S04]  /*10710*/  IADD3 R6, R17, 0x40, RZ ;  /* 0x0000004011067810 */ /* 0x001fc80007ffe0ff */
[----:B------:R-:W-:Y:S01]  /*10720*/  ISETP.GE.AND P1, PT, R6, R3, PT ;  /* 0x000000030600720c */ /* 0x000fe20003f26270 */
[----:B------:R-:W-:-:S12]  /*10730*/  IMAD.MOV.U32 R6, RZ, RZ, R14 ;  /* 0x000000ffff067224 */ /* 0x000fd800078e000e */
[----:B------:R-:W-:Y:S05]  /*10740*/  WARPSYNC.COLLECTIVE R15, `(.L_x_327) ;  /* 0x000000000f087348 */ /* 0x000fea0003c00000 */
[----:B------:R0:W1:Y:S02]  /*10750*/  SHFL.IDX P6, R14, R13, R12, R11 ;  /* 0x0000000c0d0e7389 */ /* 0x00006400000c000b */
[----:B01----:R-:W-:Y:S01]  /*10760*/  ENDCOLLECTIVE ;  /* 0x000000000000791b */ /* 0x003fe20003800000 */
.L_x_327:
[----:B------:R-:W-:Y:S02]  /*10770*/  IMAD.MOV.U32 R13, RZ, RZ, R4 ;  /* 0x000000ffff0d7224 */ /* 0x000fe400078e0004 */
[----:B------:R-:W-:Y:S01]  /*10780*/  IMAD.MOV.U32 R12, RZ, RZ, 0x5 ;  /* 0x00000005ff0c7424 */ /* 0x000fe200078e00ff */
[----:B------:R-:W-:-:S07]  /*10790*/  MOV R7, R14 ;  /* 0x0000000e00077202 */ /* 0x000fce0000000f00 */
[----:B------:R-:W-:Y:S05]  /*107a0*/  WARPSYNC.COLLECTIVE R15, `(.L_x_328) ;  /* 0x000000000f087348 */ /* 0x000fea0003c00000 */
[----:B------:R0:W1:Y:S02]  /*107b0*/  SHFL.IDX P6, R14, R13, R12, R11 ;  /* 0x0000000c0d0e7389 */ /* 0x00006400000c000b */
[----:B01----:R-:W-:Y:S01]  /*107c0*/  ENDCOLLECTIVE ;  /* 0x000000000000791b */ /* 0x003fe20003800000 */
.L_x_328:
        /* <DEDUP_REMOVED lines=11> */
[----:B------:R-:W-:Y:S02]  /*10880*/  ISETP.GE.AND P1, PT, R6, R3, PT ;  /* 0x000000030600720c */ /* 0x000fe40003f26270 */
[----:B------:R-:W-:-:S11]  /*10890*/  MOV R6, R14 ;  /* 0x0000000e00067202 */ /* 0x000fd60000000f00 */
[----:B------:R-:W-:Y:S05]  /*108a0*/  WARPSYNC.COLLECTIVE R15, `(.L_x_329) ;  /* 0x000000000f087348 */ /* 0x000fea0003c00000 */
[----:B------:R0:W1:Y:S02]  /*108b0*/  SHFL.IDX P6, R14, R13, R12, R11 ;  /* 0x0000000c0d0e7389 */ /* 0x00006400000c000b */
[----:B01----:R-:W-:Y:S01]  /*108c0*/  ENDCOLLECTIVE ;  /* 0x000000000000791b */ /* 0x003fe20003800000 */
.L_x_329:
[----:B------:R-:W-:Y:S01]  /*108d0*/  MOV R13, R4 ;  /* 0x00000004000d7202 */ /* 0x000fe20000000f00 */
[----:B------:R-:W-:Y:S02]  /*108e0*/  IMAD.MOV.U32 R12, RZ, RZ, 0x6 ;  /* 0x00000006ff0c7424 */ /* 0x000fe400078e00ff */
[----:B------:R-:W-:-:S07]  /*108f0*/  IMAD.MOV.U32 R7, RZ, RZ, R14 ;  /* 0x000000ffff077224 */ /* 0x000fce00078e000e */
[----:B------:R-:W-:Y:S05]  /*10900*/  WARPSYNC.COLLECTIVE R15, `(.L_x_330) ;  /* 0x000000000f087348 */ /* 0x000fea0003c00000 */
[----:B------:R0:W1:Y:S02]  /*10910*/  SHFL.IDX P6, R14, R13, R12, R11 ;  /* 0x0000000c0d0e7389 */ /* 0x00006400000c000b */
[----:B01----:R-:W-:Y:S01]  /*10920*/  ENDCOLLECTIVE ;  /* 0x000000000000791b */ /* 0x003fe20003800000 */
.L_x_330:
        /* <DEDUP_REMOVED lines=16> */
.L_x_331:
[----:B------:R-:W-:Y:S02]  /*10a30*/  IMAD.MOV.U32 R13, RZ, RZ, R4 ;  /* 0x000000ffff0d7224 */ /* 0x000fe400078e0004 */
[----:B------:R-:W-:Y:S02]  /*10a40*/  IMAD.MOV.U32 R12, RZ, RZ, 0x7 ;  /* 0x00000007ff0c7424 */ /* 0x000fe400078e00ff */
[----:B------:R-:W-:-:S07]  /*10a50*/  IMAD.MOV.U32 R7, RZ, RZ, R14 ;  /* 0x000000ffff077224 */ /* 0x000fce00078e000e */
[----:B------:R-:W-:Y:S05]  /*10a60*/  WARPSYNC.COLLECTIVE R15, `(.L_x_332) ;  /* 0x000000000f087348 */ /* 0x000fea0003c00000 */
[----:B------:R0:W1:Y:S02]  /*10a70*/  SHFL.IDX P6, R14, R13, R12, R11 ;  /* 0x0000000c0d0e7389 */ /* 0x00006400000c000b */
[----:B01----:R-:W-:Y:S01]  /*10a80*/  ENDCOLLECTIVE ;  /* 0x000000000000791b */ /* 0x003fe20003800000 */
.L_x_332:
[----:B------:R-:W-:-:S04]  /*10a90*/  @!P1 LEA R7, P2, R20, R7, 0x1 ;  /* 0x0000000714079211 */ /* 0x000fc800078408ff */
[----:B------:R-:W-:-:S04]  /*10aa0*/  @!P1 IADD3.X R6, RZ, R6, RZ, P2, !PT ;  /* 0x00000006ff069210 */ /* 0x000fc800017fe4ff */
[----:B------:R-:W-:Y:S01]  /*10ab0*/  @!P1 LOP3.LUT R7, R7, R6, RZ, 0x3c, !PT ;  /* 0x0000000607079212 */ /* 0x000fe200078e3cff */
[----:B------:R-:W-:-:S03]  /*10ac0*/  IMAD.MOV.U32 R13, RZ, RZ, R0 ;  /* 0x000000ffff0d7224 */ /* 0x000fc600078e0000 */
[----:B------:R-:W-:Y:S01]  /*10ad0*/  @!P1 LOP3.LUT R6, R7, R6, RZ, 0x3c, !PT ;  /* 0x0000000607069212 */ /* 0x000fe200078e3cff */
[----:B------:R-:W-:-:S03]  /*10ae0*/  VIADD R0, R17, 0x70 ;  /* 0x0000007011007836 */ /* 0x000fc60000000000 */
[----:B------:R-:W-:Y:S01]  /*10af0*/  @!P1 LOP3.LUT R7, R7, R6, RZ, 0x3c, !PT ;  /* 0x0000000607079212 */ /* 0x000fe200078e3cff */
[----:B------:R-:W-:-:S04]  /*10b00*/  IMAD.MOV.U32 R4, RZ, RZ, R14 ;  /* 0x000000ffff047224 */ /* 0x000fc800078e000e */
[----:B------:R-:W-:Y:S01]  /*10b10*/  @!PT LDS RZ, [RZ] ;  /* 0x00000000fffff984 */ /* 0x000fe20000000800 */
[----:B------:R-:W-:Y:S01]  /*10b20*/  @!PT LDS RZ, [RZ] ;  /* 0x00000000fffff984 */ /* 0x000fe20000000800 */
[----:B------:R-:W-:Y:S01]  /*10b30*/  @!PT LDS RZ, [RZ] ;  /* 0x00000000fffff984 */ /* 0x000fe20000000800 */
[----:B------:R0:W-:Y:S01]  /*10b40*/  @!P1 LDGSTS.E.BYPASS.LTC128B.128 [R10+0xf400], desc[UR48][R6.64], !P0 ;  /* 0x0f400000060a9fae */ /* 0x0001e2000c101d70 */
[----:B------:R-:W-:Y:S01]  /*10b50*/  ISETP.GE.AND P1, PT, R0, R3, PT ;  /* 0x000000030000720c */ /* 0x000fe20003f26270 */
[----:B------:R-:W-:-:S12]  /*10b60*/  VIADD R0, R17, 0x80 ;  /* 0x0000008011007836 */ /* 0x000fd80000000000 */
[----:B0-----:R-:W-:Y:S05]  /*10b70*/  WARPSYNC.COLLECTIVE R15, `(.L_x_333) ;  /* 0x000000000f087348 */ /* 0x001fea0003c00000 */
[----:B------:R1:W2:Y:S02]  /*10b80*/  SHFL.IDX P6, R14, R13, R12, R11 ;  /* 0x0000000c0d0e7389 */ /* 0x0002a400000c000b */
[----:B012---:R-:W-:Y:S01]  /*10b90*/  ENDCOLLECTIVE ;  /* 0x000000000000791b */ /* 0x007fe20003800000 */
.L_x_333:
[----:B------:R-:W-:Y:S02]  /*10ba0*/  ISETP.GE.AND P2, PT, R0, R3, PT ;  /* 0x000000030000720c */ /* 0x000fe40003f46270 */
[----:B------:R-:W-:Y:S01]  /*10bb0*/  MOV R13, R2 ;  /* 0x00000002000d7202 */ /* 0x000fe20000000f00 */
[----:B------:R-:W-:Y:S01]  /*10bc0*/  IMAD.MOV.U32 R12, RZ, RZ, RZ ;  /* 0x000000ffff0c7224 */ /* 0x000fe200078e00ff */
[----:B------:R-:W-:-:S09]  /*10bd0*/  MOV R6, R14 ;  /* 0x0000000e00067202 */ /* 0x000fd20000000f00 */
[----:B------:R-:W-:Y:S05]  /*10be0*/  WARPSYNC.COLLECTIVE R15, `(.L_x_334) ;  /* 0x000000000f087348 */ /* 0x000fea0003c00000 */
[----:B------:R0:W1:Y:S02]  /*10bf0*/  SHFL.IDX P6, R14, R13, R12, R11 ;  /* 0x0000000c0d0e7389 */ /* 0x00006400000c000b */
[----:B01----:R-:W-:Y:S01]  /*10c00*/  ENDCOLLECTIVE ;  /* 0x000000000000791b */ /* 0x003fe20003800000 */
.L_x_334:
[----:B------:R-:W-:-:S05]  /*10c10*/  @!P1 LEA R6, P3, R20, R6, 0x1 ;  /* 0x0000000614069211 */ /* 0x000fca00078608ff */
[----:B------:R-:W-:-:S04]  /*10c20*/  @!P1 IMAD.X R4, RZ, RZ, R4, P3 ;  /* 0x000000ffff049224 */ /* 0x000fc800018e0604 */
[----:B------:R-:W-:Y:S01]  /*10c30*/  @!P1 IMAD.MOV.U32 R7, RZ, RZ, R4 ;  /* 0x000000ffff079224 */ /* 0x000fe200078e0004 */
[----:B------:R-:W-:Y:S01]  /*10c40*/  IADD3 R4, R17, 0xa0, RZ ;  /* 0x000000a011047810 */ /* 0x000fe20007ffe0ff */
[----:B------:R-:W-:-:S03]  /*10c50*/  IMAD.MOV.U32 R13, RZ, RZ, R5 ;  /* 0x000000ffff0d7224 */ /* 0x000fc600078e0005 */
[----:B------:R-:W-:Y:S01]  /*10c60*/  @!PT LDS RZ, [RZ] ;  /* 0x00000000fffff984 */ /* 0x000fe20000000800 */
[----:B------:R-:W-:Y:S01]  /*10c70*/  @!PT LDS RZ, [RZ] ;  /* 0x00000000fffff984 */ /* 0x000fe20000000800 */
[----:B------:R-:W-:Y:S01]  /*10c80*/  @!PT LDS RZ, [RZ] ;  /* 0x00000000fffff984 */ /* 0x000fe20000000800 */
[----:B------:R0:W-:Y:S01]  /*10c90*/  @!P1 LDGSTS.E.BYPASS.LTC128B.128 [R10+0xfc00], desc[UR48][R6.64], !P0 ;  /* 0x0fc00000060a9fae */ /* 0x0001e2000c101d70 */
[----:B------:R-:W-:-:S07]  /*10ca0*/  IMAD.MOV.U32 R0, RZ, RZ, R14 ;  /* 0x000000ffff007224 */ /* 0x000fce00078e000e */
[----:B0-----:R-:W-:Y:S05]  /*10cb0*/  WARPSYNC.COLLECTIVE R15, `(.L_x_335) ;  /* 0x000000000f087348 */ /* 0x001fea0003c00000 */
[----:B------:R1:W2:Y:S02]  /*10cc0*/  SHFL.IDX P6, R14, R13, R12, R11 ;  /* 0x0000000c0d0e7389 */ /* 0x0002a400000c000b */
[----:B012---:R-:W-:Y:S01]  /*10cd0*/  ENDCOLLECTIVE ;  /* 0x000000000000791b */ /* 0x007fe20003800000 */
.L_x_335:
[----:B------:R-:W-:Y:S02]  /*10ce0*/  IMAD.MOV.U32 R13, RZ, RZ, R2 ;  /* 0x000000ffff0d7224 */ /* 0x000fe400078e0002 */
[----:B------:R-:W-:Y:S02]  /*10cf0*/  IMAD.MOV.U32 R12, RZ, RZ, 0x1 ;  /* 0x00000001ff0c7424 */ /* 0x000fe400078e00ff */
[----:B------:R-:W-:-:S07]  /*10d00*/  IMAD.MOV.U32 R8, RZ, RZ, R14 ;  /* 0x000000ffff087224 */ /* 0x000fce00078e000e */
[----:B------:R-:W-:Y:S05]  /*10d10*/  WARPSYNC.COLLECTIVE R15, `(.L_x_336) ;  /* 0x000000000f087348 */ /* 0x000fea0003c00000 */
[----:B------:R0:W1:Y:S02]  /*10d20*/  SHFL.IDX P6, R14, R13, R12, R11 ;  /* 0x0000000c0d0e7389 */ /* 0x00006400000c000b */
[----:B01----:R-:W-:Y:S01]  /*10d30*/  ENDCOLLECTIVE ;  /* 0x000000000000791b */ /* 0x003fe20003800000 */
.L_x_336:
[----:B------:R-:W-:-:S04]  /*10d40*/  @!P2 LEA R6, P1, R20, R8, 0x1 ;  /* 0x000000081406a211 */ /* 0x000fc800078208ff */
[----:B------:R-:W-:-:S05]  /*10d50*/  @!P2 IADD3.X R0, RZ, R0, RZ, P1, !PT ;  /* 0x00000000ff00a210 */ /* 0x000fca0000ffe4ff */
[----:B------:R-:W-:Y:S02]  /*10d60*/  @!P2 IMAD.MOV.U32 R7, RZ, RZ, R0 ;  /* 0x000000ffff07a224 */ /* 0x000fe400078e0000 */
[----:B------:R-:W-:Y:S02]  /*10d70*/  VIADD R0, R17, 0x90 ;  /* 0x0000009011007836 */ /* 0x000fe40000000000 */
[----:B------:R-:W-:Y:S01]  /*10d80*/  IMAD.MOV.U32 R13, RZ, RZ, R5 ;  /* 0x000000ffff0d7224 */ /* 0x000fe200078e0005 */
[----:B------:R-:W-:Y:S01]  /*10d90*/  @!PT LDS RZ, [RZ] ;  /* 0x00000000fffff984 */ /* 0x000fe20000000800 */
[----:B------:R-:W-:Y:S01]  /*10da0*/  @!PT LDS RZ, [RZ] ;  /* 0x00000000fffff984 */ /* 0x000fe20000000800 */
[----:B------:R-:W-:Y:S01]  /*10db0*/  @!PT LDS RZ, [RZ] ;  /* 0x00000000fffff984 */ /* 0x000fe20000000800 */
[----:B------:R0:W-:Y:S02]  /*10dc0*/  @!P2 LDGSTS.E.BYPASS.LTC128B.128 [R10+0x10400], desc[UR48][R6.64], !P0 ;  /* 0x10400000060aafae */ /* 0x0001e4000c101d70 */
[----:B------:R-:W-:Y:S02]  /*10dd0*/  ISETP.GE.AND P1, PT, R0, R3, PT ;  /* 0x000000030000720c */ /* 0x000fe40003f26270 */
[----:B------:R-:W-:-:S11]  /*10de0*/  MOV R0, R14 ;  /* 0x0000000e00007202 */ /* 0x000fd60000000f00 */
[----:B0-----:R-:W-:Y:S05]  /*10df0*/  WARPSYNC.COLLECTIVE R15, `(.L_x_337) ;  /* 0x000000000f087348 */ /* 0x001fea0003c00000 */
[----:B------:R1:W2:Y:S02]  /*10e00*/  SHFL.IDX P6, R14, R13, R12, R11 ;  /* 0x0000000c0d0e7389 */ /* 0x0002a400000c000b */
[----:B012---:R-:W-:Y:S01]  /*10e10*/  ENDCOLLECTIVE ;  /* 0x000000000000791b */ /* 0x007fe20003800000 */
.L_x_337:
[----:B------:R-:W-:Y:S01]  /*10e20*/  MOV R13, R2 ;  /* 0x00000002000d7202 */ /* 0x000fe20000000f00 */
[----:B------:R-:W-:Y:S02]  /*10e30*/  IMAD.MOV.U32 R12, RZ, RZ, 0x2 ;  /* 0x00000002ff0c7424 */ /* 0x000fe400078e00ff */
[----:B------:R-:W-:-:S07]  /*10e40*/  IMAD.MOV.U32 R6, RZ, RZ, R14 ;  /* 0x000000ffff067224 */ /* 0x000fce00078e000e */
[----:B------:R-:W-:Y:S05]  /*10e50*/  WARPSYNC.COLLECTIVE R15, `(.L_x_338) ;  /* 0x000000000f087348 */ /* 0x000fea0003c00000 */
[----:B------:R0:W1:Y:S02]  /*10e60*/  SHFL.IDX P6, R14, R13, R12, R11 ;  /* 0x0000000c0d0e7389 */ /* 0x00006400000c000b */
[----:B01----:R-:W-:Y:S01]  /*10e70*/  ENDCOLLECTIVE ;  /* 0x000000000000791b */ /* 0x003fe20003800000 */
.L_x_338:
[----:B------:R-:W-:-:S05]  /*10e80*/  @!P1 LEA R6, P2, R20, R6, 0x1 ;  /* 0x0000000614069211 */ /* 0x000fca00078408ff */
[----:B------:R-:W-:-:S04]  /*10e90*/  @!P1 IMAD.X R0, RZ, RZ, R0, P2 ;  /* 0x000000ffff009224 */ /* 0x000fc800010e0600 */
[----:B------:R-:W-:Y:S02]  /*10ea0*/  @!P1 IMAD.MOV.U32 R7, RZ, RZ, R0 ;  /* 0x000000ffff079224 */ /* 0x000fe400078e0000 */
[----:B------:R-:W-:-:S03]  /*10eb0*/  IMAD.MOV.U32 R13, RZ, RZ, R5 ;  /* 0x000000ffff0d7224 */ /* 0x000fc600078e0005 */
[----:B------:R-:W-:Y:S01]  /*10ec0*/  @!PT LDS RZ, [RZ] ;  /* 0x00000000fffff984 */ /* 0x000fe20000000800 */
[----:B------:R-:W-:Y:S01]  /*10ed0*/  @!PT LDS RZ, [RZ] ;  /* 0x00000000fffff984 */ /* 0x000fe20000000800 */
[----:B------:R-:W-:Y:S01]  /*10ee0*/  @!PT LDS RZ, [RZ] ;  /* 0x00000000fffff984 */ /* 0x000fe20000000800 */
[----:B------:R0:W-:Y:S01]  /*10ef0*/  @!P1 LDGSTS.E.BYPASS.LTC128B.128 [R10+0x10c00], desc[UR48][R6.64], !P0 ;  /* 0x10c00000060a9fae */ /* 0x0001e2000c101d70 */
[----:B------:R-:W-:Y:S01]  /*10f00*/  ISETP.GE.AND P1, PT, R4, R3, PT ;  /* 0x000000030400720c */ /* 0x000fe20003f26270 */
[----:B------:R-:W-:-:S12]  /*10f10*/  IMAD.MOV.U32 R0, RZ, RZ, R14 ;  /* 0x000000ffff007224 */ /* 0x000fd800078e000e */
[----:B0-----:R-:W-:Y:S05]  /*10f20*/  WARPSYNC.COLLECTIVE R15, `(.L_x_339) ;  /* 0x000000000f087348 */ /* 0x001fea0003c00000 */
[----:B------:R1:W2:Y:S02]  /*10f30*/  SHFL.IDX P6, R14, R13, R12, R11 ;  /* 0x0000000c0d0e7389 */ /* 0x0002a400000c000b */
[----:B012---:R-:W-:Y:S01]  /*10f40*/  ENDCOLLECTIVE ;  /* 0x000000000000791b */ /* 0x007fe20003800000 */
.L_x_339:
[----:B------:R-:W-:Y:S02]  /*10f50*/  IMAD.MOV.U32 R13, RZ, RZ, R2 ;  /* 0x000000ffff0d7224 */ /* 0x000fe400078e0002 */
[----:B------:R-:W-:Y:S02]  /*10f60*/  IMAD.MOV.U32 R12, RZ, RZ, 0x3 ;  /* 0x00000003ff0c7424 */ /* 0x000fe400078e00ff */
[----:B------:R-:W-:-:S07]  /*10f70*/  IMAD.MOV.U32 R6, RZ, RZ, R14 ;  /* 0x000000ffff067224 */ /* 0x000fce00078e000e */
[----:B------:R-:W-:Y:S05]  /*10f80*/  WARPSYNC.COLLECTIVE R15, `(.L_x_340) ;  /* 0x000000000f087348 */ /* 0x000fea0003c00000 */
[----:B------:R0:W1:Y:S02]  /*10f90*/  SHFL.IDX P6, R14, R13, R12, R11 ;  /* 0x0000000c0d0e7389 */ /* 0x00006400000c000b */
[----:B01----:R-:W-:Y:S01]  /*10fa0*/  ENDCOLLECTIVE ;  /* 0x000000000000791b */ /* 0x003fe20003800000 */
.L_x_340:
        /* <DEDUP_REMOVED lines=8> */
[----:B------:R-:W-:-:S07]  /*11030*/  MOV R0, R14 ;  /* 0x0000000e00007202 */ /* 0x000fce0000000f00 */
[----:B0-----:R-:W-:Y:S05]  /*11040*/  WARPSYNC.COLLECTIVE R15, `(.L_x_341) ;  /* 0x000000000f087348 */ /* 0x001fea0003c00000 */
[----:B------:R1:W2:Y:S02]  /*11050*/  SHFL.IDX P6, R14, R13, R12, R11 ;  /* 0x0000000c0d0e7389 */ /* 0x0002a400000c000b */
[----:B012---:R-:W-:Y:S01]  /*11060*/  ENDCOLLECTIVE ;  /* 0x000000000000791b */ /* 0x007fe20003800000 */
.L_x_341:
[----:B------:R-:W-:Y:S05]  /*11070*/  BRA `(.L_x_342) ;  /* 0xffffffc000987947 */ /* 0x000fea000383ffff */
.L_x_230:
[----:B0-----:R0:W1:Y:S02]  /*11080*/  SYNCS.PHASECHK.TRANS64.TRYWAIT P0, [R22+URZ+0x30820], R3 ;  /* 0x03082003160075a7 */ /* 0x001064000800017f */
[----:B-1----:R-:W-:Y:S05]  /*11090*/  @!P0 NANOSLEEP.SYNCS 0x989680 ;  /* 0x009896800000895d */ /* 0x002fea0003900000 */
[----:B------:R-:W1:Y:S02]  /*110a0*/  @!P0 SYNCS.PHASECHK.TRANS64 P0, [R22+URZ+0x30820], R3 ;  /* 0x03082003160085a7 */ /* 0x000e64000800007f */
[----:B-1----:R-:W-:Y:S05]  /*110b0*/  @!P0 BRA `(.L_x_230) ;  /* 0xfffffffc00f08947 */ /* 0x002fea000383ffff */
[----:B------:R-:W-:Y:S05]  /*110c0*/  BRA `(.L_x_343) ;  /* 0xffffffc400007947 */ /* 0x000fea000383ffff */
.L_x_239:
[----:B0-----:R0:W2:Y:S02]  /*110d0*/  SYNCS.PHASECHK.TRANS64.TRYWAIT P0, [R2+URZ+0x30840], R3 ;  /* 0x03084003020075a7 */ /* 0x0010a4000800017f */
[----:B--2---:R-:W-:Y:S05]  /*110e0*/  @!P0 NANOSLEEP.SYNCS 0x989680 ;  /* 0x009896800000895d */ /* 0x004fea0003900000 */
[----:B------:R-:W2:Y:S02]  /*110f0*/  @!P0 SYNCS.PHASECHK.TRANS64 P0, [R2+URZ+0x30840], R3 ;  /* 0x03084003020085a7 */ /* 0x000ea4000800007f */
[----:B--2---:R-:W-:Y:S05]  /*11100*/  @!P0 BRA `(.L_x_239) ;  /* 0xfffffffc00f08947 */ /* 0x004fea000383ffff */
[----:B------:R-:W-:Y:S05]  /*11110*/  BRA `(.L_x_344) ;  /* 0xffffffc400b07947 */ /* 0x000fea000383ffff */
.L_x_244:
[----:B0-----:R0:W1:Y:S02]  /*11120*/  SYNCS.PHASECHK.TRANS64.TRYWAIT P0, [R3+URZ+0x60], R2 ;  /* 0x00006002030075a7 */ /* 0x001064000800017f */
[----:B-1----:R-:W-:Y:S05]  /*11130*/  @!P0 NANOSLEEP.SYNCS 0x989680 ;  /* 0x009896800000895d */ /* 0x002fea0003900000 */
[----:B------:R-:W1:Y:S02]  /*11140*/  @!P0 SYNCS.PHASECHK.TRANS64 P0, [R3+URZ+0x60], R2 ;  /* 0x00006002030085a7 */ /* 0x000e64000800007f */
[----:B-1----:R-:W-:Y:S05]  /*11150*/  @!P0 BRA `(.L_x_244) ;  /* 0xfffffffc00f08947 */ /* 0x002fea000383ffff */
[----:B------:R-:W-:Y:S05]  /*11160*/  BRA `(.L_x_345) ;  /* 0xffffffc8003c7947 */ /* 0x000fea000383ffff */
.L_x_252:
[----:B-1----:R1:W2:Y:S02]  /*11170*/  SYNCS.PHASECHK.TRANS64.TRYWAIT P0, [R2+URZ+0x30840], R3 ;  /* 0x03084003020075a7 */ /* 0x0022a4000800017f */
[----:B--2---:R-:W-:Y:S05]  /*11180*/  @!P0 NANOSLEEP.SYNCS 0x989680 ;  /* 0x009896800000895d */ /* 0x004fea0003900000 */
[----:B------:R-:W2:Y:S02]  /*11190*/  @!P0 SYNCS.PHASECHK.TRANS64 P0, [R2+URZ+0x30840], R3 ;  /* 0x03084003020085a7 */ /* 0x000ea4000800007f */
[----:B--2---:R-:W-:Y:S05]  /*111a0*/  @!P0 BRA `(.L_x_252) ;  /* 0xfffffffc00f08947 */ /* 0x004fea000383ffff */
[----:B------:R-:W-:Y:S05]  /*111b0*/  BRA `(.L_x_346) ;  /* 0xffffffcc007c7947 */ /* 0x000fea000383ffff */
.L_x_257:
[----:B0-----:R0:W1:Y:S02]  /*111c0*/  SYNCS.PHASECHK.TRANS64.TRYWAIT P0, [R10+URZ+0x60], R3 ;  /* 0x000060030a0075a7 */ /* 0x001064000800017f */
[----:B-1----:R-:W-:Y:S05]  /*111d0*/  @!P0 NANOSLEEP.SYNCS 0x989680 ;  /* 0x009896800000895d */ /* 0x002fea0003900000 */
[----:B------:R-:W1:Y:S02]  /*111e0*/  @!P0 SYNCS.PHASECHK.TRANS64 P0, [R10+URZ+0x60], R3 ;  /* 0x000060030a0085a7 */ /* 0x000e64000800007f */
[----:B-1----:R-:W-:Y:S05]  /*111f0*/  @!P0 BRA `(.L_x_257) ;  /* 0xfffffffc00f08947 */ /* 0x002fea000383ffff */
[----:B------:R-:W-:Y:S05]  /*11200*/  BRA `(.L_x_347) ;  /* 0xffffffd000087947 */ /* 0x000fea000383ffff */
.L_x_265:
[----:B-1----:R1:W2:Y:S02]  /*11210*/  SYNCS.PHASECHK.TRANS64.TRYWAIT P0, [R2+URZ+0x30840], R3 ;  /* 0x03084003020075a7 */ /* 0x0022a4000800017f */
[----:B--2---:R-:W-:Y:S05]  /*11220*/  @!P0 NANOSLEEP.SYNCS 0x989680 ;  /* 0x009896800000895d */ /* 0x004fea0003900000 */
[----:B------:R-:W2:Y:S02]  /*11230*/  @!P0 SYNCS.PHASECHK.TRANS64 P0, [R2+URZ+0x30840], R3 ;  /* 0x03084003020085a7 */ /* 0x000ea4000800007f */
[----:B--2---:R-:W-:Y:S05]  /*11240*/  @!P0 BRA `(.L_x_265) ;  /* 0xfffffffc00f08947 */ /* 0x004fea000383ffff */
[----:B------:R-:W-:Y:S05]  /*11250*/  BRA `(.L_x_348) ;  /* 0xffffffd400147947 */ /* 0x000fea000383ffff */
.L_x_270:
[----:B0-----:R0:W1:Y:S02]  /*11260*/  SYNCS.PHASECHK.TRANS64.TRYWAIT P0, [R8+URZ+0x60], R3 ;  /* 0x00006003080075a7 */ /* 0x001064000800017f */
[----:B-1----:R-:W-:Y:S05]  /*11270*/  @!P0 NANOSLEEP.SYNCS 0x989680 ;  /* 0x009896800000895d */ /* 0x002fea0003900000 */
[----:B------:R-:W1:Y:S02]  /*11280*/  @!P0 SYNCS.PHASECHK.TRANS64 P0, [R8+URZ+0x60], R3 ;  /* 0x00006003080085a7 */ /* 0x000e64000800007f */
[----:B-1----:R-:W-:Y:S05]  /*11290*/  @!P0 BRA `(.L_x_270) ;  /* 0xfffffffc00f08947 */ /* 0x002fea000383ffff */
[----:B------:R-:W-:Y:S05]  /*112a0*/  BRA `(.L_x_349) ;  /* 0xffffffd400a47947 */ /* 0x000fea000383ffff */
.L_x_280:
[----:B0-----:R0:W1:Y:S02]  /*112b0*/  SYNCS.PHASECHK.TRANS64.TRYWAIT P0, [R3+URZ+0x30860], R0 ;  /* 0x03086000030075a7 */ /* 0x001064000800017f */
[----:B-1----:R-:W-:Y:S05]  /*112c0*/  @!P0 NANOSLEEP.SYNCS 0x989680 ;  /* 0x009896800000895d */ /* 0x002fea0003900000 */
[----:B------:R-:W1:Y:S02]  /*112d0*/  @!P0 SYNCS.PHASECHK.TRANS64 P0, [R3+URZ+0x30860], R0 ;  /* 0x03086000030085a7 */ /* 0x000e64000800007f */
[----:B-1----:R-:W-:Y:S05]  /*112e0*/  @!P0 BRA `(.L_x_280) ;  /* 0xfffffffc00f08947 */ /* 0x002fea000383ffff */
[----:B------:R-:W-:Y:S05]  /*112f0*/  BRA `(.L_x_350) ;  /* 0xffffffd800a07947 */ /* 0x000fea000383ffff */
.L_x_286:
[----:B------:R-:W-:Y:S01]  /*11300*/  BSSY B0, `(.L_x_351) ;  /* 0x0000008000007945 */ /* 0x000fe20003800000 */
[----:B------:R-:W-:Y:S01]  /*11310*/  IMAD.MOV.U32 R13, RZ, RZ, R16 ;  /* 0x000000ffff0d7224 */ /* 0x000fe200078e0010 */
[----:B------:R-:W-:Y:S01]  /*11320*/  MOV R15, 0xffffffff ;  /* 0xffffffff000f7802 */ /* 0x000fe20000000f00 */
[----:B------:R-:W-:Y:S02]  /*11330*/  IMAD.MOV.U32 R12, RZ, RZ, RZ ;  /* 0x000000ffff0c7224 */ /* 0x000fe400078e00ff */
[----:B------:R-:W-:-:S07]  /*11340*/  IMAD.MOV.U32 R11, RZ, RZ, 0x1f ;  /* 0x0000001fff0b7424 */ /* 0x000fce00078e00ff */
[----:B------:R-:W-:Y:S05]  /*11350*/  WARPSYNC.COLLECTIVE R15, `(.L_x_352) ;  /* 0x000000000f087348 */ /* 0x000fea0003c00000 */
[----:B------:R0:W1:Y:S02]  /*11360*/  SHFL.IDX P6, R14, R13, R12, R11 ;  /* 0x0000000c0d0e7389 */ /* 0x00006400000c000b */
[----:B01----:R-:W-:Y:S01]  /*11370*/  ENDCOLLECTIVE ;  /* 0x000000000000791b */ /* 0x003fe20003800000 */
.L_x_352:
[----:B------:R-:W-:Y:S05]  /*11380*/  BSYNC B0 ;  /* 0x0000000000007941 */ /* 0x000fea0003800000 */
.L_x_351:
[----:B------:R-:W-:Y:S01]  /*11390*/  IMAD.MOV.U32 R13, RZ, RZ, R16 ;  /* 0x000000ffff0d7224 */ /* 0x000fe200078e0010 */
[----:B------:R-:W-:Y:S01]  /*113a0*/  MOV R15, 0xffffffff ;  /* 0xffffffff000f7802 */ /* 0x000fe20000000f00 */
[----:B------:R-:W-:Y:S02]  /*113b0*/  IMAD.MOV.U32 R12, RZ, RZ, 0x1 ;  /* 0x00000001ff0c7424 */ /* 0x000fe400078e00ff */
[----:B------:R-:W-:Y:S02]  /*113c0*/  IMAD.MOV.U32 R11, RZ, RZ, 0x1f ;  /* 0x0000001fff0b7424 */ /* 0x000fe400078e00ff */
[----:B------:R-:W-:Y:S02]  /*113d0*/  IMAD.IADD R5, R19, 0x1, R8 ;  /* 0x0000000113057824 */ /* 0x000fe400078e0208 */
[----:B------:R-:W-:-:S07]  /*113e0*/  IMAD.MOV.U32 R0, RZ, RZ, R14 ;  /* 0x000000ffff007224 */ /* 0x000fce00078e000e */
[----:B------:R-:W-:Y:S05]  /*113f0*/  WARPSYNC.COLLECTIVE R15, `(.L_x_353) ;  /* 0x000000000f087348 */ /* 0x000fea0003c00000 */
[----:B------:R0:W1:Y:S02]  /*11400*/  SHFL.IDX P6, R14, R13, R12, R11 ;  /* 0x0000000c0d0e7389 */ /* 0x00006400000c000b */
[----:B01----:R-:W-:Y:S01]  /*11410*/  ENDCOLLECTIVE ;  /* 0x000000000000791b */ /* 0x003fe20003800000 */
.L_x_353:
[----:B------:R-:W-:Y:S02]  /*11420*/  ULDC UR4, c[0x0][0xc3c] ;  /* 0x00030f0000047ab9 */ /* 0x000fe40000000800 */
[----:B------:R-:W-:-:S13]  /*11430*/  ISETP.GE.OR P1, PT, R5, UR4, !P0 ;  /* 0x0000000405007c0c */ /* 0x000fda000c726670 */
[----:B------:R-:W0:Y:S01]  /*11440*/  @!P1 LDC.64 R2, c[0x0][0xc80] ;  /* 0x00032000ff029b82 */ /* 0x000e220000000a00 */
[----:B------:R-:W-:Y:S02]  /*11450*/  IMAD.MOV.U32 R11, RZ, RZ, RZ ;  /* 0x000000ffff0b7224 */ /* 0x000fe400078e00ff */
[----:B------:R-:W-:Y:S02]  /*11460*/  IMAD.MOV.U32 R4, RZ, RZ, R14 ;  /* 0x000000ffff047224 */ /* 0x000fe400078e000e */
[----:B0-----:R-:W-:-:S06]  /*11470*/  @!P1 IMAD.WIDE R2, R5, 0x4, R2 ;  /* 0x0000000405029825 */ /* 0x001fcc00078e0202 */
[----:B------:R-:W2:Y:S01]  /*11480*/  @!P1 LDG.E R2, desc[UR48][R2.64] ;  /* 0x0000003002029981 */ /* 0x000ea2000c1e1900 */
[----:B------:R-:W-:Y:S01]  /*11490*/  IMAD.MOV.U32 R5, RZ, RZ, RZ ;  /* 0x000000ffff057224 */ /* 0x000fe200078e00ff */
[C---:B------:R-:W-:Y:S02]  /*114a0*/  ISETP.GE.U32.AND P2, PT, R8.reuse, 0x2, PT ;  /* 0x000000020800780c */ /* 0x040fe40003f46070 */
[C---:B------:R-:W-:Y:S02]  /*114b0*/  ISETP.GE.U32.AND P3, PT, R8.reuse, 0x4, PT ;  /* 0x000000040800780c */ /* 0x040fe40003f66070 */
[C---:B------:R-:W-:Y:S02]  /*114c0*/  ISETP.GE.U32.AND P4, PT, R8.reuse, 0x8, PT ;  /* 0x000000080800780c */ /* 0x040fe40003f86070 */
[C---:B------:R-:W-:Y:S01]  /*114d0*/  ISETP.GE.U32.AND P5, PT, R8.reuse, 0x10, PT ;  /* 0x000000100800780c */ /* 0x040fe20003fa6070 */
[----:B--2---:R-:W-:Y:S01]  /*114e0*/  @!P1 IMAD.MOV.U32 R5, RZ, RZ, R2 ;  /* 0x000000ffff059224 */ /* 0x004fe200078e0002 */
[----:B------:R-:W-:-:S04]  /*114f0*/  ISETP.NE.AND P1, PT, R8, RZ, PT ;  /* 0x000000ff0800720c */ /* 0x000fc80003f25270 */
[----:B------:R-:W-:-:S09]  /*11500*/  MOV R13, R5 ;  /* 0x00000005000d7202 */ /* 0x000fd20000000f00 */
[----:B------:R-:W-:Y:S05]  /*11510*/  WARPSYNC.COLLECTIVE R15, `(.L_x_354) ;  /* 0x000000000f087348 */ /* 0x000fea0003c00000 */
[----:B------:R0:W1:Y:S02]  /*11520*/  SHFL.UP P6, R14, R13, R12, R11 ;  /* 0x0400000c0d0e7389 */ /* 0x00006400000c000b */
[----:B01----:R-:W-:Y:S01]  /*11530*/  ENDCOLLECTIVE ;  /* 0x000000000000791b */ /* 0x003fe20003800000 */
.L_x_354:
[----:B------:R-:W-:Y:S01]  /*11540*/  IMAD.MOV.U32 R12, RZ, RZ, 0x2 ;  /* 0x00000002ff0c7424 */ /* 0x000fe200078e00ff */
[----:B------:R-:W-:-:S05]  /*11550*/  SEL R6, R14, RZ, P1 ;  /* 0x000000ff0e067207 */ /* 0x000fca0000800000 */
[----:B------:R-:W-:-:S04]  /*11560*/  IMAD.IADD R6, R5, 0x1, R6 ;  /* 0x0000000105067824 */ /* 0x000fc800078e0206 */
[----:B------:R-:W-:-:S07]  /*11570*/  IMAD.MOV.U32 R13, RZ, RZ, R6 ;  /* 0x000000ffff0d7224 */ /* 0x000fce00078e0006 */
[----:B------:R-:W-:Y:S05]  /*11580*/  WARPSYNC.COLLECTIVE R15, `(.L_x_355) ;  /* 0x000000000f087348 */ /* 0x000fea0003c00000 */
[----:B------:R0:W1:Y:S02]  /*11590*/  SHFL.UP P6, R14, R13, R12, R11 ;  /* 0x0400000c0d0e7389 */ /* 0x00006400000c000b */
[----:B01----:R-:W-:Y:S01]  /*115a0*/  ENDCOLLECTIVE ;  /* 0x000000000000791b */ /* 0x003fe20003800000 */
.L_x_355:
[----:B------:R-:W-:Y:S01]  /*115b0*/  IMAD.MOV.U32 R12, RZ, RZ, 0x4 ;  /* 0x00000004ff0c7424 */ /* 0x000fe200078e00ff */
[----:B------:R-:W-:-:S04]  /*115c0*/  SEL R7, R14, RZ, P2 ;  /* 0x000000ff0e077207 */ /* 0x000fc80001000000 */
[----:B------:R-:W-:-:S05]  /*115d0*/  IADD3 R7, R6, R7, RZ ;  /* 0x0000000706077210 */ /* 0x000fca0007ffe0ff */
[----:B------:R-:W-:-:S07]  /*115e0*/  IMAD.MOV.U32 R13, RZ, RZ, R7 ;  /* 0x000000ffff0d7224 */ /* 0x000fce00078e0007 */
[----:B------:R-:W-:Y:S05]  /*115f0*/  WARPSYNC.COLLECTIVE R15, `(.L_x_356) ;  /* 0x000000000f087348 */ /* 0x000fea0003c00000 */
[----:B------:R0:W1:Y:S02]  /*11600*/  SHFL.UP P6, R14, R13, R12, R11 ;  /* 0x0400000c0d0e7389 */ /* 0x00006400000c000b */
[----:B01----:R-:W-:Y:S01]  /*11610*/  ENDCOLLECTIVE ;  /* 0x000000000000791b */ /* 0x003fe20003800000 */
.L_x_356:
[----:B------:R-:W-:Y:S02]  /*11620*/  MOV R12, 0x8 ;  /* 0x00000008000c7802 */ /* 0x000fe40000000f00 */
[----:B------:R-:W-:-:S05]  /*11630*/  SEL R2, R14, RZ, P3 ;  /* 0x000000ff0e027207 */ /* 0x000fca0001800000 */
[----:B------:R-:W-:-:S04]  /*11640*/  IMAD.IADD R2, R7, 0x1, R2 ;  /* 0x0000000107027824 */ /* 0x000fc800078e0202 */
[----:B------:R-:W-:-:S07]  /*11650*/  IMAD.MOV.U32 R13, RZ, RZ, R2 ;  /* 0x000000ffff0d7224 */ /* 0x000fce00078e0002 */
[----:B------:R-:W-:Y:S05]  /*11660*/  WARPSYNC.COLLECTIVE R15, `(.L_x_357) ;  /* 0x000000000f087348 */ /* 0x000fea0003c00000 */
[----:B------:R0:W1:Y:S02]  /*11670*/  SHFL.UP P6, R14, R13, R12, R11 ;  /* 0x0400000c0d0e7389 */ /* 0x00006400000c000b */
[----:B01----:R-:W-:Y:S01]  /*11680*/  ENDCOLLECTIVE ;  /* 0x000000000000791b */ /* 0x003fe20003800000 */
.L_x_357:
[----:B------:R-:W-:Y:S01]  /*11690*/  IMAD.MOV.U32 R12, RZ, RZ, 0x10 ;  /* 0x00000010ff0c7424 */ /* 0x000fe200078e00ff */
[----:B------:R-:W-:-:S05]  /*116a0*/  SEL R3, R14, RZ, P4 ;  /* 0x000000ff0e037207 */ /* 0x000fca0002000000 */
[----:B------:R-:W-:-:S04]  /*116b0*/  IMAD.IADD R3, R2, 0x1, R3 ;  /* 0x0000000102037824 */ /* 0x000fc800078e0203 */
[----:B------:R-:W-:-:S07]  /*116c0*/  IMAD.MOV.U32 R13, RZ, RZ, R3 ;  /* 0x000000ffff0d7224 */ /* 0x000fce00078e0003 */
[----:B------:R-:W-:Y:S05]  /*116d0*/  WARPSYNC.COLLECTIVE R15, `(.L_x_358) ;  /* 0x000000000f087348 */ /* 0x000fea0003c00000 */
[----:B------:R0:W1:Y:S02]  /*116e0*/  SHFL.UP P6, R14, R13, R12, R11 ;  /* 0x0400000c0d0e7389 */ /* 0x00006400000c000b */
[----:B01----:R-:W-:Y:S01]  /*116f0*/  ENDCOLLECTIVE ;  /* 0x000000000000791b */ /* 0x003fe20003800000 */
.L_x_358:
[----:B------:R-:W-:Y:S02]  /*11700*/  IMAD.MOV.U32 R12, RZ, RZ, 0x1f ;  /* 0x0000001fff0c7424 */ /* 0x000fe400078e00ff */
[----:B------:R-:W-:Y:S01]  /*11710*/  IMAD.MOV.U32 R11, RZ, RZ, 0x1f ;  /* 0x0000001fff0b7424 */ /* 0x000fe200078e00ff */
[----:B------:R-:W-:-:S05]  /*11720*/  SEL R2, R14, RZ, P5 ;  /* 0x000000ff0e027207 */ /* 0x000fca0002800000 */
[----:B------:R-:W-:-:S05]  /*11730*/  IMAD.IADD R2, R3, 0x1, R2 ;  /* 0x0000000103027824 */ /* 0x000fca00078e0202 */
[----:B------:R-:W-:-:S07]  /*11740*/  MOV R13, R2 ;  /* 0x00000002000d7202 */ /* 0x000fce0000000f00 */
[----:B------:R-:W-:Y:S05]  /*11750*/  WARPSYNC.COLLECTIVE R15, `(.L_x_359) ;  /* 0x000000000f087348 */ /* 0x000fea0003c00000 */
[----:B------:R0:W1:Y:S02]  /*11760*/  SHFL.IDX P6, R14, R13, R12, R11 ;  /* 0x0000000c0d0e7389 */ /* 0x00006400000c000b */
[----:B01----:R-:W-:Y:S01]  /*11770*/  ENDCOLLECTIVE ;  /* 0x000000000000791b */ /* 0x003fe20003800000 */
.L_x_359:
[----:B------:R-:W-:Y:S05]  /*11780*/  BRA `(.L_x_360) ;  /* 0xffffffd800d47947 */ /* 0x000fea000383ffff */
.L_x_291:
[----:B------:R-:W-:Y:S01]  /*11790*/  BSSY B0, `(.L_x_361) ;  /* 0x0000008000007945 */ /* 0x000fe20003800000 */
[----:B-----5:R-:W-:Y:S01]  /*117a0*/  IMAD.MOV.U32 R13, RZ, RZ, R5 ;  /* 0x000000ffff0d7224 */ /* 0x020fe200078e0005 */
[----:B------:R-:W-:Y:S01]  /*117b0*/  MOV R11, RZ ;  /* 0x000000ff000b7202 */ /* 0x000fe20000000f00 */
[----:B------:R-:W-:Y:S02]  /*117c0*/  IMAD.MOV.U32 R12, RZ, RZ, 0x1 ;  /* 0x00000001ff0c7424 */ /* 0x000fe400078e00ff */
[----:B------:R-:W-:-:S07]  /*117d0*/  IMAD.MOV.U32 R15, RZ, RZ, -0x1 ;  /* 0xffffffffff0f7424 */ /* 0x000fce00078e00ff */
[----:B0-----:R-:W-:Y:S05]  /*117e0*/  WARPSYNC.COLLECTIVE R15, `(.L_x_362) ;  /* 0x000000000f087348 */ /* 0x001fea0003c00000 */
[----:B------:R1:W2:Y:S02]  /*117f0*/  SHFL.UP P6, R14, R13, R12, R11 ;  /* 0x0400000c0d0e7389 */ /* 0x0002a400000c000b */
[----:B012---:R-:W-:Y:S01]  /*11800*/  ENDCOLLECTIVE ;  /* 0x000000000000791b */ /* 0x007fe20003800000 */
.L_x_362:
[----:B------:R-:W-:Y:S05]  /*11810*/  BSYNC B0 ;  /* 0x0000000000007941 */ /* 0x000fea0003800000 */
.L_x_361:
[----:B------:R-:W-:Y:S01]  /*11820*/  SEL R14, R14, RZ, P1 ;  /* 0x000000ff0e0e7207 */ /* 0x000fe20000800000 */
[----:B------:R-:W-:Y:S01]  /*11830*/  IMAD.MOV.U32 R12, RZ, RZ, 0x2 ;  /* 0x00000002ff0c7424 */ /* 0x000fe200078e00ff */
[----:B------:R-:W-:Y:S01]  /*11840*/  MOV R15, 0xffffffff ;  /* 0xffffffff000f7802 */ /* 0x000fe20000000f00 */
[----:B------:R-:W-:Y:S02]  /*11850*/  IMAD.MOV.U32 R11, RZ, RZ, RZ ;  /* 0x000000ffff0b7224 */ /* 0x000fe400078e00ff */
[----:B------:R-:W-:-:S07]  /*11860*/  IMAD.IADD R13, R5, 0x1, R14 ;  /* 0x00000001050d7824 */ /* 0x000fce00078e020e */
[----:B------:R-:W-:Y:S05]  /*11870*/  WARPSYNC.COLLECTIVE R15, `(.L_x_363) ;  /* 0x000000000f087348 */ /* 0x000fea0003c00000 */
[----:B------:R0:W1:Y:S02]  /*11880*/  SHFL.UP P6, R14, R13, R12, R11 ;  /* 0x0400000c0d0e7389 */ /* 0x00006400000c000b */
[----:B01----:R-:W-:Y:S01]  /*11890*/  ENDCOLLECTIVE ;  /* 0x000000000000791b */ /* 0x003fe20003800000 */
.L_x_363:
[----:B------:R-:W-:Y:S01]  /*118a0*/  IMAD.MOV.U32 R12, RZ, RZ, 0x4 ;  /* 0x00000004ff0c7424 */ /* 0x000fe200078e00ff */
[----:B------:R-:W-:-:S05]  /*118b0*/  SEL R2, R14, RZ, P2 ;  /* 0x000000ff0e027207 */ /* 0x000fca0001000000 */
[----:B------:R-:W-:-:S04]  /*118c0*/  IMAD.IADD R2, R13, 0x1, R2 ;  /* 0x000000010d027824 */ /* 0x000fc800078e0202 */
[----:B------:R-:W-:-:S07]  /*118d0*/  IMAD.MOV.U32 R13, RZ, RZ, R2 ;  /* 0x000000ffff0d7224 */ /* 0x000fce00078e0002 */
[----:B------:R-:W-:Y:S05]  /*118e0*/  WARPSYNC.COLLECTIVE R15, `(.L_x_364) ;  /* 0x000000000f087348 */ /* 0x000fea0003c00000 */
[----:B------:R0:W1:Y:S02]  /*118f0*/  SHFL.UP P6, R14, R13, R12, R11 ;  /* 0x0400000c0d0e7389 */ /* 0x00006400000c000b */
[----:B01----:R-:W-:Y:S01]  /*11900*/  ENDCOLLECTIVE ;  /* 0x000000000000791b */ /* 0x003fe20003800000 */
.L_x_364:
[----:B------:R-:W-:Y:S01]  /*11910*/  IMAD.MOV.U32 R12, RZ, RZ, 0x8 ;  /* 0x00000008ff0c7424 */ /* 0x000fe200078e00ff */
[----:B------:R-:W-:-:S05]  /*11920*/  SEL R3, R14, RZ, P3 ;  /* 0x000000ff0e037207 */ /* 0x000fca0001800000 */
[----:B------:R-:W-:-:S05]  /*11930*/  IMAD.IADD R3, R2, 0x1, R3 ;  /* 0x0000000102037824 */ /* 0x000fca00078e0203 */
[----:B------:R-:W-:-:S07]  /*11940*/  MOV R13, R3 ;  /* 0x00000003000d7202 */ /* 0x000fce0000000f00 */
[----:B------:R-:W-:Y:S05]  /*11950*/  WARPSYNC.COLLECTIVE R15, `(.L_x_365) ;  /* 0x000000000f087348 */ /* 0x000fea0003c00000 */
[----:B------:R0:W1:Y:S02]  /*11960*/  SHFL.UP P6, R14, R13, R12, R11 ;  /* 0x0400000c0d0e7389 */ /* 0x00006400000c000b */
[----:B01----:R-:W-:Y:S01]  /*11970*/  ENDCOLLECTIVE ;  /* 0x000000000000791b */ /* 0x003fe20003800000 */
.L_x_365:
[----:B------:R-:W-:Y:S01]  /*11980*/  IMAD.MOV.U32 R12, RZ, RZ, 0x10 ;  /* 0x00000010ff0c7424 */ /* 0x000fe200078e00ff */
[----:B------:R-:W-:-:S05]  /*11990*/  SEL R4, R14, RZ, P4 ;  /* 0x000000ff0e047207 */ /* 0x000fca0002000000 */
[----:B------:R-:W-:-:S04]  /*119a0*/  IMAD.IADD R4, R3, 0x1, R4 ;  /* 0x0000000103047824 */ /* 0x000fc800078e0204 */
[----:B------:R-:W-:-:S07]  /*119b0*/  IMAD.MOV.U32 R13, RZ, RZ, R4 ;  /* 0x000000ffff0d7224 */ /* 0x000fce00078e0004 */
[----:B------:R-:W-:Y:S05]  /*119c0*/  WARPSYNC.COLLECTIVE R15, `(.L_x_366) ;  /* 0x000000000f087348 */ /* 0x000fea0003c00000 */
[----:B------:R0:W1:Y:S02]  /*119d0*/  SHFL.UP P6, R14, R13, R12, R11 ;  /* 0x0400000c0d0e7389 */ /* 0x00006400000c000b */
[----:B01----:R-:W-:Y:S01]  /*119e0*/  ENDCOLLECTIVE ;  /* 0x000000000000791b */ /* 0x003fe20003800000 */
.L_x_366:
[----:B------:R-:W-:Y:S02]  /*119f0*/  IMAD.MOV.U32 R12, RZ, RZ, 0x1f ;  /* 0x0000001fff0c7424 */ /* 0x000fe400078e00ff */
[----:B------:R-:W-:Y:S01]  /*11a00*/  IMAD.MOV.U32 R11, RZ, RZ, 0x1f ;  /* 0x0000001fff0b7424 */ /* 0x000fe200078e00ff */
[----:B------:R-:W-:-:S04]  /*11a10*/  SEL R3, R14, RZ, P5 ;  /* 0x000000ff0e037207 */ /* 0x000fc80002800000 */
[----:B------:R-:W-:-:S05]  /*11a20*/  IADD3 R2, R4, R3, RZ ;  /* 0x0000000304027210 */ /* 0x000fca0007ffe0ff */
[----:B------:R-:W-:-:S07]  /*11a30*/  IMAD.MOV.U32 R13, RZ, RZ, R2 ;  /* 0x000000ffff0d7224 */ /* 0x000fce00078e0002 */
[----:B------:R-:W-:Y:S05]  /*11a40*/  WARPSYNC.COLLECTIVE R15, `(.L_x_367) ;  /* 0x000000000f087348 */ /* 0x000fea0003c00000 */
[----:B------:R0:W1:Y:S02]  /*11a50*/  SHFL.IDX P6, R14, R13, R12, R11 ;  /* 0x0000000c0d0e7389 */ /* 0x00006400000c000b */
[----:B01----:R-:W-:Y:S01]  /*11a60*/  ENDCOLLECTIVE ;  /* 0x000000000000791b */ /* 0x003fe20003800000 */
.L_x_367:
[----:B------:R-:W-:Y:S05]  /*11a70*/  BRA `(.L_x_368) ;  /* 0xffffffd800b47947 */ /* 0x000fea000383ffff */
.L_x_293:
[----:B------:R-:W-:Y:S01]  /*11a80*/  BSSY B0, `(.L_x_369) ;  /* 0x0000006000007945 */ /* 0x000fe20003800000 */
[----:B------:R-:W-:Y:S01]  /*11a90*/  PLOP3.LUT P6, PT, P6, PT, PT, 0x8, 0x0 ;  /* 0x000000000000781c */ /* 0x000fe200037ce170 */
[----:B------:R-:W-:-:S12]  /*11aa0*/  IMAD.MOV.U32 R15, RZ, RZ, -0x1 ;  /* 0xffffffffff0f7424 */ /* 0x000fd800078e00ff */
[----:B0-----:R-:W-:Y:S05]  /*11ab0*/  WARPSYNC.COLLECTIVE R15, `(.L_x_370) ;  /* 0x000000000f087348 */ /* 0x001fea0003c00000 */
[----:B------:R-:W-:Y:S01]  /*11ac0*/  VOTE.ANY R14, PT, P6 ;  /* 0x00000000000e7806 */ /* 0x000fe200030e0100 */
[----:B0-----:R-:W-:Y:S06]  /*11ad0*/  ENDCOLLECTIVE ;  /* 0x000000000000791b */ /* 0x001fec0003800000 */
.L_x_370:
[----:B------:R-:W-:Y:S05]  /*11ae0*/  BSYNC B0 ;  /* 0x0000000000007941 */ /* 0x000fea0003800000 */
.L_x_369:
[----:B------:R-:W-:Y:S01]  /*11af0*/  MOV R3, R14 ;  /* 0x0000000e00037202 */ /* 0x000fe20000000f00 */
[----:B------:R-:W-:Y:S02]  /*11b00*/  IMAD.MOV.U32 R13, RZ, RZ, R5 ;  /* 0x000000ffff0d7224 */ /* 0x000fe400078e0005 */
[----:B------:R-:W-:Y:S01]  /*11b10*/  IMAD.MOV.U32 R11, RZ, RZ, 0x1f ;  /* 0x0000001fff0b7424 */ /* 0x000fe200078e00ff */
[----:B------:R-:W0:Y:S01]  /*11b20*/  POPC R4, R3 ;  /* 0x0000000300047309 */ /* 0x000e220000000000 */
[----:B------:R-:W-:Y:S02]  /*11b30*/  IMAD.MOV.U32 R15, RZ, RZ, -0x1 ;  /* 0xffffffffff0f7424 */ /* 0x000fe400078e00ff */
[----:B0-----:R-:W-:-:S07]  /*11b40*/  IMAD.MOV.U32 R12, RZ, RZ, R4 ;  /* 0x000000ffff0c7224 */ /* 0x001fce00078e0004 */
[----:B------:R-:W-:Y:S05]  /*11b50*/  WARPSYNC.COLLECTIVE R15, `(.L_x_371) ;  /* 0x000000000f087348 */ /* 0x000fea0003c00000 */
[----:B------:R0:W1:Y:S02]  /*11b60*/  SHFL.IDX P6, R14, R13, R12, R11 ;  /* 0x0000000c0d0e7389 */ /* 0x00006400000c000b */
[----:B01----:R-:W-:Y:S01]  /*11b70*/  ENDCOLLECTIVE ;  /* 0x000000000000791b */ /* 0x003fe20003800000 */
.L_x_371:
[----:B------:R-:W-:Y:S01]  /*11b80*/  MOV R5, R14 ;  /* 0x0000000e00057202 */ /* 0x000fe20000000f00 */
[----:B------:R-:W-:Y:S06]  /*11b90*/  BRA `(.L_x_372) ;  /* 0xffffffd800a47947 */ /* 0x000fec000383ffff */
.L_x_295:
[----:B------:R-:W-:Y:S01]  /*11ba0*/  BSSY B0, `(.L_x_373) ;  /* 0x0000007000007945 */ /* 0x000fe20003800000 */
[----:B------:R-:W-:Y:S02]  /*11bb0*/  IMAD.MOV.U32 R13, RZ, RZ, R2 ;  /* 0x000000ffff0d7224 */ /* 0x000fe400078e0002 */
[----:B------:R-:W-:Y:S02]  /*11bc0*/  IMAD.MOV.U32 R11, RZ, RZ, 0x1f ;  /* 0x0000001fff0b7424 */ /* 0x000fe400078e00ff */
[----:B------:R-:W-:-:S07]  /*11bd0*/  IMAD.MOV.U32 R15, RZ, RZ, -0x1 ;  /* 0xffffffffff0f7424 */ /* 0x000fce00078e00ff */
[----:B012---:R-:W-:Y:S05]  /*11be0*/  WARPSYNC.COLLECTIVE R15, `(.L_x_374) ;  /* 0x000000000f087348 */ /* 0x007fea0003c00000 */
[----:B------:R3:W4:Y:S02]  /*11bf0*/  SHFL.IDX P6, R14, R13, R12, R11 ;  /* 0x0000000c0d0e7389 */ /* 0x00072400000c000b */
[----:B01234-:R-:W-:Y:S01]  /*11c00*/  ENDCOLLECTIVE ;  /* 0x000000000000791b */ /* 0x01ffe20003800000 */
.L_x_374:
[----:B------:R-:W-:Y:S05]  /*11c10*/  BSYNC B0 ;  /* 0x0000000000007941 */ /* 0x000fea0003800000 */
.L_x_373:
[----:B------:R-:W-:Y:S05]  /*11c20*/  BRA `(.L_x_294) ;  /* 0xffffffd8009c7947 */ /* 0x000fea000383ffff */
.L_x_299:
[----:B0-----:R0:W2:Y:S02]  /*11c30*/  SYNCS.PHASECHK.TRANS64.TRYWAIT P0, [R9+URZ+0x30820], R0 ;  /* 0x03082000090075a7 */ /* 0x0010a4000800017f */
[----:B--2---:R-:W-:Y:S05]  /*11c40*/  @!P0 NANOSLEEP.SYNCS 0x989680 ;  /* 0x009896800000895d */ /* 0x004fea0003900000 */
[----:B------:R-:W2:Y:S02]  /*11c50*/  @!P0 SYNCS.PHASECHK.TRANS64 P0, [R9+URZ+0x30820], R0 ;  /* 0x03082000090085a7 */ /* 0x000ea4000800007f */
[----:B--2---:R-:W-:Y:S05]  /*11c60*/  @!P0 BRA `(.L_x_299) ;  /* 0xfffffffc00f08947 */ /* 0x004fea000383ffff */
[----:B------:R-:W-:Y:S05]  /*11c70*/  BRA `(.L_x_375) ;  /* 0xffffffdc00887947 */ /* 0x000fea000383ffff */
.L_x_300:
[----:B------:R-:W2:Y:S01]  /*11c80*/  S2R R2, SR_TID.X ;  /* 0x0000000000027919 */ /* 0x000ea20000002100 */
[----:B------:R-:W-:Y:S01]  /*11c90*/  BSSY B0, `(.L_x_376) ;  /* 0x000000a000007945 */ /* 0x000fe20003800000 */
[----:B------:R-:W-:Y:S01]  /*11ca0*/  MOV R12, RZ ;  /* 0x000000ff000c7202 */ /* 0x000fe20000000f00 */
[----:B------:R-:W-:Y:S02]  /*11cb0*/  IMAD.MOV.U32 R11, RZ, RZ, 0x1f ;  /* 0x0000001fff0b7424 */ /* 0x000fe400078e00ff */
[----:B------:R-:W-:Y:S01]  /*11cc0*/  IMAD.MOV.U32 R15, RZ, RZ, -0x1 ;  /* 0xffffffffff0f7424 */ /* 0x000fe200078e00ff */
[----:B--2---:R-:W-:-:S04]  /*11cd0*/  SHF.R.U32.HI R2, RZ, 0x5, R2 ;  /* 0x00000005ff027819 */ /* 0x004fc80000011602 */
[----:B------:R-:W-:-:S05]  /*11ce0*/  LOP3.LUT R2, R2, 0x3, RZ, 0xc0, !PT ;  /* 0x0000000302027812 */ /* 0x000fca00078ec0ff */
[----:B------:R-:W-:-:S07]  /*11cf0*/  IMAD.MOV.U32 R13, RZ, RZ, R2 ;  /* 0x000000ffff0d7224 */ /* 0x000fce00078e0002 */
[----:B01-3--:R-:W-:Y:S05]  /*11d00*/  WARPSYNC.COLLECTIVE R15, `(.L_x_377) ;  /* 0x000000000f087348 */ /* 0x00bfea0003c00000 */
[----:B------:R2:W4:Y:S02]  /*11d10*/  SHFL.IDX P6, R14, R13, R12, R11 ;  /* 0x0000000c0d0e7389 */ /* 0x00052400000c000b */
[----:B01234-:R-:W-:Y:S01]  /*11d20*/  ENDCOLLECTIVE ;  /* 0x000000000000791b */ /* 0x01ffe20003800000 */
.L_x_377:
[----:B------:R-:W-:Y:S05]  /*11d30*/  BSYNC B0 ;  /* 0x0000000000007941 */ /* 0x000fea0003800000 */
.L_x_376:
[----:B------:R-:W-:Y:S05]  /*11d40*/  BRA `(.L_x_378) ;  /* 0xffffffdc00707947 */ /* 0x000fea000383ffff */
.L_x_303:
[----:B------:R-:W-:Y:S01]  /*11d50*/  BSSY B1, `(.L_x_379) ;  /* 0x0000006000017945 */ /* 0x000fe20003800000 */
[----:B------:R-:W-:-:S07]  /*11d60*/  IMAD.MOV.U32 R15, RZ, RZ, -0x1 ;  /* 0xffffffffff0f7424 */ /* 0x000fce00078e00ff */
[----:B01-3--:R-:W-:Y:S05]  /*11d70*/  WARPSYNC.COLLECTIVE R15, `(.L_x_380) ;  /* 0x000000000f0c7348 */ /* 0x00bfea0003c00000 */
[----:B------:R-:W-:Y:S02]  /*11d80*/  ELECT P6, UR62, PT ;  /* 0x00000000003e782f */ /* 0x000fe400038c0000 */
[----:B------:R-:W-:Y:S01]  /*11d90*/  MOV R14, UR62 ;  /* 0x0000003e000e7c02 */ /* 0x000fe20008000f00 */
[----:B01-3--:R-:W-:Y:S10]  /*11da0*/  ENDCOLLECTIVE ;  /* 0x000000000000791b */ /* 0x00bff40003800000 */
.L_x_380:
[----:B------:R-:W-:Y:S05]  /*11db0*/  BSYNC B1 ;  /* 0x0000000000017941 */ /* 0x000fea0003800000 */
.L_x_379:
[----:B------:R-:W-:Y:S05]  /*11dc0*/  BRA `(.L_x_381) ;  /* 0xffffffdc00687947 */ /* 0x000fea000383ffff */
.L_x_305:
[----:B0-----:R0:W1:Y:S02]  /*11dd0*/  SYNCS.PHASECHK.TRANS64.TRYWAIT P0, [R5+URZ], R4 ;  /* 0x00000004050075a7 */ /* 0x001064000800017f */
[----:B-1----:R-:W-:Y:S05]  /*11de0*/  @!P0 NANOSLEEP.SYNCS 0x989680 ;  /* 0x009896800000895d */ /* 0x002fea0003900000 */
[----:B------:R-:W1:Y:S02]  /*11df0*/  @!P0 SYNCS.PHASECHK.TRANS64 P0, [R5+URZ], R4 ;  /* 0x00000004050085a7 */ /* 0x000e64000800007f */
[----:B-1----:R-:W-:Y:S05]  /*11e00*/  @!P0 BRA `(.L_x_305) ;  /* 0xfffffffc00f08947 */ /* 0x002fea000383ffff */
[----:B------:R-:W-:Y:S05]  /*11e10*/  BRA `(.L_x_382) ;  /* 0xffffffdc009c7947 */ /* 0x000fea000383ffff */
.L_x_306:
[----:B-1----:R1:W2:Y:S02]  /*11e20*/  SYNCS.PHASECHK.TRANS64.TRYWAIT P0, [R3+URZ], R2 ;  /* 0x00000002030075a7 */ /* 0x0022a4000800017f */
[----:B--2---:R-:W-:Y:S05]  /*11e30*/  @!P0 NANOSLEEP.SYNCS 0x989680 ;  /* 0x009896800000895d */ /* 0x004fea0003900000 */
[----:B------:R-:W2:Y:S02]  /*11e40*/  @!P0 SYNCS.PHASECHK.TRANS64 P0, [R3+URZ], R2 ;  /* 0x00000002030085a7 */ /* 0x000ea4000800007f */
[----:B--2---:R-:W-:Y:S05]  /*11e50*/  @!P0 BRA `(.L_x_306) ;  /* 0xfffffffc00f08947 */ /* 0x004fea000383ffff */
[----:B------:R-:W-:Y:S05]  /*11e60*/  BRA `(.L_x_383) ;  /* 0xffffffdc00907947 */ /* 0x000fea000383ffff */
.L_x_308:
[----:B--2---:R2:W4:Y:S02]  /*11e70*/  SYNCS.PHASECHK.TRANS64.TRYWAIT P0, [R23+URZ], R4 ;  /* 0x00000004170075a7 */ /* 0x004524000800017f */
[----:B----4-:R-:W-:Y:S05]  /*11e80*/  @!P0 NANOSLEEP.SYNCS 0x989680 ;  /* 0x009896800000895d */ /* 0x010fea0003900000 */
[----:B------:R-:W4:Y:S02]  /*11e90*/  @!P0 SYNCS.PHASECHK.TRANS64 P0, [R23+URZ], R4 ;  /* 0x00000004170085a7 */ /* 0x000f24000800007f */
[----:B----4-:R-:W-:Y:S05]  /*11ea0*/  @!P0 BRA `(.L_x_308) ;  /* 0xfffffffc00f08947 */ /* 0x010fea000383ffff */
[----:B------:R-:W-:Y:S05]  /*11eb0*/  BRA `(.L_x_384) ;  /* 0xffffffdc00947947 */ /* 0x000fea000383ffff */
.L_x_385:
        /* <DEDUP_REMOVED lines=12> */
.L_x_2641:


//--------------------- .text._ZN7cutlass13device_kernelIN5flash11enable_sm90INS1_16FlashAttnFwdSm90INS1_25CollectiveMainloopFwdSm90ILi2EN4cute5tupleIJNS5_1CILi1EEES8_S8_EEENS6_IJNS7_ILi192EEESA_NS7_ILi64EEEEEELi64ENS_10bfloat16_tEfNS_4arch4Sm90ELb0ELb0ELb1ELb1ELb0ELb1ELb0ELb0ELb1ELb1ELb0ELb0EEENS1_21CollectiveEpilogueFwdINS6_IJSA_SB_SA_EEES9_SD_SF_Li384ELb1ELb1ELb0ELb0EEENS1_36VarlenDynamicPersistentTileSchedulerILi192ELi192ELi384ELi128ELb0ELb1ELb1ELb0ELb1ELb1EEEEEEEEEvNT_6ParamsE --------------------------
	.section	.text._ZN7cutlass13device_kernelIN5flash11enable_sm90INS1_16FlashAttnFwdSm90INS1_25CollectiveMainloopFwdSm90ILi2EN4cute5tupleIJNS5_1CILi1EEES8_S8_EEENS6_IJNS7_ILi192EEESA_NS7_ILi64EEEEEELi64ENS_10bfloat16_tEfNS_4arch4Sm90ELb0ELb0ELb1ELb1ELb0ELb1ELb0ELb0ELb1ELb1ELb0ELb0EEENS1_21CollectiveEpilogueFwdINS6_IJSA_SB_SA_EEES9_SD_SF_Li384ELb1ELb1ELb0ELb0EEENS1_36VarlenDynamicPersistentTileSchedulerILi192ELi192ELi384ELi128ELb0ELb1ELb1ELb0ELb1ELb1EEEEEEEEEvNT_6ParamsE,"ax",@progbits
	.align	128
.text._ZN7cutlass13device_kernelIN5flash11enable_sm90INS1_16FlashAttnFwdSm90INS1_25CollectiveMainloopFwdSm90ILi2EN4cute5tupleIJNS5_1CILi1EEES8_S8_EEENS6_IJNS7_ILi192EEESA_NS7_ILi64EEEEEELi64ENS_10bfloat16_tEfNS_4arch4Sm90ELb0ELb0ELb1ELb1ELb0ELb1ELb0ELb0ELb1ELb1ELb0ELb0EEENS1_21CollectiveEpilogueFwdINS6_IJSA_SB_SA_EEES9_SD_SF_Li384ELb1ELb1ELb0ELb0EEENS1_36VarlenDynamicPersistentTileSchedulerILi192ELi192ELi384ELi128ELb0ELb1ELb1ELb0ELb1ELb1EEEEEEEEEvNT_6ParamsE:
        .type           _ZN7cutlass13device_kernelIN5flash11enable_sm90INS1_16FlashAttnFwdSm90INS1_25CollectiveMainloopFwdSm90ILi2EN4cute5tupleIJNS5_1CILi1EEES8_S8_EEENS6_IJNS7_ILi192EEESA_NS7_ILi64EEEEEELi64ENS_10bfloat16_tEfNS_4arch4Sm90ELb0ELb0ELb1ELb1ELb0ELb1ELb0ELb0ELb1ELb1ELb0ELb0EEENS1_21CollectiveEpilogueFwdINS6_IJSA_SB_SA_EEES9_SD_SF_Li384ELb1ELb1ELb0ELb0EEENS1_36VarlenDynamicPersistentTileSchedulerILi192ELi192ELi384ELi128ELb0ELb1ELb1ELb0ELb1ELb1EEEEEEEEEvNT_6ParamsE,@function
        .size           _ZN7cutlass13device_kernelIN5flash11enable_sm90INS1_16FlashAttnFwdSm90INS1_25CollectiveMainloopFwdSm90ILi2EN4cute5tupleIJNS5_1CILi1EEES8_S8_EEENS6_IJNS7_ILi192EEESA_NS7_ILi64EEEEEELi64ENS_10bfloat16_tEfNS_4arch4Sm90ELb0ELb0ELb1ELb1ELb0ELb1ELb0ELb0ELb1ELb1ELb0ELb0EEENS1_21CollectiveEpilogueFwdINS6_IJSA_SB_SA_EEES9_SD_SF_Li384ELb1ELb1ELb0ELb0EEENS1_36VarlenDynamicPersistentTileSchedulerILi192ELi192ELi384ELi128ELb0ELb1ELb1ELb0ELb1ELb1EEEEEEEEEvNT_6ParamsE,(.L_x_2642 - _ZN7cutlass13device_kernelIN5flash11enable_sm90INS1_16FlashAttnFwdSm90INS1_25CollectiveMainloopFwdSm90ILi2EN4cute5tupleIJNS5_1CILi1EEES8_S8_EEENS6_IJNS7_ILi192EEESA_NS7_ILi64EEEEEELi64ENS_10bfloat16_tEfNS_4arch4Sm90ELb0ELb0ELb1ELb1ELb0ELb1ELb0ELb0ELb1ELb1ELb0ELb0EEENS1_21CollectiveEpilogueFwdINS6_IJSA_SB_SA_EEES9_SD_SF_Li384ELb1ELb1ELb0ELb0EEENS1_36VarlenDynamicPersistentTileSchedulerILi192ELi192ELi384ELi128ELb0ELb1ELb1ELb0ELb1ELb1EEEEEEEEEvNT_6ParamsE)
        .other          _ZN7cutlass13device_kernelIN5flash11enable_sm90INS1_16FlashAttnFwdSm90INS1_25CollectiveMainloopFwdSm90ILi2EN4cute5tupleIJNS5_1CILi1EEES8_S8_EEENS6_IJNS7_ILi192EEESA_NS7_ILi64EEEEEELi64ENS_10bfloat16_tEfNS_4arch4Sm90ELb0ELb0ELb1ELb1ELb0ELb1ELb0ELb0ELb1ELb1ELb0ELb0EEENS1_21CollectiveEpilogueFwdINS6_IJSA_SB_SA_EEES9_SD_SF_Li384ELb1ELb1ELb0ELb0EEENS1_36VarlenDynamicPersistentTileSchedulerILi192ELi192ELi384ELi128ELb0ELb1ELb1ELb0ELb1ELb1EEEEEEEEEvNT_6ParamsE,@"STO_CUDA_ENTRY STV_DEFAULT"
_ZN7cutlass13device_kernelIN5flash11enable_sm90INS1_16FlashAttnFwdSm90INS1_25CollectiveMainloopFwdSm90ILi2EN4cute5tupleIJNS5_1CILi1EEES8_S8_EEENS6_IJNS7_ILi192EEESA_NS7_ILi64EEEEEELi64ENS_10bfloat16_tEfNS_4arch4Sm90ELb0ELb0ELb1ELb1ELb0ELb1ELb0ELb0ELb1ELb1ELb0ELb0EEENS1_21CollectiveEpilogueFwdINS6_IJSA_SB_SA_EEES9_SD_SF_Li384ELb1ELb1ELb0ELb0EEENS1_36VarlenDynamicPersistentTileSchedulerILi192ELi192ELi384ELi128ELb0ELb1ELb1ELb0ELb1ELb1EEEEEEEEEvNT_6ParamsE:
[----:B------:R-:W0:Y:S02]  /*0000*/  LDC R1, c[0x0][0x28] ;  /* 0x00000a00ff017b82 */ /* 0x000e240000000800 */
[----:B0-----:R-:W-:Y:S01]  /*0010*/  VIADD R1, R1, 0xffffff38 ;  /* 0xffffff3801017836 */ /* 0x001fe20000000000 */
[----:B------:R-:W0:Y:S01]  /*0020*/  S2R R3, SR_TID.X ;  /* 0x0000000000037919 */ /* 0x000e220000002100 */
[----:B------:R-:W-:Y:S01]  /*0030*/  ELECT P0, URZ, PT ;  /* 0x00000000003f782f */ /* 0x000fe20003800000 */
[----:B------:R-:W-:Y:S01]  /*0040*/  BSSY B0, `(.L_x_386) ;  /* 0x0000013000007945 */ /* 0x000fe20003800000 */
[----:B0-----:R-:W-:-:S05]  /*0050*/  SHF.R.U32.HI R0, RZ, 0x5, R3 ;  /* 0x00000005ff007819 */ /* 0x001fca0000011603 */
[----:B------:R-:W0:Y:S02]  /*0060*/  SHFL.IDX PT, R2, R0, RZ, 0x1f ;  /* 0x00001fff00027589 */ /* 0x000e2400000e0000 */
[----:B0-----:R-:W-:-:S13]  /*0070*/  ISETP.EQ.AND P0, PT, R2, RZ, P0 ;  /* 0x000000ff0200720c */ /* 0x001fda0000702270 */
[----:B------:R-:W-:Y:S05]  /*0080*/  @!P0 BRA `(.L_x_387) ;  /* 0x0000000000388947 */ /* 0x000fea0003800000 */
[----:B------:R-:W-:Y:S02]  /*0090*/  ULDC.64 UR4, c[0x0][0x198] ;  /* 0x0000660000047ab9 */ /* 0x000fe40000000a00 */
[----:B------:R-:W-:Y:S02]  /*00a0*/  UIADD3 UR6, UP0, UR4, 0x370, URZ ;  /* 0x0000037004067890 */ /* 0x000fe4000ff1e03f */
[----:B------:R-:W-:Y:S02]  /*00b0*/  UIADD3 UR8, UP1, UR4, 0x470, URZ ;  /* 0x0000047004087890 */ /* 0x000fe4000ff3e03f */
[----:B------:R-:W-:Y:S02]  /*00c0*/  UIADD3 UR10, UP2, UR4, 0x570, URZ ;  /* 0x00000570040a7890 */ /* 0x000fe4000ff5e03f */
[----:B------:R-:W-:Y:S02]  /*00d0*/  UIADD3 UR4, UP3, UR4, 0x670, URZ ;  /* 0x0000067004047890 */ /* 0x000fe4000ff7e03f */
[----:B------:R-:W-:-:S02]  /*00e0*/  UIADD3.X UR7, URZ, UR5, URZ, UP0, !UPT ;  /* 0x000000053f077290 */ /* 0x000fc400087fe43f */
[----:B------:R-:W-:Y:S02]  /*00f0*/  UIADD3.X UR9, URZ, UR5, URZ, UP1, !UPT ;  /* 0x000000053f097290 */ /* 0x000fe40008ffe43f */
[----:B------:R-:W-:Y:S02]  /*0100*/  UIADD3.X UR11, URZ, UR5, URZ, UP2, !UPT ;  /* 0x000000053f0b7290 */ /* 0x000fe400097fe43f */
[----:B------:R-:W-:-:S03]  /*0110*/  UIADD3.X UR5, URZ, UR5, URZ, UP3, !UPT ;  /* 0x000000053f057290 */ /* 0x000fc60009ffe43f */
[----:B------:R0:W-:Y:S02]  /*0120*/  UTMACCTL.PF [UR6] ;  /* 0x00000000060079b9 */ /* 0x0001e40008040000 */
[----:B------:R0:W-:Y:S02]  /*0130*/  UTMACCTL.PF [UR8] ;  /* 0x00000000080079b9 */ /* 0x0001e40008040000 */
[----:B------:R0:W-:Y:S02]  /*0140*/  UTMACCTL.PF [UR10] ;  /* 0x000000000a0079b9 */ /* 0x0001e40008040000 */
[----:B------:R0:W-:Y:S02]  /*0150*/  UTMACCTL.PF [UR4] ;  /* 0x00000000040079b9 */ /* 0x0001e40008040000 */
[----:B0-----:R-:W-:Y:S01]  /*0160*/  NOP ;  /* 0x0000000000007918 */ /* 0x001fe20000000000 */
.L_x_387:
[----:B------:R-:W-:Y:S05]  /*0170*/  BSYNC B0 ;  /* 0x0000000000007941 */ /* 0x000fea0003800000 */
.L_x_386:
[----:B------:R-:W-:Y:S01]  /*0180*/  VOTEU.ANY UP0, P0 ;  /* 0x00000000003f7886 */ /* 0x000fe20000000100 */
[----:B------:R-:W0:Y:S01]  /*0190*/  SHFL.IDX PT, R2, R0, RZ, 0x1f ;  /* 0x00001fff00027589 */ /* 0x000e2200000e0000 */
[----:B------:R-:W-:Y:S01]  /*01a0*/  UMOV UR4, 0x80 ;  /* 0x0000008000047882 */ /* 0x000fe20000000000 */
[----:B------:R-:W-:Y:S01]  /*01b0*/  UMOV UR7, 0x180 ;  /* 0x0000018000077882 */ /* 0x000fe20000000000 */
[----:B------:R-:W-:Y:S01]  /*01c0*/  SHF.R.U32.HI R3, RZ, 0x7, R3 ;  /* 0x00000007ff037819 */ /* 0x000fe20000011603 */
[----:B------:R-:W1:Y:S01]  /*01d0*/  @UP0 S2UR UR8, SR_CgaCtaId ;  /* 0x00000000000809c3 */ /* 0x000e620000008800 */
[----:B------:R-:W-:Y:S01]  /*01e0*/  @UP0 UMOV UR6, 0x400 ;  /* 0x0000040000060882 */ /* 0x000fe20000000000 */
[----:B------:R-:W-:-:S04]  /*01f0*/  @UP0 UIADD3 UR4, -UR4, 0x100000, URZ ;  /* 0x0010000004040890 */ /* 0x000fc8000fffe13f */
[----:B------:R-:W-:Y:S02]  /*0200*/  @UP0 USHF.L.U32 UR5, UR4, 0xb, URZ ;  /* 0x0000000b04050899 */ /* 0x000fe4000800063f */
[----:B------:R-:W-:Y:S01]  /*0210*/  @UP0 USHF.L.U32 UR4, UR4, 0x1, URZ ;  /* 0x0000000104040899 */ /* 0x000fe2000800063f */
[----:B------:R-:W-:Y:S01]  /*0220*/  VOTEU.ANY UP1, P0 ;  /* 0x00000000003f7886 */ /* 0x000fe20000020100 */
[----:B0-----:R-:W-:Y:S02]  /*0230*/  ISETP.NE.AND P1, PT, R2, RZ, PT ;  /* 0x000000ff0200720c */ /* 0x001fe40003f25270 */
[----:B------:R0:W2:Y:S01]  /*0240*/  SHFL.IDX PT, R2, R3, RZ, 0x1f ;  /* 0x00001fff03027589 */ /* 0x0000a200000e0000 */
[----:B-1----:R-:W-:Y:S02]  /*0250*/  @UP0 ULEA UR8, UR8, UR6, 0x18 ;  /* 0x0000000608080291 */ /* 0x002fe4000f8ec03f */
[----:B------:R-:W-:-:S04]  /*0260*/  @UP0 UIADD3 UR6, -UR7, 0x100000, URZ ;  /* 0x0010000007060890 */ /* 0x000fc8000fffe13f */
[----:B------:R-:W-:Y:S02]  /*0270*/  @UP0 USHF.L.U32 UR7, UR6, 0xb, URZ ;  /* 0x0000000b06070899 */ /* 0x000fe4000800063f */
[----:B------:R-:W-:Y:S01]  /*0280*/  @UP0 USHF.L.U32 UR6, UR6, 0x1, URZ ;  /* 0x0000000106060899 */ /* 0x000fe2000800063f */
[----:B------:R-:W-:Y:S01]  /*0290*/  VOTEU.ANY UP0, P0 ;  /* 0x00000000003f7886 */ /* 0x000fe20000000100 */
[----:B------:R-:W1:Y:S04]  /*02a0*/  FENCE.VIEW.ASYNC.S ;  /* 0x00000000000073c6 */ /* 0x000e680000000000 */
[----:B-1----:R0:W1:Y:S06]  /*02b0*/  @UP0 SYNCS.EXCH.64 URZ, [UR8+0x30800], UR4 ;  /* 0x03080004083f05b2 */ /* 0x00206c0008000100 */
[----:B------:R0:W3:Y:S02]  /*02c0*/  @UP1 SYNCS.EXCH.64 URZ, [UR8+0x30820], UR6 ;  /* 0x03082006083f15b2 */ /* 0x0000e40008000100 */
[----:B0-----:R-:W-:Y:S05]  /*02d0*/  @P1 BRA `(.L_x_388) ;  /* 0x0000000000481947 */ /* 0x001fea0003800000 */
[----:B------:R-:W0:Y:S01]  /*02e0*/  S2UR UR5, SR_CgaCtaId ;  /* 0x00000000000579c3 */ /* 0x000e220000008800 */
        /* <DEDUP_REMOVED lines=15> */
[----:B------:R0:W0:Y:S01]  /*03e0*/  SYNCS.EXCH.64 URZ, [UR8+0x30848], UR6 ;  /* 0x03084806083f75b2 */ /* 0x0000220008000100 */
[----:B------:R-:W-:Y:S01]  /*03f0*/  NOP ;  /* 0x0000000000007918 */ /* 0x000fe20000000000 */
.L_x_388:
[----:B------:R-:W5:Y:S01]  /*0400*/  SHFL.IDX PT, R3, R0, RZ, 0x1f ;  /* 0x00001fff00037589 */ /* 0x000f6200000e0000 */
[----:B------:R-:W-:Y:S01]  /*0410*/  NOP ;  /* 0x0000000000007918 */ /* 0x000fe20000000000 */
[----:B-----5:R-:W-:-:S13]  /*0420*/  ISETP.NE.AND P0, PT, R3, RZ, PT ;  /* 0x000000ff0300720c */ /* 0x020fda0003f05270 */
        /* <DEDUP_REMOVED lines=17> */
[----:B------:R0:W0:Y:S01]  /*0540*/  SYNCS.EXCH.64 URZ, [UR8+0x30868], UR6 ;  /* 0x03086806083f75b2 */ /* 0x0000220008000100 */
[----:B------:R-:W-:Y:S01]  /*0550*/  NOP ;  /* 0x0000000000007918 */ /* 0x000fe20000000000 */
.L_x_389:
[----:B------:R-:W5:Y:S01]  /*0560*/  SHFL.IDX PT, R3, R0, RZ, 0x1f ;  /* 0x00001fff00037589 */ /* 0x000f6200000e0000 */
[----:B------:R-:W-:Y:S01]  /*0570*/  NOP ;  /* 0x0000000000007918 */ /* 0x000fe20000000000 */
[----:B-----5:R-:W-:-:S13]  /*0580*/  ISETP.NE.AND P0, PT, R3, RZ, PT ;  /* 0x000000ff0300720c */ /* 0x020fda0003f05270 */
        /* <DEDUP_REMOVED lines=13> */
[----:B------:R0:W0:Y:S01]  /*0660*/  SYNCS.EXCH.64 URZ, [UR6+0x30888], UR4 ;  /* 0x03088804063f75b2 */ /* 0x0000220008000100 */
[----:B------:R-:W-:Y:S01]  /*0670*/  NOP ;  /* 0x0000000000007918 */ /* 0x000fe20000000000 */
.L_x_390:
        /* <DEDUP_REMOVED lines=22> */
.L_x_391:
        /* <DEDUP_REMOVED lines=22> */
.L_x_392:
[----:B--2---:R-:W-:Y:S01]  /*0940*/  ISETP.NE.AND P0, PT, R2, RZ, PT ;  /* 0x000000ff0200720c */ /* 0x004fe20003f05270 */
[----:B------:R-:W-:Y:S01]  /*0950*/  IMAD.MOV.U32 R2, RZ, RZ, 0x1 ;  /* 0x00000001ff027424 */ /* 0x000fe200078e00ff */
[----:B------:R-:W-:Y:S01]  /*0960*/  NOP ;  /* 0x0000000000007918 */ /* 0x000fe20000000000 */
[----:B------:R-:W-:Y:S01]  /*0970*/  ULDC.64 UR56, c[0x0][0x208] ;  /* 0x0000820000387ab9 */ /* 0x000fe20000000a00 */
[----:B------:R-:W-:Y:S02]  /*0980*/  BSSY B9, `(.L_x_393) ;  /* 0x00017a2000097945 */ /* 0x000fe40003800000 */
[----:B------:R-:W-:-:S05]  /*0990*/  SEL R2, R2, 0x2, !P0 ;  /* 0x0000000202027807 */ /* 0x000fca0004000000 */
[----:B------:R2:W-:Y:S01]  /*09a0*/  STL [R1+0x40], R2 ;  /* 0x0000400201007387 */ /* 0x0005e20000100800 */
[----:B01-34-:R-:W-:Y:S06]  /*09b0*/  BAR.SYNC.DEFER_BLOCKING 0x0 ;  /* 0x0000000000007b1d */ /* 0x01bfec0000010000 */
[----:B------:R-:W-:Y:S05]  /*09c0*/  @!P0 BRA `(.L_x_394) ;  /* 0x0000011400fc8947 */ /* 0x000fea0003800000 */
.L_x_395:
[----:B------:R-:W-:-:S08]  /*09d0*/  NOP ;  /* 0x0000000000007918 */ /* 0x000fd00000000000 */
[----:B------:R-:W0:Y:S02]  /*09e0*/  USETMAXREG.TRY_ALLOC.CTAPOOL UP0, 0xa0 ;  /* 0x000000a0000079c8 */ /* 0x000e240008000600 */
[----:B0-----:R-:W-:-:S13]  /*09f0*/  PLOP3.LUT P0, PT, PT, PT, UP0, 0x80, 0x0 ;  /* 0x000000000000781c */ /* 0x001fda0003f0f008 */
[----:B------:R-:W-:Y:S05]  /*0a00*/  @!P0 BRA `(.L_x_395) ;  /* 0xfffffffc00f08947 */ /* 0x000fea000383ffff */
[----:B------:R-:W3:Y:S01]  /*0a10*/  LDL.LU R0, [R1] ;  /* 0x0000000001007983 */ /* 0x000ee20000300800 */
[----:B--2---:R-:W0:Y:S01]  /*0a20*/  S2R R2, SR_TID.X ;  /* 0x0000000000027919 */ /* 0x004e220000002100 */
[----:B------:R-:W1:Y:S01]  /*0a30*/  S2UR UR5, SR_CgaCtaId ;  /* 0x00000000000579c3 */ /* 0x000e620000008800 */
[----:B------:R-:W-:Y:S01]  /*0a40*/  UMOV UR4, 0x400 ;  /* 0x0000040000047882 */ /* 0x000fe20000000000 */
[----:B0-----:R-:W-:-:S06]  /*0a50*/  SHF.R.U32.HI R2, RZ, 0x7, R2 ;  /* 0x00000007ff027819 */ /* 0x001fcc0000011602 */
[----:B------:R-:W-:Y:S06]  /*0a60*/  BAR.ARV 0x8, 0x200 ;  /* 0x0208000000007b1d */ /* 0x000fec0000002000 */
[----:B------:R-:W-:-:S13]  /*0a70*/  ISETP.NE.AND P0, PT, R2, 0x1, PT ;  /* 0x000000010200780c */ /* 0x000fda0003f05270 */
[----:B------:R-:W-:Y:S08]  /*0a80*/  @!P0 BAR.ARV 0x9, 0x100 ;  /* 0x0244000000008b1d */ /* 0x000ff00000002000 */
[----:B------:R-:W-:Y:S01]  /*0a90*/  BAR.SYNC.DEFER_BLOCKING 0x5, 0x200 ;  /* 0x0148000000007b1d */ /* 0x000fe20000010000 */
[----:B-1----:R-:W-:-:S06]  /*0aa0*/  ULEA UR4, UR5, UR4, 0x18 ;  /* 0x0000000405047291 */ /* 0x002fcc000f8ec03f */
[----:B------:R-:W-:Y:S01]  /*0ab0*/  IMAD.U32 R2, RZ, RZ, UR4 ;  /* 0x00000004ff027e24 */ /* 0x000fe2000f8e00ff */
[----:B------:R-:W-:-:S04]  /*0ac0*/  ULDC UR4, c[0x0][0xc3c] ;  /* 0x00030f0000047ab9 */ /* 0x000fc80000000800 */
[----:B------:R-:W0:Y:S01]  /*0ad0*/  LDS.128 R32, [R2+0x308d0] ;  /* 0x0308d00002207984 */ /* 0x000e220000000c00 */
[----:B------:R-:W-:Y:S06]  /*0ae0*/  BAR.ARV 0x4, 0x200 ;  /* 0x0108000000007b1d */ /* 0x000fec0000002000 */
[----:B---3--:R-:W-:-:S04]  /*0af0*/  LOP3.LUT R0, R0, 0xfffffff7, RZ, 0xc0, !PT ;  /* 0xfffffff700007812 */ /* 0x008fc800078ec0ff */
[----:B------:R-:W-:-:S05]  /*0b00*/  @P0 LOP3.LUT R0, R0, 0x8, RZ, 0xfc, !PT ;  /* 0x0000000800000812 */ /* 0x000fca00078efcff */
[----:B------:R1:W-:Y:S01]  /*0b10*/  STL [R1], R0 ;  /* 0x0000000001007387 */ /* 0x0003e20000100800 */
[----:B0-----:R-:W-:-:S13]  /*0b20*/  ISETP.GE.AND P0, PT, R35, UR4, PT ;  /* 0x0000000423007c0c */ /* 0x001fda000bf06270 */
[----:B-1----:R-:W-:Y:S05]  /*0b30*/  @P0 BRA `(.L_x_396) ;  /* 0x0000017800180947 */ /* 0x002fea0003800000 */
[----:B------:R-:W2:Y:S01]  /*0b40*/  LDL.LU R14, [R1+0x40] ;  /* 0x00004000010e7983 */ /* 0x000ea20000300800 */
[----:B------:R-:W0:Y:S02]  /*0b50*/  S2R R0, SR_TID.X ;  /* 0x0000000000007919 */ /* 0x000e240000002100 */
[----:B0-----:R-:W-:-:S05]  /*0b60*/  VIADD R13, R0, 0xffffff80 ;  /* 0xffffff80000d7836 */ /* 0x001fca0000000000 */
[----:B------:R-:W-:-:S04]  /*0b70*/  SHF.R.S32.HI R0, RZ, 0x1f, R13 ;  /* 0x0000001fff007819 */ /* 0x000fc8000001140d */
[----:B------:R-:W-:-:S04]  /*0b80*/  LEA.HI R3, R0, R13, RZ, 0x7 ;  /* 0x0000000d00037211 */ /* 0x000fc800078f38ff */
[----:B------:R-:W-:-:S05]  /*0b90*/  LOP3.LUT R4, R3, 0xffffff80, RZ, 0xc0, !PT ;  /* 0xffffff8003047812 */ /* 0x000fca00078ec0ff */
[----:B------:R-:W-:-:S05]  /*0ba0*/  IMAD.IADD R16, R13, 0x1, -R4 ;  /* 0x000000010d107824 */ /* 0x000fca00078e0a04 */
[----:B------:R-:W-:-:S04]  /*0bb0*/  SHF.R.S32.HI R9, RZ, 0x1f, R16 ;  /* 0x0000001fff097819 */ /* 0x000fc80000011410 */
[----:B------:R-:W-:Y:S02]  /*0bc0*/  LEA.HI R10, R9, R16, RZ, 0x2 ;  /* 0x00000010090a7211 */ /* 0x000fe400078f10ff */
[----:B------:R-:W-:Y:S02]  /*0bd0*/  LEA.HI R4, R0, R13, RZ, 0x4 ;  /* 0x0000000d00047211 */ /* 0x000fe400078f20ff */
[--C-:B------:R-:W-:Y:S02]  /*0be0*/  SHF.R.S32.HI R8, RZ, 0x2, R10.reuse ;  /* 0x00000002ff087819 */ /* 0x100fe4000001140a */
[----:B------:R-:W-:Y:S02]  /*0bf0*/  SHF.R.S32.HI R7, RZ, 0x1f, R10 ;  /* 0x0000001fff077819 */ /* 0x000fe4000001140a */
[----:B------:R-:W-:Y:S02]  /*0c00*/  LOP3.LUT R5, R4, 0xfffffff0, RZ, 0xc0, !PT ;  /* 0xfffffff004057812 */ /* 0x000fe400078ec0ff */
[----:B------:R-:W-:-:S04]  /*0c10*/  LEA.HI R7, R7, R8, RZ, 0x3 ;  /* 0x0000000807077211 */ /* 0x000fc800078f18ff */
[----:B------:R-:W-:Y:S01]  /*0c20*/  LOP3.LUT R11, R7, 0xfffffff8, RZ, 0xc0, !PT ;  /* 0xfffffff8070b7812 */ /* 0x000fe200078ec0ff */
[----:B------:R-:W-:Y:S01]  /*0c30*/  IMAD.IADD R5, R13, 0x1, -R5 ;  /* 0x000000010d057824 */ /* 0x000fe200078e0a05 */
[----:B------:R-:W-:-:S03]  /*0c40*/  SHF.R.S32.HI R7, RZ, 0x4, R4 ;  /* 0x00000004ff077819 */ /* 0x000fc60000011404 */
[----:B------:R-:W-:Y:S01]  /*0c50*/  IMAD.IADD R12, R8, 0x1, -R11 ;  /* 0x00000001080c7824 */ /* 0x000fe200078e0a0b */
[----:B------:R-:W-:Y:S02]  /*0c60*/  LEA.HI R8, R0, R13, RZ, 0x5 ;  /* 0x0000000d00087211 */ /* 0x000fe400078f28ff */
[----:B------:R-:W-:Y:S02]  /*0c70*/  LEA.HI R4, R4, R7, RZ, 0x1 ;  /* 0x0000000704047211 */ /* 0x000fe400078f08ff */
[----:B------:R-:W-:Y:S02]  /*0c80*/  LEA.HI R9, R9, R16, RZ, 0x5 ;  /* 0x0000001009097211 */ /* 0x000fe400078f28ff */
[----:B------:R-:W-:Y:S02]  /*0c90*/  SHF.R.S32.HI R6, RZ, 0x1f, R5 ;  /* 0x0000001fff067819 */ /* 0x000fe40000011405 */
[----:B------:R-:W-:Y:S02]  /*0ca0*/  SHF.R.S32.HI R18, RZ, 0x5, R8 ;  /* 0x00000005ff127819 */ /* 0x000fe40000011408 */
[----:B------:R-:W-:-:S02]  /*0cb0*/  LOP3.LUT R8, R4, 0x1ffffffe, RZ, 0xc0, !PT ;  /* 0x1ffffffe04087812 */ /* 0x000fc400078ec0ff */
[----:B------:R-:W-:Y:S02]  /*0cc0*/  SHF.R.S32.HI R9, RZ, 0x5, R9 ;  /* 0x00000005ff097819 */ /* 0x000fe40000011409 */
[----:B------:R-:W-:Y:S02]  /*0cd0*/  LEA.HI R6, R6, R5, RZ, 0x3 ;  /* 0x0000000506067211 */ /* 0x000fe400078f18ff */
[----:B------:R-:W-:Y:S01]  /*0ce0*/  SHF.R.S32.HI R15, RZ, 0x7, R3 ;  /* 0x00000007ff0f7819 */ /* 0x000fe20000011403 */
[----:B------:R-:W-:Y:S01]  /*0cf0*/  IMAD.IADD R8, R7, 0x1, -R8 ;  /* 0x0000000107087824 */ /* 0x000fe200078e0a08 */
[----:B------:R-:W-:Y:S01]  /*0d00*/  LOP3.LUT R4, R6, 0xfffffff8, RZ, 0xc0, !PT ;  /* 0xfffffff806047812 */ /* 0x000fe200078ec0ff */
[----:B------:R-:W-:Y:S01]  /*0d10*/  IMAD R12, R9, 0x10, R12 ;  /* 0x00000010090c7824 */ /* 0x000fe200078e020c */
[----:B------:R-:W-:Y:S01]  /*0d20*/  LOP3.LUT R10, R10, 0x7ffffffc, RZ, 0xc0, !PT ;  /* 0x7ffffffc0a0a7812 */ /* 0x000fe200078ec0ff */
[----:B------:R-:W-:Y:S02]  /*0d30*/  IMAD.SHL.U32 R7, R18, 0x400, RZ ;  /* 0x0000040012077824 */ /* 0x000fe400078e00ff */
[----:B------:R-:W-:Y:S01]  /*0d40*/  IMAD.HI R9, R15, 0x55555556, RZ ;  /* 0x555555560f097827 */ /* 0x000fe200078e02ff */
[----:B------:R-:W-:-:S03]  /*0d50*/  IADD3 R4, R5, -R4, RZ ;  /* 0x8000000405047210 */ /* 0x000fc60007ffe0ff */
[----:B------:R-:W-:Y:S01]  /*0d60*/  IMAD R5, R5, 0x40, R7 ;  /* 0x0000004005057824 */ /* 0x000fe200078e0207 */
[----:B------:R-:W-:Y:S01]  /*0d70*/  LEA.HI R9, R9, R9, RZ, 0x1 ;  /* 0x0000000909097211 */ /* 0x000fe200078f08ff */
[----:B------:R-:W-:Y:S02]  /*0d80*/  IMAD.SHL.U32 R8, R8, 0x8, RZ ;  /* 0x0000000808087824 */ /* 0x000fe400078e00ff */
[----:B------:R-:W-:Y:S02]  /*0d90*/  IMAD.MOV.U32 R11, RZ, RZ, -0x2 ;  /* 0xfffffffeff0b7424 */ /* 0x000fe400078e00ff */
[----:B------:R-:W-:Y:S01]  /*0da0*/  IMAD.IADD R10, R16, 0x1, -R10 ;  /* 0x00000001100a7824 */ /* 0x000fe200078e0a0a */
[C---:B------:R-:W-:Y:S01]  /*0db0*/  R2P PR, R4.reuse, 0x6 ;  /* 0x0000000604007804 */ /* 0x040fe20000000000 */
[----:B------:R-:W-:Y:S02]  /*0dc0*/  IMAD.SHL.U32 R3, R4, 0x40, RZ ;  /* 0x0000004004037824 */ /* 0x000fe400078e00ff */
[----:B------:R-:W-:-:S02]  /*0dd0*/  IMAD.IADD R5, R8, 0x1, R5 ;  /* 0x0000000108057824 */ /* 0x000fc400078e0205 */
[----:B------:R-:W-:Y:S02]  /*0de0*/  IMAD R4, R10, R11, 0xc0 ;  /* 0x000000c00a047424 */ /* 0x000fe400078e020b */
[----:B------:R-:W-:Y:S01]  /*0df0*/  IMAD R9, R9, -0x3, R15 ;  /* 0xfffffffd09097824 */ /* 0x000fe200078e020f */
[----:B------:R-:W-:Y:S01]  /*0e00*/  LEA.HI R0, R0, R13, RZ, 0x2 ;  /* 0x0000000d00007211 */ /* 0x000fe200078f10ff */
[----:B------:R0:W-:Y:S02]  /*0e10*/  STL [R1+0xb0], R5 ;  /* 0x0000b00501007387 */ /* 0x0001e40000100800 */
[----:B------:R-:W-:Y:S02]  /*0e20*/  IMAD R12, R9, 0x40, R12 ;  /* 0x00000040090c7824 */ /* 0x000fe400078e020c */
[----:B------:R2:W-:Y:S01]  /*0e30*/  STL [R1+0xa8], R4 ;  /* 0x0000a80401007387 */ /* 0x0005e20000100800 */
[----:B------:R-:W-:Y:S02]  /*0e40*/  LOP3.LUT R3, R3, 0x1c0, RZ, 0xc0, !PT ;  /* 0x000001c003037812 */ /* 0x000fe400078ec0ff */
[----:B------:R-:W-:Y:S01]  /*0e50*/  SHF.R.S32.HI R18, RZ, 0x2, R0 ;  /* 0x00000002ff127819 */ /* 0x000fe20000011400 */
[----:B------:R-:W-:Y:S01]  /*0e60*/  STL [R1+0xa4], R12 ;  /* 0x0000a40c01007387 */ /* 0x000fe20000100800 */
[----:B------:R-:W-:-:S02]  /*0e70*/  LOP3.LUT R8, R3, 0x8, R8, 0xf8, !PT ;  /* 0x0000000803087812 */ /* 0x000fc400078ef808 */
[----:B------:R-:W-:Y:S01]  /*0e80*/  SHF.R.U32.HI R3, RZ, 0x3, R3 ;  /* 0x00000003ff037819 */ /* 0x000fe20000011603 */
[----:B------:R-:W-:Y:S01]  /*0e90*/  VIADD R10, R18, 0x60 ;  /* 0x00000060120a7836 */ /* 0x000fe20000000000 */
[----:B------:R-:W-:Y:S02]  /*0ea0*/  SHF.L.U32 R6, R6, 0x6, RZ ;  /* 0x0000000606067819 */ /* 0x000fe400000006ff */
[----:B------:R-:W-:Y:S02]  /*0eb0*/  LOP3.LUT R3, R8, R3, RZ, 0x3c, !PT ;  /* 0x0000000308037212 */ /* 0x000fe400078e3cff */
[----:B------:R-:W-:Y:S02]  /*0ec0*/  LOP3.LUT R6, R6, 0x7ffffe00, RZ, 0xc0, !PT ;  /* 0x7ffffe0006067812 */ /* 0x000fe400078ec0ff */
[----:B0-----:R-:W-:Y:S02]  /*0ed0*/  SHF.R.S32.HI R5, RZ, 0x1f, R0 ;  /* 0x0000001fff057819 */ /* 0x001fe40000011400 */
[----:B------:R-:W-:-:S02]  /*0ee0*/  SHF.R.S32.HI R8, RZ, 0x1f, R10 ;  /* 0x0000001fff087819 */ /* 0x000fc4000001140a */
[----:B------:R-:W-:Y:S02]  /*0ef0*/  IADD3 R3, R3, R6, R7 ;  /* 0x0000000603037210 */ /* 0x000fe40007ffe007 */
[----:B------:R-:W-:Y:S02]  /*0f00*/  LEA.HI R5, R5, R18, RZ, 0x3 ;  /* 0x0000001205057211 */ /* 0x000fe400078f18ff */
[----:B------:R-:W-:Y:S01]  /*0f10*/  SHF.R.S32.HI R6, RZ, 0x1f, R18 ;  /* 0x0000001fff067819 */ /* 0x000fe20000011412 */
[----:B------:R-:W-:Y:S01]  /*0f20*/  IMAD.SHL.U32 R6, R10, 0x40, RZ ;  /* 0x000000400a067824 */ /* 0x000fe200078e00ff */
[----:B------:R-:W-:Y:S02]  /*0f30*/  LEA.HI R8, R8, R10, RZ, 0x3 ;  /* 0x0000000a08087211 */ /* 0x000fe400078f18ff */
[----:B------:R-:W-:Y:S01]  /*0f40*/  LOP3.LUT R7, R5, 0xfffffff8, RZ, 0xc0, !PT ;  /* 0xfffffff805077812 */ /* 0x000fe200078ec0ff */
[----:B------:R-:W-:Y:S02]  /*0f50*/  IMAD R11, R3, 0x2, R2 ;  /* 0x00000002030b7824 */ /* 0x000fe400078e0202 */
[----:B------:R-:W-:-:S02]  /*0f60*/  IMAD.SHL.U32 R8, R8, 0x40, RZ ;  /* 0x0000004008087824 */ /* 0x000fc400078e00ff */
[----:B------:R-:W-:Y:S02]  /*0f70*/  IMAD.IADD R7, R18, 0x1, -R7 ;  /* 0x0000000112077824 */ /* 0x000fe400078e0a07 */
[----:B------:R-:W-:Y:S01]  /*0f80*/  IMAD.MOV.U32 R9, RZ, RZ, 0x40 ;  /* 0x00000040ff097424 */ /* 0x000fe200078e00ff */
[----:B------:R-:W-:Y:S01]  /*0f90*/  CS2R R152, SRZ ;  /* 0x0000000000987805 */ /* 0x000fe2000001ff00 */
[----:B------:R-:W-:Y:S01]  /*0fa0*/  IMAD.MOV.U32 R19, RZ, RZ, RZ ;  /* 0x000000ffff137224 */ /* 0x000fe200078e00ff */
[----:B--2---:R-:W-:-:S05]  /*0fb0*/  LOP3.LUT R4, R14, 0x1, RZ, 0xfc, !PT ;  /* 0x000000010e047812 */ /* 0x004fca00078efcff */
[----:B------:R0:W-:Y:S02]  /*0fc0*/  STL [R1+0x14], R4 ;  /* 0x0000140401007387 */ /* 0x0001e40000100800 */
[----:B0-----:R-:W-:-:S05]  /*0fd0*/  LOP3.LUT R4, R0, 0xfffffffc, RZ, 0xc0, !PT ;  /* 0xfffffffc00047812 */ /* 0x001fca00078ec0ff */
[----:B------:R-:W-:-:S05]  /*0fe0*/  IMAD.IADD R4, R13, 0x1, -R4 ;  /* 0x000000010d047824 */ /* 0x000fca00078e0a04 */
[C---:B------:R-:W-:Y:S02]  /*0ff0*/  LEA.HI R0, R4.reuse, R4, RZ, 0x1 ;  /* 0x0000000404007211 */ /* 0x040fe400078f08ff */
[----:B------:R-:W-:Y:S02]  /*1000*/  SHF.L.U32 R16, R4, 0x3, RZ ;  /* 0x0000000304107819 */ /* 0x000fe400000006ff */
[----:B------:R-:W-:Y:S02]  /*1010*/  LOP3.LUT R5, R0, 0x1ffffffe, RZ, 0xc0, !PT ;  /* 0x1ffffffe00057812 */ /* 0x000fe400078ec0ff */
[----:B------:R-:W-:Y:S01]  /*1020*/  LOP3.LUT R0, R6, 0x1c0, RZ, 0xc0, !PT ;  /* 0x000001c006007812 */ /* 0x000fe200078ec0ff */
[----:B------:R-:W-:Y:S01]  /*1030*/  STL [R1+0x98], RZ ;  /* 0x000098ff01007387 */ /* 0x000fe20000100800 */
[----:B------:R-:W-:Y:S02]  /*1040*/  LOP3.LUT R6, R8, 0xfffffe00, RZ, 0xc0, !PT ;  /* 0xfffffe0008067812 */ /* 0x000fe400078ec0ff */
[----:B------:R-:W-:Y:S01]  /*1050*/  SHF.R.U32.HI R10, RZ, 0x3, R0 ;  /* 0x00000003ff0a7819 */ /* 0x000fe20000011600 */
[----:B------:R-:W-:Y:S01]  /*1060*/  STL [R1+0x30], RZ ;  /* 0x000030ff01007387 */ /* 0x000fe20000100800 */
[----:B------:R-:W-:-:S03]  /*1070*/  LOP3.LUT R3, R0, 0x38, R16, 0xf8, !PT ;  /* 0x0000003800037812 */ /* 0x000fc600078ef810 */
[----:B------:R-:W-:Y:S01]  /*1080*/  STL [R1+0x44], R11 ;  /* 0x0000440b01007387 */ /* 0x000fe20000100800 */
[----:B------:R-:W-:-:S03]  /*1090*/  VIADD R0, R11, 0x1e800 ;  /* 0x0001e8000b007836 */ /* 0x000fc60000000000 */
[----:B------:R0:W-:Y:S01]  /*10a0*/  STL [R1+0x70], R7 ;  /* 0x0000700701007387 */ /* 0x0001e20000100800 */
[C---:B------:R-:W-:Y:S02]  /*10b0*/  IMAD.IADD R5, R4.reuse, 0x1, -R5 ;  /* 0x0000000104057824 */ /* 0x040fe400078e0a05 */
[----:B------:R-:W-:Y:S01]  /*10c0*/  IMAD.SHL.U32 R22, R4, 0x4, RZ ;  /* 0x0000000404167824 */ /* 0x000fe200078e00ff */
[----:B------:R1:W-:Y:S01]  /*10d0*/  STL [R1+0x80], R6 ;  /* 0x0000800601007387 */ /* 0x0003e20000100800 */
[----:B------:R-:W-:Y:S01]  /*10e0*/  VIADD R4, R11, 0x1e820 ;  /* 0x0001e8200b047836 */ /* 0x000fe20000000000 */
[----:B0-----:R-:W-:Y:S02]  /*10f0*/  LOP3.LUT R7, R6, R3, R10, 0xf6, !PT ;  /* 0x0000000306077212 */ /* 0x001fe400078ef60a */
[----:B------:R-:W-:Y:S01]  /*1100*/  SEL R3, R9, 0xffffffc0, !P2 ;  /* 0xffffffc009037807 */ /* 0x000fe20005000000 */
[----:B------:R-:W-:Y:S02]  /*1110*/  @P1 VIADD R4, R0, 0xffffffe0 ;  /* 0xffffffe000041836 */ /* 0x000fe40000000000 */
[----:B-1----:R-:W-:-:S02]  /*1120*/  IMAD R6, R7, 0x2, R2 ;  /* 0x0000000207067824 */ /* 0x002fc400078e0202 */
[----:B------:R-:W-:Y:S02]  /*1130*/  IMAD R5, R5, 0x8, R12 ;  /* 0x0000000805057824 */ /* 0x000fe400078e020c */
[----:B------:R-:W-:Y:S01]  /*1140*/  IMAD.IADD R0, R0, 0x1, R3 ;  /* 0x0000000100007824 */ /* 0x000fe200078e0203 */
[----:B------:R-:W-:Y:S04]  /*1150*/  STL [R1+0xa0], R6 ;  /* 0x0000a00601007387 */ /* 0x000fe80000100800 */
[----:B------:R-:W-:Y:S04]  /*1160*/  STL [R1+0x84], R4 ;  /* 0x0000840401007387 */ /* 0x000fe80000100800 */
[----:B------:R0:W-:Y:S04]  /*1170*/  STL [R1+0xac], R5 ;  /* 0x0000ac0501007387 */ /* 0x0001e80000100800 */
[----:B------:R1:W-:Y:S01]  /*1180*/  STL [R1+0x4c], R0 ;  /* 0x00004c0001007387 */ /* 0x0003e20000100800 */
[----:B0-----:R-:W-:-:S02]  /*1190*/  IMAD.IADD R5, R3, 0x1, R4 ;  /* 0x0000000103057824 */ /* 0x001fc400078e0204 */
[C---:B------:R-:W-:Y:S02]  /*11a0*/  VIADD R3, R4.reuse, 0x6000 ;  /* 0x0000600004037836 */ /* 0x040fe40000000000 */
[----:B-1----:R-:W-:Y:S01]  /*11b0*/  VIADD R0, R4, 0xc000 ;  /* 0x0000c00004007836 */ /* 0x002fe20000000000 */
[----:B------:R0:W-:Y:S04]  /*11c0*/  STL [R1+0x48], R5 ;  /* 0x0000480501007387 */ /* 0x0001e80000100800 */
[----:B------:R0:W-:Y:S04]  /*11d0*/  STL [R1+0x88], R0 ;  /* 0x0000880001007387 */ /* 0x0001e80000100800 */
[----:B------:R0:W-:Y:S01]  /*11e0*/  STL [R1+0x8c], R3 ;  /* 0x00008c0301007387 */ /* 0x0001e20000100800 */
[----:B------:R-:W-:-:S07]  /*11f0*/  IADD3 R154, R22, 0x10, RZ ;  /* 0x00000010169a7810 */ /* 0x000fce0007ffe0ff */
.L_x_515:
[----:B0--3-5:R-:W0:Y:S02]  /*1200*/  LDC.64 R4, c[0x0][0xc88] ;  /* 0x00032200ff047b82 */ /* 0x029e240000000a00 */
[----:B0-----:R-:W-:-:S05]  /*1210*/  IMAD.WIDE R4, R35, 0x4, R4 ;  /* 0x0000000423047825 */ /* 0x001fca00078e0204 */
[----:B--2---:R-:W2:Y:S01]  /*1220*/  LDG.E R10, desc[UR56][R4.64] ;  /* 0x00000038040a7981 */ /* 0x004ea2000c1e1900 */
[----:B------:R-:W-:Y:S05]  /*1230*/  YIELD ;  /* 0x0000000000007946 */ /* 0x000fea0003800000 */
[----:B------:R-:W-:Y:S01]  /*1240*/  ULDC.64 UR4, c[0x0][0xa28] ;  /* 0x00028a0000047ab9 */ /* 0x000fe20000000a00 */
[----:B------:R-:W-:Y:S01]  /*1250*/  ULDC.64 UR8, c[0x0][0xa18] ;  /* 0x0002860000087ab9 */ /* 0x000fe20000000a00 */
[----:B------:R-:W-:Y:S01]  /*1260*/  ISETP.NE.U32.AND P1, PT, RZ, UR4, PT ;  /* 0x00000004ff007c0c */ /* 0x000fe2000bf25070 */
[----:B------:R-:W-:Y:S01]  /*1270*/  ULDC.64 UR6, c[0x0][0xa08] ;  /* 0x0002820000067ab9 */ /* 0x000fe20000000a00 */
[----:B------:R-:W-:Y:S01]  /*1280*/  IMAD.MOV.U32 R3, RZ, RZ, RZ ;  /* 0x000000ffff037224 */ /* 0x000fe200078e00ff */
[----:B------:R-:W-:Y:S01]  /*1290*/  ISETP.NE.U32.AND P0, PT, RZ, UR6, PT ;  /* 0x00000006ff007c0c */ /* 0x000fe2000bf05070 */
[----:B------:R-:W-:Y:S01]  /*12a0*/  IMAD.MOV.U32 R35, RZ, RZ, RZ ;  /* 0x000000ffff237224 */ /* 0x000fe200078e00ff */
[----:B------:R-:W-:-:S02]  /*12b0*/  ISETP.NE.AND.EX P1, PT, RZ, UR5, PT, P1 ;  /* 0x00000005ff007c0c */ /* 0x000fc4000bf25310 */
[----:B------:R-:W-:Y:S02]  /*12c0*/  ISETP.NE.AND.EX P0, PT, RZ, UR7, PT, P0 ;  /* 0x00000007ff007c0c */ /* 0x000fe4000bf05300 */
[----:B--2---:R-:W-:Y:S01]  /*12d0*/  SHF.R.S32.HI R0, RZ, 0x1f, R10 ;  /* 0x0000001fff007819 */ /* 0x004fe2000001140a */
[----:B------:R0:W-:Y:S08]  /*12e0*/  STL [R1+0x90], R10 ;  /* 0x0000900a01007387 */ /* 0x0001f00000100800 */
[----:B------:R-:W-:-:S02]  /*12f0*/  @P1 LEA R6, P2, R10, UR4, 0x2 ;  /* 0x000000040a061c11 */ /* 0x000fc4000f8410ff */
[C---:B------:R-:W-:Y:S02]  /*1300*/  SHF.L.U32 R32, R10.reuse, 0x2, RZ ;  /* 0x000000020a207819 */ /* 0x040fe400000006ff */
[C-C-:B------:R-:W-:Y:S02]  /*1310*/  @P1 LEA.HI.X R7, R10.reuse, UR5, R0.reuse, 0x2, P2 ;  /* 0x000000050a071c11 */ /* 0x140fe400090f1400 */
[----:B------:R-:W-:Y:S01]  /*1320*/  ISETP.NE.U32.AND P2, PT, RZ, UR8, PT ;  /* 0x00000008ff007c0c */ /* 0x000fe2000bf45070 */
[----:B------:R-:W-:Y:S01]  /*1330*/  ULDC UR4, c[0x0][0x288] ;  /* 0x0000a20000047ab9 */ /* 0x000fe20000000800 */
[----:B------:R-:W-:Y:S01]  /*1340*/  SHF.L.U64.HI R36, R10, 0x2, R0 ;  /* 0x000000020a247819 */ /* 0x000fe20000010200 */
[----:B------:R0:W5:Y:S01]  /*1350*/  @P1 LDG.E R3, desc[UR56][R6.64] ;  /* 0x0000003806031981 */ /* 0x000162000c1e1900 */
[----:B------:R-:W-:Y:S02]  /*1360*/  ISETP.NE.AND.EX P2, PT, RZ, UR9, PT, P2 ;  /* 0x00000009ff007c0c */ /* 0x000fe4000bf45320 */
[----:B------:R-:W-:Y:S01]  /*1370*/  IADD3 R8, P3, R32, UR6, RZ ;  /* 0x0000000620087c10 */ /* 0x000fe2000ff7e0ff */
[----:B------:R-:W-:Y:S01]  /*1380*/  IMAD.U32 R25, RZ, RZ, UR4 ;  /* 0x00000004ff197e24 */ /* 0x000fe2000f8e00ff */
[----:B------:R-:W-:-:S02]  /*1390*/  ULDC.64 UR4, c[0x0][0x418] ;  /* 0x0001060000047ab9 */ /* 0x000fc40000000a00 */
[----:B------:R-:W-:-:S05]  /*13a0*/  IADD3.X R9, R36, UR7, RZ, P3, !PT ;  /* 0x0000000724097c10 */ /* 0x000fca0009ffe4ff */
[----:B------:R0:W5:Y:S02]  /*13b0*/  @P0 LDG.E R35, desc[UR56][R8.64] ;  /* 0x0000003808230981 */ /* 0x000164000c1e1900 */
[----:B------:R-:W-:-:S04]  /*13c0*/  @P2 IADD3 R4, P1, R32, UR8, RZ ;  /* 0x0000000820042c10 */ /* 0x000fc8000ff3e0ff */
[----:B------:R-:W-:-:S05]  /*13d0*/  @P2 IADD3.X R5, R36, UR9, RZ, P1, !PT ;  /* 0x0000000924052c10 */ /* 0x000fca0008ffe4ff */
[----:B------:R0:W5:Y:S01]  /*13e0*/  @P2 LDG.E R25, desc[UR56][R4.64] ;  /* 0x0000003804192981 */ /* 0x000162000c1e1900 */
[----:B------:R-:W-:-:S03]  /*13f0*/  UISETP.NE.U32.AND UP0, UPT, UR4, URZ, UPT ;  /* 0x0000003f0400728c */ /* 0x000fc6000bf05070 */
[----:B------:R-:W-:Y:S01]  /*1400*/  ULDC UR4, c[0x0][0x424] ;  /* 0x0001090000047ab9 */ /* 0x000fe20000000800 */
[----:B------:R-:W-:-:S03]  /*1410*/  UISETP.NE.AND.EX UP0, UPT, UR5, URZ, UPT, UP0 ;  /* 0x0000003f0500728c */ /* 0x000fc6000bf05300 */
[----:B------:R-:W-:Y:S01]  /*1420*/  ULDC UR5, c[0x0][0x2f0] ;  /* 0x0000bc0000057ab9 */ /* 0x000fe20000000800 */
[----:B------:R-:W-:-:S04]  /*1430*/  USEL UR4, UR4, 0x1, UP0 ;  /* 0x0000000104047887 */ /* 0x000fc80008000000 */
[----:B------:R-:W-:-:S03]  /*1440*/  UIMAD UR4, UR4, UR5, URZ ;  /* 0x00000005040472a4 */ /* 0x000fc6000f8e023f */
[----:B------:R-:W-:Y:S02]  /*1450*/  ULDC UR5, c[0x0][0x348] ;  /* 0x0000d20000057ab9 */ /* 0x000fe40000000800 */
[----:B------:R-:W-:Y:S02]  /*1460*/  IMAD.U32 R29, RZ, RZ, UR5 ;  /* 0x00000005ff1d7e24 */ /* 0x000fe4000f8e00ff */
[----:B------:R-:W-:Y:S02]  /*1470*/  IMAD.U32 R30, RZ, RZ, UR4 ;  /* 0x00000004ff1e7e24 */ /* 0x000fe4000f8e00ff */
[----:B------:R-:W-:Y:S01]  /*1480*/  IMAD.MOV.U32 R31, RZ, RZ, R10 ;  /* 0x000000ffff1f7224 */ /* 0x000fe200078e000a */
[----:B01----:R-:W-:Y:S06]  /*1490*/  @P2 BRA `(.L_x_397) ;  /* 0x0000000000242947 */ /* 0x003fec0003800000 */
[----:B------:R-:W-:Y:S02]  /*14a0*/  ULDC.64 UR4, c[0x0][0xa00] ;  /* 0x0002800000047ab9 */ /* 0x000fe40000000a00 */
[----:B------:R-:W-:-:S04]  /*14b0*/  ISETP.NE.U32.AND P1, PT, RZ, UR4, PT ;  /* 0x00000004ff007c0c */ /* 0x000fc8000bf25070 */
[----:B------:R-:W-:-:S13]  /*14c0*/  ISETP.NE.AND.EX P1, PT, RZ, UR5, PT, P1 ;  /* 0x00000005ff007c0c */ /* 0x000fda000bf25310 */
[----:B------:R-:W-:Y:S05]  /*14d0*/  @!P1 BRA `(.L_x_397) ;  /* 0x0000000000149947 */ /* 0x000fea0003800000 */
[----:B------:R-:W0:Y:S02]  /*14e0*/  LDC.64 R4, c[0x0][0xa00] ;  /* 0x00028000ff047b82 */ /* 0x000e240000000a00 */
[----:B0-----:R-:W-:-:S05]  /*14f0*/  IMAD.WIDE R4, R31, 0x4, R4 ;  /* 0x000000041f047825 */ /* 0x001fca00078e0204 */
[----:B-----5:R-:W2:Y:S04]  /*1500*/  LDG.E R25, desc[UR56][R4.64] ;  /* 0x0000003804197981 */ /* 0x020ea8000c1e1900 */
[----:B------:R-:W2:Y:S02]  /*1510*/  LDG.E R0, desc[UR56][R4.64+0x4] ;  /* 0x0000043804007981 */ /* 0x000ea4000c1e1900 */
[----:B--2---:R-:W-:-:S07]  /*1520*/  IMAD.IADD R25, R0, 0x1, -R25 ;  /* 0x0000000100197824 */ /* 0x004fce00078e0a19 */
.L_x_397:
[----:B------:R-:W-:Y:S01]  /*1530*/  ULDC.64 UR4, c[0x0][0xa20] ;  /* 0x0002880000047ab9 */ /* 0x000fe20000000a00 */
[----:B------:R0:W-:Y:S01]  /*1540*/  STL [R1+0x9c], R33 ;  /* 0x00009c2101007387 */ /* 0x0001e20000100800 */
[----:B------:R-:W-:-:S03]  /*1550*/  ISETP.NE.U32.AND P1, PT, RZ, UR4, PT ;  /* 0x00000004ff007c0c */ /* 0x000fc6000bf25070 */
[----:B------:R0:W-:Y:S01]  /*1560*/  STL [R1+0x94], R34 ;  /* 0x0000942201007387 */ /* 0x0001e20000100800 */
[----:B------:R-:W-:-:S13]  /*1570*/  ISETP.NE.AND.EX P1, PT, RZ, UR5, PT, P1 ;  /* 0x00000005ff007c0c */ /* 0x000fda000bf25310 */
[----:B0-----:R-:W-:Y:S05]  /*1580*/  @!P1 BRA `(.L_x_398) ;  /* 0x0000000000109947 */ /* 0x001fea0003800000 */
[----:B------:R-:W-:-:S04]  /*1590*/  IADD3 R4, P0, R32, UR4, RZ ;  /* 0x0000000420047c10 */ /* 0x000fc8000ff1e0ff */
[----:B------:R-:W-:-:S05]  /*15a0*/  IADD3.X R5, R36, UR5, RZ, P0, !PT ;  /* 0x0000000524057c10 */ /* 0x000fca00087fe4ff */
[----:B------:R0:W5:Y:S01]  /*15b0*/  LDG.E R30, desc[UR56][R4.64] ;  /* 0x00000038041e7981 */ /* 0x000162000c1e1900 */
[----:B------:R-:W-:Y:S05]  /*15c0*/  BRA `(.L_x_399) ;  /* 0x0000000000107947 */ /* 0x000fea0003800000 */
.L_x_398:
[----:B------:R-:W-:Y:S05]  /*15d0*/  @!P0 BRA `(.L_x_399) ;  /* 0x00000000000c8947 */ /* 0x000fea0003800000 */
[----:B------:R-:W2:Y:S04]  /*15e0*/  LDG.E R5, desc[UR56][R8.64] ;  /* 0x0000003808057981 */ /* 0x000ea8000c1e1900 */
[----:B------:R-:W2:Y:S02]  /*15f0*/  LDG.E R30, desc[UR56][R8.64+0x4] ;  /* 0x00000438081e7981 */ /* 0x000ea4000c1e1900 */
[----:B--2---:R-:W-:-:S07]  /*1600*/  IADD3 R30, -R5, R30, RZ ;  /* 0x0000001e051e7210 */ /* 0x004fce0007ffe1ff */
.L_x_399:
[----:B------:R-:W-:Y:S02]  /*1610*/  ULDC.64 UR4, c[0x0][0xa10] ;  /* 0x0002840000047ab9 */ /* 0x000fe40000000a00 */
[----:B------:R-:W-:-:S04]  /*1620*/  ISETP.NE.U32.AND P0, PT, RZ, UR4, PT ;  /* 0x00000004ff007c0c */ /* 0x000fc8000bf05070 */
[----:B------:R-:W-:Y:S01]  /*1630*/  ISETP.NE.AND.EX P0, PT, RZ, UR5, PT, P0 ;  /* 0x00000005ff007c0c */ /* 0x000fe2000bf05300 */
[----:B-----5:R-:W-:Y:S01]  /*1640*/  IMAD.IADD R8, R30, 0x1, -R3 ;  /* 0x000000011e087824 */ /* 0x020fe200078e0a03 */
[----:B------:R-:W-:-:S11]  /*1650*/  ULDC.64 UR4, c[0x0][0xa30] ;  /* 0x00028c0000047ab9 */ /* 0x000fd60000000a00 */
[----:B0-----:R-:W0:Y:S02]  /*1660*/  @P0 LDC.64 R4, c[0x0][0xa10] ;  /* 0x00028400ff040b82 */ /* 0x001e240000000a00 */
[----:B0-----:R-:W-:-:S05]  /*1670*/  @P0 IMAD.WIDE R4, R31, 0x4, R4 ;  /* 0x000000041f040825 */ /* 0x001fca00078e0204 */
[----:B------:R-:W2:Y:S04]  /*1680*/  @P0 LDG.E R0, desc[UR56][R4.64] ;  /* 0x0000003804000981 */ /* 0x000ea8000c1e1900 */
[----:B------:R0:W2:Y:S01]  /*1690*/  @P0 LDG.E R9, desc[UR56][R4.64+0x4] ;  /* 0x0000043804090981 */ /* 0x0000a2000c1e1900 */
[----:B------:R-:W-:Y:S01]  /*16a0*/  ISETP.NE.U32.AND P1, PT, RZ, UR4, PT ;  /* 0x00000004ff007c0c */ /* 0x000fe2000bf25070 */
[----:B------:R-:W-:-:S03]  /*16b0*/  IMAD.MOV.U32 R24, RZ, RZ, R30 ;  /* 0x000000ffff187224 */ /* 0x000fc600078e001e */
[----:B------:R-:W-:Y:S01]  /*16c0*/  ISETP.NE.AND.EX P1, PT, RZ, UR5, PT, P1 ;  /* 0x00000005ff007c0c */ /* 0x000fe2000bf25310 */
[----:B0-----:R-:W-:-:S05]  /*16d0*/  IMAD.MOV R4, RZ, RZ, -R8 ;  /* 0x000000ffff047224 */ /* 0x001fca00078e0a08 */
[----:B------:R-:W-:-:S07]  /*16e0*/  VIMNMX R4, RZ, R4, !PT ;  /* 0x00000004ff047248 */ /* 0x000fce0007fe0100 */
[----:B------:R-:W-:-:S04]  /*16f0*/  @P1 IADD3 R6, P2, R32, UR4, RZ ;  /* 0x0000000420061c10 */ /* 0x000fc8000ff5e0ff */
[----:B------:R-:W-:-:S05]  /*1700*/  @P1 IADD3.X R7, R36, UR5, RZ, P2, !PT ;  /* 0x0000000524071c10 */ /* 0x000fca00097fe4ff */
[----:B------:R0:W5:Y:S01]  /*1710*/  @P1 LDG.E R24, desc[UR56][R6.64] ;  /* 0x0000003806181981 */ /* 0x000162000c1e1900 */
[----:B--2---:R-:W-:-:S04]  /*1720*/  @P0 IMAD.IADD R29, R9, 0x1, -R0 ;  /* 0x00000001091d0824 */ /* 0x004fc800078e0a00 */
[----:B------:R-:W-:-:S04]  /*1730*/  IMAD.IADD R127, R8, 0x1, R29 ;  /* 0x00000001087f7824 */ /* 0x000fc800078e021d */
[----:B------:R-:W-:-:S04]  /*1740*/  VIADD R0, R127, 0xbf ;  /* 0x000000bf7f007836 */ /* 0x000fc80000000000 */
[----:B------:R-:W-:-:S05]  /*1750*/  IMAD.HI R0, R0, 0x2aaaaaab, RZ ;  /* 0x2aaaaaab00007827 */ /* 0x000fca00078e02ff */
[----:B------:R-:W-:-:S04]  /*1760*/  SHF.R.U32.HI R155, RZ, 0x1f, R0 ;  /* 0x0000001fff9b7819 */ /* 0x000fc80000011600 */
[----:B------:R-:W-:-:S05]  /*1770*/  LEA.HI.SX32 R155, R0, R155, 0x1b ;  /* 0x0000009b009b7211 */ /* 0x000fca00078fdaff */
[----:B------:R-:W-:-:S05]  /*1780*/  IMAD R0, R155, 0xc0, -R8 ;  /* 0x000000c09b007824 */ /* 0x000fca00078e0a08 */
[----:B------:R-:W-:-:S04]  /*1790*/  VIMNMX R3, R0, R29, PT ;  /* 0x0000001d00037248 */ /* 0x000fc80003fe0100 */
[----:B------:R-:W-:Y:S01]  /*17a0*/  ISETP.GT.AND P0, PT, R3, R4, PT ;  /* 0x000000040300720c */ /* 0x000fe20003f04270 */
[----:B------:R-:W-:-:S05]  /*17b0*/  IMAD.WIDE.U32 R4, R4, -0x55555555, RZ ;  /* 0xaaaaaaab04047825 */ /* 0x000fca00078e00ff */
[----:B------:R-:W-:-:S04]  /*17c0*/  SHF.R.U32.HI R28, RZ, 0x7, R5 ;  /* 0x00000007ff1c7819 */ /* 0x000fc80000011605 */
[----:B------:R-:W-:-:S03]  /*17d0*/  MOV R27, R28 ;  /* 0x0000001c001b7202 */ /* 0x000fc60000000f00 */
[----:B------:R-:W-:-:S04]  /*17e0*/  @P0 VIADD R0, R3, 0xbf ;  /* 0x000000bf03000836 */ /* 0x000fc80000000000 */
[----:B------:R-:W-:-:S05]  /*17f0*/  @P0 IMAD.HI R0, R0, 0x2aaaaaab, RZ ;  /* 0x2aaaaaab00000827 */ /* 0x000fca00078e02ff */
[----:B------:R-:W-:-:S04]  /*1800*/  @P0 SHF.R.U32.HI R3, RZ, 0x1f, R0 ;  /* 0x0000001fff030819 */ /* 0x000fc80000011600 */
[----:B------:R-:W-:Y:S02]  /*1810*/  @P0 LEA.HI.SX32 R27, R0, R3, 0x1b ;  /* 0x00000003001b0211 */ /* 0x000fe400078fdaff */
[----:B------:R-:W-:Y:S02]  /*1820*/  PLOP3.LUT P0, PT, PT, PT, PT, 0x80, 0x0 ;  /* 0x000000000000781c */ /* 0x000fe40003f0f070 */
[----:B------:R-:W-:-:S13]  /*1830*/  ISETP.GT.AND P1, PT, R27, R28, PT ;  /* 0x0000001c1b00720c */ /* 0x000fda0003f24270 */
[----:B0-----:R-:W-:Y:S05]  /*1840*/  @!P1 BRA `(.L_x_400) ;  /* 0x0000004000389947 */ /* 0x001fea0003800000 */
[----:B------:R-:W-:Y:S01]  /*1850*/  VIADD R0, R2, 0x12400 ;  /* 0x0001240002007836 */ /* 0x000fe20000000000 */
[----:B------:R-:W-:Y:S04]  /*1860*/  BSSY B6, `(.L_x_401) ;  /* 0x0000013000067945 */ /* 0x000fe80003800000 */
[----:B------:R-:W-:-:S13]  /*1870*/  LOP3.LUT P0, RZ, R0, 0x3ff, RZ, 0xc0, !PT ;  /* 0x000003ff00ff7812 */ /* 0x000fda000780c0ff */
[----:B------:R-:W-:Y:S05]  /*1880*/  @!P0 BRA `(.L_x_402) ;  /* 0x0000000000408947 */ /* 0x000fea0003800000 */
        /* <DEDUP_REMOVED lines=15> */
[----:B-1---5:R-:W-:Y:S05]  /*1980*/  CALL.ABS.NOINC R14 ;  /* 0x000000000e007343 */ /* 0x022fea0003c00000 */
.L_x_402:
[----:B------:R-:W-:Y:S05]  /*1990*/  BSYNC B6 ;  /* 0x0000000000067941 */ /* 0x000fea0003800000 */
.L_x_401:
        /* <DEDUP_REMOVED lines=11> */
[----:B------:R-:W-:Y:S01]  /*1a50*/  MOV R10, UR6 ;  /* 0x00000006000a7c02 */ /* 0x000fe20008000f00 */
[----:B------:R-:W-:Y:S02]  /*1a60*/  IMAD.U32 R6, RZ, RZ, UR4 ;  /* 0x00000004ff067e24 */ /* 0x000fe4000f8e00ff */
[----:B------:R-:W-:-:S02]  /*1a70*/  IMAD.U32 R7, RZ, RZ, UR5 ;  /* 0x00000005ff077e24 */ /* 0x000fc4000f8e00ff */
[----:B------:R-:W-:Y:S02]  /*1a80*/  IMAD.U32 R11, RZ, RZ, UR7 ;  /* 0x00000007ff0b7e24 */ /* 0x000fe4000f8e00ff */
[----:B------:R-:W-:Y:S02]  /*1a90*/  IMAD.MOV.U32 R8, RZ, RZ, 0x70 ;  /* 0x00000070ff087424 */ /* 0x000fe400078e00ff */
[----:B------:R-:W-:Y:S02]  /*1aa0*/  IMAD.MOV.U32 R12, RZ, RZ, 0x1 ;  /* 0x00000001ff0c7424 */ /* 0x000fe400078e00ff */
[----:B0-----:R-:W-:-:S07]  /*1ab0*/  IMAD.MOV.U32 R13, RZ, RZ, RZ ;  /* 0x000000ffff0d7224 */ /* 0x001fce00078e00ff */
[----:B------:R-:W-:-:S07]  /*1ac0*/  LEPC R20, `(.L_x_404) ;  /* 0x000000001014794e */ /* 0x000fce0000000000 */
[----:B-1---5:R-:W-:Y:S05]  /*1ad0*/  CALL.ABS.NOINC R14 ;  /* 0x000000000e007343 */ /* 0x022fea0003c00000 */
.L_x_404:
[----:B------:R-:W-:Y:S05]  /*1ae0*/  BSYNC B6 ;  /* 0x0000000000067941 */ /* 0x000fea0003800000 */
.L_x_403:
[----:B------:R-:W2:Y:S01]  /*1af0*/  LDL R14, [R1+0x70] ;  /* 0x00007000010e7983 */ /* 0x000ea20000100800 */
[----:B------:R-:W-:Y:S01]  /*1b00*/  ULDC.64 UR4, c[0x0][0x9f8] ;  /* 0x00027e0000047ab9 */ /* 0x000fe20000000a00 */
[----:B------:R-:W0:Y:S01]  /*1b10*/  LDC.64 R58, c[0x0][0x300] ;  /* 0x0000c000ff3a7b82 */ /* 0x000e220000000a00 */
[----:B------:R-:W-:Y:S01]  /*1b20*/  ISETP.NE.U32.AND P0, PT, RZ, UR4, PT ;  /* 0x00000004ff007c0c */ /* 0x000fe2000bf05070 */
[----:B------:R-:W-:Y:S01]  /*1b30*/  IMAD.IADD R39, R35, 0x1, R30 ;  /* 0x0000000123277824 */ /* 0x000fe200078e021e */
[----:B------:R-:W-:Y:S02]  /*1b40*/  ULDC.64 UR6, c[0x0][0xa08] ;  /* 0x0002820000067ab9 */ /* 0x000fe40000000a00 */
[----:B------:R-:W-:Y:S01]  /*1b50*/  ISETP.NE.AND.EX P0, PT, RZ, UR5, PT, P0 ;  /* 0x00000005ff007c0c */ /* 0x000fe2000bf05300 */
[----:B------:R-:W1:Y:S01]  /*1b60*/  S2R R20, SR_TID.X ;  /* 0x0000000000147919 */ /* 0x000e620000002100 */
[----:B------:R-:W-:Y:S01]  /*1b70*/  SHF.R.S32.HI R11, RZ, 0x1f, R34 ;  /* 0x0000001fff0b7819 */ /* 0x000fe20000011422 */
[----:B------:R-:W3:Y:S01]  /*1b80*/  LDC.64 R8, c[0x0][0x3f8] ;  /* 0x0000fe00ff087b82 */ /* 0x000ee20000000a00 */
[----:B------:R-:W-:-:S07]  /*1b90*/  SHF.R.S32.HI R17, RZ, 0x1f, R16 ;  /* 0x0000001fff117819 */ /* 0x000fce0000011410 */
[----:B------:R-:W4:Y:S02]  /*1ba0*/  LDC R73, c[0x0][0x3f4] ;  /* 0x0000fd00ff497b82 */ /* 0x000f240000000800 */
[----:B------:R-:W-:-:S04]  /*1bb0*/  @P0 IADD3 R4, P1, R32, UR4, RZ ;  /* 0x0000000420040c10 */ /* 0x000fc8000ff3e0ff */
[----:B------:R-:W-:Y:S01]  /*1bc0*/  @P0 IADD3.X R5, R36, UR5, RZ, P1, !PT ;  /* 0x0000000524050c10 */ /* 0x000fe20008ffe4ff */
[----:B------:R-:W-:Y:S01]  /*1bd0*/  ULDC.64 UR4, c[0x0][0x308] ;  /* 0x0000c20000047ab9 */ /* 0x000fe20000000a00 */
[----:B------:R-:W4:Y:S04]  /*1be0*/  LDL.LU R36, [R1] ;  /* 0x0000000001247983 */ /* 0x000f280000300800 */
[----:B------:R1:W3:Y:S01]  /*1bf0*/  @P0 LDG.E R31, desc[UR56][R4.64] ;  /* 0x00000038041f0981 */ /* 0x0002e2000c1e1900 */
[----:B------:R-:W-:Y:S01]  /*1c00*/  SHF.R.S32.HI R41, RZ, 0x1f, R39 ;  /* 0x0000001fff297819 */ /* 0x000fe20000011427 */
[----:B0-----:R-:W-:Y:S01]  /*1c10*/  IMAD.WIDE.U32 R6, R39, R58, RZ ;  /* 0x0000003a27067225 */ /* 0x001fe200078e00ff */
[----:B------:R-:W-:-:S03]  /*1c20*/  ISETP.NE.U32.AND P0, PT, RZ, UR6, PT ;  /* 0x00000006ff007c0c */ /* 0x000fc6000bf05070 */
[----:B------:R-:W-:Y:S01]  /*1c30*/  IMAD R0, R41, R58, RZ ;  /* 0x0000003a29007224 */ /* 0x000fe200078e02ff */
[----:B------:R-:W-:-:S03]  /*1c40*/  ISETP.NE.AND.EX P0, PT, RZ, UR7, PT, P0 ;  /* 0x00000007ff007c0c */ /* 0x000fc6000bf05300 */
[----:B------:R-:W-:Y:S01]  /*1c50*/  IMAD R3, R39, R59, R0 ;  /* 0x0000003b27037224 */ /* 0x000fe200078e0200 */
[----:B-1----:R-:W-:-:S03]  /*1c60*/  SHF.R.U32.HI R42, RZ, 0x7, R20 ;  /* 0x00000007ff2a7819 */ /* 0x002fc60000011614 */
[----:B------:R-:W-:Y:S01]  /*1c70*/  IMAD.IADD R7, R7, 0x1, R3 ;  /* 0x0000000107077824 */ /* 0x000fe200078e0203 */
[----:B------:R-:W-:Y:S01]  /*1c80*/  ISETP.NE.AND P6, PT, R42, 0x1, PT ;  /* 0x000000012a00780c */ /* 0x000fe20003fc5270 */
[----:B------:R-:W-:Y:S02]  /*1c90*/  IMAD R3, R11, UR4, RZ ;  /* 0x000000040b037c24 */ /* 0x000fe4000f8e02ff */
[----:B------:R-:W-:-:S04]  /*1ca0*/  IMAD.WIDE.U32 R4, R34, UR4, R6 ;  /* 0x0000000422047c25 */ /* 0x000fc8000f8e0006 */
[----:B------:R-:W-:Y:S01]  /*1cb0*/  IMAD R3, R34, UR5, R3 ;  /* 0x0000000522037c24 */ /* 0x000fe2000f8e0203 */
[----:B------:R-:W-:-:S03]  /*1cc0*/  ULDC.64 UR4, c[0x0][0x310] ;  /* 0x0000c40000047ab9 */ /* 0x000fc60000000a00 */
[----:B------:R-:W-:Y:S01]  /*1cd0*/  IMAD.IADD R5, R5, 0x1, R3 ;  /* 0x0000000105057824 */ /* 0x000fe200078e0203 */
[----:B------:R-:W-:Y:S01]  /*1ce0*/  SHF.R.S32.HI R38, RZ, 0x1f, R18 ;  /* 0x0000001fff267819 */ /* 0x000fe20000011412 */
[----:B------:R-:W0:Y:S01]  /*1cf0*/  S2R R40, SR_TID.X ;  /* 0x0000000000287919 */ /* 0x000e220000002100 */
[C---:B--2---:R-:W-:Y:S01]  /*1d00*/  IMAD.SHL.U32 R78, R14.reuse, 0x40, RZ ;  /* 0x000000400e4e7824 */ /* 0x044fe200078e00ff */
[----:B------:R-:W-:Y:S02]  /*1d10*/  LOP3.LUT P1, RZ, R14, 0x4, RZ, 0xc0, !PT ;  /* 0x000000040eff7812 */ /* 0x000fe4000782c0ff */
[----:B------:R-:W2:Y:S01]  /*1d20*/  LDL R14, [R1+0x80] ;  /* 0x00008000010e7983 */ /* 0x000ea20000100800 */
[----:B------:R-:W-:Y:S01]  /*1d30*/  IMAD.WIDE.U32 R6, R18, R58, R16 ;  /* 0x0000003a12067225 */ /* 0x000fe200078e0010 */
[----:B---3--:R-:W-:Y:S02]  /*1d40*/  SHF.R.S32.HI R0, RZ, 0x1f, R31 ;  /* 0x0000001fff007819 */ /* 0x008fe4000001141f */
[----:B------:R-:W-:-:S02]  /*1d50*/  SEL R61, R31, RZ, !P0 ;  /* 0x000000ff1f3d7207 */ /* 0x000fc40004000000 */
[----:B------:R-:W1:Y:S01]  /*1d60*/  LDC.64 R30, c[0x0][0x408] ;  /* 0x00010200ff1e7b82 */ /* 0x000e620000000a00 */
[----:B------:R-:W-:-:S05]  /*1d70*/  SEL R12, R0, RZ, !P0 ;  /* 0x000000ff000c7207 */ /* 0x000fca0004000000 */
[----:B------:R-:W-:Y:S02]  /*1d80*/  IMAD R0, R12, UR4, RZ ;  /* 0x000000040c007c24 */ /* 0x000fe4000f8e02ff */
[----:B------:R-:W-:-:S04]  /*1d90*/  IMAD.WIDE.U32 R4, R61, UR4, R4 ;  /* 0x000000043d047c25 */ /* 0x000fc8000f8e0004 */
[----:B------:R-:W-:Y:S01]  /*1da0*/  IMAD R3, R61, UR5, R0 ;  /* 0x000000053d037c24 */ /* 0x000fe2000f8e0200 */
[----:B------:R-:W-:Y:S05]  /*1db0*/  @!P6 WARPSYNC.ALL ;  /* 0x000000000000e948 */ /* 0x000fea0003800000 */
[----:B------:R-:W-:Y:S01]  /*1dc0*/  ULDC.64 UR4, c[0x0][0x330] ;  /* 0x0000cc0000047ab9 */ /* 0x000fe20000000a00 */
[----:B------:R-:W-:Y:S02]  /*1dd0*/  IMAD R0, R38, R58, RZ ;  /* 0x0000003a26007224 */ /* 0x000fe400078e02ff */
[----:B------:R-:W-:Y:S02]  /*1de0*/  IMAD R11, R11, UR4, RZ ;  /* 0x000000040b0b7c24 */ /* 0x000fe4000f8e02ff */
[----:B------:R-:W-:-:S02]  /*1df0*/  IMAD R79, R18, R59, R0 ;  /* 0x0000003b124f7224 */ /* 0x000fc400078e0200 */
[C---:B------:R-:W-:Y:S02]  /*1e00*/  IMAD R13, R34.reuse, UR5, R11 ;  /* 0x00000005220d7c24 */ /* 0x040fe4000f8e020b */
[----:B------:R-:W-:Y:S01]  /*1e10*/  IMAD.WIDE.U32 R10, R34, UR4, R16 ;  /* 0x00000004220a7c25 */ /* 0x000fe2000f8e0010 */
[----:B------:R-:W-:Y:S01]  /*1e20*/  ULDC.64 UR4, c[0x0][0x338] ;  /* 0x0000ce0000047ab9 */ /* 0x000fe20000000a00 */
[----:B------:R-:W-:Y:S02]  /*1e30*/  IADD3 R80, R5, R3, RZ ;  /* 0x0000000305507210 */ /* 0x000fe40007ffe0ff */
[----:B-1----:R-:W-:Y:S01]  /*1e40*/  IMAD R0, R38, R30, RZ ;  /* 0x0000001e26007224 */ /* 0x002fe200078e02ff */
[----:B------:R-:W-:Y:S01]  /*1e50*/  IADD3 R81, P0, R4, R6, RZ ;  /* 0x0000000604517210 */ /* 0x000fe20007f1e0ff */
[----:B------:R-:W-:Y:S01]  /*1e60*/  IMAD.IADD R11, R11, 0x1, R13 ;  /* 0x000000010b0b7824 */ /* 0x000fe200078e020d */
[----:B------:R-:W-:Y:S01]  /*1e70*/  SHF.R.S32.HI R23, RZ, 0x1f, R22 ;  /* 0x0000001fff177819 */ /* 0x000fe20000011416 */
[----:B------:R-:W-:-:S02]  /*1e80*/  IMAD R3, R12, UR4, RZ ;  /* 0x000000040c037c24 */ /* 0x000fc4000f8e02ff */
[----:B------:R-:W-:Y:S02]  /*1e90*/  IMAD R13, R18, R31, R0 ;  /* 0x0000001f120d7224 */ /* 0x000fe400078e0200 */
[----:B------:R-:W-:Y:S01]  /*1ea0*/  IMAD R0, R38, R8, RZ ;  /* 0x0000000826007224 */ /* 0x000fe200078e02ff */
[----:B------:R-:W-:Y:S01]  /*1eb0*/  IADD3.X R79, R80, R7, R79, P0, !PT ;  /* 0x00000007504f7210 */ /* 0x000fe200007fe44f */
[C---:B------:R-:W-:Y:S02]  /*1ec0*/  IMAD R15, R61.reuse, UR5, R3 ;  /* 0x000000053d0f7c24 */ /* 0x040fe4000f8e0203 */
[----:B------:R-:W-:-:S04]  /*1ed0*/  IMAD.WIDE.U32 R60, R61, UR4, R10 ;  /* 0x000000043d3c7c25 */ /* 0x000fc8000f8e000a */
[----:B------:R-:W-:-:S04]  /*1ee0*/  IMAD.WIDE.U32 R20, R18, R8, R22 ;  /* 0x0000000812147225 */ /* 0x000fc800078e0016 */
[----:B------:R-:W-:Y:S01]  /*1ef0*/  IMAD R7, R18, R9, R0 ;  /* 0x0000000912077224 */ /* 0x000fe200078e0200 */
[----:B----4-:R-:W-:Y:S01]  /*1f00*/  ISETP.GE.AND P0, PT, R16, R73, PT ;  /* 0x000000491000720c */ /* 0x010fe20003f06270 */
[----:B------:R-:W-:Y:S01]  /*1f10*/  IMAD.WIDE.U32 R10, R18, R8, R16 ;  /* 0x00000008120a7225 */ /* 0x000fe200078e0010 */
[----:B------:R-:W-:Y:S01]  /*1f20*/  LOP3.LUT R36, R36, 0xfffffffb, RZ, 0xc0, !PT ;  /* 0xfffffffb24247812 */ /* 0x000fe200078ec0ff */
[----:B------:R-:W-:Y:S02]  /*1f30*/  ULDC UR4, c[0x0][0x2f4] ;  /* 0x0000bd0000047ab9 */ /* 0x000fe40000000800 */
[----:B------:R-:W-:Y:S02]  /*1f40*/  IMAD.IADD R21, R21, 0x1, R7 ;  /* 0x0000000115157824 */ /* 0x000fe400078e0207 */
[----:B------:R-:W-:Y:S01]  /*1f50*/  IMAD.IADD R11, R7, 0x1, R11 ;  /* 0x00000001070b7824 */ /* 0x000fe200078e020b */
[----:B-----5:R-:W-:Y:S02]  /*1f60*/  SHF.R.S32.HI R7, RZ, 0x1f, R24 ;  /* 0x0000001fff077819 */ /* 0x020fe40000011418 */
[----:B------:R-:W-:-:S03]  /*1f70*/  SEL R3, R73, RZ, P0 ;  /* 0x000000ff49037207 */ /* 0x000fc60000000000 */
[C---:B------:R-:W-:Y:S01]  /*1f80*/  IMAD R6, R7.reuse, R30, RZ ;  /* 0x0000001e07067224 */ /* 0x040fe200078e02ff */
[----:B------:R-:W-:Y:S01]  /*1f90*/  @P1 LOP3.LUT R36, R36, 0x4, RZ, 0xfc, !PT ;  /* 0x0000000424241812 */ /* 0x000fe200078efcff */
[----:B------:R-:W-:Y:S02]  /*1fa0*/  IMAD R7, R7, R8, RZ ;  /* 0x0000000807077224 */ /* 0x000fe400078e02ff */
[----:B------:R-:W-:Y:S01]  /*1fb0*/  IMAD R67, R24, R31, R6 ;  /* 0x0000001f18437224 */ /* 0x000fe200078e0206 */
[----:B------:R-:W-:Y:S01]  /*1fc0*/  IADD3 R6, P1, R18, R39, RZ ;  /* 0x0000002712067210 */ /* 0x000fe20007f3e0ff */
[----:B0-----:R-:W-:Y:S02]  /*1fd0*/  VIADD R40, R40, 0xffffff80 ;  /* 0xffffff8028287836 */ /* 0x001fe40000000000 */
[----:B------:R-:W-:Y:S02]  /*1fe0*/  IMAD.IADD R3, R16, 0x1, R3 ;  /* 0x0000000110037824 */ /* 0x000fe400078e0203 */
[----:B------:R-:W-:-:S02]  /*1ff0*/  IMAD R65, R24, R9, R7 ;  /* 0x0000000918417224 */ /* 0x000fc400078e0207 */
[----:B------:R-:W-:Y:S01]  /*2000*/  IMAD.X R7, R38, 0x1, R41, P1 ;  /* 0x0000000126077824 */ /* 0x000fe200008e0629 */
[----:B------:R-:W-:Y:S02]  /*2010*/  SHF.R.S32.HI R38, RZ, 0x1f, R40 ;  /* 0x0000001fff267819 */ /* 0x000fe40000011428 */
[----:B------:R-:W-:Y:S02]  /*2020*/  SHF.R.S32.HI R0, RZ, 0x1f, R3 ;  /* 0x0000001fff007819 */ /* 0x000fe40000011403 */
[----:B------:R-:W-:Y:S02]  /*2030*/  LOP3.LUT R78, R78, 0x1c0, RZ, 0xc0, !PT ;  /* 0x000001c04e4e7812 */ /* 0x000fe400078ec0ff */
[----:B------:R-:W-:Y:S01]  /*2040*/  LEA.HI R38, R38, R40, RZ, 0x5 ;  /* 0x0000002826267211 */ /* 0x000fe200078f28ff */
[C---:B------:R-:W-:Y:S01]  /*2050*/  VIADD R40, R18.reuse, 0x60 ;  /* 0x0000006012287836 */ /* 0x040fe20000000000 */
[----:B------:R-:W-:Y:S01]  /*2060*/  IADD3 R32, R18, 0x60, RZ ;  /* 0x0000006012207810 */ /* 0x000fe20007ffe0ff */
[----:B------:R0:W-:Y:S01]  /*2070*/  STL [R1], R36 ;  /* 0x0000002401007387 */ /* 0x0001e20000100800 */
[----:B------:R-:W-:-:S02]  /*2080*/  LEA.HI R3, R0, R3, RZ, 0x3 ;  /* 0x0000000300037211 */ /* 0x000fc400078f18ff */
[----:B------:R-:W-:Y:S02]  /*2090*/  SHF.R.U32.HI R75, RZ, 0x3, R78 ;  /* 0x00000003ff4b7819 */ /* 0x000fe4000001164e */
[----:B------:R-:W-:Y:S01]  /*20a0*/  LOP3.LUT R0, R78, 0x18, R16, 0xf8, !PT ;  /* 0x000000184e007812 */ /* 0x000fe200078ef810 */
[----:B------:R-:W-:Y:S01]  /*20b0*/  IMAD.SHL.U32 R40, R40, 0x40, RZ ;  /* 0x0000004028287824 */ /* 0x000fe200078e00ff */
[----:B------:R-:W-:Y:S02]  /*20c0*/  SHF.R.S32.HI R76, RZ, 0x1f, R32 ;  /* 0x0000001fff4c7819 */ /* 0x000fe40000011420 */
[----:B------:R-:W-:Y:S02]  /*20d0*/  SHF.L.U32 R32, R32, 0x6, RZ ;  /* 0x0000000620207819 */ /* 0x000fe400000006ff */
[----:B------:R-:W-:Y:S02]  /*20e0*/  LOP3.LUT R0, R0, R75, RZ, 0x3c, !PT ;  /* 0x0000004b00007212 */ /* 0x000fe400078e3cff */
[----:B------:R-:W-:Y:S01]  /*20f0*/  SHF.R.S32.HI R38, RZ, 0x5, R38 ;  /* 0x00000005ff267819 */ /* 0x000fe20000011426 */
[----:B------:R-:W-:Y:S01]  /*2100*/  IMAD.WIDE.U32 R56, R18, R30, R22 ;  /* 0x0000001e12387225 */ /* 0x000fe200078e0016 */
[----:B------:R-:W-:-:S02]  /*2110*/  LOP3.LUT R40, R40, 0x1c0, RZ, 0xc0, !PT ;  /* 0x000001c028287812 */ /* 0x000fc400078ec0ff */
[----:B------:R-:W-:Y:S01]  /*2120*/  LOP3.LUT R32, R32, 0x1c0, RZ, 0xc0, !PT ;  /* 0x000001c020207812 */ /* 0x000fe200078ec0ff */
[----:B------:R-:W-:Y:S01]  /*2130*/  IMAD.WIDE.U32 R34, R18, R30, R16 ;  /* 0x0000001e12227225 */ /* 0x000fe200078e0010 */
[----:B------:R-:W-:-:S03]  /*2140*/  LOP3.LUT R12, R40, 0x38, R3, 0xf8, !PT ;  /* 0x00000038280c7812 */ /* 0x000fc600078ef803 */
[----:B------:R-:W-:Y:S01]  /*2150*/  IMAD R69, R38, 0x200, R0 ;  /* 0x0000020026457824 */ /* 0x000fe200078e0200 */
[----:B------:R-:W-:Y:S01]  /*2160*/  LOP3.LUT R0, R78, 0x38, R3, 0xf8, !PT ;  /* 0x000000384e007812 */ /* 0x000fe200078ef803 */
[----:B------:R-:W-:Y:S01]  /*2170*/  IMAD.IADD R57, R57, 0x1, R13 ;  /* 0x0000000139397824 */ /* 0x000fe200078e020d */
[----:B------:R-:W-:Y:S01]  /*2180*/  SHF.R.U32.HI R32, RZ, 0x3, R32 ;  /* 0x00000003ff207819 */ /* 0x000fe20000011620 */
[----:B------:R-:W-:Y:S01]  /*2190*/  IMAD.IADD R35, R13, 0x1, R35 ;  /* 0x000000010d237824 */ /* 0x000fe200078e0223 */
[----:B------:R-:W-:Y:S01]  /*21a0*/  LOP3.LUT R0, R0, R75, RZ, 0x3c, !PT ;  /* 0x0000004b00007212 */ /* 0x000fe200078e3cff */
[----:B------:R-:W-:Y:S01]  /*21b0*/  IMAD R37, R9, 0xc0, RZ ;  /* 0x000000c009257824 */ /* 0x000fe200078e02ff */
[----:B------:R-:W-:Y:S01]  /*21c0*/  LOP3.LUT R12, R12, R32, RZ, 0x3c, !PT ;  /* 0x000000200c0c7212 */ /* 0x000fe200078e3cff */
[----:B------:R-:W-:Y:S01]  /*21d0*/  IMAD.WIDE.U32 R20, R24, R8, R20 ;  /* 0x0000000818147225 */ /* 0x000fe200078e0014 */
[----:B------:R-:W-:-:S03]  /*21e0*/  LOP3.LUT R64, R3, 0xfffffff8, RZ, 0xc0, !PT ;  /* 0xfffffff803407812 */ /* 0x000fc600078ec0ff */
[----:B------:R-:W-:-:S04]  /*21f0*/  IMAD.WIDE.U32 R10, R24, R8, R10 ;  /* 0x00000008180a7225 */ /* 0x000fc800078e000a */
[----:B------:R-:W-:Y:S02]  /*2200*/  IMAD R13, R59, 0xc0, RZ ;  /* 0x000000c03b0d7824 */ /* 0x000fe400078e02ff */
[----:B------:R-:W-:Y:S02]  /*2210*/  IMAD R71, R31, 0xc0, RZ ;  /* 0x000000c01f477824 */ /* 0x000fe400078e02ff */
[----:B------:R-:W-:-:S04]  /*2220*/  IMAD.WIDE.U32 R56, R24, R30, R56 ;  /* 0x0000001e18387225 */ /* 0x000fc800078e0038 */
[----:B------:R-:W-:-:S04]  /*2230*/  IMAD.WIDE.U32 R34, R24, R30, R34 ;  /* 0x0000001e18227225 */ /* 0x000fc800078e0022 */
[----:B------:R-:W-:-:S04]  /*2240*/  IMAD.WIDE.U32 R8, R8, 0xc0, RZ ;  /* 0x000000c008087825 */ /* 0x000fc800078e00ff */
[----:B------:R-:W-:Y:S02]  /*2250*/  VIADD R77, R16, 0x20 ;  /* 0x00000020104d7836 */ /* 0x000fe40000000000 */
[----:B------:R-:W-:Y:S01]  /*2260*/  IMAD.WIDE.U32 R58, R58, 0xc0, RZ ;  /* 0x000000c03a3a7825 */ /* 0x000fe200078e00ff */
[----:B------:R-:W-:-:S03]  /*2270*/  SHF.R.S32.HI R63, RZ, 0x3, R3 ;  /* 0x00000003ff3f7819 */ /* 0x000fc60000011403 */
[----:B------:R-:W-:Y:S01]  /*2280*/  IMAD.WIDE.U32 R30, R30, 0xc0, RZ ;  /* 0x000000c01e1e7825 */ /* 0x000fe200078e00ff */
[----:B------:R-:W-:Y:S02]  /*2290*/  IADD3 R70, R9, R37, RZ ;  /* 0x0000002509467210 */ /* 0x000fe40007ffe0ff */
[----:B------:R-:W-:Y:S01]  /*22a0*/  ISETP.GE.AND P1, PT, R16, UR4, PT ;  /* 0x0000000410007c0c */ /* 0x000fe2000bf26270 */
[----:B------:R-:W-:Y:S01]  /*22b0*/  IMAD.IADD R68, R57, 0x1, R67 ;  /* 0x0000000139447824 */ /* 0x000fe200078e0243 */
[----:B------:R-:W-:Y:S01]  /*22c0*/  ISETP.GE.AND P2, PT, R77, UR4, PT ;  /* 0x000000044d007c0c */ /* 0x000fe2000bf46270 */
[----:B------:R-:W-:Y:S01]  /*22d0*/  IMAD.IADD R66, R21, 0x1, R65 ;  /* 0x0000000115427824 */ /* 0x000fe200078e0241 */
[----:B------:R-:W-:Y:S01]  /*22e0*/  SHF.R.S32.HI R62, RZ, 0x1f, R64 ;  /* 0x0000001fff3e7819 */ /* 0x000fe20000011440 */
[----:B------:R-:W-:Y:S02]  /*22f0*/  IMAD R32, R38, 0x200, R0 ;  /* 0x0000020026207824 */ /* 0x000fe400078e0200 */
[----:B------:R-:W-:-:S02]  /*2300*/  VIADD R74, R42, 0x8 ;  /* 0x000000082a4a7836 */ /* 0x000fc40000000000 */
[----:B------:R-:W-:Y:S02]  /*2310*/  IMAD.SHL.U32 R73, R73, 0x2, RZ ;  /* 0x0000000249497824 */ /* 0x000fe400078e00ff */
[----:B------:R-:W-:Y:S02]  /*2320*/  IMAD.IADD R72, R59, 0x1, R13 ;  /* 0x000000013b487824 */ /* 0x000fe400078e020d */
[----:B------:R-:W-:Y:S02]  /*2330*/  IMAD.IADD R71, R31, 0x1, R71 ;  /* 0x000000011f477824 */ /* 0x000fe400078e0247 */
[----:B------:R-:W-:Y:S02]  /*2340*/  IMAD.IADD R67, R67, 0x1, R35 ;  /* 0x0000000143437824 */ /* 0x000fe400078e0223 */
[----:B------:R-:W-:Y:S02]  /*2350*/  IMAD.IADD R65, R65, 0x1, R11 ;  /* 0x0000000141417824 */ /* 0x000fe400078e020b */
[----:B------:R-:W-:-:S02]  /*2360*/  IMAD.IADD R0, R61, 0x1, R15 ;  /* 0x000000013d007824 */ /* 0x000fc400078e020f */
[----:B--2---:R-:W-:Y:S01]  /*2370*/  IMAD.IADD R3, R14, 0x1, R12 ;  /* 0x000000010e037824 */ /* 0x004fe200078e020c */
[----:B0-----:R-:W-:Y:S06]  /*2380*/  @!P6 BAR.SYNC.DEFER_BLOCKING 0x9, 0x100 ;  /* 0x024400000000eb1d */ /* 0x001fec0000010000 */
.L_x_454:
[----:B------:R-:W2:Y:S01]  /*2390*/  LDL R39, [R1+0x70] ;  /* 0x0000700001277983 */ /* 0x000ea20000100800 */
[----:B------:R-:W0:Y:S03]  /*23a0*/  LDC.64 R84, c[0x0][0x2e8] ;  /* 0x0000ba00ff547b82 */ /* 0x000e260000000a00 */
[----:B------:R-:W3:Y:S01]  /*23b0*/  LDL.LU R38, [R1] ;  /* 0x0000000001267983 */ /* 0x000ee20000300800 */
[----:B------:R-:W-:Y:S01]  /*23c0*/  VIADD R37, R27, 0xffffffff ;  /* 0xffffffff1b257836 */ /* 0x000fe20000000000 */
[----:B------:R-:W-:Y:S05]  /*23d0*/  YIELD ;  /* 0x0000000000007946 */ /* 0x000fea0003800000 */
[----:B------:R-:W-:Y:S01]  /*23e0*/  SHF.R.S32.HI R36, RZ, 0x1f, R37 ;  /* 0x0000001fff247819 */ /* 0x000fe20000011425 */
[-C--:B------:R-:W-:Y:S01]  /*23f0*/  IMAD R13, R72, R37.reuse, RZ ;  /* 0x00000025480d7224 */ /* 0x080fe200078e02ff */
[----:B------:R-:W1:Y:S01]  /*2400*/  LDC.64 R90, c[0x0][0x300] ;  /* 0x0000c000ff5a7b82 */ /* 0x000e620000000a00 */
[----:B------:R-:W-:Y:S01]  /*2410*/  IMAD.WIDE.U32 R14, R58, R37, RZ ;  /* 0x000000253a0e7225 */ /* 0x000fe200078e00ff */
[----:B------:R-:W-:Y:S03]  /*2420*/  BSSY B0, `(.L_x_405) ;  /* 0x00002f8000007945 */ /* 0x000fe60003800000 */
[----:B------:R-:W-:-:S02]  /*2430*/  IMAD R13, R36, R58, R13 ;  /* 0x0000003a240d7224 */ /* 0x000fc400078e020d */
[----:B------:R-:W-:Y:S01]  /*2440*/  IMAD.MOV.U32 R88, RZ, RZ, R14 ;  /* 0x000000ffff587224 */ /* 0x000fe200078e000e */
[----:B------:R-:W-:Y:S01]  /*2450*/  IADD3 R14, P4, R81, R14, RZ ;  /* 0x0000000e510e7210 */ /* 0x000fe20007f9e0ff */
[----:B------:R-:W-:Y:S01]  /*2460*/  IMAD.IADD R89, R15, 0x1, R13 ;  /* 0x000000010f597824 */ /* 0x000fe200078e020d */
[----:B------:R-:W4:Y:S01]  /*2470*/  LDC R92, c[0x0][0x3f4] ;  /* 0x0000fd00ff5c7b82 */ /* 0x000f220000000800 */
[----:B------:R-:W-:Y:S02]  /*2480*/  IMAD R87, R19, 0x3000, R69 ;  /* 0x0000300013577824 */ /* 0x000fe400078e0245 */
[----:B------:R-:W-:Y:S01]  /*2490*/  IMAD.X R15, R89, 0x1, R79, P4 ;  /* 0x00000001590f7824 */ /* 0x000fe200020e064f */
[C---:B0-----:R-:W-:Y:S02]  /*24a0*/  LEA R42, P4, R14.reuse, R84, 0x1 ;  /* 0x000000540e2a7211 */ /* 0x041fe400078808ff */
[----:B------:R-:W-:Y:S02]  /*24b0*/  IADD3 R83, R87, 0x20, RZ ;  /* 0x0000002057537810 */ /* 0x000fe40007ffe0ff */
[----:B------:R-:W-:-:S02]  /*24c0*/  LEA.HI.X R43, R14, R85, R15, 0x1, P4 ;  /* 0x000000550e2b7211 */ /* 0x000fc400020f0c0f */
[----:B------:R-:W-:Y:S01]  /*24d0*/  ISETP.GT.AND P4, PT, R37, R28, PT ;  /* 0x0000001c2500720c */ /* 0x000fe20003f84270 */
[----:B-1----:R-:W-:-:S04]  /*24e0*/  IMAD.WIDE.U32 R12, R90, 0x60, R88 ;  /* 0x000000605a0c7825 */ /* 0x002fc800078e0058 */
[----:B------:R-:W-:Y:S01]  /*24f0*/  IMAD R27, R91, 0x60, RZ ;  /* 0x000000605b1b7824 */ /* 0x000fe200078e02ff */
[----:B------:R-:W-:-:S04]  /*2500*/  IADD3 R12, P3, R81, R12, RZ ;  /* 0x0000000c510c7210 */ /* 0x000fc80007f7e0ff */
[----:B------:R-:W-:Y:S01]  /*2510*/  IADD3.X R13, R79, R13, R27, P3, !PT ;  /* 0x0000000d4f0d7210 */ /* 0x000fe20001ffe41b */
[----:B------:R-:W-:Y:S01]  /*2520*/  IMAD.MOV.U32 R27, RZ, RZ, R37 ;  /* 0x000000ffff1b7224 */ /* 0x000fe200078e0025 */
[----:B------:R-:W-:-:S04]  /*2530*/  LEA R40, P3, R12, R84, 0x1 ;  /* 0x000000540c287211 */ /* 0x000fc800078608ff */
[----:B------:R-:W-:Y:S02]  /*2540*/  LEA.HI.X R41, R12, R85, R13, 0x1, P3 ;  /* 0x000000550c297211 */ /* 0x000fe400018f0c0d */
[----:B----4-:R-:W-:Y:S02]  /*2550*/  ISETP.GE.AND P3, PT, R92, 0x1, PT ;  /* 0x000000015c00780c */ /* 0x010fe40003f66270 */
[----:B--2---:R-:W-:Y:S02]  /*2560*/  LOP3.LUT P5, RZ, R39, 0x4, RZ, 0xc0, !PT ;  /* 0x0000000427ff7812 */ /* 0x004fe400078ac0ff */
[----:B---3--:R-:W-:-:S04]  /*2570*/  LOP3.LUT R38, R38, 0xfffffffd, RZ, 0xc0, !PT ;  /* 0xfffffffd26267812 */ /* 0x008fc800078ec0ff */
[----:B------:R-:W-:-:S05]  /*2580*/  @P4 LOP3.LUT R38, R38, 0x2, RZ, 0xfc, !PT ;  /* 0x0000000226264812 */ /* 0x000fca00078efcff */
[----:B------:R0:W-:Y:S02]  /*2590*/  STL [R1], R38 ;  /* 0x0000002601007387 */ /* 0x0001e40000100800 */
[C---:B------:R-:W-:Y:S02]  /*25a0*/  @P5 VIADD R83, R87.reuse, 0xffffffe0 ;  /* 0xffffffe057535836 */ /* 0x040fe40000000000 */
[--C-:B------:R-:W-:Y:S02]  /*25b0*/  IMAD R87, R87, 0x2, R26.reuse ;  /* 0x0000000257577824 */ /* 0x100fe400078e021a */
[----:B------:R-:W-:Y:S01]  /*25c0*/  IMAD R83, R83, 0x2, R26 ;  /* 0x0000000253537824 */ /* 0x000fe200078e021a */
[----:B------:R-:W-:Y:S06]  /*25d0*/  @!P3 BRA `(.L_x_406) ;  /* 0x0000002c0004b947 */ /* 0x000fec0003800000 */
[----:B------:R-:W-:Y:S01]  /*25e0*/  ULDC.U8 UR4, c[0x0][0x410] ;  /* 0x0001040000047ab9 */ /* 0x000fe20000000000 */
[-C--:B------:R-:W-:Y:S01]  /*25f0*/  IMAD R13, R70, R37.reuse, RZ ;  /* 0x00000025460d7224 */ /* 0x080fe200078e02ff */
[----:B------:R-:W-:Y:S01]  /*2600*/  ISETP.NE.AND P3, PT, RZ, UR4, PT ;  /* 0x00000004ff007c0c */ /* 0x000fe2000bf65270 */
[-C--:B------:R-:W-:Y:S02]  /*2610*/  IMAD R15, R71, R37.reuse, RZ ;  /* 0x00000025470f7224 */ /* 0x080fe400078e02ff */
[----:B------:R-:W-:Y:S02]  /*2620*/  IMAD R86, R27, -0xc0, R29 ;  /* 0xffffff401b567824 */ /* 0x000fe400078e021d */
[C---:B------:R-:W-:Y:S02]  /*2630*/  IMAD R13, R36.reuse, R8, R13 ;  /* 0x00000008240d7224 */ /* 0x040fe400078e020d */
[----:B------:R-:W-:Y:S01]  /*2640*/  IMAD R15, R36, R30, R15 ;  /* 0x0000001e240f7224 */ /* 0x000fe200078e020f */
[----:B------:R-:W-:Y:S01]  /*2650*/  VIMNMX R86, R86, 0xc0, PT ;  /* 0x000000c056567848 */ /* 0x000fe20003fe0100 */
[----:B------:R-:W-:-:S04]  /*2660*/  IMAD.WIDE.U32 R50, R8, R37, RZ ;  /* 0x0000002508327225 */ /* 0x000fc800078e00ff */
[----:B------:R-:W-:-:S04]  /*2670*/  IMAD.WIDE.U32 R48, R30, R37, RZ ;  /* 0x000000251e307225 */ /* 0x000fc800078e00ff */
[----:B------:R-:W-:Y:S02]  /*2680*/  IMAD.IADD R93, R51, 0x1, R13 ;  /* 0x00000001335d7824 */ /* 0x000fe400078e020d */
[----:B------:R-:W-:Y:S01]  /*2690*/  IMAD.IADD R82, R49, 0x1, R15 ;  /* 0x0000000131527824 */ /* 0x000fe200078e020f */
[----:B------:R-:W-:Y:S06]  /*26a0*/  @!P3 BRA `(.L_x_407) ;  /* 0x000000140018b947 */ /* 0x000fec0003800000 */
[----:B------:R-:W-:Y:S01]  /*26b0*/  ISETP.GE.AND P4, PT, R18, R86, PT ;  /* 0x000000561200720c */ /* 0x000fe20003f86270 */
[----:B------:R-:W-:Y:S01]  /*26c0*/  BSSY B1, `(.L_x_408) ;  /* 0x000001e000017945 */ /* 0x000fe20003800000 */
[----:B------:R-:W-:Y:S02]  /*26d0*/  CS2R R36, SRZ ;  /* 0x0000000000247805 */ /* 0x000fe4000001ff00 */
[----:B------:R-:W-:Y:S02]  /*26e0*/  CS2R R52, SRZ ;  /* 0x0000000000347805 */ /* 0x000fe4000001ff00 */
[----:B------:R-:W-:Y:S02]  /*26f0*/  CS2R R84, SRZ ;  /* 0x0000000000547805 */ /* 0x000fe4000001ff00 */
[----:B------:R-:W-:Y:S02]  /*2700*/  CS2R R54, SRZ ;  /* 0x0000000000367805 */ /* 0x000fe4000001ff00 */
[----:B------:R-:W-:-:S02]  /*2710*/  CS2R R44, SRZ ;  /* 0x00000000002c7805 */ /* 0x000fc4000001ff00 */
[----:B0-----:R-:W-:Y:S02]  /*2720*/  CS2R R38, SRZ ;  /* 0x0000000000267805 */ /* 0x001fe4000001ff00 */
[----:B------:R-:W-:Y:S02]  /*2730*/  CS2R R46, SRZ ;  /* 0x00000000002e7805 */ /* 0x000fe4000001ff00 */
[----:B------:R-:W-:Y:S01]  /*2740*/  CS2R R88, SRZ ;  /* 0x0000000000587805 */ /* 0x000fe2000001ff00 */
[----:B------:R-:W-:Y:S06]  /*2750*/  @P4 BRA `(.L_x_409) ;  /* 0x0000000000504947 */ /* 0x000fec0003800000 */
[----:B------:R-:W-:Y:S01]  /*2760*/  IADD3 R13, P3, R20, R50, RZ ;  /* 0x00000032140d7210 */ /* 0x000fe20007f7e0ff */
[----:B------:R-:W-:Y:S01]  /*2770*/  ULDC.64 UR4, c[0x0][0x3e8] ;  /* 0x0000fa0000047ab9 */ /* 0x000fe20000000a00 */
[----:B------:R-:W-:Y:S02]  /*2780*/  CS2R R84, SRZ ;  /* 0x0000000000547805 */ /* 0x000fe4000001ff00 */
[----:B------:R-:W-:Y:S01]  /*2790*/  CS2R R88, SRZ ;  /* 0x0000000000587805 */ /* 0x000fe2000001ff00 */
[----:B------:R-:W-:Y:S01]  /*27a0*/  IMAD.X R14, R93, 0x1, R66, P3 ;  /* 0x000000015d0e7824 */ /* 0x000fe200018e0642 */
[----:B------:R-:W-:-:S04]  /*27b0*/  IADD3 R15, P3, R56, R48, RZ ;  /* 0x00000030380f7210 */ /* 0x000fc80007f7e0ff */
[----:B------:R-:W-:Y:S02]  /*27c0*/  IADD3.X R52, R82, R68, RZ, P3, !PT ;  /* 0x0000004452347210 */ /* 0x000fe40001ffe4ff */
[----:B------:R-:W-:-:S04]  /*27d0*/  LEA R12, P3, R13, UR4, 0x1 ;  /* 0x000000040d0c7c11 */ /* 0x000fc8000f8608ff */
[----:B------:R-:W-:Y:S01]  /*27e0*/  LEA.HI.X R13, R13, UR5, R14, 0x1, P3 ;  /* 0x000000050d0d7c11 */ /* 0x000fe200098f0c0e */
[----:B------:R-:W-:Y:S02]  /*27f0*/  ULDC.64 UR4, c[0x0][0x400] ;  /* 0x0001000000047ab9 */ /* 0x000fe40000000a00 */
[----:B------:R-:W-:-:S04]  /*2800*/  LEA R14, P3, R15, UR4, 0x1 ;  /* 0x000000040f0e7c11 */ /* 0x000fc8000f8608ff */
[----:B------:R-:W-:Y:S02]  /*2810*/  LEA.HI.X R15, R15, UR5, R52, 0x1, P3 ;  /* 0x000000050f0f7c11 */ /* 0x000fe400098f0c34 */
[----:B------:R-:W-:Y:S02]  /*2820*/  ISETP.GE.AND P3, PT, R22, R92, PT ;  /* 0x0000005c1600720c */ /* 0x000fe40003f66270 */
[----:B------:R-:W-:Y:S02]  /*2830*/  CS2R R52, SRZ ;  /* 0x0000000000347805 */ /* 0x000fe4000001ff00 */
[----:B------:R-:W-:-:S09]  /*2840*/  CS2R R54, SRZ ;  /* 0x0000000000367805 */ /* 0x000fd2000001ff00 */
[----:B------:R0:W5:Y:S04]  /*2850*/  @!P3 LDG.E.64 R84, desc[UR56][R12.64] ;  /* 0x000000380c54b981 */ /* 0x000168000c1e1b00 */
[----:B------:R0:W5:Y:S01]  /*2860*/  @!P3 LDG.E.64 R88, desc[UR56][R14.64] ;  /* 0x000000380e58b981 */ /* 0x000162000c1e1b00 */
[----:B------:R-:W-:-:S13]  /*2870*/  ISETP.GE.AND P3, PT, R154, R92, PT ;  /* 0x0000005c9a00720c */ /* 0x000fda0003f66270 */
[----:B------:R0:W5:Y:S04]  /*2880*/  @!P3 LDG.E.64 R52, desc[UR56][R12.64+0x20] ;  /* 0x000020380c34b981 */ /* 0x000168000c1e1b00 */
[----:B------:R0:W5:Y:S02]  /*2890*/  @!P3 LDG.E.64 R54, desc[UR56][R14.64+0x20] ;  /* 0x000020380e36b981 */ /* 0x000164000c1e1b00 */
.L_x_409:
[----:B------:R-:W-:Y:S05]  /*28a0*/  BSYNC B1 ;  /* 0x0000000000017941 */ /* 0x000fea0003800000 */
.L_x_408:
[----:B0-----:R-:W-:Y:S01]  /*28b0*/  VIADD R12, R18, 0x60 ;  /* 0x00000060120c7836 */ /* 0x001fe20000000000 */
[----:B------:R-:W-:Y:S01]  /*28c0*/  BSSY B1, `(.L_x_410) ;  /* 0x0000021000017945 */ /* 0x000fe20003800000 */
[----:B-----5:R-:W-:Y:S02]  /*28d0*/  IMAD.MOV.U32 R90, RZ, RZ, R52 ;  /* 0x000000ffff5a7224 */ /* 0x020fe400078e0034 */
[----:B------:R-:W-:Y:S01]  /*28e0*/  IMAD.MOV.U32 R91, RZ, RZ, R53 ;  /* 0x000000ffff5b7224 */ /* 0x000fe200078e0035 */
[----:B------:R-:W-:-:S13]  /*28f0*/  ISETP.GE.AND P5, PT, R12, R86, PT ;  /* 0x000000560c00720c */ /* 0x000fda0003fa6270 */
[----:B------:R-:W-:Y:S05]  /*2900*/  @P5 BRA `(.L_x_411) ;  /* 0x0000000000705947 */ /* 0x000fea0003800000 */
[----:B------:R-:W0:Y:S01]  /*2910*/  LDC.64 R12, c[0x0][0x3f8] ;  /* 0x0000fe00ff0c7b82 */ /* 0x000e220000000a00 */
[----:B------:R-:W-:Y:S01]  /*2920*/  IMAD.MOV.U32 R51, RZ, RZ, R93 ;  /* 0x000000ffff337224 */ /* 0x000fe200078e005d */
[----:B------:R-:W-:Y:S01]  /*2930*/  ULDC.64 UR4, c[0x0][0x3e8] ;  /* 0x0000fa0000047ab9 */ /* 0x000fe20000000a00 */
[----:B------:R-:W-:Y:S01]  /*2940*/  IMAD.MOV.U32 R49, RZ, RZ, R82 ;  /* 0x000000ffff317224 */ /* 0x000fe200078e0052 */
[----:B------:R-:W-:Y:S02]  /*2950*/  CS2R R44, SRZ ;  /* 0x00000000002c7805 */ /* 0x000fe4000001ff00 */
[----:B------:R-:W-:Y:S01]  /*2960*/  CS2R R46, SRZ ;  /* 0x00000000002e7805 */ /* 0x000fe2000001ff00 */
[----:B0-----:R-:W-:-:S04]  /*2970*/  IMAD.WIDE.U32 R50, R12, 0x60, R50 ;  /* 0x000000600c327825 */ /* 0x001fc800078e0032 */
[----:B------:R-:W-:Y:S01]  /*2980*/  IMAD R13, R13, 0x60, RZ ;  /* 0x000000600d0d7824 */ /* 0x000fe200078e02ff */
[----:B------:R-:W-:-:S04]  /*2990*/  IADD3 R14, P3, R20, R50, RZ ;  /* 0x00000032140e7210 */ /* 0x000fc80007f7e0ff */
[----:B------:R-:W-:Y:S02]  /*29a0*/  IADD3.X R51, R66, R51, R13, P3, !PT ;  /* 0x0000003342337210 */ /* 0x000fe40001ffe40d */
[----:B------:R-:W0:Y:S02]  /*29b0*/  LDC.64 R12, c[0x0][0x408] ;  /* 0x00010200ff0c7b82 */ /* 0x000e240000000a00 */
[----:B0-----:R-:W-:-:S04]  /*29c0*/  IMAD.WIDE.U32 R48, R12, 0x60, R48 ;  /* 0x000000600c307825 */ /* 0x001fc800078e0030 */
[----:B------:R-:W-:Y:S01]  /*29d0*/  IMAD R13, R13, 0x60, RZ ;  /* 0x000000600d0d7824 */ /* 0x000fe200078e02ff */
[----:B------:R-:W-:-:S04]  /*29e0*/  IADD3 R15, P3, R56, R48, RZ ;  /* 0x00000030380f7210 */ /* 0x000fc80007f7e0ff */
[----:B------:R-:W-:Y:S02]  /*29f0*/  IADD3.X R48, R68, R49, R13, P3, !PT ;  /* 0x0000003144307210 */ /* 0x000fe40001ffe40d */
        /* <DEDUP_REMOVED lines=13> */
.L_x_411:
[----:B------:R-:W-:Y:S05]  /*2ad0*/  BSYNC B1 ;  /* 0x0000000000017941 */ /* 0x000fea0003800000 */
.L_x_410:
[----:B------:R-:W2:Y:S01]  /*2ae0*/  LDL R48, [R1+0x14] ;  /* 0x0000140001307983 */ /* 0x000ea20000100800 */
[----:B0-----:R-:W-:Y:S01]  /*2af0*/  IMAD.MOV.U32 R13, RZ, RZ, R85 ;  /* 0x000000ffff0d7224 */ /* 0x001fe200078e0055 */
[----:B------:R-:W-:Y:S01]  /*2b00*/  PRMT R100, R90, 0x7610, R100 ;  /* 0x000076105a647816 */ /* 0x000fe20000000064 */
[----:B------:R-:W-:Y:S01]  /*2b10*/  IMAD.MOV.U32 R12, RZ, RZ, R84 ;  /* 0x000000ffff0c7224 */ /* 0x000fe200078e0054 */
[----:B------:R-:W-:Y:S01]  /*2b20*/  PRMT R99, R91, 0x7610, R99 ;  /* 0x000076105b637816 */ /* 0x000fe20000000063 */
[----:B------:R-:W-:Y:S01]  /*2b30*/  IMAD.MOV.U32 R14, RZ, RZ, R88 ;  /* 0x000000ffff0e7224 */ /* 0x000fe200078e0058 */
[----:B------:R-:W-:Y:S01]  /*2b40*/  PRMT R50, R50, 0x5410, R13 ;  /* 0x0000541032327816 */ /* 0x000fe2000000000d */
[----:B------:R-:W-:Y:S01]  /*2b50*/  IMAD.MOV.U32 R13, RZ, RZ, R55 ;  /* 0x000000ffff0d7224 */ /* 0x000fe200078e0037 */
[----:B------:R-:W-:Y:S01]  /*2b60*/  PRMT R49, R49, 0x5410, R12 ;  /* 0x0000541031317816 */ /* 0x000fe2000000000c */
[----:B------:R-:W-:Y:S01]  /*2b70*/  IMAD.MOV.U32 R15, RZ, RZ, R89 ;  /* 0x000000ffff0f7224 */ /* 0x000fe200078e0059 */
[----:B------:R-:W-:-:S02]  /*2b80*/  MOV R12, R54 ;  /* 0x00000036000c7202 */ /* 0x000fc40000000f00 */
[----:B------:R-:W-:Y:S01]  /*2b90*/  PRMT R97, R13, 0x7610, R97 ;  /* 0x000076100d617816 */ /* 0x000fe20000000061 */
[----:B-----5:R-:W-:Y:S01]  /*2ba0*/  IMAD.MOV.U32 R13, RZ, RZ, R37 ;  /* 0x000000ffff0d7224 */ /* 0x020fe200078e0025 */
        /* <DEDUP_REMOVED lines=12> */
[----:B------:R-:W-:-:S02]  /*2c70*/  PRMT R49, R12, 0x7610, R49 ;  /* 0x000076100c317816 */ /* 0x000fc40000000031 */
[----:B------:R-:W-:Y:S02]  /*2c80*/  MOV R12, R38 ;  /* 0x00000026000c7202 */ /* 0x000fe40000000f00 */
[----:B------:R-:W-:Y:S02]  /*2c90*/  PRMT R90, R13, 0x7610, R90 ;  /* 0x000076100d5a7816 */ /* 0x000fe4000000005a */
[----:B------:R-:W-:Y:S02]  /*2ca0*/  PRMT R51, R12, 0x7610, R51 ;  /* 0x000076100c337816 */ /* 0x000fe40000000033 */
[----:B------:R-:W-:Y:S02]  /*2cb0*/  PRMT R95, R14, 0x7610, R95 ;  /* 0x000076100e5f7816 */ /* 0x000fe4000000005f */
[----:B------:R-:W-:Y:S02]  /*2cc0*/  PRMT R96, R15, 0x7610, R96 ;  /* 0x000076100f607816 */ /* 0x000fe40000000060 */
[----:B--2---:R-:W-:-:S13]  /*2cd0*/  ISETP.NE.AND P3, PT, R48, 0x3, PT ;  /* 0x000000033000780c */ /* 0x004fda0003f65270 */
[----:B------:R-:W-:Y:S05]  /*2ce0*/  @!P3 BRA `(.L_x_412) ;  /* 0x000000000004b947 */ /* 0x000fea0003800000 */
[----:B------:R-:W-:Y:S01]  /*2cf0*/  BPT.TRAP 0x1 ;  /* 0x000000040000795c */ /* 0x000fe20000300000 */
.L_x_412:
[----:B------:R-:W-:Y:S01]  /*2d00*/  IMAD R82, R19, 0x8, R2 ;  /* 0x0000000813527824 */ /* 0x000fe200078e0202 */
[----:B------:R-:W-:Y:S01]  /*2d10*/  SHF.L.U32 R94, R153, 0x1f, RZ ;  /* 0x0000001f995e7819 */ /* 0x000fe200000006ff */
[----:B------:R-:W-:Y:S03]  /*2d20*/  BSSY B1, `(.L_x_413) ;  /* 0x0000003000017945 */ /* 0x000fe60003800000 */
[----:B------:R-:W0:Y:S02]  /*2d30*/  SYNCS.PHASECHK.TRANS64.TRYWAIT P6, [R82+URZ+0x30890], R94 ;  /* 0x0308905e520075a7 */ /* 0x000e2400080c017f */
[----:B0-----:R-:W-:Y:S05]  /*2d40*/  @!P6 BRA `(.L_x_414) ;  /* 0x00000154009ce947 */ /* 0x001fea0003800000 */
.L_x_658:
[----:B------:R-:W-:Y:S05]  /*2d50*/  BSYNC B1 ;  /* 0x0000000000017941 */ /* 0x000fea0003800000 */
.L_x_413:
[----:B------:R-:W-:Y:S04]  /*2d60*/  BSSY B1, `(.L_x_415) ;  /* 0x000006c000017945 */ /* 0x000fe80003800000 */
[----:B------:R-:W-:Y:S05]  /*2d70*/  @P4 BRA `(.L_x_416) ;  /* 0x0000000400a84947 */ /* 0x000fea0003800000 */
[----:B------:R-:W-:Y:S04]  /*2d80*/  BSSY B2, `(.L_x_417) ;  /* 0x0000035000027945 */ /* 0x000fe80003800000 */
[----:B------:R-:W-:Y:S05]  /*2d90*/  @P1 BRA `(.L_x_418) ;  /* 0x0000000000cc1947 */ /* 0x000fea0003800000 */
[----:B------:R1:W2:Y:S01]  /*2da0*/  LDS.128 R12, [R87+0x12000] ;  /* 0x01200000570c7984 */ /* 0x0002a20000000c00 */
[----:B------:R-:W-:Y:S01]  /*2db0*/  ISETP.GE.AND P4, PT, R22, R92, PT ;  /* 0x0000005c1600720c */ /* 0x000fe20003f86270 */
[----:B------:R-:W-:-:S12]  /*2dc0*/  BSSY B3, `(.L_x_419) ;  /* 0x000002f000037945 */ /* 0x000fd80003800000 */
[----:B-1----:R-:W-:Y:S05]  /*2dd0*/  @P4 BRA `(.L_x_420) ;  /* 0x0000000000b44947 */ /* 0x002fea0003800000 */
[----:B------:R-:W-:Y:S01]  /*2de0*/  SHF.R.U64 R84, R84, 0x10, R85 ;  /* 0x0000001054547819 */ /* 0x000fe20000001255 */
[----:B--2---:R-:W-:Y:S01]  /*2df0*/  IMAD.U32 R48, R14, 0x10000, RZ ;  /* 0x000100000e307824 */ /* 0x004fe200078e00ff */
[--C-:B------:R-:W-:Y:S02]  /*2e00*/  SHF.R.U64 R104, R88, 0x10, R89.reuse ;  /* 0x0000001058687819 */ /* 0x100fe40000001259 */
[----:B------:R-:W-:Y:S01]  /*2e10*/  SHF.R.U32.HI R106, RZ, 0x10, R89 ;  /* 0x00000010ff6a7819 */ /* 0x000fe20000011659 */
[----:B------:R-:W-:Y:S01]  /*2e20*/  IMAD.U32 R89, R13, 0x10000, RZ ;  /* 0x000100000d597824 */ /* 0x000fe200078e00ff */
[----:B------:R-:W-:Y:S02]  /*2e30*/  SHF.R.U32.HI R102, RZ, 0x10, R85 ;  /* 0x00000010ff667819 */ /* 0x000fe40000011655 */
[----:B------:R-:W-:Y:S02]  /*2e40*/  PRMT R84, R49, 0x5432, R84 ;  /* 0x0000543231547816 */ /* 0x000fe40000000054 */
[----:B------:R-:W-:-:S02]  /*2e50*/  PRMT R104, R51, 0x5432, R104 ;  /* 0x0000543233687816 */ /* 0x000fc40000000068 */
[----:B------:R-:W-:Y:S02]  /*2e60*/  PRMT R106, R90, 0x5432, R106 ;  /* 0x000054325a6a7816 */ /* 0x000fe4000000006a */
[----:B------:R-:W-:Y:S02]  /*2e70*/  PRMT R102, R50, 0x5432, R102 ;  /* 0x0000543232667816 */ /* 0x000fe40000000066 */
[----:B------:R-:W-:Y:S01]  /*2e80*/  LOP3.LUT R85, R14, 0xffff0000, RZ, 0xc0, !PT ;  /* 0xffff00000e557812 */ /* 0x000fe200078ec0ff */
[----:B------:R-:W-:Y:S01]  /*2e90*/  IMAD.U32 R107, R106, 0x10000, RZ ;  /* 0x000100006a6b7824 */ /* 0x000fe200078e00ff */
[----:B------:R-:W-:Y:S01]  /*2ea0*/  LOP3.LUT R88, R13, 0xffff0000, RZ, 0xc0, !PT ;  /* 0xffff00000d587812 */ /* 0x000fe200078ec0ff */
[----:B------:R-:W-:Y:S01]  /*2eb0*/  IMAD.U32 R103, R102, 0x10000, RZ ;  /* 0x0001000066677824 */ /* 0x000fe200078e00ff */
[----:B------:R-:W-:Y:S01]  /*2ec0*/  LOP3.LUT R105, R104, 0xffff0000, RZ, 0xc0, !PT ;  /* 0xffff000068697812 */ /* 0x000fe200078ec0ff */
[C---:B------:R-:W-:Y:S01]  /*2ed0*/  FMUL.FTZ R109, R85.reuse, R107 ;  /* 0x0000006b556d7220 */ /* 0x040fe20000410000 */
[----:B------:R-:W-:Y:S01]  /*2ee0*/  LOP3.LUT R101, R84, 0xffff0000, RZ, 0xc0, !PT ;  /* 0xffff000054657812 */ /* 0x000fe200078ec0ff */
[----:B------:R-:W-:Y:S01]  /*2ef0*/  FMUL.FTZ R85, R85, R103 ;  /* 0x0000006755557220 */ /* 0x000fe20000410000 */
[----:B------:R-:W-:Y:S01]  /*2f00*/  LOP3.LUT R14, R15, 0xffff0000, RZ, 0xc0, !PT ;  /* 0xffff00000f0e7812 */ /* 0x000fe200078ec0ff */
[----:B------:R-:W-:Y:S01]  /*2f10*/  FMUL.FTZ R108, R88, R105 ;  /* 0x00000069586c7220 */ /* 0x000fe20000410000 */
[----:B------:R-:W-:Y:S01]  /*2f20*/  LOP3.LUT R106, R106, 0xffff0000, RZ, 0xc0, !PT ;  /* 0xffff00006a6a7812 */ /* 0x000fe200078ec0ff */
[-C--:B------:R-:W-:Y:S01]  /*2f30*/  FMUL.FTZ R110, R88, R101.reuse ;  /* 0x00000065586e7220 */ /* 0x080fe20000410000 */
[----:B------:R-:W-:Y:S01]  /*2f40*/  LOP3.LUT R102, R102, 0xffff0000, RZ, 0xc0, !PT ;  /* 0xffff000066667812 */ /* 0x000fe200078ec0ff */
[----:B------:R-:W-:Y:S01]  /*2f50*/  IMAD.U32 R104, R104, 0x10000, RZ ;  /* 0x0001000068687824 */ /* 0x000fe200078e00ff */
[----:B------:R-:W-:Y:S01]  /*2f60*/  LOP3.LUT R88, R12, 0xffff0000, RZ, 0xc0, !PT ;  /* 0xffff00000c587812 */ /* 0x000fe200078ec0ff */
[----:B------:R-:W-:Y:S01]  /*2f70*/  IMAD.U32 R84, R84, 0x10000, RZ ;  /* 0x0001000054547824 */ /* 0x000fe200078e00ff */
[----:B------:R-:W-:Y:S01]  /*2f80*/  SHF.L.U32 R13, R12, 0x10, RZ ;  /* 0x000000100c0d7819 */ /* 0x000fe200000006ff */
[----:B------:R-:W-:Y:S01]  /*2f90*/  FFMA.FTZ R12, R89, R101, -R108 ;  /* 0x00000065590c7223 */ /* 0x000fe2000001086c */
[C---:B------:R-:W-:Y:S01]  /*2fa0*/  FFMA.FTZ R109, R48.reuse, R103, -R109 ;  /* 0x00000067306d7223 */ /* 0x040fe2000001086d */
[----:B------:R-:W-:Y:S01]  /*2fb0*/  FFMA.FTZ R48, R48, R107, R85 ;  /* 0x0000006b30307223 */ /* 0x000fe20000010055 */
[C---:B------:R-:W-:Y:S01]  /*2fc0*/  FMUL.FTZ R108, R14.reuse, R106 ;  /* 0x0000006a0e6c7220 */ /* 0x040fe20000410000 */
[----:B------:R-:W-:Y:S01]  /*2fd0*/  FMUL.FTZ R101, R14, R102 ;  /* 0x000000660e657220 */ /* 0x000fe20000410000 */
[C---:B------:R-:W-:Y:S01]  /*2fe0*/  FMUL.FTZ R14, R88.reuse, R104 ;  /* 0x00000068580e7220 */ /* 0x040fe20000410000 */
[----:B------:R-:W-:Y:S01]  /*2ff0*/  FMUL.FTZ R85, R88, R84 ;  /* 0x0000005458557220 */ /* 0x000fe20000410000 */
[----:B------:R-:W-:-:S02]  /*3000*/  IMAD.U32 R15, R15, 0x10000, RZ ;  /* 0x000100000f0f7824 */ /* 0x000fc400078e00ff */
[----:B------:R-:W-:Y:S01]  /*3010*/  FFMA.FTZ R89, R89, R105, R110 ;  /* 0x0000006959597223 */ /* 0x000fe2000001006e */
[C---:B------:R-:W-:Y:S01]  /*3020*/  FFMA.FTZ R14, R13.reuse, R84, -R14 ;  /* 0x000000540d0e7223 */ /* 0x040fe2000001080e */
[----:B------:R-:W-:Y:S01]  /*3030*/  FFMA.FTZ R85, R13, R104, R85 ;  /* 0x000000680d557223 */ /* 0x000fe20000010055 */
[C---:B------:R-:W-:Y:S01]  /*3040*/  FFMA.FTZ R108, R15.reuse, R102, -R108 ;  /* 0x000000660f6c7223 */ /* 0x040fe2000001086c */
[----:B------:R-:W-:Y:S01]  /*3050*/  FFMA.FTZ R101, R15, R106, R101 ;  /* 0x0000006a0f657223 */ /* 0x000fe20000010065 */
[----:B------:R-:W-:Y:S02]  /*3060*/  F2FP.BF16.F32.PACK_AB R48, R48, R109 ;  /* 0x0000006d3030723e */ /* 0x000fe400000010ff */
[----:B------:R-:W-:Y:S02]  /*3070*/  F2FP.BF16.F32.PACK_AB R13, R89, R12 ;  /* 0x0000000c590d723e */ /* 0x000fe400000010ff */
[----:B------:R-:W-:Y:S01]  /*3080*/  F2FP.BF16.F32.PACK_AB R12, R85, R14 ;  /* 0x0000000e550c723e */ /* 0x000fe200000010ff */
[----:B------:R-:W-:Y:S01]  /*3090*/  IMAD.MOV.U32 R14, RZ, RZ, R48 ;  /* 0x000000ffff0e7224 */ /* 0x000fe200078e0030 */
[----:B------:R-:W-:-:S07]  /*30a0*/  F2FP.BF16.F32.PACK_AB R15, R101, R108 ;  /* 0x0000006c650f723e */ /* 0x000fce00000010ff */
.L_x_420:
[----:B------:R-:W-:Y:S05]  /*30b0*/  BSYNC B3 ;  /* 0x0000000000037941 */ /* 0x000fea0003800000 */
.L_x_419:
[----:B--2---:R1:W-:Y:S02]  /*30c0*/  STG.E.128 desc[UR56][R42.64], R12 ;  /* 0x0000000c2a007986 */ /* 0x0043e4000c101d38 */
.L_x_418:
[----:B------:R-:W-:Y:S05]  /*30d0*/  BSYNC B2 ;  /* 0x0000000000027941 */ /* 0x000fea0003800000 */
.L_x_417:
[----:B------:R-:W-:Y:S05]  /*30e0*/  @P2 BRA `(.L_x_416) ;  /* 0x0000000000cc2947 */ /* 0x000fea0003800000 */
[----:B-1----:R1:W2:Y:S01]  /*30f0*/  LDS.128 R12, [R83+0x12000] ;  /* 0x01200000530c7984 */ /* 0x0022a20000000c00 */
[----:B------:R-:W-:Y:S01]  /*3100*/  ISETP.GE.AND P4, PT, R154, R92, PT ;  /* 0x0000005c9a00720c */ /* 0x000fe20003f86270 */
[----:B------:R-:W-:-:S12]  /*3110*/  BSSY B2, `(.L_x_421) ;  /* 0x000002f000027945 */ /* 0x000fd80003800000 */
[----:B-1----:R-:W-:Y:S05]  /*3120*/  @P4 BRA `(.L_x_422) ;  /* 0x0000000000b44947 */ /* 0x002fea0003800000 */
[--C-:B------:R-:W-:Y:S01]  /*3130*/  SHF.R.U64 R85, R52, 0x10, R53.reuse ;  /* 0x0000001034557819 */ /* 0x100fe20000001235 */
[----:B--2---:R-:W-:Y:S01]  /*3140*/  IMAD.U32 R52, R14, 0x10000, RZ ;  /* 0x000100000e347824 */ /* 0x004fe200078e00ff */
[----:B------:R-:W-:Y:S02]  /*3150*/  SHF.R.U32.HI R88, RZ, 0x10, R53 ;  /* 0x00000010ff587819 */ /* 0x000fe40000011635 */
[--C-:B------:R-:W-:Y:S02]  /*3160*/  SHF.R.U64 R53, R54, 0x10, R55.reuse ;  /* 0x0000001036357819 */ /* 0x100fe40000001237 */
        /* <DEDUP_REMOVED lines=10> */
[----:B------:R-:W-:Y:S01]  /*3210*/  IMAD.U32 R98, R98, 0x10000, RZ ;  /* 0x0001000062627824 */ /* 0x000fe200078e00ff */
[----:B------:R-:W-:Y:S01]  /*3220*/  LOP3.LUT R54, R14, 0xffff0000, RZ, 0xc0, !PT ;  /* 0xffff00000e367812 */ /* 0x000fe200078ec0ff */
[C---:B------:R-:W-:Y:S01]  /*3230*/  IMAD.U32 R14, R15.reuse, 0x10000, RZ ;  /* 0x000100000f0e7824 */ /* 0x040fe200078e00ff */
[----:B------:R-:W-:Y:S01]  /*3240*/  LOP3.LUT R48, R15, 0xffff0000, RZ, 0xc0, !PT ;  /* 0xffff00000f307812 */ /* 0x000fe200078ec0ff */
[----:B------:R-:W-:Y:S01]  /*3250*/  FMUL.FTZ R102, R53, R88 ;  /* 0x0000005835667220 */ /* 0x000fe20000410000 */
[----:B------:R-:W-:Y:S01]  /*3260*/  SHF.L.U32 R15, R13, 0x10, RZ ;  /* 0x000000100d0f7819 */ /* 0x000fe200000006ff */
[-C--:B------:R-:W-:Y:S01]  /*3270*/  FMUL.FTZ R53, R53, R84.reuse ;  /* 0x0000005435357220 */ /* 0x080fe20000410000 */
[----:B------:R-:W-:Y:S01]  /*3280*/  FMUL.FTZ R89, R54, R85 ;  /* 0x0000005536597220 */ /* 0x000fe20000410000 */
[----:B------:R-:W-:Y:S01]  /*3290*/  LOP3.LUT R97, R97, 0xffff0000, RZ, 0xc0, !PT ;  /* 0xffff000061617812 */ /* 0x000fe200078ec0ff */
[C---:B------:R-:W-:Y:S01]  /*32a0*/  IMAD.U32 R13, R12.reuse, 0x10000, RZ ;  /* 0x000100000c0d7824 */ /* 0x040fe200078e00ff */
[----:B------:R-:W-:Y:S01]  /*32b0*/  LOP3.LUT R99, R99, 0xffff0000, RZ, 0xc0, !PT ;  /* 0xffff000063637812 */ /* 0x000fe200078ec0ff */
[C---:B------:R-:W-:Y:S01]  /*32c0*/  FFMA.FTZ R102, R15.reuse, R84, -R102 ;  /* 0x000000540f667223 */ /* 0x040fe20000010866 */
[----:B------:R-:W-:Y:S01]  /*32d0*/  FFMA.FTZ R53, R15, R88, R53 ;  /* 0x000000580f357223 */ /* 0x000fe20000010035 */
[----:B------:R-:W-:Y:S01]  /*32e0*/  LOP3.LUT R12, R12, 0xffff0000, RZ, 0xc0, !PT ;  /* 0xffff00000c0c7812 */ /* 0x000fe200078ec0ff */
[-C--:B------:R-:W-:Y:S01]  /*32f0*/  FMUL.FTZ R15, R54, R55.reuse ;  /* 0x00000037360f7220 */ /* 0x080fe20000410000 */
[----:B------:R-:W-:Y:S01]  /*3300*/  FFMA.FTZ R89, R52, R55, -R89 ;  /* 0x0000003734597223 */ /* 0x000fe20000010859 */
[----:B------:R-:W-:-:S02]  /*3310*/  IMAD.U32 R100, R100, 0x10000, RZ ;  /* 0x0001000064647824 */ /* 0x000fc400078e00ff */
[C---:B------:R-:W-:Y:S01]  /*3320*/  FMUL.FTZ R55, R48.reuse, R97 ;  /* 0x0000006130377220 */ /* 0x040fe20000410000 */
[----:B------:R-:W-:Y:S01]  /*3330*/  FMUL.FTZ R54, R48, R99 ;  /* 0x0000006330367220 */ /* 0x000fe20000410000 */
[----:B------:R-:W-:Y:S01]  /*3340*/  FFMA.FTZ R52, R52, R85, R15 ;  /* 0x0000005534347223 */ /* 0x000fe2000001000f */
[C---:B------:R-:W-:Y:S01]  /*3350*/  FMUL.FTZ R48, R12.reuse, R98 ;  /* 0x000000620c307220 */ /* 0x040fe20000410000 */
[-C--:B------:R-:W-:Y:S01]  /*3360*/  FMUL.FTZ R15, R12, R100.reuse ;  /* 0x000000640c0f7220 */ /* 0x080fe20000410000 */
[C---:B------:R-:W-:Y:S01]  /*3370*/  FFMA.FTZ R55, R14.reuse, R99, -R55 ;  /* 0x000000630e377223 */ /* 0x040fe20000010837 */
[----:B------:R-:W-:Y:S01]  /*3380*/  FFMA.FTZ R54, R14, R97, R54 ;  /* 0x000000610e367223 */ /* 0x000fe20000010036 */
[C---:B------:R-:W-:Y:S01]  /*3390*/  FFMA.FTZ R48, R13.reuse, R100, -R48 ;  /* 0x000000640d307223 */ /* 0x040fe20000010830 */
[----:B------:R-:W-:Y:S01]  /*33a0*/  FFMA.FTZ R15, R13, R98, R15 ;  /* 0x000000620d0f7223 */ /* 0x000fe2000001000f */
[----:B------:R-:W-:Y:S02]  /*33b0*/  F2FP.BF16.F32.PACK_AB R13, R53, R102 ;  /* 0x00000066350d723e */ /* 0x000fe400000010ff */
[----:B------:R-:W-:-:S02]  /*33c0*/  F2FP.BF16.F32.PACK_AB R54, R54, R55 ;  /* 0x000000373636723e */ /* 0x000fc400000010ff */
[----:B------:R-:W-:Y:S02]  /*33d0*/  F2FP.BF16.F32.PACK_AB R12, R15, R48 ;  /* 0x000000300f0c723e */ /* 0x000fe400000010ff */
[----:B------:R-:W-:Y:S01]  /*33e0*/  F2FP.BF16.F32.PACK_AB R14, R52, R89 ;  /* 0x00000059340e723e */ /* 0x000fe200000010ff */
[----:B------:R-:W-:-:S07]  /*33f0*/  IMAD.MOV.U32 R15, RZ, RZ, R54 ;  /* 0x000000ffff0f7224 */ /* 0x000fce00078e0036 */
.L_x_422:
[----:B------:R-:W-:Y:S05]  /*3400*/  BSYNC B2 ;  /* 0x0000000000027941 */ /* 0x000fea0003800000 */
.L_x_421:
[----:B--2---:R2:W-:Y:S02]  /*3410*/  STG.E.128 desc[UR56][R42.64+0x40], R12 ;  /* 0x0000400c2a007986 */ /* 0x0045e4000c101d38 */
.L_x_416:
[----:B------:R-:W-:Y:S05]  /*3420*/  BSYNC B1 ;  /* 0x0000000000017941 */ /* 0x000fea0003800000 */
.L_x_415:
[----:B------:R-:W-:Y:S05]  /*3430*/  @P5 BRA `(.L_x_423) ;  /* 0x0000001c00d85947 */ /* 0x000fea0003800000 */
[----:B------:R-:W-:Y:S04]  /*3440*/  BSSY B1, `(.L_x_424) ;  /* 0x0000036000017945 */ /* 0x000fe80003800000 */
[----:B------:R-:W-:Y:S05]  /*3450*/  @P1 BRA `(.L_x_425) ;  /* 0x0000000000d01947 */ /* 0x000fea0003800000 */
[----:B-12---:R1:W2:Y:S01]  /*3460*/  LDS.128 R12, [R87+0x15000] ;  /* 0x01500000570c7984 */ /* 0x0062a20000000c00 */
[----:B------:R-:W-:Y:S01]  /*3470*/  ISETP.GE.AND P4, PT, R22, R92, PT ;  /* 0x0000005c1600720c */ /* 0x000fe20003f86270 */
[----:B------:R-:W-:-:S12]  /*3480*/  BSSY B2, `(.L_x_426) ;  /* 0x0000030000027945 */ /* 0x000fd80003800000 */
[----:B-1----:R-:W-:Y:S05]  /*3490*/  @P4 BRA `(.L_x_427) ;  /* 0x0000000000b84947 */ /* 0x002fea0003800000 */
[----:B------:R-:W-:Y:S01]  /*34a0*/  SHF.R.U64 R46, R46, 0x10, R47 ;  /* 0x000000102e2e7819 */ /* 0x000fe2000000122f */
[----:B--2---:R-:W-:Y:S01]  /*34b0*/  IMAD.U32 R42, R14, 0x10000, RZ ;  /* 0x000100000e2a7824 */ /* 0x004fe200078e00ff */
[----:B------:R-:W-:Y:S02]  /*34c0*/  SHF.R.U64 R52, R44, 0x10, R45 ;  /* 0x000000102c347819 */ /* 0x000fe4000000122d */
[----:B------:R-:W-:Y:S02]  /*34d0*/  SHF.R.U32.HI R47, RZ, 0x10, R47 ;  /* 0x00000010ff2f7819 */ /* 0x000fe4000001162f */
[----:B------:R-:W-:Y:S02]  /*34e0*/  SHF.R.U32.HI R48, RZ, 0x10, R45 ;  /* 0x00000010ff307819 */ /* 0x000fe4000001162d */
[----:B------:R-:W-:Y:S02]  /*34f0*/  PRMT R95, R95, 0x5410, R46 ;  /* 0x000054105f5f7816 */ /* 0x000fe4000000002e */
[----:B------:R-:W-:-:S02]  /*3500*/  PRMT R91, R91, 0x5410, R52 ;  /* 0x000054105b5b7816 */ /* 0x000fc40000000034 */
[----:B------:R-:W-:Y:S02]  /*3510*/  PRMT R96, R96, 0x5410, R47 ;  /* 0x0000541060607816 */ /* 0x000fe4000000002f */
[C---:B------:R-:W-:Y:S02]  /*3520*/  LOP3.LUT R45, R15.reuse, 0xffff0000, RZ, 0xc0, !PT ;  /* 0xffff00000f2d7812 */ /* 0x040fe400078ec0ff */
[----:B------:R-:W-:Y:S01]  /*3530*/  SHF.L.U32 R44, R15, 0x10, RZ ;  /* 0x000000100f2c7819 */ /* 0x000fe200000006ff */
[----:B------:R-:W-:Y:S01]  /*3540*/  IMAD.U32 R52, R96, 0x10000, RZ ;  /* 0x0001000060347824 */ /* 0x000fe200078e00ff */
[----:B------:R-:W-:Y:S02]  /*3550*/  PRMT R93, R93, 0x5410, R48 ;  /* 0x000054105d5d7816 */ /* 0x000fe40000000030 */
[----:B------:R-:W-:Y:S02]  /*3560*/  LOP3.LUT R15, R13, 0xffff0000, RZ, 0xc0, !PT ;  /* 0xffff00000d0f7812 */ /* 0x000fe400078ec0ff */
[----:B------:R-:W-:Y:S01]  /*3570*/  LOP3.LUT R48, R95, 0xffff0000, RZ, 0xc0, !PT ;  /* 0xffff00005f307812 */ /* 0x000fe200078ec0ff */
[----:B------:R-:W-:Y:S01]  /*3580*/  IMAD.U32 R47, R93, 0x10000, RZ ;  /* 0x000100005d2f7824 */ /* 0x000fe200078e00ff */
[----:B------:R-:W-:Y:S01]  /*3590*/  LOP3.LUT R46, R91, 0xffff0000, RZ, 0xc0, !PT ;  /* 0xffff00005b2e7812 */ /* 0x000fe200078ec0ff */
[----:B------:R-:W-:Y:S01]  /*35a0*/  IMAD.U32 R95, R95, 0x10000, RZ ;  /* 0x000100005f5f7824 */ /* 0x000fe200078e00ff */
[----:B------:R-:W-:Y:S01]  /*35b0*/  LOP3.LUT R43, R14, 0xffff0000, RZ, 0xc0, !PT ;  /* 0xffff00000e2b7812 */ /* 0x000fe200078ec0ff */
[----:B------:R-:W-:-:S02]  /*35c0*/  IMAD.U32 R14, R13, 0x10000, RZ ;  /* 0x000100000d0e7824 */ /* 0x000fc400078e00ff */
[C---:B------:R-:W-:Y:S01]  /*35d0*/  FMUL.FTZ R53, R15.reuse, R48 ;  /* 0x000000300f357220 */ /* 0x040fe20000410000 */
[C---:B------:R-:W-:Y:S02]  /*35e0*/  IMAD.U32 R13, R12.reuse, 0x10000, RZ ;  /* 0x000100000c0d7824 */ /* 0x040fe400078e00ff */
[----:B------:R-:W-:Y:S01]  /*35f0*/  FMUL.FTZ R15, R15, R46 ;  /* 0x0000002e0f0f7220 */ /* 0x000fe20000410000 */
[----:B------:R-:W-:Y:S01]  /*3600*/  LOP3.LUT R12, R12, 0xffff0000, RZ, 0xc0, !PT ;  /* 0xffff00000c0c7812 */ /* 0x000fe200078ec0ff */
[C---:B------:R-:W-:Y:S01]  /*3610*/  FMUL.FTZ R55, R43.reuse, R52 ;  /* 0x000000342b377220 */ /* 0x040fe20000410000 */
[----:B------:R-:W-:Y:S01]  /*3620*/  LOP3.LUT R96, R96, 0xffff0000, RZ, 0xc0, !PT ;  /* 0xffff000060607812 */ /* 0x000fe200078ec0ff */
[-C--:B------:R-:W-:Y:S01]  /*3630*/  FMUL.FTZ R43, R43, R47.reuse ;  /* 0x0000002f2b2b7220 */ /* 0x080fe20000410000 */
[----:B------:R-:W-:Y:S01]  /*3640*/  LOP3.LUT R93, R93, 0xffff0000, RZ, 0xc0, !PT ;  /* 0xffff00005d5d7812 */ /* 0x000fe200078ec0ff */
[----:B------:R-:W-:Y:S02]  /*3650*/  IMAD.U32 R91, R91, 0x10000, RZ ;  /* 0x000100005b5b7824 */ /* 0x000fe400078e00ff */
[C---:B------:R-:W-:Y:S01]  /*3660*/  FFMA.FTZ R53, R14.reuse, R46, -R53 ;  /* 0x0000002e0e357223 */ /* 0x040fe20000010835 */
[----:B------:R-:W-:Y:S01]  /*3670*/  FFMA.FTZ R48, R14, R48, R15 ;  /* 0x000000300e307223 */ /* 0x000fe2000001000f */
[----:B------:R-:W-:Y:S01]  /*3680*/  FFMA.FTZ R55, R42, R47, -R55 ;  /* 0x0000002f2a377223 */ /* 0x000fe20000010837 */
[----:B------:R-:W-:Y:S01]  /*3690*/  FMUL.FTZ R14, R12, R95 ;  /* 0x0000005f0c0e7220 */ /* 0x000fe20000410000 */
[----:B------:R-:W-:Y:S01]  /*36a0*/  FFMA.FTZ R42, R42, R52, R43 ;  /* 0x000000342a2a7223 */ /* 0x000fe2000001002b */
[CC--:B------:R-:W-:Y:S01]  /*36b0*/  FMUL.FTZ R15, R45.reuse, R96.reuse ;  /* 0x000000602d0f7220 */ /* 0x0c0fe20000410000 */
[----:B------:R-:W-:Y:S01]  /*36c0*/  FMUL.FTZ R12, R12, R91 ;  /* 0x0000005b0c0c7220 */ /* 0x000fe20000410000 */
[----:B------:R-:W-:Y:S01]  /*36d0*/  FMUL.FTZ R45, R45, R93 ;  /* 0x0000005d2d2d7220 */ /* 0x000fe20000410000 */
[C---:B------:R-:W-:Y:S01]  /*36e0*/  FFMA.FTZ R14, R13.reuse, R91, -R14 ;  /* 0x0000005b0d0e7223 */ /* 0x040fe2000001080e */
[C---:B------:R-:W-:Y:S01]  /*36f0*/  FFMA.FTZ R15, R44.reuse, R93, -R15 ;  /* 0x0000005d2c0f7223 */ /* 0x040fe2000001080f */
[----:B------:R-:W-:Y:S01]  /*3700*/  FFMA.FTZ R13, R13, R95, R12 ;  /* 0x0000005f0d0d7223 */ /* 0x000fe2000001000c */
[----:B------:R-:W-:Y:S01]  /*3710*/  FFMA.FTZ R44, R44, R96, R45 ;  /* 0x000000602c2c7223 */ /* 0x000fe2000001002d */
[----:B------:R-:W-:-:S02]  /*3720*/  F2FP.BF16.F32.PACK_AB R42, R42, R55 ;  /* 0x000000372a2a723e */ /* 0x000fc400000010ff */
[----:B------:R-:W-:Y:S02]  /*3730*/  F2FP.BF16.F32.PACK_AB R48, R48, R53 ;  /* 0x000000353030723e */ /* 0x000fe400000010ff */
[----:B------:R-:W-:Y:S01]  /*3740*/  F2FP.BF16.F32.PACK_AB R12, R13, R14 ;  /* 0x0000000e0d0c723e */ /* 0x000fe200000010ff */
[----:B------:R-:W-:Y:S01]  /*3750*/  IMAD.MOV.U32 R14, RZ, RZ, R42 ;  /* 0x000000ffff0e7224 */ /* 0x000fe200078e002a */
[----:B------:R-:W-:Y:S02]  /*3760*/  F2FP.BF16.F32.PACK_AB R15, R44, R15 ;  /* 0x0000000f2c0f723e */ /* 0x000fe400000010ff */
[----:B------:R-:W-:-:S07]  /*3770*/  MOV R13, R48 ;  /* 0x00000030000d7202 */ /* 0x000fce0000000f00 */
.L_x_427:
[----:B------:R-:W-:Y:S05]  /*3780*/  BSYNC B2 ;  /* 0x0000000000027941 */ /* 0x000fea0003800000 */
.L_x_426:
[----:B--2---:R3:W-:Y:S02]  /*3790*/  STG.E.128 desc[UR56][R40.64], R12 ;  /* 0x0000000c28007986 */ /* 0x0047e4000c101d38 */
.L_x_425:
[----:B------:R-:W-:Y:S05]  /*37a0*/  BSYNC B1 ;  /* 0x0000000000017941 */ /* 0x000fea0003800000 */
.L_x_424:
[----:B------:R-:W-:Y:S05]  /*37b0*/  @P2 BRA `(.L_x_423) ;  /* 0x0000001800f82947 */ /* 0x000fea0003800000 */
[----:B-123--:R1:W2:Y:S01]  /*37c0*/  LDS.128 R12, [R83+0x15000] ;  /* 0x01500000530c7984 */ /* 0x00e2a20000000c00 */
[----:B------:R-:W-:Y:S01]  /*37d0*/  ISETP.GE.AND P4, PT, R154, R92, PT ;  /* 0x0000005c9a00720c */ /* 0x000fe20003f86270 */
[----:B------:R-:W-:-:S12]  /*37e0*/  BSSY B1, `(.L_x_428) ;  /* 0x0000030000017945 */ /* 0x000fd80003800000 */
[----:B-1----:R-:W-:Y:S05]  /*37f0*/  @P4 BRA `(.L_x_429) ;  /* 0x0000000000b84947 */ /* 0x002fea0003800000 */
[----:B------:R-:W-:Y:S01]  /*3800*/  SHF.R.U64 R42, R38, 0x10, R39 ;  /* 0x00000010262a7819 */ /* 0x000fe20000001227 */
[----:B--2---:R-:W-:Y:S01]  /*3810*/  IMAD.U32 R38, R15, 0x10000, RZ ;  /* 0x000100000f267824 */ /* 0x004fe200078e00ff */
[----:B------:R-:W-:Y:S01]  /*3820*/  SHF.R.U64 R44, R36, 0x10, R37 ;  /* 0x00000010242c7819 */ /* 0x000fe20000001225 */
[----:B------:R-:W-:Y:S01]  /*3830*/  IMAD.U32 R36, R14, 0x10000, RZ ;  /* 0x000100000e247824 */ /* 0x000fe200078e00ff */
[----:B------:R-:W-:Y:S02]  /*3840*/  SHF.R.U32.HI R43, RZ, 0x10, R39 ;  /* 0x00000010ff2b7819 */ /* 0x000fe40000011627 */
[----:B------:R-:W-:Y:S02]  /*3850*/  SHF.R.U32.HI R45, RZ, 0x10, R37 ;  /* 0x00000010ff2d7819 */ /* 0x000fe40000011625 */
[----:B------:R-:W-:Y:S02]  /*3860*/  PRMT R51, R51, 0x5410, R42 ;  /* 0x0000541033337816 */ /* 0x000fe4000000002a */
[----:B------:R-:W-:-:S02]  /*3870*/  PRMT R49, R49, 0x5410, R44 ;  /* 0x0000541031317816 */ /* 0x000fc4000000002c */
[----:B------:R-:W-:Y:S02]  /*3880*/  PRMT R90, R90, 0x5410, R43 ;  /* 0x000054105a5a7816 */ /* 0x000fe4000000002b */
[----:B------:R-:W-:Y:S02]  /*3890*/  LOP3.LUT R39, R15, 0xffff0000, RZ, 0xc0, !PT ;  /* 0xffff00000f277812 */ /* 0x000fe400078ec0ff */
[----:B------:R-:W-:Y:S01]  /*38a0*/  PRMT R50, R50, 0x5410, R45 ;  /* 0x0000541032327816 */ /* 0x000fe2000000002d */
[----:B------:R-:W-:Y:S01]  /*38b0*/  IMAD.U32 R45, R90, 0x10000, RZ ;  /* 0x000100005a2d7824 */ /* 0x000fe200078e00ff */
        /* <DEDUP_REMOVED lines=9> */
[-C--:B------:R-:W-:Y:S01]  /*3950*/  FMUL.FTZ R15, R15, R42.reuse ;  /* 0x0000002a0f0f7220 */ /* 0x080fe20000410000 */
[----:B------:R-:W-:Y:S01]  /*3960*/  LOP3.LUT R12, R12, 0xffff0000, RZ, 0xc0, !PT ;  /* 0xffff00000c0c7812 */ /* 0x000fe200078ec0ff */
[C---:B------:R-:W-:Y:S01]  /*3970*/  FMUL.FTZ R53, R37.reuse, R45 ;  /* 0x0000002d25357220 */ /* 0x040fe20000410000 */
[----:B------:R-:W-:Y:S01]  /*3980*/  LOP3.LUT R90, R90, 0xffff0000, RZ, 0xc0, !PT ;  /* 0xffff00005a5a7812 */ /* 0x000fe200078ec0ff */
[-C--:B------:R-:W-:Y:S01]  /*3990*/  FMUL.FTZ R37, R37, R43.reuse ;  /* 0x0000002b25257220 */ /* 0x080fe20000410000 */
[----:B------:R-:W-:Y:S01]  /*39a0*/  SHF.L.U32 R49, R49, 0x10, RZ ;  /* 0x0000001031317819 */ /* 0x000fe200000006ff */
[----:B------:R-:W-:Y:S01]  /*39b0*/  FFMA.FTZ R47, R14, R42, -R47 ;  /* 0x0000002a0e2f7223 */ /* 0x000fe2000001082f */
[----:B------:R-:W-:Y:S01]  /*39c0*/  LOP3.LUT R50, R50, 0xffff0000, RZ, 0xc0, !PT ;  /* 0xffff000032327812 */ /* 0x000fe200078ec0ff */
[----:B------:R-:W-:Y:S01]  /*39d0*/  FFMA.FTZ R44, R14, R44, R15 ;  /* 0x0000002c0e2c7223 */ /* 0x000fe2000001000f */
[----:B------:R-:W-:Y:S01]  /*39e0*/  FFMA.FTZ R53, R36, R43, -R53 ;  /* 0x0000002b24357223 */ /* 0x000fe20000010835 */
[----:B------:R-:W-:Y:S01]  /*39f0*/  FMUL.FTZ R14, R12, R51 ;  /* 0x000000330c0e7220 */ /* 0x000fe20000410000 */
[----:B------:R-:W-:Y:S01]  /*3a00*/  FFMA.FTZ R36, R36, R45, R37 ;  /* 0x0000002d24247223 */ /* 0x000fe20000010025 */
[C---:B------:R-:W-:Y:S01]  /*3a10*/  FMUL.FTZ R15, R39.reuse, R90 ;  /* 0x0000005a270f7220 */ /* 0x040fe20000410000 */
[-C--:B------:R-:W-:Y:S01]  /*3a20*/  FMUL.FTZ R12, R12, R49.reuse ;  /* 0x000000310c0c7220 */ /* 0x080fe20000410000 */
[-C--:B------:R-:W-:Y:S01]  /*3a30*/  FMUL.FTZ R39, R39, R50.reuse ;  /* 0x0000003227277220 */ /* 0x080fe20000410000 */
        /* <DEDUP_REMOVED lines=8> */
[----:B------:R-:W-:Y:S01]  /*3ac0*/  F2FP.BF16.F32.PACK_AB R15, R38, R15 ;  /* 0x0000000f260f723e */ /* 0x000fe200000010ff */
[----:B------:R-:W-:-:S07]  /*3ad0*/  IMAD.MOV.U32 R14, RZ, RZ, R36 ;  /* 0x000000ffff0e7224 */ /* 0x000fce00078e0024 */
.L_x_429:
[----:B------:R-:W-:Y:S05]  /*3ae0*/  BSYNC B1 ;  /* 0x0000000000017941 */ /* 0x000fea0003800000 */
.L_x_428:
[----:B--2---:R1:W-:Y:S01]  /*3af0*/  STG.E.128 desc[UR56][R40.64+0x40], R12 ;  /* 0x0000400c28007986 */ /* 0x0043e2000c101d38 */
[----:B------:R-:W-:Y:S05]  /*3b00*/  BRA `(.L_x_423) ;  /* 0x0000001800247947 */ /* 0x000fea0003800000 */
.L_x_407:
[C---:B------:R-:W-:Y:S02]  /*3b10*/  ISETP.GE.AND P3, PT, R18.reuse, R86, PT ;  /* 0x000000561200720c */ /* 0x040fe40003f66270 */
[----:B0-----:R-:W-:Y:S02]  /*3b20*/  CS2R R38, SRZ ;  /* 0x0000000000267805 */ /* 0x001fe4000001ff00 */
[----:B------:R-:W-:Y:S01]  /*3b30*/  CS2R R36, SRZ ;  /* 0x0000000000247805 */ /* 0x000fe2000001ff00 */
[----:B------:R-:W-:Y:S01]  /*3b40*/  VIADD R44, R18, 0x60 ;  /* 0x00000060122c7836 */ /* 0x000fe20000000000 */
[----:B------:R-:W-:-:S13]  /*3b50*/  ISETP.GE.OR P3, PT, R16, R92, P3 ;  /* 0x0000005c1000720c */ /* 0x000fda0001f66670 */
[----:B------:R-:W0:Y:S01]  /*3b60*/  @!P3 LDC.64 R40, c[0x0][0x3e8] ;  /* 0x0000fa00ff28bb82 */ /* 0x000e220000000a00 */
[----:B------:R-:W-:-:S05]  /*3b70*/  @!P3 IADD3 R14, P4, R10, R50, RZ ;  /* 0x000000320a0eb210 */ /* 0x000fca0007f9e0ff */
[----:B------:R-:W-:Y:S01]  /*3b80*/  @!P3 IMAD.X R15, R93, 0x1, R65, P4 ;  /* 0x000000015d0fb824 */ /* 0x000fe200020e0641 */
[----:B------:R-:W-:Y:S01]  /*3b90*/  @!P3 IADD3 R12, P4, R34, R48, RZ ;  /* 0x00000030220cb210 */ /* 0x000fe20007f9e0ff */
[----:B------:R-:W1:Y:S04]  /*3ba0*/  @!P3 LDC.64 R42, c[0x0][0x400] ;  /* 0x00010000ff2abb82 */ /* 0x000e680000000a00 */
[----:B------:R-:W-:Y:S01]  /*3bb0*/  @!P3 IMAD.X R13, R82, 0x1, R67, P4 ;  /* 0x00000001520db824 */ /* 0x000fe200020e0643 */
[----:B0-----:R-:W-:-:S04]  /*3bc0*/  @!P3 LEA R40, P4, R14, R40, 0x1 ;  /* 0x000000280e28b211 */ /* 0x001fc800078808ff */
[----:B------:R-:W-:Y:S02]  /*3bd0*/  @!P3 LEA.HI.X R41, R14, R41, R15, 0x1, P4 ;  /* 0x000000290e29b211 */ /* 0x000fe400020f0c0f */
[----:B------:R-:W-:Y:S02]  /*3be0*/  CS2R R14, SRZ ;  /* 0x00000000000e7805 */ /* 0x000fe4000001ff00 */
[----:B-1----:R-:W-:-:S04]  /*3bf0*/  @!P3 LEA R42, P4, R12, R42, 0x1 ;  /* 0x0000002a0c2ab211 */ /* 0x002fc800078808ff */
[----:B------:R-:W-:Y:S02]  /*3c00*/  @!P3 LEA.HI.X R43, R12, R43, R13, 0x1, P4 ;  /* 0x0000002b0c2bb211 */ /* 0x000fe400020f0c0d */
[----:B------:R-:W-:-:S03]  /*3c10*/  CS2R R12, SRZ ;  /* 0x00000000000c7805 */ /* 0x000fc6000001ff00 */
[----:B------:R0:W5:Y:S04]  /*3c20*/  @!P3 LDG.E.128 R36, desc[UR56][R42.64] ;  /* 0x000000382a24b981 */ /* 0x000168000c1e1d00 */
[----:B------:R1:W5:Y:S01]  /*3c30*/  @!P3 LDG.E.128 R12, desc[UR56][R40.64] ;  /* 0x00000038280cb981 */ /* 0x000362000c1e1d00 */
[----:B------:R-:W-:-:S04]  /*3c40*/  ISETP.GE.AND P3, PT, R44, R86, PT ;  /* 0x000000562c00720c */ /* 0x000fc80003f66270 */
[CC--:B------:R-:W-:Y:S01]  /*3c50*/  ISETP.GE.OR P3, PT, R16.reuse, R92.reuse, P3 ;  /* 0x0000005c1000720c */ /* 0x0c0fe20001f66670 */
[----:B------:R-:W-:Y:S01]  /*3c60*/  BSSY B1, `(.L_x_430) ;  /* 0x000001b000017945 */ /* 0x000fe20003800000 */
[----:B0-----:R-:W-:Y:S02]  /*3c70*/  CS2R R42, SRZ ;  /* 0x00000000002a7805 */ /* 0x001fe4000001ff00 */
[----:B------:R-:W-:Y:S02]  /*3c80*/  CS2R R46, SRZ ;  /* 0x00000000002e7805 */ /* 0x000fe4000001ff00 */
[----:B------:R-:W-:Y:S02]  /*3c90*/  CS2R R44, SRZ ;  /* 0x00000000002c7805 */ /* 0x000fe4000001ff00 */
[----:B-1----:R-:W-:Y:S02]  /*3ca0*/  CS2R R40, SRZ ;  /* 0x0000000000287805 */ /* 0x002fe4000001ff00 */
[----:B------:R-:W-:-:S03]  /*3cb0*/  ISETP.GE.AND P4, PT, R16, R92, PT ;  /* 0x0000005c1000720c */ /* 0x000fc60003f86270 */
[----:B------:R-:W-:Y:S10]  /*3cc0*/  @P3 BRA `(.L_x_431) ;  /* 0x0000000000503947 */ /* 0x000ff40003800000 */
[----:B------:R-:W0:Y:S01]  /*3cd0*/  LDC.64 R40, c[0x0][0x3f8] ;  /* 0x0000fe00ff287b82 */ /* 0x000e220000000a00 */
[----:B------:R-:W-:Y:S01]  /*3ce0*/  IMAD.MOV.U32 R51, RZ, RZ, R93 ;  /* 0x000000ffff337224 */ /* 0x000fe200078e005d */
[----:B------:R-:W-:Y:S01]  /*3cf0*/  ULDC.64 UR4, c[0x0][0x3e8] ;  /* 0x0000fa0000047ab9 */ /* 0x000fe20000000a00 */
[----:B------:R-:W-:Y:S02]  /*3d00*/  IMAD.MOV.U32 R49, RZ, RZ, R82 ;  /* 0x000000ffff317224 */ /* 0x000fe400078e0052 */
        /* <DEDUP_REMOVED lines=14> */
[----:B------:R-:W5:Y:S04]  /*3df0*/  LDG.E.128 R40, desc[UR56][R40.64] ;  /* 0x0000003828287981 */ /* 0x000f68000c1e1d00 */
[----:B------:R-:W5:Y:S03]  /*3e00*/  LDG.E.128 R44, desc[UR56][R44.64] ;  /* 0x000000382c2c7981 */ /* 0x000f66000c1e1d00 */
.L_x_431:
[----:B------:R-:W-:Y:S05]  /*3e10*/  BSYNC B1 ;  /* 0x0000000000017941 */ /* 0x000fea0003800000 */
.L_x_430:
[----:B------:R-:W2:Y:S01]  /*3e20*/  LDL R52, [R1+0x14] ;  /* 0x0000140001347983 */ /* 0x000ea20000100800 */
[----:B-----5:R-:W-:Y:S01]  /*3e30*/  IMAD.MOV.U32 R49, RZ, RZ, R43 ;  /* 0x000000ffff317224 */ /* 0x020fe200078e002b */
[----:B------:R-:W-:Y:S01]  /*3e40*/  MOV R48, R42 ;  /* 0x0000002a00307202 */ /* 0x000fe20000000f00 */
[----:B------:R-:W-:Y:S02]  /*3e50*/  IMAD.MOV.U32 R50, RZ, RZ, R40 ;  /* 0x000000ffff327224 */ /* 0x000fe400078e0028 */
        /* <DEDUP_REMOVED lines=26> */
[----:B------:R-:W-:Y:S02]  /*4000*/  PRMT R117, R49, 0x7610, R117 ;  /* 0x0000761031757816 */ /* 0x000fe40000000075 */
[----:B------:R-:W-:Y:S02]  /*4010*/  PRMT R108, R108, 0x5410, R50 ;  /* 0x000054106c6c7816 */ /* 0x000fe40000000032 */
[----:B------:R-:W-:Y:S02]  /*4020*/  PRMT R102, R102, 0x5410, R51 ;  /* 0x0000541066667816 */ /* 0x000fe40000000033 */
[----:B--2---:R-:W-:-:S13]  /*4030*/  ISETP.NE.AND P3, PT, R52, 0x3, PT ;  /* 0x000000033400780c */ /* 0x004fda0003f65270 */
[----:B------:R-:W-:Y:S05]  /*4040*/  @!P3 BRA `(.L_x_432) ;  /* 0x000000000004b947 */ /* 0x000fea0003800000 */
[----:B------:R-:W-:Y:S01]  /*4050*/  BPT.TRAP 0x1 ;  /* 0x000000040000795c */ /* 0x000fe20000300000 */
.L_x_432:
[----:B------:R-:W-:Y:S01]  /*4060*/  LEA R82, R19, R2, 0x3 ;  /* 0x0000000213527211 */ /* 0x000fe200078e18ff */
[----:B------:R-:W0:Y:S01]  /*4070*/  LDC R96, c[0x0][0x2f4] ;  /* 0x0000bd00ff607b82 */ /* 0x000e220000000800 */
[----:B------:R-:W-:Y:S01]  /*4080*/  SHF.L.U32 R94, R153, 0x1f, RZ ;  /* 0x0000001f995e7819 */ /* 0x000fe200000006ff */
[----:B------:R-:W-:Y:S03]  /*4090*/  BSSY B1, `(.L_x_433) ;  /* 0x0000004000017945 */ /* 0x000fe60003800000 */
[----:B------:R-:W1:Y:S01]  /*40a0*/  SYNCS.PHASECHK.TRANS64.TRYWAIT P5, [R82+URZ+0x30890], R94 ;  /* 0x0308905e520075a7 */ /* 0x000e6200080a017f */
[----:B0-----:R-:W-:Y:S01]  /*40b0*/  IMAD.IADD R98, R96, 0x1, -R73 ;  /* 0x0000000160627824 */ /* 0x001fe200078e0a49 */
[----:B-1----:R-:W-:Y:S06]  /*40c0*/  @!P5 BRA `(.L_x_434) ;  /* 0x0000014000d0d947 */ /* 0x002fec0003800000 */
.L_x_659:
[----:B------:R-:W-:Y:S05]  /*40d0*/  BSYNC B1 ;  /* 0x0000000000017941 */ /* 0x000fea0003800000 */
.L_x_433:
[----:B------:R-:W-:Y:S01]  /*40e0*/  ISETP.GE.OR P5, PT, R18, R86, P1 ;  /* 0x000000561200720c */ /* 0x000fe20000fa6670 */
[----:B------:R-:W-:-:S12]  /*40f0*/  BSSY B1, `(.L_x_435) ;  /* 0x0000087000017945 */ /* 0x000fd80003800000 */
[----:B------:R-:W-:Y:S05]  /*4100*/  @P5 BRA `(.L_x_436) ;  /* 0x0000000800145947 */ /* 0x000fea0003800000 */
[----:B------:R-:W1:Y:S01]  /*4110*/  S2R R49, SR_TID.X ;  /* 0x0000000000317919 */ /* 0x000e620000002100 */
[----:B------:R-:W-:Y:S01]  /*4120*/  SHF.R.S32.HI R48, RZ, 0x1f, R18 ;  /* 0x0000001fff307819 */ /* 0x000fe20000011412 */
[-C--:B------:R-:W-:Y:S01]  /*4130*/  IMAD.WIDE.U32 R92, R18, R90.reuse, R88 ;  /* 0x0000005a125c7225 */ /* 0x080fe200078e0058 */
[----:B------:R-:W-:Y:S03]  /*4140*/  BSSY B2, `(.L_x_437) ;  /* 0x0000075000027945 */ /* 0x000fe60003800000 */
[----:B------:R-:W-:Y:S01]  /*4150*/  IMAD R48, R48, R90, RZ ;  /* 0x0000005a30307224 */ /* 0x000fe200078e02ff */
[----:B------:R-:W-:-:S03]  /*4160*/  IADD3 R95, P5, P6, R4, R92, R64 ;  /* 0x0000005c045f7210 */ /* 0x000fc60007ebe040 */
[----:B------:R-:W-:Y:S01]  /*4170*/  IMAD R97, R18, R91, R48 ;  /* 0x0000005b12617224 */ /* 0x000fe200078e0230 */
[----:B------:R-:W-:-:S03]  /*4180*/  SEL R48, R73, R98, !P0 ;  /* 0x0000006249307207 */ /* 0x000fc60004000000 */
[----:B------:R-:W-:-:S05]  /*4190*/  IMAD.IADD R97, R97, 0x1, R93 ;  /* 0x0000000161617824 */ /* 0x000fca00078e025d */
[----:B------:R-:W-:Y:S01]  /*41a0*/  IADD3.X R100, R80, R97, R62, P5, P6 ;  /* 0x0000006150647210 */ /* 0x000fe20002fec43e */
[----:B-1----:R-:W-:Y:S01]  /*41b0*/  VIADD R51, R49, 0xffffff80 ;  /* 0xffffff8031337836 */ /* 0x002fe20000000000 */
[----:B------:R-:W-:-:S04]  /*41c0*/  SHF.R.S32.HI R49, RZ, 0x1f, R48 ;  /* 0x0000001fff317819 */ /* 0x000fc80000011430 */
[----:B------:R-:W-:Y:S01]  /*41d0*/  LEA.HI R48, R49, R48, RZ, 0x4 ;  /* 0x0000003031307211 */ /* 0x000fe200078f20ff */
[----:B------:R-:W-:Y:S01]  /*41e0*/  IMAD R49, R19, 0x3000, R32 ;  /* 0x0000300013317824 */ /* 0x000fe200078e0220 */
[----:B------:R-:W-:Y:S02]  /*41f0*/  SHF.R.S32.HI R50, RZ, 0x1f, R51 ;  /* 0x0000001fff327819 */ /* 0x000fe40000011433 */
[----:B------:R-:W-:Y:S01]  /*4200*/  LEA.HI.SX32 R48, R48, R63, 0x1c ;  /* 0x0000003f30307211 */ /* 0x000fe200078fe2ff */
[----:B------:R-:W-:Y:S01]  /*4210*/  IMAD R49, R49, 0x2, R2 ;  /* 0x0000000231317824 */ /* 0x000fe200078e0202 */
[----:B------:R-:W-:-:S03]  /*4220*/  LEA.HI R50, R50, R51, RZ, 0x5 ;  /* 0x0000003332327211 */ /* 0x000fc600078f28ff */
[----:B------:R-:W-:Y:S01]  /*4230*/  IMAD.SHL.U32 R99, R48, 0x8, RZ ;  /* 0x0000000830637824 */ /* 0x000fe200078e00ff */
[----:B------:R-:W-:-:S04]  /*4240*/  SHF.R.S32.HI R50, RZ, 0x5, R50 ;  /* 0x00000005ff327819 */ /* 0x000fc80000011432 */
[----:B------:R-:W-:-:S04]  /*4250*/  LOP3.LUT R48, R78, 0x38, R99, 0xf8, !PT ;  /* 0x000000384e307812 */ /* 0x000fc800078ef863 */
[----:B------:R-:W-:-:S05]  /*4260*/  LOP3.LUT R48, R48, R75, RZ, 0x3c, !PT ;  /* 0x0000004b30307212 */ /* 0x000fca00078e3cff */
[----:B------:R-:W-:-:S04]  /*4270*/  IMAD R48, R50, 0x200, R48 ;  /* 0x0000020032307824 */ /* 0x000fc800078e0230 */
[----:B------:R-:W-:-:S04]  /*4280*/  IMAD R51, R19, 0x3000, R48 ;  /* 0x0000300013337824 */ /* 0x000fc800078e0230 */
[----:B------:R-:W-:Y:S02]  /*4290*/  IMAD R52, R51, 0x2, R2 ;  /* 0x0000000233347824 */ /* 0x000fe400078e0202 */
[----:B------:R-:W1:Y:S04]  /*42a0*/  LDS.128 R48, [R49+0x12400] ;  /* 0x0124000031307984 */ /* 0x000e680000000c00 */
[----:B------:R-:W2:Y:S01]  /*42b0*/  LDS.128 R52, [R52+0x12400] ;  /* 0x0124000034347984 */ /* 0x000ea20000000c00 */
[----:B------:R-:W-:Y:S05]  /*42c0*/  @P4 BRA `(.L_x_438) ;  /* 0x0000000400704947 */ /* 0x000fea0003800000 */
[----:B------:R-:W-:Y:S01]  /*42d0*/  SHF.R.U32.HI R103, RZ, 0x10, R13 ;  /* 0x00000010ff677819 */ /* 0x000fe2000001160d */
[----:B-1----:R-:W-:Y:S01]  /*42e0*/  IMAD.U32 R105, R49, 0x10000, RZ ;  /* 0x0001000031697824 */ /* 0x002fe200078e00ff */
[----:B------:R-:W-:Y:S02]  /*42f0*/  SHF.R.U32.HI R104, RZ, 0x10, R37 ;  /* 0x00000010ff687819 */ /* 0x000fe40000011625 */
[C---:B------:R-:W-:Y:S02]  /*4300*/  PRMT R103, R102.reuse, 0x5410, R103 ;  /* 0x0000541066677816 */ /* 0x040fe40000000067 */
[----:B------:R-:W-:Y:S02]  /*4310*/  PRMT R104, R102, 0x5432, R104 ;  /* 0x0000543266687816 */ /* 0x000fe40000000068 */
[----:B--2---:R-:W-:Y:S01]  /*4320*/  SHF.L.U32 R101, R53, 0x10, RZ ;  /* 0x0000001035657819 */ /* 0x004fe200000006ff */
[C---:B------:R-:W-:Y:S01]  /*4330*/  IMAD.U32 R106, R103.reuse, 0x10000, RZ ;  /* 0x00010000676a7824 */ /* 0x040fe200078e00ff */
[----:B------:R-:W-:Y:S01]  /*4340*/  LOP3.LUT R103, R103, 0xffff0000, RZ, 0xc0, !PT ;  /* 0xffff000067677812 */ /* 0x000fe200078ec0ff */
[----:B------:R-:W-:Y:S01]  /*4350*/  IMAD.U32 R102, R104, 0x10000, RZ ;  /* 0x0001000068667824 */ /* 0x000fe200078e00ff */
[----:B------:R-:W-:Y:S01]  /*4360*/  SHF.R.U64 R36, R36, 0x10, R37 ;  /* 0x0000001024247819 */ /* 0x000fe20000001225 */
[C---:B------:R-:W-:Y:S01]  /*4370*/  FMUL.FTZ R115, R101.reuse, R106 ;  /* 0x0000006a65737220 */ /* 0x040fe20000410000 */
[----:B------:R-:W-:Y:S01]  /*4380*/  SHF.R.U64 R12, R12, 0x10, R13 ;  /* 0x000000100c0c7819 */ /* 0x000fe2000000120d */
[-C--:B------:R-:W-:Y:S01]  /*4390*/  FMUL.FTZ R116, R101, R102.reuse ;  /* 0x0000006665747220 */ /* 0x080fe20000410000 */
[----:B------:R-:W-:Y:S01]  /*43a0*/  SHF.R.U64 R38, R38, 0x10, R39 ;  /* 0x0000001026267819 */ /* 0x000fe20000001227 */
[----:B------:R-:W-:Y:S01]  /*43b0*/  FFMA.FTZ R102, R105, R102, R115 ;  /* 0x0000006669667223 */ /* 0x000fe20000010073 */
[----:B------:R-:W-:-:S02]  /*43c0*/  IMAD.U32 R115, R51, 0x10000, RZ ;  /* 0x0001000033737824 */ /* 0x000fc400078e00ff */
[----:B------:R-:W-:Y:S01]  /*43d0*/  FFMA.FTZ R101, R105, R106, -R116 ;  /* 0x0000006a69657223 */ /* 0x000fe20000010874 */
[----:B------:R-:W-:Y:S01]  /*43e0*/  LOP3.LUT R105, R104, 0xffff0000, RZ, 0xc0, !PT ;  /* 0xffff000068697812 */ /* 0x000fe200078ec0ff */
[----:B------:R-:W-:Y:S01]  /*43f0*/  IMAD.U32 R37, R50, 0x10000, RZ ;  /* 0x0001000032257824 */ /* 0x000fe200078e00ff */
[----:B------:R-:W-:Y:S02]  /*4400*/  LOP3.LUT R104, R53, 0xffff0000, RZ, 0xc0, !PT ;  /* 0xffff000035687812 */ /* 0x000fe400078ec0ff */
[----:B------:R-:W-:Y:S02]  /*4410*/  LOP3.LUT R106, R49, 0xffff0000, RZ, 0xc0, !PT ;  /* 0xffff0000316a7812 */ /* 0x000fe400078ec0ff */
[----:B------:R-:W-:Y:S01]  /*4420*/  PRMT R12, R110, 0x5432, R12 ;  /* 0x000054326e0c7816 */ /* 0x000fe2000000000c */
[C---:B------:R-:W-:Y:S01]  /*4430*/  FMUL.FTZ R49, R104.reuse, R105 ;  /* 0x0000006968317220 */ /* 0x040fe20000410000 */
[----:B------:R-:W-:Y:S01]  /*4440*/  FMUL.FTZ R116, R104, R103 ;  /* 0x0000006768747220 */ /* 0x000fe20000410000 */
[----:B------:R-:W-:-:S02]  /*4450*/  SHF.R.U64 R14, R14, 0x10, R15 ;  /* 0x000000100e0e7819 */ /* 0x000fc4000000120f */
[C---:B------:R-:W-:Y:S01]  /*4460*/  FFMA.FTZ R104, R106.reuse, R103, -R49 ;  /* 0x000000676a687223 */ /* 0x040fe20000010831 */
[----:B------:R-:W-:Y:S01]  /*4470*/  SHF.R.U32.HI R103, RZ, 0x10, R39 ;  /* 0x00000010ff677819 */ /* 0x000fe20000011627 */
[----:B------:R-:W-:Y:S01]  /*4480*/  FFMA.FTZ R49, R106, R105, R116 ;  /* 0x000000696a317223 */ /* 0x000fe20000010074 */
[----:B------:R-:W-:Y:S01]  /*4490*/  SHF.R.U32.HI R106, RZ, 0x10, R15 ;  /* 0x00000010ff6a7819 */ /* 0x000fe2000001160f */
[C---:B------:R-:W-:Y:S01]  /*44a0*/  IMAD.U32 R15, R52.reuse, 0x10000, RZ ;  /* 0x00010000340f7824 */ /* 0x040fe200078e00ff */
[----:B------:R-:W-:Y:S01]  /*44b0*/  PRMT R103, R117, 0x5410, R103 ;  /* 0x0000541075677816 */ /* 0x000fe20000000067 */
[----:B------:R-:W-:Y:S01]  /*44c0*/  IMAD.U32 R117, R55, 0x10000, RZ ;  /* 0x0001000037757824 */ /* 0x000fe200078e00ff */
[----:B------:R-:W-:Y:S02]  /*44d0*/  PRMT R53, R111, 0x5432, R106 ;  /* 0x000054326f357816 */ /* 0x000fe4000000006a */
[----:B------:R-:W-:Y:S01]  /*44e0*/  LOP3.LUT R55, R55, 0xffff0000, RZ, 0xc0, !PT ;  /* 0xffff000037377812 */ /* 0x000fe200078ec0ff */
[----:B------:R-:W-:Y:S01]  /*44f0*/  IMAD.U32 R106, R103, 0x10000, RZ ;  /* 0x00010000676a7824 */ /* 0x000fe200078e00ff */
[----:B------:R-:W-:Y:S01]  /*4500*/  LOP3.LUT R39, R51, 0xffff0000, RZ, 0xc0, !PT ;  /* 0xffff000033277812 */ /* 0x000fe200078ec0ff */
[----:B------:R-:W-:Y:S01]  /*4510*/  IMAD.U32 R116, R53, 0x10000, RZ ;  /* 0x0001000035747824 */ /* 0x000fe200078e00ff */
[----:B------:R-:W-:Y:S01]  /*4520*/  LOP3.LUT R52, R52, 0xffff0000, RZ, 0xc0, !PT ;  /* 0xffff000034347812 */ /* 0x000fe200078ec0ff */
[C---:B------:R-:W-:Y:S01]  /*4530*/  FMUL.FTZ R118, R117.reuse, R106 ;  /* 0x0000006a75767220 */ /* 0x040fe20000410000 */
[C---:B------:R-:W-:Y:S01]  /*4540*/  SHF.L.U32 R13, R48.reuse, 0x10, RZ ;  /* 0x00000010300d7819 */ /* 0x040fe200000006ff */
[-C--:B------:R-:W-:Y:S01]  /*4550*/  FMUL.FTZ R117, R117, R116.reuse ;  /* 0x0000007475757220 */ /* 0x080fe20000410000 */
[----:B------:R-:W-:Y:S01]  /*4560*/  LOP3.LUT R48, R48, 0xffff0000, RZ, 0xc0, !PT ;  /* 0xffff000030307812 */ /* 0x000fe200078ec0ff */
[----:B------:R-:W-:Y:S01]  /*4570*/  FFMA.FTZ R105, R115, R116, -R118 ;  /* 0x0000007473697223 */ /* 0x000fe20000010876 */
[----:B------:R-:W-:Y:S01]  /*4580*/  LOP3.LUT R116, R103, 0xffff0000, RZ, 0xc0, !PT ;  /* 0xffff000067747812 */ /* 0x000fe200078ec0ff */
[----:B------:R-:W-:Y:S01]  /*4590*/  FFMA.FTZ R106, R115, R106, R117 ;  /* 0x0000006a736a7223 */ /* 0x000fe20000010075 */
[----:B------:R-:W-:Y:S01]  /*45a0*/  LOP3.LUT R118, R53, 0xffff0000, RZ, 0xc0, !PT ;  /* 0xffff000035767812 */ /* 0x000fe200078ec0ff */
[----:B------:R-:W-:Y:S01]  /*45b0*/  IMAD.U32 R51, R54, 0x10000, RZ ;  /* 0x0001000036337824 */ /* 0x000fe200078e00ff */
[----:B------:R-:W-:Y:S01]  /*45c0*/  PRMT R53, R108, 0x5432, R36 ;  /* 0x000054326c357816 */ /* 0x000fe20000000024 */
[----:B------:R-:W-:Y:S01]  /*45d0*/  FMUL.FTZ R36, R55, R116 ;  /* 0x0000007437247220 */ /* 0x000fe20000410000 */
[----:B------:R-:W-:Y:S01]  /*45e0*/  PRMT R38, R107, 0x5432, R38 ;  /* 0x000054326b267816 */ /* 0x000fe20000000026 */
[-C--:B------:R-:W-:Y:S01]  /*45f0*/  FMUL.FTZ R55, R55, R118.reuse ;  /* 0x0000007637377220 */ /* 0x080fe20000410000 */
[----:B------:R-:W-:Y:S01]  /*4600*/  PRMT R14, R109, 0x5432, R14 ;  /* 0x000054326d0e7816 */ /* 0x000fe2000000000e */
[----:B------:R-:W-:Y:S01]  /*4610*/  FFMA.FTZ R36, R39, R118, -R36 ;  /* 0x0000007627247223 */ /* 0x000fe20000010824 */
[----:B------:R-:W-:-:S02]  /*4620*/  IMAD.U32 R118, R53, 0x10000, RZ ;  /* 0x0001000035767824 */ /* 0x000fc400078e00ff */
[----:B------:R-:W-:Y:S01]  /*4630*/  FFMA.FTZ R39, R39, R116, R55 ;  /* 0x0000007427277223 */ /* 0x000fe20000010037 */
[C---:B------:R-:W-:Y:S01]  /*4640*/  IMAD.U32 R116, R12.reuse, 0x10000, RZ ;  /* 0x000100000c747824 */ /* 0x040fe200078e00ff */
[----:B------:R-:W-:Y:S01]  /*4650*/  LOP3.LUT R53, R53, 0xffff0000, RZ, 0xc0, !PT ;  /* 0xffff000035357812 */ /* 0x000fe200078ec0ff */
[C---:B------:R-:W-:Y:S01]  /*4660*/  FMUL.FTZ R120, R15.reuse, R118 ;  /* 0x000000760f787220 */ /* 0x040fe20000410000 */
[----:B------:R-:W-:Y:S01]  /*4670*/  LOP3.LUT R55, R12, 0xffff0000, RZ, 0xc0, !PT ;  /* 0xffff00000c377812 */ /* 0x000fe200078ec0ff */
[-C--:B------:R-:W-:Y:S01]  /*4680*/  FMUL.FTZ R15, R15, R116.reuse ;  /* 0x000000740f0f7220 */ /* 0x080fe20000410000 */
[----:B------:R-:W-:Y:S01]  /*4690*/  LOP3.LUT R54, R54, 0xffff0000, RZ, 0xc0, !PT ;  /* 0xffff000036367812 */ /* 0x000fe200078ec0ff */
[C---:B------:R-:W-:Y:S01]  /*46a0*/  FMUL.FTZ R103, R52.reuse, R53 ;  /* 0x0000003534677220 */ /* 0x040fe20000410000 */
[C---:B------:R-:W-:Y:S01]  /*46b0*/  FFMA.FTZ R12, R13.reuse, R116, -R120 ;  /* 0x000000740d0c7223 */ /* 0x040fe20000010878 */
[----:B------:R-:W-:Y:S01]  /*46c0*/  FFMA.FTZ R13, R13, R118, R15 ;  /* 0x000000760d0d7223 */ /* 0x000fe2000001000f */
[-C--:B------:R-:W-:Y:S01]  /*46d0*/  FMUL.FTZ R115, R52, R55.reuse ;  /* 0x0000003734737220 */ /* 0x080fe20000410000 */
[----:B------:R-:W-:Y:S01]  /*46e0*/  FFMA.FTZ R15, R48, R55, -R103 ;  /* 0x00000037300f7223 */ /* 0x000fe20000010867 */
[C---:B------:R-:W-:Y:S01]  /*46f0*/  LOP3.LUT R55, R38.reuse, 0xffff0000, RZ, 0xc0, !PT ;  /* 0xffff000026377812 */ /* 0x040fe200078ec0ff */
[----:B------:R-:W-:Y:S01]  /*4700*/  IMAD.U32 R52, R38, 0x10000, RZ ;  /* 0x0001000026347824 */ /* 0x000fe200078e00ff */
[C---:B------:R-:W-:Y:S01]  /*4710*/  LOP3.LUT R103, R14.reuse, 0xffff0000, RZ, 0xc0, !PT ;  /* 0xffff00000e677812 */ /* 0x040fe200078ec0ff */
[----:B------:R-:W-:-:S02]  /*4720*/  IMAD.U32 R116, R14, 0x10000, RZ ;  /* 0x000100000e747824 */ /* 0x000fc400078e00ff */
[----:B------:R-:W-:Y:S01]  /*4730*/  FFMA.FTZ R48, R48, R53, R115 ;  /* 0x0000003530307223 */ /* 0x000fe20000010073 */
[----:B------:R-:W-:Y:S01]  /*4740*/  LOP3.LUT R50, R50, 0xffff0000, RZ, 0xc0, !PT ;  /* 0xffff000032327812 */ /* 0x000fe200078ec0ff */
[C---:B------:R-:W-:Y:S01]  /*4750*/  FMUL.FTZ R14, R51.reuse, R52 ;  /* 0x00000034330e7220 */ /* 0x040fe20000410000 */
        /* <DEDUP_REMOVED lines=12> */
[----:B------:R-:W-:Y:S02]  /*4820*/  F2FP.BF16.F32.PACK_AB R52, R48, R13 ;  /* 0x0000000d3034723e */ /* 0x000fe400000010ff */
[----:B------:R-:W-:Y:S01]  /*4830*/  F2FP.BF16.F32.PACK_AB R50, R53, R14 ;  /* 0x0000000e3532723e */ /* 0x000fe200000010ff */
[----:B------:R-:W-:Y:S01]  /*4840*/  IMAD.MOV.U32 R53, RZ, RZ, R102 ;  /* 0x000000ffff357224 */ /* 0x000fe200078e0066 */
[----:B------:R-:W-:Y:S01]  /*4850*/  F2FP.BF16.F32.PACK_AB R54, R54, R51 ;  /* 0x000000333636723e */ /* 0x000fe200000010ff */
[----:B------:R-:W-:Y:S01]  /*4860*/  IMAD.MOV.U32 R51, RZ, RZ, R36 ;  /* 0x000000ffff337224 */ /* 0x000fe200078e0024 */
[----:B------:R-:W-:-:S02]  /*4870*/  F2FP.BF16.F32.PACK_AB R55, R39, R106 ;  /* 0x0000006a2737723e */ /* 0x000fc400000010ff */
[----:B------:R-:W-:-:S07]  /*4880*/  MOV R48, R12 ;  /* 0x0000000c00307202 */ /* 0x000fce0000000f00 */
.L_x_438:
[----:B------:R-:W-:Y:S05]  /*4890*/  BSYNC B2 ;  /* 0x0000000000027941 */ /* 0x000fea0003800000 */
.L_x_437:
[----:B------:R-:W-:Y:S02]  /*48a0*/  ISETP.GE.AND P5, PT, R99, R96, PT ;  /* 0x000000606300720c */ /* 0x000fe40003fa6270 */
[----:B------:R-:W-:-:S11]  /*48b0*/  P2R R13, PR, RZ, 0x1 ;  /* 0x00000001ff0d7803 */ /* 0x000fd60000000000 */
[--C-:B------:R-:W-:Y:S02]  /*48c0*/  @!P5 SHF.R.S32.HI R12, RZ, 0x1f, R99.reuse ;  /* 0x0000001fff0cd819 */ /* 0x100fe40000011463 */
[----:B------:R-:W-:-:S04]  /*48d0*/  @!P5 IADD3 R92, P0, P6, R4, R92, R99 ;  /* 0x0000005c045cd210 */ /* 0x000fc80007e1e063 */
[----:B------:R-:W-:Y:S02]  /*48e0*/  @!P5 IADD3.X R97, R80, R97, R12, P0, P6 ;  /* 0x000000615061d210 */ /* 0x000fe400007ec40c */
[-C--:B------:R-:W-:Y:S02]  /*48f0*/  LEA R12, P6, R95, R84.reuse, 0x1 ;  /* 0x000000545f0c7211 */ /* 0x080fe400078c08ff */
[----:B------:R-:W-:Y:S02]  /*4900*/  ISETP.NE.AND P0, PT, R13, RZ, PT ;  /* 0x000000ff0d00720c */ /* 0x000fe40003f05270 */
[----:B------:R-:W-:Y:S02]  /*4910*/  LEA.HI.X R13, R95, R85, R100, 0x1, P6 ;  /* 0x000000555f0d7211 */ /* 0x000fe400030f0c64 */
[----:B------:R-:W-:-:S03]  /*4920*/  @!P5 LEA R14, P6, R92, R84, 0x1 ;  /* 0x000000545c0ed211 */ /* 0x000fc600078c08ff */
[----:B-1----:R1:W-:Y:S01]  /*4930*/  STG.E.128 desc[UR56][R12.64], R48 ;  /* 0x000000300c007986 */ /* 0x0023e2000c101d38 */
[----:B------:R-:W-:-:S05]  /*4940*/  @!P5 LEA.HI.X R15, R92, R85, R97, 0x1, P6 ;  /* 0x000000555c0fd211 */ /* 0x000fca00030f0c61 */
[----:B--2---:R1:W-:Y:S04]  /*4950*/  @!P5 STG.E.128 desc[UR56][R14.64], R52 ;  /* 0x000000340e00d986 */ /* 0x0043e8000c101d38 */
.L_x_436:
[----:B------:R-:W-:Y:S05]  /*4960*/  BSYNC B1 ;  /* 0x0000000000017941 */ /* 0x000fea0003800000 */
.L_x_435:
[----:B-1----:R-:W-:Y:S02]  /*4970*/  VIADD R13, R18, 0x60 ;  /* 0x00000060120d7836 */ /* 0x002fe40000000000 */
[-C--:B------:R-:W-:Y:S02]  /*4980*/  IMAD R12, R76, R90.reuse, RZ ;  /* 0x0000005a4c0c7224 */ /* 0x080fe400078e02ff */
[C---:B------:R-:W-:Y:S01]  /*4990*/  IMAD.WIDE.U32 R88, R13.reuse, R90, R88 ;  /* 0x0000005a0d587225 */ /* 0x040fe200078e0058 */
[----:B------:R-:W-:-:S03]  /*49a0*/  ISETP.GE.OR P5, PT, R13, R86, P1 ;  /* 0x000000560d00720c */ /* 0x000fc60000fa6670 */
[----:B------:R-:W-:-:S10]  /*49b0*/  IMAD R51, R13, R91, R12 ;  /* 0x0000005b0d337224 */ /* 0x000fd400078e020c */
[----:B------:R-:W-:Y:S05]  /*49c0*/  @P5 BRA `(.L_x_423) ;  /* 0x0000000800745947 */ /* 0x000fea0003800000 */
[----:B------:R-:W2:Y:S01]  /*49d0*/  LDL R14, [R1+0x80] ;  /* 0x00008000010e7983 */ /* 0x000ea20000100800 */
[----:B------:R-:W-:Y:S01]  /*49e0*/  IMAD.IADD R51, R89, 0x1, R51 ;  /* 0x0000000159337824 */ /* 0x000fe200078e0233 */
[----:B------:R-:W-:Y:S01]  /*49f0*/  IADD3 R12, P5, P6, R4, R88, R64 ;  /* 0x00000058040c7210 */ /* 0x000fe20007ebe040 */
[----:B------:R-:W-:Y:S01]  /*4a00*/  VIADD R15, R18, 0x60 ;  /* 0x00000060120f7836 */ /* 0x000fe20000000000 */
[----:B------:R-:W-:Y:S01]  /*4a10*/  SEL R98, R73, R98, !P0 ;  /* 0x0000006249627207 */ /* 0x000fe20004000000 */
[----:B------:R-:W-:Y:S01]  /*4a20*/  BSSY B1, `(.L_x_439) ;  /* 0x0000072000017945 */ /* 0x000fe20003800000 */
[----:B------:R-:W-:Y:S01]  /*4a30*/  IADD3.X R13, R80, R51, R62, P5, P6 ;  /* 0x00000033500d7210 */ /* 0x000fe20002fec43e */
[----:B------:R-:W-:Y:S01]  /*4a40*/  IMAD.SHL.U32 R15, R15, 0x40, RZ ;  /* 0x000000400f0f7824 */ /* 0x000fe200078e00ff */
[----:B------:R-:W-:Y:S02]  /*4a50*/  LEA R48, P5, R12, R84, 0x1 ;  /* 0x000000540c307211 */ /* 0x000fe400078a08ff */
[----:B------:R-:W-:-:S02]  /*4a60*/  IADD3 R36, R18, 0x60, RZ ;  /* 0x0000006012247810 */ /* 0x000fc40007ffe0ff */
[----:B------:R-:W-:Y:S02]  /*4a70*/  LEA.HI.X R49, R12, R85, R13, 0x1, P5 ;  /* 0x000000550c317211 */ /* 0x000fe400028f0c0d */
[----:B------:R-:W-:Y:S01]  /*4a80*/  SHF.R.S32.HI R13, RZ, 0x1f, R98 ;  /* 0x0000001fff0d7819 */ /* 0x000fe20000011462 */
[----:B------:R-:W-:Y:S01]  /*4a90*/  IMAD.SHL.U32 R36, R36, 0x40, RZ ;  /* 0x0000004024247824 */ /* 0x000fe200078e00ff */
[----:B------:R-:W-:Y:S02]  /*4aa0*/  LOP3.LUT R15, R15, 0x1c0, RZ, 0xc0, !PT ;  /* 0x000001c00f0f7812 */ /* 0x000fe400078ec0ff */
[----:B------:R-:W-:Y:S01]  /*4ab0*/  LEA.HI R98, R13, R98, RZ, 0x4 ;  /* 0x000000620d627211 */ /* 0x000fe200078f20ff */
[----:B------:R-:W-:Y:S01]  /*4ac0*/  IMAD R13, R19, 0x3000, R3 ;  /* 0x00003000130d7824 */ /* 0x000fe200078e0203 */
[----:B------:R-:W-:Y:S02]  /*4ad0*/  LOP3.LUT R36, R36, 0x1c0, RZ, 0xc0, !PT ;  /* 0x000001c024247812 */ /* 0x000fe400078ec0ff */
[----:B------:R-:W-:Y:S01]  /*4ae0*/  LEA.HI.SX32 R53, R98, R63, 0x1c ;  /* 0x0000003f62357211 */ /* 0x000fe200078fe2ff */
[----:B------:R-:W-:Y:S01]  /*4af0*/  IMAD R13, R13, 0x2, R2 ;  /* 0x000000020d0d7824 */ /* 0x000fe200078e0202 */
[----:B------:R-:W-:-:S03]  /*4b00*/  SHF.R.U32.HI R15, RZ, 0x3, R15 ;  /* 0x00000003ff0f7819 */ /* 0x000fc6000001160f */
[----:B------:R-:W-:-:S05]  /*4b10*/  IMAD.SHL.U32 R53, R53, 0x8, RZ ;  /* 0x0000000835357824 */ /* 0x000fca00078e00ff */
[----:B------:R-:W-:-:S04]  /*4b20*/  LOP3.LUT R12, R36, 0x38, R53, 0xf8, !PT ;  /* 0x00000038240c7812 */ /* 0x000fc800078ef835 */
[----:B------:R-:W-:-:S05]  /*4b30*/  LOP3.LUT R12, R12, R15, RZ, 0x3c, !PT ;  /* 0x0000000f0c0c7212 */ /* 0x000fca00078e3cff */
[----:B--2---:R-:W-:-:S04]  /*4b40*/  IMAD.IADD R12, R14, 0x1, R12 ;  /* 0x000000010e0c7824 */ /* 0x004fc800078e020c */
[----:B------:R-:W-:-:S04]  /*4b50*/  IMAD R15, R19, 0x3000, R12 ;  /* 0x00003000130f7824 */ /* 0x000fc800078e020c */
[----:B------:R-:W-:Y:S02]  /*4b60*/  IMAD R36, R15, 0x2, R2 ;  /* 0x000000020f247824 */ /* 0x000fe400078e0202 */
[----:B------:R-:W1:Y:S04]  /*4b70*/  LDS.128 R12, [R13+0x12400] ;  /* 0x012400000d0c7984 */ /* 0x000e680000000c00 */
[----:B------:R-:W2:Y:S01]  /*4b80*/  LDS.128 R36, [R36+0x12400] ;  /* 0x0124000024247984 */ /* 0x000ea20000000c00 */
[----:B------:R-:W-:Y:S05]  /*4b90*/  @P4 BRA `(.L_x_440) ;  /* 0x0000000400684947 */ /* 0x000fea0003800000 */
[----:B------:R-:W-:Y:S02]  /*4ba0*/  SHF.R.U32.HI R91, RZ, 0x10, R45 ;  /* 0x00000010ff5b7819 */ /* 0x000fe4000001162d */
[----:B------:R-:W-:Y:S02]  /*4bb0*/  SHF.R.U32.HI R95, RZ, 0x10, R41 ;  /* 0x00000010ff5f7819 */ /* 0x000fe40000011629 */
[----:B------:R-:W-:Y:S02]  /*4bc0*/  SHF.R.U64 R52, R42, 0x10, R43 ;  /* 0x000000102a347819 */ /* 0x000fe4000000122b */
[----:B------:R-:W-:Y:S02]  /*4bd0*/  PRMT R114, R114, 0x5410, R91 ;  /* 0x0000541072727816 */ /* 0x000fe4000000005b */
[----:B------:R-:W-:Y:S02]  /*4be0*/  PRMT R110, R110, 0x5410, R95 ;  /* 0x000054106e6e7816 */ /* 0x000fe4000000005f */
[----:B------:R-:W-:-:S02]  /*4bf0*/  SHF.R.U64 R54, R46, 0x10, R47 ;  /* 0x000000102e367819 */ /* 0x000fc4000000122f */
[----:B--2---:R-:W-:Y:S02]  /*4c00*/  SHF.L.U32 R50, R37, 0x10, RZ ;  /* 0x0000001025327819 */ /* 0x004fe400000006ff */
[----:B------:R-:W-:Y:S01]  /*4c10*/  PRMT R107, R107, 0x5410, R52 ;  /* 0x000054106b6b7816 */ /* 0x000fe20000000034 */
[----:B------:R-:W-:Y:S01]  /*4c20*/  IMAD.U32 R52, R114, 0x10000, RZ ;  /* 0x0001000072347824 */ /* 0x000fe200078e00ff */
[----:B------:R-:W-:Y:S01]  /*4c30*/  SHF.R.U32.HI R55, RZ, 0x10, R47 ;  /* 0x00000010ff377819 */ /* 0x000fe2000001162f */
[C---:B------:R-:W-:Y:S01]  /*4c40*/  IMAD.U32 R47, R39.reuse, 0x10000, RZ ;  /* 0x00010000272f7824 */ /* 0x040fe200078e00ff */
[----:B------:R-:W-:Y:S01]  /*4c50*/  LOP3.LUT R42, R39, 0xffff0000, RZ, 0xc0, !PT ;  /* 0xffff0000272a7812 */ /* 0x000fe200078ec0ff */
[----:B------:R-:W-:Y:S01]  /*4c60*/  IMAD.U32 R39, R110, 0x10000, RZ ;  /* 0x000100006e277824 */ /* 0x000fe200078e00ff */
[----:B------:R-:W-:Y:S02]  /*4c70*/  SHF.R.U32.HI R93, RZ, 0x10, R43 ;  /* 0x00000010ff5d7819 */ /* 0x000fe4000001162b */
[----:B------:R-:W-:Y:S01]  /*4c80*/  SHF.R.U64 R90, R44, 0x10, R45 ;  /* 0x000000102c5a7819 */ /* 0x000fe2000000122d */
[----:B-1----:R-:W-:Y:S01]  /*4c90*/  IMAD.U32 R45, R13, 0x10000, RZ ;  /* 0x000100000d2d7824 */ /* 0x002fe200078e00ff */
[----:B------:R-:W-:Y:S01]  /*4ca0*/  PRMT R111, R111, 0x5410, R54 ;  /* 0x000054106f6f7816 */ /* 0x000fe20000000036 */
[-C--:B------:R-:W-:Y:S01]  /*4cb0*/  FMUL.FTZ R54, R50, R52.reuse ;  /* 0x0000003432367220 */ /* 0x080fe20000410000 */
[----:B------:R-:W-:Y:S01]  /*4cc0*/  PRMT R112, R112, 0x5410, R55 ;  /* 0x0000541070707816 */ /* 0x000fe20000000037 */
[-C--:B------:R-:W-:Y:S01]  /*4cd0*/  FMUL.FTZ R50, R50, R39.reuse ;  /* 0x0000002732327220 */ /* 0x080fe20000410000 */
[----:B------:R-:W-:Y:S01]  /*4ce0*/  PRMT R108, R108, 0x5410, R93 ;  /* 0x000054106c6c7816 */ /* 0x000fe2000000005d */
[----:B------:R-:W-:Y:S01]  /*4cf0*/  FFMA.FTZ R39, R45, R39, -R54 ;  /* 0x000000272d277223 */ /* 0x000fe20000010836 */
[----:B------:R-:W-:Y:S01]  /*4d00*/  LOP3.LUT R46, R37, 0xffff0000, RZ, 0xc0, !PT ;  /* 0xffff0000252e7812 */ /* 0x000fe200078ec0ff */
[----:B------:R-:W-:Y:S01]  /*4d10*/  FFMA.FTZ R45, R45, R52, R50 ;  /* 0x000000342d2d7223 */ /* 0x000fe20000010032 */
[----:B------:R-:W-:Y:S01]  /*4d20*/  LOP3.LUT R114, R114, 0xffff0000, RZ, 0xc0, !PT ;  /* 0xffff000072727812 */ /* 0x000fe200078ec0ff */
[----:B------:R-:W-:Y:S01]  /*4d30*/  IMAD.U32 R52, R108, 0x10000, RZ ;  /* 0x000100006c347824 */ /* 0x000fe200078e00ff */
[----:B------:R-:W-:Y:S01]  /*4d40*/  LOP3.LUT R110, R110, 0xffff0000, RZ, 0xc0, !PT ;  /* 0xffff00006e6e7812 */ /* 0x000fe200078ec0ff */
[----:B------:R-:W-:Y:S01]  /*4d50*/  IMAD.U32 R44, R15, 0x10000, RZ ;  /* 0x000100000f2c7824 */ /* 0x000fe200078e00ff */
[----:B------:R-:W-:Y:S01]  /*4d60*/  SHF.L.U32 R54, R112, 0x10, RZ ;  /* 0x0000001070367819 */ /* 0x000fe200000006ff */
[----:B------:R-:W-:Y:S01]  /*4d70*/  FMUL.FTZ R93, R47, R52 ;  /* 0x000000342f5d7220 */ /* 0x000fe20000410000 */
[----:B------:R-:W-:Y:S01]  /*4d80*/  SHF.R.U64 R92, R40, 0x10, R41 ;  /* 0x00000010285c7819 */ /* 0x000fe20000001229 */
[C---:B------:R-:W-:Y:S01]  /*4d90*/  FMUL.FTZ R50, R46.reuse, R110 ;  /* 0x0000006e2e327220 */ /* 0x040fe20000410000 */
[----:B------:R-:W-:Y:S01]  /*4da0*/  LOP3.LUT R43, R13, 0xffff0000, RZ, 0xc0, !PT ;  /* 0xffff00000d2b7812 */ /* 0x000fe200078ec0ff */
[----:B------:R-:W-:Y:S01]  /*4db0*/  FMUL.FTZ R91, R47, R54 ;  /* 0x000000362f5b7220 */ /* 0x000fe20000410000 */
[----:B------:R-:W-:Y:S01]  /*4dc0*/  PRMT R113, R113, 0x5410, R90 ;  /* 0x0000541071717816 */ /* 0x000fe2000000005a */
[-C--:B------:R-:W-:Y:S01]  /*4dd0*/  FMUL.FTZ R90, R46, R114.reuse ;  /* 0x000000722e5a7220 */ /* 0x080fe20000410000 */
[----:B------:R-:W-:Y:S01]  /*4de0*/  PRMT R109, R109, 0x5410, R92 ;  /* 0x000054106d6d7816 */ /* 0x000fe2000000005c */
[C---:B------:R-:W-:Y:S01]  /*4df0*/  FFMA.FTZ R50, R43.reuse, R114, R50 ;  /* 0x000000722b327223 */ /* 0x040fe20000010032 */
[----:B------:R-:W-:Y:S01]  /*4e00*/  LOP3.LUT R55, R112, 0xffff0000, RZ, 0xc0, !PT ;  /* 0xffff000070377812 */ /* 0x000fe200078ec0ff */
[----:B------:R-:W-:Y:S01]  /*4e10*/  FFMA.FTZ R46, R43, R110, -R90 ;  /* 0x0000006e2b2e7223 */ /* 0x000fe2000001085a */
[----:B------:R-:W-:Y:S01]  /*4e20*/  FFMA.FTZ R43, R44, R52, -R91 ;  /* 0x000000342c2b7223 */ /* 0x000fe2000001085b */
[----:B------:R-:W-:Y:S01]  /*4e30*/  LOP3.LUT R47, R108, 0xffff0000, RZ, 0xc0, !PT ;  /* 0xffff00006c2f7812 */ /* 0x000fe200078ec0ff */
[----:B------:R-:W-:Y:S01]  /*4e40*/  FFMA.FTZ R44, R44, R54, R93 ;  /* 0x000000362c2c7223 */ /* 0x000fe2000001005d */
[C---:B------:R-:W-:Y:S01]  /*4e50*/  IMAD.U32 R37, R36.reuse, 0x10000, RZ ;  /* 0x0001000024257824 */ /* 0x040fe200078e00ff */
[----:B------:R-:W-:Y:S01]  /*4e60*/  LOP3.LUT R40, R15, 0xffff0000, RZ, 0xc0, !PT ;  /* 0xffff00000f287812 */ /* 0x000fe200078ec0ff */
[----:B------:R-:W-:Y:S01]  /*4e70*/  IMAD.U32 R54, R113, 0x10000, RZ ;  /* 0x0001000071367824 */ /* 0x000fe200078e00ff */
[----:B------:R-:W-:Y:S01]  /*4e80*/  LOP3.LUT R36, R36, 0xffff0000, RZ, 0xc0, !PT ;  /* 0xffff000024247812 */ /* 0x000fe200078ec0ff */
[----:B------:R-:W-:-:S02]  /*4e90*/  IMAD.U32 R52, R109, 0x10000, RZ ;  /* 0x000100006d347824 */ /* 0x000fc400078e00ff */
[C---:B------:R-:W-:Y:S01]  /*4ea0*/  FMUL.FTZ R91, R42.reuse, R55 ;  /* 0x000000372a5b7220 */ /* 0x040fe20000410000 */
[-C--:B------:R-:W-:Y:S01]  /*4eb0*/  FMUL.FTZ R93, R42, R47.reuse ;  /* 0x0000002f2a5d7220 */ /* 0x080fe20000410000 */
[----:B------:R-:W-:Y:S01]  /*4ec0*/  LOP3.LUT R113, R113, 0xffff0000, RZ, 0xc0, !PT ;  /* 0xffff000071717812 */ /* 0x000fe200078ec0ff */
[----:B------:R-:W-:Y:S01]  /*4ed0*/  FMUL.FTZ R42, R37, R54 ;  /* 0x00000036252a7220 */ /* 0x000fe20000410000 */
[----:B------:R-:W-:Y:S01]  /*4ee0*/  LOP3.LUT R109, R109, 0xffff0000, RZ, 0xc0, !PT ;  /* 0xffff00006d6d7812 */ /* 0x000fe200078ec0ff */
[C---:B------:R-:W-:Y:S02]  /*4ef0*/  IMAD.U32 R13, R12.reuse, 0x10000, RZ ;  /* 0x000100000c0d7824 */ /* 0x040fe400078e00ff */
[----:B------:R-:W-:Y:S01]  /*4f00*/  FMUL.FTZ R37, R37, R52 ;  /* 0x0000003425257220 */ /* 0x000fe20000410000 */
[----:B------:R-:W-:Y:S01]  /*4f10*/  LOP3.LUT R12, R12, 0xffff0000, RZ, 0xc0, !PT ;  /* 0xffff00000c0c7812 */ /* 0x000fe200078ec0ff */
[C---:B------:R-:W-:Y:S01]  /*4f20*/  FFMA.FTZ R90, R40.reuse, R47, -R91 ;  /* 0x0000002f285a7223 */ /* 0x040fe2000001085b */
[----:B------:R-:W-:Y:S01]  /*4f30*/  FFMA.FTZ R93, R40, R55, R93 ;  /* 0x00000037285d7223 */ /* 0x000fe2000001005d */
[C---:B------:R-:W-:Y:S01]  /*4f40*/  IMAD.U32 R15, R14.reuse, 0x10000, RZ ;  /* 0x000100000e0f7824 */ /* 0x040fe200078e00ff */
[----:B------:R-:W-:Y:S01]  /*4f50*/  LOP3.LUT R41, R14, 0xffff0000, RZ, 0xc0, !PT ;  /* 0xffff00000e297812 */ /* 0x000fe200078ec0ff */
[C---:B------:R-:W-:Y:S01]  /*4f60*/  FMUL.FTZ R47, R36.reuse, R113 ;  /* 0x00000071242f7220 */ /* 0x040fe20000410000 */
[----:B------:R-:W-:Y:S01]  /*4f70*/  FMUL.FTZ R55, R36, R109 ;  /* 0x0000006d24377220 */ /* 0x000fe20000410000 */
[----:B------:R-:W-:-:S02]  /*4f80*/  IMAD.U32 R14, R38, 0x10000, RZ ;  /* 0x00010000260e7824 */ /* 0x000fc400078e00ff */
[C---:B------:R-:W-:Y:S01]  /*4f90*/  FFMA.FTZ R42, R13.reuse, R52, -R42 ;  /* 0x000000340d2a7223 */ /* 0x040fe2000001082a */
[----:B------:R-:W-:Y:S01]  /*4fa0*/  FFMA.FTZ R37, R13, R54, R37 ;  /* 0x000000360d257223 */ /* 0x000fe20000010025 */
[----:B------:R-:W-:Y:S01]  /*4fb0*/  IMAD.U32 R36, R111, 0x10000, RZ ;  /* 0x000100006f247824 */ /* 0x000fe200078e00ff */
[----:B------:R-:W-:Y:S01]  /*4fc0*/  LOP3.LUT R38, R38, 0xffff0000, RZ, 0xc0, !PT ;  /* 0xffff000026267812 */ /* 0x000fe200078ec0ff */
[----:B------:R-:W-:Y:S01]  /*4fd0*/  IMAD.U32 R13, R107, 0x10000, RZ ;  /* 0x000100006b0d7824 */ /* 0x000fe200078e00ff */
[----:B------:R-:W-:Y:S01]  /*4fe0*/  LOP3.LUT R111, R111, 0xffff0000, RZ, 0xc0, !PT ;  /* 0xffff00006f6f7812 */ /* 0x000fe200078ec0ff */
[C---:B------:R-:W-:Y:S01]  /*4ff0*/  FFMA.FTZ R47, R12.reuse, R109, -R47 ;  /* 0x0000006d0c2f7223 */ /* 0x040fe2000001082f */
[----:B------:R-:W-:Y:S01]  /*5000*/  LOP3.LUT R107, R107, 0xffff0000, RZ, 0xc0, !PT ;  /* 0xffff00006b6b7812 */ /* 0x000fe200078ec0ff */
[----:B------:R-:W-:Y:S01]  /*5010*/  FFMA.FTZ R12, R12, R113, R55 ;  /* 0x000000710c0c7223 */ /* 0x000fe20000010037 */
[CC--:B------:R-:W-:Y:S01]  /*5020*/  FMUL.FTZ R40, R14.reuse, R36.reuse ;  /* 0x000000240e287220 */ /* 0x0c0fe20000410000 */
[----:B------:R-:W-:Y:S01]  /*5030*/  FMUL.FTZ R55, R14, R13 ;  /* 0x0000000d0e377220 */ /* 0x000fe20000410000 */
[C---:B------:R-:W-:Y:S01]  /*5040*/  FMUL.FTZ R14, R38.reuse, R111 ;  /* 0x0000006f260e7220 */ /* 0x040fe20000410000 */
[----:B------:R-:W-:Y:S01]  /*5050*/  FMUL.FTZ R38, R38, R107 ;  /* 0x0000006b26267220 */ /* 0x000fe20000410000 */
[C---:B------:R-:W-:Y:S01]  /*5060*/  FFMA.FTZ R40, R15.reuse, R13, -R40 ;  /* 0x0000000d0f287223 */ /* 0x040fe20000010828 */
[----:B------:R-:W-:Y:S01]  /*5070*/  FFMA.FTZ R55, R15, R36, R55 ;  /* 0x000000240f377223 */ /* 0x000fe20000010037 */
[C---:B------:R-:W-:Y:S01]  /*5080*/  FFMA.FTZ R107, R41.reuse, R107, -R14 ;  /* 0x0000006b296b7223 */ /* 0x040fe2000001080e */
[----:B------:R-:W-:Y:S01]  /*5090*/  FFMA.FTZ R38, R41, R111, R38 ;  /* 0x0000006f29267223 */ /* 0x000fe20000010026 */
[----:B------:R-:W-:-:S02]  /*50a0*/  F2FP.BF16.F32.PACK_AB R45, R50, R45 ;  /* 0x0000002d322d723e */ /* 0x000fc400000010ff */
[----:B------:R-:W-:Y:S02]  /*50b0*/  F2FP.BF16.F32.PACK_AB R42, R47, R42 ;  /* 0x0000002a2f2a723e */ /* 0x000fe400000010ff */
[----:B------:R-:W-:Y:S02]  /*50c0*/  F2FP.BF16.F32.PACK_AB R13, R46, R39 ;  /* 0x000000272e0d723e */ /* 0x000fe400000010ff */
[----:B------:R-:W-:Y:S01]  /*50d0*/  F2FP.BF16.F32.PACK_AB R36, R12, R37 ;  /* 0x000000250c24723e */ /* 0x000fe200000010ff */
[----:B------:R-:W-:Y:S01]  /*50e0*/  IMAD.MOV.U32 R12, RZ, RZ, R42 ;  /* 0x000000ffff0c7224 */ /* 0x000fe200078e002a */
[----:B------:R-:W-:Y:S01]  /*50f0*/  F2FP.BF16.F32.PACK_AB R15, R90, R43 ;  /* 0x0000002b5a0f723e */ /* 0x000fe200000010ff */
[----:B------:R-:W-:Y:S01]  /*5100*/  IMAD.MOV.U32 R37, RZ, RZ, R45 ;  /* 0x000000ffff257224 */ /* 0x000fe200078e002d */
[----:B------:R-:W-:Y:S02]  /*5110*/  F2FP.BF16.F32.PACK_AB R39, R93, R44 ;  /* 0x0000002c5d27723e */ /* 0x000fe400000010ff */
[----:B------:R-:W-:-:S02]  /*5120*/  F2FP.BF16.F32.PACK_AB R14, R107, R40 ;  /* 0x000000286b0e723e */ /* 0x000fc400000010ff */
[----:B------:R-:W-:-:S07]  /*5130*/  F2FP.BF16.F32.PACK_AB R38, R38, R55 ;  /* 0x000000372626723e */ /* 0x000fce00000010ff */
.L_x_440:
[----:B------:R-:W-:Y:S05]  /*5140*/  BSYNC B1 ;  /* 0x0000000000017941 */ /* 0x000fea0003800000 */
.L_x_439:
[----:B-1----:R3:W-:Y:S01]  /*5150*/  STG.E.128 desc[UR56][R48.64], R12 ;  /* 0x0000000c30007986 */ /* 0x0027e2000c101d38 */
[----:B------:R-:W-:-:S13]  /*5160*/  ISETP.GE.AND P4, PT, R53, R96, PT ;  /* 0x000000603500720c */ /* 0x000fda0003f86270 */
[----:B------:R-:W-:Y:S05]  /*5170*/  @P4 BRA `(.L_x_423) ;  /* 0x0000000000884947 */ /* 0x000fea0003800000 */
[--C-:B---3--:R-:W-:Y:S02]  /*5180*/  SHF.R.S32.HI R12, RZ, 0x1f, R53.reuse ;  /* 0x0000001fff0c7819 */ /* 0x108fe40000011435 */
[----:B------:R-:W-:-:S04]  /*5190*/  IADD3 R53, P4, P5, R4, R88, R53 ;  /* 0x0000005804357210 */ /* 0x000fc80007d9e035 */
[----:B------:R-:W-:Y:S02]  /*51a0*/  IADD3.X R12, R80, R51, R12, P4, P5 ;  /* 0x00000033500c7210 */ /* 0x000fe400027ea40c */
[----:B------:R-:W-:-:S04]  /*51b0*/  LEA R84, P4, R53, R84, 0x1 ;  /* 0x0000005435547211 */ /* 0x000fc800078808ff */
[----:B------:R-:W-:-:S05]  /*51c0*/  LEA.HI.X R85, R53, R85, R12, 0x1, P4 ;  /* 0x0000005535557211 */ /* 0x000fca00020f0c0c */
[----:B--2---:R4:W-:Y:S01]  /*51d0*/  STG.E.128 desc[UR56][R84.64], R36 ;  /* 0x0000002454007986 */ /* 0x0049e2000c101d38 */
[----:B------:R-:W-:Y:S05]  /*51e0*/  BRA `(.L_x_423) ;  /* 0x00000000006c7947 */ /* 0x000fea0003800000 */
.L_x_406:
[----:B------:R-:W2:Y:S02]  /*51f0*/  LDL R12, [R1+0x14] ;  /* 0x00001400010c7983 */ /* 0x000ea40000100800 */
[----:B--2---:R-:W-:-:S13]  /*5200*/  ISETP.NE.AND P3, PT, R12, 0x3, PT ;  /* 0x000000030c00780c */ /* 0x004fda0003f65270 */
[----:B------:R-:W-:Y:S05]  /*5210*/  @!P3 BRA `(.L_x_441) ;  /* 0x000000000004b947 */ /* 0x000fea0003800000 */
[----:B------:R-:W-:Y:S01]  /*5220*/  BPT.TRAP 0x1 ;  /* 0x000000040000795c */ /* 0x000fe20000300000 */
.L_x_441:
[----:B------:R-:W-:Y:S01]  /*5230*/  LEA R82, R19, R2, 0x3 ;  /* 0x0000000213527211 */ /* 0x000fe200078e18ff */
[----:B------:R-:W-:Y:S01]  /*5240*/  IMAD R86, R27, -0xc0, R29 ;  /* 0xffffff401b567824 */ /* 0x000fe200078e021d */
[----:B------:R-:W-:Y:S01]  /*5250*/  SHF.L.U32 R94, R153, 0x1f, RZ ;  /* 0x0000001f995e7819 */ /* 0x000fe200000006ff */
[----:B------:R-:W-:Y:S03]  /*5260*/  BSSY B1, `(.L_x_442) ;  /* 0x0000004000017945 */ /* 0x000fe60003800000 */
[----:B------:R-:W1:Y:S01]  /*5270*/  SYNCS.PHASECHK.TRANS64.TRYWAIT P4, [R82+URZ+0x30890], R94 ;  /* 0x0308905e520075a7 */ /* 0x000e62000808017f */
[----:B------:R-:W-:Y:S01]  /*5280*/  VIMNMX R86, R86, 0xc0, PT ;  /* 0x000000c056567848 */ /* 0x000fe20003fe0100 */
[----:B-1----:R-:W-:Y:S06]  /*5290*/  @!P4 BRA `(.L_x_443) ;  /* 0x000001300070c947 */ /* 0x002fec0003800000 */
.L_x_660:
[----:B------:R-:W-:Y:S05]  /*52a0*/  BSYNC B1 ;  /* 0x0000000000017941 */ /* 0x000fea0003800000 */
.L_x_442:
[----:B------:R-:W-:Y:S01]  /*52b0*/  ISETP.GE.AND P4, PT, R18, R86, PT ;  /* 0x000000561200720c */ /* 0x000fe20003f86270 */
[----:B------:R-:W-:-:S12]  /*52c0*/  BSSY B1, `(.L_x_444) ;  /* 0x0000006000017945 */ /* 0x000fd80003800000 */
[----:B------:R-:W-:Y:S05]  /*52d0*/  @P4 BRA `(.L_x_445) ;  /* 0x0000000000104947 */ /* 0x000fea0003800000 */
[----:B------:R-:W2:Y:S04]  /*52e0*/  @!P1 LDS.128 R12, [R87+0x12000] ;  /* 0x01200000570c9984 */ /* 0x000ea80000000c00 */
[----:B0-----:R-:W0:Y:S04]  /*52f0*/  @!P2 LDS.128 R36, [R83+0x12000] ;  /* 0x012000005324a984 */ /* 0x001e280000000c00 */
[----:B--2---:R2:W-:Y:S04]  /*5300*/  @!P1 STG.E.128 desc[UR56][R42.64], R12 ;  /* 0x0000000c2a009986 */ /* 0x0045e8000c101d38 */
[----:B0-----:R2:W-:Y:S02]  /*5310*/  @!P2 STG.E.128 desc[UR56][R42.64+0x40], R36 ;  /* 0x000040242a00a986 */ /* 0x0015e4000c101d38 */
.L_x_445:
[----:B------:R-:W-:Y:S05]  /*5320*/  BSYNC B1 ;  /* 0x0000000000017941 */ /* 0x000fea0003800000 */
.L_x_444:
[----:B--2---:R-:W-:-:S05]  /*5330*/  VIADD R12, R18, 0x60 ;  /* 0x00000060120c7836 */ /* 0x004fca0000000000 */
[----:B------:R-:W-:-:S13]  /*5340*/  ISETP.GE.AND P4, PT, R12, R86, PT ;  /* 0x000000560c00720c */ /* 0x000fda0003f86270 */
[----:B------:R-:W-:Y:S05]  /*5350*/  @P4 BRA `(.L_x_423) ;  /* 0x0000000000104947 */ /* 0x000fea0003800000 */
[----:B------:R-:W2:Y:S04]  /*5360*/  @!P1 LDS.128 R12, [R87+0x15000] ;  /* 0x01500000570c9984 */ /* 0x000ea80000000c00 */
[----:B0-----:R-:W0:Y:S04]  /*5370*/  @!P2 LDS.128 R36, [R83+0x15000] ;  /* 0x015000005324a984 */ /* 0x001e280000000c00 */
[----:B--2---:R2:W-:Y:S04]  /*5380*/  @!P1 STG.E.128 desc[UR56][R40.64], R12 ;  /* 0x0000000c28009986 */ /* 0x0045e8000c101d38 */
[----:B0-----:R2:W-:Y:S02]  /*5390*/  @!P2 STG.E.128 desc[UR56][R40.64+0x40], R36 ;  /* 0x000040242800a986 */ /* 0x0015e4000c101d38 */
.L_x_423:
[----:B------:R-:W-:Y:S05]  /*53a0*/  BSYNC B0 ;  /* 0x0000000000007941 */ /* 0x000fea0003800000 */
.L_x_405:
[----:B-123--:R-:W1:Y:S01]  /*53b0*/  S2R R12, SR_TID.X ;  /* 0x00000000000c7919 */ /* 0x00ee620000002100 */
[----:B------:R-:W-:Y:S01]  /*53c0*/  @!PT LDS RZ, [RZ] ;  /* 0x00000000fffff984 */ /* 0x000fe20000000800 */
[----:B------:R-:W-:Y:S01]  /*53d0*/  @!PT LDS RZ, [RZ] ;  /* 0x00000000fffff984 */ /* 0x000fe20000000800 */
[----:B------:R-:W-:Y:S01]  /*53e0*/  @!PT LDS RZ, [RZ] ;  /* 0x00000000fffff984 */ /* 0x000fe20000000800 */
[----:B------:R-:W-:Y:S01]  /*53f0*/  @!PT LDS RZ, [RZ] ;  /* 0x00000000fffff984 */ /* 0x000fe20000000800 */
[----:B------:R2:W-:Y:S06]  /*5400*/  MEMBAR.ALL.CTA ;  /* 0x0000000000007992 */ /* 0x0005ec0000008000 */
[----:B--2---:R-:W2:Y:S01]  /*5410*/  FENCE.VIEW.ASYNC.S ;  /* 0x00000000000073c6 */ /* 0x004ea20000000000 */
[----:B------:R-:W-:Y:S05]  /*5420*/  WARPSYNC.ALL ;  /* 0x0000000000007948 */ /* 0x000fea0003800000 */
[----:B------:R-:W-:Y:S01]  /*5430*/  BSSY B0, `(.L_x_446) ;  /* 0x0000009000007945 */ /* 0x000fe20003800000 */
[----:B-1----:R-:W-:Y:S01]  /*5440*/  LOP3.LUT R12, R12, 0x7f, RZ, 0xc0, !PT ;  /* 0x0000007f0c0c7812 */ /* 0x002fe200078ec0ff */
[----:B--2---:R1:W-:Y:S03]  /*5450*/  BAR.SYNC.DEFER_BLOCKING R74, 0x80 ;  /* 0x0002004a0000751d */ /* 0x0043e60000010000 */
[----:B------:R-:W-:-:S13]  /*5460*/  ISETP.NE.AND P4, PT, R12, RZ, PT ;  /* 0x000000ff0c00720c */ /* 0x000fda0003f85270 */
[----:B------:R-:W-:-:S05]  /*5470*/  @!P4 VIADD R12, R82, 0x308a0 ;  /* 0x000308a0520cc836 */ /* 0x000fca0000000000 */
[----:B------:R-:W-:-:S04]  /*5480*/  @!P4 PRMT R12, RZ, 0x654, R12 ;  /* 0x00000654ff0cc816 */ /* 0x000fc8000000000c */
[----:B------:R1:W-:Y:S01]  /*5490*/  @!P4 SYNCS.ARRIVE.TRANS64.RED.A1T0 RZ, [R12+URZ], RZ ;  /* 0x000000ff0cffc9a7 */ /* 0x0003e2000810043f */
[----:B------:R-:W-:Y:S05]  /*54a0*/  @!P3 BRA `(.L_x_447) ;  /* 0x000000000004b947 */ /* 0x000fea0003800000 */
[----:B------:R-:W-:Y:S01]  /*54b0*/  BPT.TRAP 0x1 ;  /* 0x000000040000795c */ /* 0x000fe20000300000 */
.L_x_447:
[----:B------:R-:W-:Y:S05]  /*54c0*/  BSYNC B0 ;  /* 0x0000000000007941 */ /* 0x000fea0003800000 */
.L_x_446:
[----:B------:R-:W2:Y:S01]  /*54d0*/  SYNCS.PHASECHK.TRANS64.TRYWAIT P3, [R82+URZ+0x308b0], R94 ;  /* 0x0308b05e520075a7 */ /* 0x000ea2000806017f */
[----:B------:R-:W-:Y:S01]  /*54e0*/  ULDC UR58, c[0x0][0x2f4] ;  /* 0x0000bd00003a7ab9 */ /* 0x000fe20000000800 */
[----:B------:R-:W-:Y:S01]  /*54f0*/  ULDC.64 UR38, c[0x0][0x328] ;  /* 0x0000ca0000267ab9 */ /* 0x000fe20000000a00 */
[----:B------:R-:W-:Y:S01]  /*5500*/  ULDC.64 UR36, c[0x0][0x318] ;  /* 0x0000c60000247ab9 */ /* 0x000fe20000000a00 */
[----:B------:R-:W-:Y:S01]  /*5510*/  BSSY B0, `(.L_x_448) ;  /* 0x0000003000007945 */ /* 0x000fe20003800000 */
[----:B----4-:R-:W-:-:S03]  /*5520*/  IMAD.WIDE R36, R27, 0xc0, R6 ;  /* 0x000000c01b247825 */ /* 0x010fc600078e0206 */
[----:B--2---:R-:W-:Y:S05]  /*5530*/  @!P3 BRA `(.L_x_449) ;  /* 0x0000012c00dcb947 */ /* 0x004fea0003800000 */
.L_x_661:
[----:B------:R-:W-:Y:S05]  /*5540*/  BSYNC B0 ;  /* 0x0000000000007941 */ /* 0x000fea0003800000 */
.L_x_448:
[----:B------:R-:W-:Y:S01]  /*5550*/  ISETP.GE.AND P3, PT, R18, R86, PT ;  /* 0x000000561200720c */ /* 0x000fe20003f66270 */
[----:B------:R-:W-:-:S12]  /*5560*/  BSSY B0, `(.L_x_450) ;  /* 0x0000010000007945 */ /* 0x000fd80003800000 */
[----:B------:R-:W-:Y:S05]  /*5570*/  @P3 BRA `(.L_x_451) ;  /* 0x0000000000383947 */ /* 0x000fea0003800000 */
[----:B------:R-:W-:Y:S02]  /*5580*/  IMAD R15, R37, UR38, RZ ;  /* 0x00000026250f7c24 */ /* 0x000fe4000f8e02ff */
[----:B-1----:R-:W-:Y:S02]  /*5590*/  IMAD.MOV.U32 R12, RZ, RZ, R60 ;  /* 0x000000ffff0c7224 */ /* 0x002fe400078e003c */
[----:B------:R-:W-:Y:S02]  /*55a0*/  IMAD.MOV.U32 R13, RZ, RZ, R0 ;  /* 0x000000ffff0d7224 */ /* 0x000fe400078e0000 */
[C---:B------:R-:W-:Y:S02]  /*55b0*/  IMAD R15, R36.reuse, UR39, R15 ;  /* 0x00000027240f7c24 */ /* 0x040fe4000f8e020f */
[----:B------:R-:W-:-:S04]  /*55c0*/  IMAD.WIDE.U32 R12, R36, UR38, R12 ;  /* 0x00000026240c7c25 */ /* 0x000fc8000f8e000c */
[----:B------:R-:W-:Y:S01]  /*55d0*/  IMAD.IADD R13, R13, 0x1, R15 ;  /* 0x000000010d0d7824 */ /* 0x000fe200078e020f */
[----:B0-----:R-:W-:-:S04]  /*55e0*/  LEA R38, P3, R12, UR36, 0x1 ;  /* 0x000000240c267c11 */ /* 0x001fc8000f8608ff */
[----:B------:R-:W-:Y:S02]  /*55f0*/  LEA.HI.X R39, R12, UR37, R13, 0x1, P3 ;  /* 0x000000250c277c11 */ /* 0x000fe400098f0c0d */
[----:B------:R-:W-:-:S13]  /*5600*/  ISETP.GE.AND P3, PT, R16, UR58, PT ;  /* 0x0000003a10007c0c */ /* 0x000fda000bf66270 */
[----:B------:R-:W0:Y:S04]  /*5610*/  @!P3 LDS.128 R12, [R87] ;  /* 0x00000000570cb984 */ /* 0x000e280000000c00 */
[----:B0-----:R-:W-:Y:S01]  /*5620*/  @!P3 STG.E.128 desc[UR56][R38.64], R12 ;  /* 0x0000000c2600b986 */ /* 0x001fe2000c101d38 */
[----:B------:R-:W-:-:S13]  /*5630*/  ISETP.GE.AND P3, PT, R77, UR58, PT ;  /* 0x0000003a4d007c0c */ /* 0x000fda000bf66270 */
[----:B------:R-:W0:Y:S04]  /*5640*/  @!P3 LDS.128 R12, [R83] ;  /* 0x00000000530cb984 */ /* 0x000e280000000c00 */
[----:B0-----:R3:W-:Y:S02]  /*5650*/  @!P3 STG.E.128 desc[UR56][R38.64+0x40], R12 ;  /* 0x0000400c2600b986 */ /* 0x0017e4000c101d38 */
.L_x_451:
[----:B------:R-:W-:Y:S05]  /*5660*/  BSYNC B0 ;  /* 0x0000000000007941 */ /* 0x000fea0003800000 */
.L_x_450:
[----:B-1-3--:R-:W-:Y:S01]  /*5670*/  VIADD R12, R18, 0x60 ;  /* 0x00000060120c7836 */ /* 0x00afe20000000000 */
[----:B------:R-:W-:Y:S04]  /*5680*/  BSSY B0, `(.L_x_452) ;  /* 0x0000013000007945 */ /* 0x000fe80003800000 */
[----:B------:R-:W-:-:S13]  /*5690*/  ISETP.GE.AND P3, PT, R12, R86, PT ;  /* 0x000000560c00720c */ /* 0x000fda0003f66270 */
[----:B------:R-:W-:Y:S05]  /*56a0*/  @P3 BRA `(.L_x_453) ;  /* 0x0000000000403947 */ /* 0x000fea0003800000 */
[----:B------:R-:W-:Y:S01]  /*56b0*/  IADD3 R15, P3, R36, 0x60, RZ ;  /* 0x00000060240f7810 */ /* 0x000fe20007f7e0ff */
[----:B------:R-:W-:Y:S01]  /*56c0*/  IMAD.MOV.U32 R13, RZ, RZ, R0 ;  /* 0x000000ffff0d7224 */ /* 0x000fe200078e0000 */
[----:B------:R-:W-:-:S03]  /*56d0*/  MOV R12, R60 ;  /* 0x0000003c000c7202 */ /* 0x000fc60000000f00 */
[----:B------:R-:W-:Y:S02]  /*56e0*/  IMAD.X R36, RZ, RZ, R37, P3 ;  /* 0x000000ffff247224 */ /* 0x000fe400018e0625 */
[----:B------:R-:W-:-:S04]  /*56f0*/  IMAD.WIDE.U32 R12, R15, UR38, R12 ;  /* 0x000000260f0c7c25 */ /* 0x000fc8000f8e000c */
[----:B------:R-:W-:-:S04]  /*5700*/  IMAD R36, R36, UR38, RZ ;  /* 0x0000002624247c24 */ /* 0x000fc8000f8e02ff */
[----:B------:R-:W-:Y:S01]  /*5710*/  IMAD R15, R15, UR39, R36 ;  /* 0x000000270f0f7c24 */ /* 0x000fe2000f8e0224 */
[----:B------:R-:W-:-:S03]  /*5720*/  LEA R36, P3, R12, UR36, 0x1 ;  /* 0x000000240c247c11 */ /* 0x000fc6000f8608ff */
[----:B------:R-:W-:-:S05]  /*5730*/  IMAD.IADD R13, R13, 0x1, R15 ;  /* 0x000000010d0d7824 */ /* 0x000fca00078e020f */
[----:B------:R-:W-:Y:S02]  /*5740*/  LEA.HI.X R37, R12, UR37, R13, 0x1, P3 ;  /* 0x000000250c257c11 */ /* 0x000fe400098f0c0d */
[----:B------:R-:W-:-:S13]  /*5750*/  ISETP.GE.AND P3, PT, R16, UR58, PT ;  /* 0x0000003a10007c0c */ /* 0x000fda000bf66270 */
[----:B------:R-:W1:Y:S04]  /*5760*/  @!P3 LDS.128 R12, [R87+0x3000] ;  /* 0x00300000570cb984 */ /* 0x000e680000000c00 */
[----:B-1----:R-:W-:Y:S01]  /*5770*/  @!P3 STG.E.128 desc[UR56][R36.64], R12 ;  /* 0x0000000c2400b986 */ /* 0x002fe2000c101d38 */
[----:B------:R-:W-:-:S13]  /*5780*/  ISETP.GE.AND P3, PT, R77, UR58, PT ;  /* 0x0000003a4d007c0c */ /* 0x000fda000bf66270 */
[----:B------:R-:W1:Y:S04]  /*5790*/  @!P3 LDS.128 R12, [R83+0x3000] ;  /* 0x00300000530cb984 */ /* 0x000e680000000c00 */
[----:B-1----:R1:W-:Y:S02]  /*57a0*/  @!P3 STG.E.128 desc[UR56][R36.64+0x40], R12 ;  /* 0x0000400c2400b986 */ /* 0x0023e4000c101d38 */
.L_x_453:
[----:B------:R-:W-:Y:S05]  /*57b0*/  BSYNC B0 ;  /* 0x0000000000007941 */ /* 0x000fea0003800000 */
.L_x_452:
[----:B-1----:R-:W3:Y:S01]  /*57c0*/  LDL R12, [R1] ;  /* 0x00000000010c7983 */ /* 0x002ee20000100800 */
[----:B------:R-:W-:Y:S02]  /*57d0*/  VIADD R19, R19, 0x1 ;  /* 0x0000000113137836 */ /* 0x000fe40000000000 */
[----:B0-2---:R-:W-:Y:S01]  /*57e0*/  @!P4 VIADD R82, R82, 0x308c0 ;  /* 0x000308c05252c836 */ /* 0x005fe20000000000 */
[----:B------:R-:W-:Y:S01]  /*57f0*/  @!PT LDS RZ, [RZ] ;  /* 0x00000000fffff984 */ /* 0x000fe20000000800 */
[----:B------:R-:W-:Y:S01]  /*5800*/  @!PT LDS RZ, [RZ] ;  /* 0x00000000fffff984 */ /* 0x000fe20000000800 */
[----:B------:R-:W-:Y:S01]  /*5810*/  @!PT LDS RZ, [RZ] ;  /* 0x00000000fffff984 */ /* 0x000fe20000000800 */
[----:B------:R-:W-:Y:S01]  /*5820*/  @!PT LDS RZ, [RZ] ;  /* 0x00000000fffff984 */ /* 0x000fe20000000800 */
[----:B------:R0:W-:Y:S06]  /*5830*/  MEMBAR.ALL.CTA ;  /* 0x0000000000007992 */ /* 0x0001ec0000008000 */
[----:B0-----:R-:W0:Y:S02]  /*5840*/  FENCE.VIEW.ASYNC.S ;  /* 0x00000000000073c6 */ /* 0x001e240000000000 */
[----:B0-----:R0:W-:Y:S01]  /*5850*/  BAR.SYNC.DEFER_BLOCKING R74, 0x80 ;  /* 0x0002004a0000751d */ /* 0x0011e20000010000 */
[----:B------:R-:W-:-:S02]  /*5860*/  ISETP.NE.AND P3, PT, R19, 0x2, PT ;  /* 0x000000021300780c */ /* 0x000fc40003f65270 */
[----:B------:R-:W-:Y:S02]  /*5870*/  @!P4 PRMT R82, RZ, 0x654, R82 ;  /* 0x00000654ff52c816 */ /* 0x000fe40000000052 */
[----:B------:R-:W-:Y:S02]  /*5880*/  SEL R19, R19, RZ, P3 ;  /* 0x000000ff13137207 */ /* 0x000fe40001800000 */
[----:B------:R0:W-:Y:S01]  /*5890*/  @!P4 SYNCS.ARRIVE.TRANS64.RED.A1T0 RZ, [R82+URZ], RZ ;  /* 0x000000ff52ffc9a7 */ /* 0x0001e2000810043f */
[----:B---3--:R-:W-:Y:S02]  /*58a0*/  LOP3.LUT P5, RZ, R12, 0x2, RZ, 0xc0, !PT ;  /* 0x000000020cff7812 */ /* 0x008fe400078ac0ff */
[----:B------:R-:W-:-:S04]  /*58b0*/  SEL R12, RZ, 0x1, P3 ;  /* 0x00000001ff0c7807 */ /* 0x000fc80001800000 */
[----:B------:R-:W-:-:S07]  /*58c0*/  LOP3.LUT R153, R153, R12, RZ, 0x3c, !PT ;  /* 0x0000000c99997212 */ /* 0x000fce00078e3cff */
[----:B0-----:R-:W-:Y:S05]  /*58d0*/  @P5 BRA `(.L_x_454) ;  /* 0xffffffc800ac5947 */ /* 0x001fea000383ffff */
[----:B------:R-:W0:Y:S01]  /*58e0*/  S2R R13, SR_TID.X ;  /* 0x00000000000d7919 */ /* 0x000e220000002100 */
[----:B------:R-:W-:Y:S02]  /*58f0*/  PLOP3.LUT P0, PT, PT, PT, PT, 0x8, 0x0 ;  /* 0x000000000000781c */ /* 0x000fe40003f0e170 */
[----:B0-----:R-:W-:-:S04]  /*5900*/  SHF.R.U32.HI R13, RZ, 0x7, R13 ;  /* 0x00000007ff0d7819 */ /* 0x001fc8000001160d */
[----:B------:R-:W-:-:S13]  /*5910*/  ISETP.NE.AND P5, PT, R13, 0x1, PT ;  /* 0x000000010d00780c */ /* 0x000fda0003fa5270 */
[----:B------:R-:W-:Y:S06]  /*5920*/  @!P5 BAR.ARV 0x9, 0x100 ;  /* 0x024400000000db1d */ /* 0x000fec0000002000 */
.L_x_400:
[----:B------:R-:W-:Y:S01]  /*5930*/  ISETP.GE.AND P2, PT, R127, 0x1, PT ;  /* 0x000000017f00780c */ /* 0x000fe20003f46270 */
[----:B------:R-:W-:Y:S01]  /*5940*/  IMAD.MOV.U32 R0, RZ, RZ, RZ ;  /* 0x000000ffff007224 */ /* 0x000fe200078e00ff */
[----:B------:R-:W-:Y:S01]  /*5950*/  PLOP3.LUT P1, PT, PT, PT, PT, 0x80, 0x0 ;  /* 0x000000000000781c */ /* 0x000fe20003f2f070 */
[----:B------:R-:W-:Y:S01]  /*5960*/  IMAD.MOV.U32 R31, RZ, RZ, RZ ;  /* 0x000000ffff1f7224 */ /* 0x000fe200078e00ff */
[----:B------:R-:W-:Y:S01]  /*5970*/  CS2R R36, SRZ ;  /* 0x0000000000247805 */ /* 0x000fe2000001ff00 */
[----:B------:R-:W-:Y:S01]  /*5980*/  IMAD.MOV.U32 R151, RZ, RZ, RZ ;  /* 0x000000ffff977224 */ /* 0x000fe200078e00ff */
        /* <DEDUP_REMOVED lines=12> */
[----:B------:R-:W-:Y:S01]  /*5a50*/  MOV R58, RZ ;  /* 0x000000ff003a7202 */ /* 0x000fe20000000f00 */
[----:B------:R-:W-:Y:S02]  /*5a60*/  IMAD.MOV.U32 R13, RZ, RZ, RZ ;  /* 0x000000ffff0d7224 */ /* 0x000fe400078e00ff */
[----:B------:R-:W-:Y:S01]  /*5a70*/  IMAD.MOV.U32 R60, RZ, RZ, RZ ;  /* 0x000000ffff3c7224 */ /* 0x000fe200078e00ff */
[----:B------:R-:W-:Y:S06]  /*5a80*/  @P0 BRA `(.L_x_455) ;  /* 0x00000000000c0947 */ /* 0x000fec0003800000 */
[----:B------:R-:W0:Y:S01]  /*5a90*/  FENCE.VIEW.ASYNC.G ;  /* 0x00000000000073c6 */ /* 0x000e220000000100 */
[----:B------:R-:W-:Y:S05]  /*5aa0*/  WARPSYNC.ALL ;  /* 0x0000000000007948 */ /* 0x000fea0003800000 */
[----:B0-----:R-:W-:Y:S06]  /*5ab0*/  BAR.ARV 0xc, 0x200 ;  /* 0x0308000000007b1d */ /* 0x001fec0000002000 */
.L_x_455:
[----:B------:R-:W-:Y:S02]  /*5ac0*/  IMAD.MOV.U32 R12, RZ, RZ, RZ ;  /* 0x000000ffff0c7224 */ /* 0x000fe400078e00ff */
[----:B------:R-:W-:Y:S01]  /*5ad0*/  IMAD.MOV.U32 R59, RZ, RZ, RZ ;  /* 0x000000ffff3b7224 */ /* 0x000fe200078e00ff */
[----:B------:R-:W-:Y:S06]  /*5ae0*/  @!P2 BRA `(.L_x_456) ;  /* 0x000000ac005ca947 */ /* 0x000fec0003800000 */
[----:B------:R-:W-:-:S03]  /*5af0*/  UMOV UR4, 0xffffffff ;  /* 0xffffffff00047882 */ /* 0x000fc60000000000 */
[----:B------:R-:W-:Y:S05]  /*5b00*/  BRA.DIV UR4, `(.L_x_457) ;  /* 0x0000012a047c7947 */ /* 0x000fea000b800000 */
[----:B------:R-:W0:Y:S02]  /*5b10*/  S2R R0, SR_TID.X ;  /* 0x0000000000007919 */ /* 0x000e240000002100 */
[----:B0-----:R-:W-:-:S05]  /*5b20*/  VIADD R3, R0, 0xffffff80 ;  /* 0xffffff8000037836 */ /* 0x001fca0000000000 */
[----:B------:R-:W-:-:S04]  /*5b30*/  SHF.R.S32.HI R0, RZ, 0x1f, R3 ;  /* 0x0000001fff007819 */ /* 0x000fc80000011403 */
[----:B------:R-:W-:-:S04]  /*5b40*/  LEA.HI R0, R0, R3, RZ, 0x7 ;  /* 0x0000000300007211 */ /* 0x000fc800078f38ff */
[----:B------:R-:W-:-:S06]  /*5b50*/  SHF.R.S32.HI R0, RZ, 0x7, R0 ;  /* 0x00000007ff007819 */ /* 0x000fcc0000011400 */
[----:B------:R-:W0:Y:S04]  /*5b60*/  SHFL.IDX PT, R0, R0, RZ, 0x1f ;  /* 0x00001fff00007589 */ /* 0x000e2800000e0000 */
[----:B0-----:R1:W-:Y:S02]  /*5b70*/  STL [R1+0x78], R0 ;  /* 0x0000780001007387 */ /* 0x0013e40000100800 */
.L_x_664:
[----:B------:R-:W1:Y:S01]  /*5b80*/  LDL R4, [R1+0x78] ;  /* 0x0000780001047983 */ /* 0x000e620000100800 */
[----:B------:R-:W-:Y:S01]  /*5b90*/  VIADD R3, R2, 0x1e800 ;  /* 0x0001e80002037836 */ /* 0x000fe20000000000 */
[----:B------:R-:W-:Y:S04]  /*5ba0*/  BSSY B6, `(.L_x_458) ;  /* 0x0000016000067945 */ /* 0x000fe80003800000 */
[----:B------:R-:W-:Y:S01]  /*5bb0*/  LOP3.LUT P0, RZ, R3, 0x3ff, RZ, 0xc0, !PT ;  /* 0x000003ff03ff7812 */ /* 0x000fe2000780c0ff */
[----:B-1----:R-:W-:-:S05]  /*5bc0*/  IMAD.HI R0, R4, 0x55555556, RZ ;  /* 0x5555555604007827 */ /* 0x002fca00078e02ff */
[----:B------:R-:W-:-:S05]  /*5bd0*/  LEA.HI R29, R0, R0, RZ, 0x1 ;  /* 0x00000000001d7211 */ /* 0x000fca00078f08ff */
[----:B------:R-:W-:Y:S02]  /*5be0*/  IMAD R29, R29, -0x3, R4 ;  /* 0xfffffffd1d1d7824 */ /* 0x000fe400078e0204 */
[----:B------:R-:W-:Y:S05]  /*5bf0*/  @!P0 BRA `(.L_x_459) ;  /* 0x0000000000408947 */ /* 0x000fea0003800000 */
[----:B------:R-:W-:Y:S01]  /*5c00*/  MOV R0, 0x0 ;  /* 0x0000000000007802 */ /* 0x000fe20000000f00 */
[----:B------:R-:W-:Y:S01]  /*5c10*/  ULDC.64 UR4, c[0x4][0xa8] ;  /* 0x01002a0000047ab9 */ /* 0x000fe20000000a00 */
[----:B------:R-:W-:Y:S01]  /*5c20*/  ULDC.64 UR6, c[0x4][0xb0] ;  /* 0x01002c0000067ab9 */ /* 0x000fe20000000a00 */
[----:B------:R-:W-:Y:S01]  /*5c30*/  IMAD.U32 R4, RZ, RZ, UR4 ;  /* 0x00000004ff047e24 */ /* 0x000fe2000f8e00ff */
[----:B0-----:R0:W1:Y:S01]  /*5c40*/  LDC.64 R14, c[0x4][R0] ;  /* 0x01000000000e7b82 */ /* 0x0010620000000a00 */
[----:B------:R-:W-:Y:S01]  /*5c50*/  MOV R5, UR5 ;  /* 0x0000000500057c02 */ /* 0x000fe20008000f00 */
[----:B------:R-:W-:Y:S01]  /*5c60*/  ULDC.64 UR4, c[0x4][0x48] ;  /* 0x0100120000047ab9 */ /* 0x000fe20000000a00 */
[----:B------:R-:W-:Y:S02]  /*5c70*/  IMAD.U32 R6, RZ, RZ, UR6 ;  /* 0x00000006ff067e24 */ /* 0x000fe4000f8e00ff */
        /* <DEDUP_REMOVED lines=8> */
.L_x_459:
[----:B------:R-:W-:Y:S05]  /*5d00*/  BSYNC B6 ;  /* 0x0000000000067941 */ /* 0x000fea0003800000 */
.L_x_458:
[----:B------:R-:W-:Y:S02]  /*5d10*/  ULDC UR4, c[0x0][0x3f4] ;  /* 0x0000fd0000047ab9 */ /* 0x000fe40000000800 */
[----:B------:R-:W-:-:S13]  /*5d20*/  ISETP.LT.AND P0, PT, RZ, UR4, PT ;  /* 0x00000004ff007c0c */ /* 0x000fda000bf01270 */
[----:B------:R-:W-:Y:S05]  /*5d30*/  @P0 BRA `(.L_x_460) ;  /* 0x0000000000400947 */ /* 0x000fea0003800000 */
[----:B------:R-:W2:Y:S02]  /*5d40*/  LDL R20, [R1+0x98] ;  /* 0x0000980001147983 */ /* 0x000ea40000100800 */
[----:B--2---:R-:W-:-:S04]  /*5d50*/  LEA.HI R0, R20, R20, RZ, 0x1 ;  /* 0x0000001414007211 */ /* 0x004fc800078f08ff */
[----:B------:R-:W-:-:S04]  /*5d60*/  LOP3.LUT R0, R0, 0xfffffffe, RZ, 0xc0, !PT ;  /* 0xfffffffe00007812 */ /* 0x000fc800078ec0ff */
[----:B------:R-:W-:-:S04]  /*5d70*/  IADD3 R0, R20, -R0, RZ ;  /* 0x8000000014007210 */ /* 0x000fc80007ffe0ff */
[----:B------:R-:W-:-:S04]  /*5d80*/  SHF.L.U32 R3, R0, 0x1f, RZ ;  /* 0x0000001f00037819 */ /* 0x000fc800000006ff */
[----:B------:R1:W2:Y:S03]  /*5d90*/  SYNCS.PHASECHK.TRANS64.TRYWAIT P0, [R2+URZ+0x30800], R3 ;  /* 0x03080003020075a7 */ /* 0x0002a6000800017f */
[----:B--2---:R-:W-:Y:S05]  /*5da0*/  @!P0 NANOSLEEP.SYNCS 0x989680 ;  /* 0x009896800000895d */ /* 0x004fea0003900000 */
[----:B------:R-:W2:Y:S01]  /*5db0*/  @!P0 SYNCS.PHASECHK.TRANS64 P0, [R2+URZ+0x30800], R3 ;  /* 0x03080003020085a7 */ /* 0x000ea2000800007f */
[----:B------:R-:W-:Y:S04]  /*5dc0*/  BSSY B0, `(.L_x_461) ;  /* 0x0000006000007945 */ /* 0x000fe80003800000 */
[----:B--2---:R-:W-:Y:S05]  /*5dd0*/  @P0 BRA `(.L_x_462) ;  /* 0x0000000000100947 */ /* 0x004fea0003800000 */
.L_x_463:
[----:B--2---:R2:W3:Y:S02]  /*5de0*/  SYNCS.PHASECHK.TRANS64.TRYWAIT P0, [R2+URZ+0x30800], R3 ;  /* 0x03080003020075a7 */ /* 0x0044e4000800017f */
[----:B---3--:R-:W-:Y:S05]  /*5df0*/  @!P0 NANOSLEEP.SYNCS 0x989680 ;  /* 0x009896800000895d */ /* 0x008fea0003900000 */
[----:B------:R-:W3:Y:S02]  /*5e00*/  @!P0 SYNCS.PHASECHK.TRANS64 P0, [R2+URZ+0x30800], R3 ;  /* 0x03080003020085a7 */ /* 0x000ee4000800007f */
[----:B---3--:R-:W-:Y:S05]  /*5e10*/  @!P0 BRA `(.L_x_463) ;  /* 0xfffffffc00f08947 */ /* 0x008fea000383ffff */
.L_x_462:
[----:B------:R-:W-:Y:S05]  /*5e20*/  BSYNC B0 ;  /* 0x0000000000007941 */ /* 0x000fea0003800000 */
.L_x_461:
[----:B------:R-:W-:Y:S05]  /*5e30*/  BRA `(.L_x_464) ;  /* 0x0000002000f87947 */ /* 0x000fea0003800000 */
.L_x_460:
[----:B-----5:R-:W-:Y:S01]  /*5e40*/  SHF.R.S32.HI R0, RZ, 0x1f, R24 ;  /* 0x0000001fff007819 */ /* 0x020fe20000011418 */
[----:B------:R-:W-:Y:S01]  /*5e50*/  VIADD R4, R2, 0xc400 ;  /* 0x0000c40002047836 */ /* 0x000fe20000000000 */
[----:B------:R-:W-:Y:S01]  /*5e60*/  ULDC.64 UR4, c[0x0][0x3f8] ;  /* 0x0000fe0000047ab9 */ /* 0x000fe20000000a00 */
[----:B------:R-:W-:Y:S01]  /*5e70*/  ULDC.64 UR6, c[0x0][0x408] ;  /* 0x0001020000067ab9 */ /* 0x000fe20000000a00 */
[----:B------:R-:W-:Y:S01]  /*5e80*/  BSSY B6, `(.L_x_465) ;  /* 0x0000021000067945 */ /* 0x000fe20003800000 */
[----:B------:R-:W-:Y:S01]  /*5e90*/  IMAD R3, R0, UR4, RZ ;  /* 0x0000000400037c24 */ /* 0x000fe2000f8e02ff */
[----:B------:R-:W-:Y:S01]  /*5ea0*/  LOP3.LUT P0, RZ, R4, 0x3ff, RZ, 0xc0, !PT ;  /* 0x000003ff04ff7812 */ /* 0x000fe2000780c0ff */
[----:B------:R-:W-:Y:S02]  /*5eb0*/  IMAD R9, R0, UR6, RZ ;  /* 0x0000000600097c24 */ /* 0x000fe4000f8e02ff */
[----:B------:R-:W-:-:S04]  /*5ec0*/  IMAD.WIDE.U32 R4, R24, UR4, RZ ;  /* 0x0000000418047c25 */ /* 0x000fc8000f8e00ff */
[C---:B------:R-:W-:Y:S01]  /*5ed0*/  IMAD R3, R24.reuse, UR5, R3 ;  /* 0x0000000518037c24 */ /* 0x040fe2000f8e0203 */
[----:B------:R-:W-:Y:S01]  /*5ee0*/  ULDC.64 UR4, c[0x0][0x3e8] ;  /* 0x0000fa0000047ab9 */ /* 0x000fe20000000a00 */
[----:B------:R-:W-:-:S04]  /*5ef0*/  IMAD.WIDE.U32 R6, R24, UR6, RZ ;  /* 0x0000000618067c25 */ /* 0x000fc8000f8e00ff */
[----:B------:R-:W-:Y:S01]  /*5f00*/  IMAD R9, R24, UR7, R9 ;  /* 0x0000000718097c24 */ /* 0x000fe2000f8e0209 */
[----:B------:R-:W-:Y:S01]  /*5f10*/  ULDC.64 UR6, c[0x0][0x400] ;  /* 0x0001000000067ab9 */ /* 0x000fe20000000a00 */
[----:B------:R-:W-:Y:S01]  /*5f20*/  IMAD.IADD R5, R3, 0x1, R5 ;  /* 0x0000000103057824 */ /* 0x000fe200078e0205 */
[----:B------:R-:W-:Y:S01]  /*5f30*/  LEA R24, P1, R4, UR4, 0x1 ;  /* 0x0000000404187c11 */ /* 0x000fe2000f8208ff */
[----:B------:R-:W-:Y:S01]  /*5f40*/  IMAD.IADD R3, R9, 0x1, R7 ;  /* 0x0000000109037824 */ /* 0x000fe200078e0207 */
[----:B------:R-:W-:Y:S02]  /*5f50*/  LEA R27, P2, R6, UR6, 0x1 ;  /* 0x00000006061b7c11 */ /* 0x000fe4000f8408ff */
[----:B------:R-:W-:Y:S02]  /*5f60*/  LEA.HI.X R26, R4, UR5, R5, 0x1, P1 ;  /* 0x00000005041a7c11 */ /* 0x000fe400088f0c05 */
[----:B------:R-:W-:Y:S01]  /*5f70*/  LEA.HI.X R28, R6, UR7, R3, 0x1, P2 ;  /* 0x00000007061c7c11 */ /* 0x000fe200090f0c03 */
[----:B------:R-:W-:Y:S08]  /*5f80*/  @!P0 BRA `(.L_x_466) ;  /* 0x0000000000408947 */ /* 0x000ff00003800000 */
[----:B------:R-:W-:Y:S01]  /*5f90*/  MOV R0, 0x0 ;  /* 0x0000000000007802 */ /* 0x000fe20000000f00 */
[----:B------:R-:W-:Y:S01]  /*5fa0*/  ULDC.64 UR4, c[0x4][0xa8] ;  /* 0x01002a0000047ab9 */ /* 0x000fe20000000a00 */
[----:B------:R-:W-:Y:S01]  /*5fb0*/  ULDC.64 UR6, c[0x4][0xb0] ;  /* 0x01002c0000067ab9 */ /* 0x000fe20000000a00 */
[----:B------:R-:W-:Y:S01]  /*5fc0*/  IMAD.U32 R4, RZ, RZ, UR4 ;  /* 0x00000004ff047e24 */ /* 0x000fe2000f8e00ff */
[----:B0-----:R0:W1:Y:S01]  /*5fd0*/  LDC.64 R14, c[0x4][R0] ;  /* 0x01000000000e7b82 */ /* 0x0010620000000a00 */
[----:B------:R-:W-:Y:S01]  /*5fe0*/  IMAD.U32 R5, RZ, RZ, UR5 ;  /* 0x00000005ff057e24 */ /* 0x000fe2000f8e00ff */
[----:B------:R-:W-:Y:S01]  /*5ff0*/  ULDC.64 UR4, c[0x4][0x20] ;  /* 0x0100080000047ab9 */ /* 0x000fe20000000a00 */
        /* <DEDUP_REMOVED lines=9> */
.L_x_466:
[----:B------:R-:W-:Y:S05]  /*6090*/  BSYNC B6 ;  /* 0x0000000000067941 */ /* 0x000fea0003800000 */
.L_x_465:
[----:B------:R-:W-:Y:S01]  /*60a0*/  ULDC.U8 UR4, c[0x0][0x410] ;  /* 0x0001040000047ab9 */ /* 0x000fe20000000000 */
[----:B------:R-:W-:Y:S01]  /*60b0*/  BSSY B0, `(.L_x_467) ;  /* 0x000020e000007945 */ /* 0x000fe20003800000 */
[----:B------:R-:W-:Y:S01]  /*60c0*/  ISETP.NE.AND P0, PT, RZ, UR4, PT ;  /* 0x00000004ff007c0c */ /* 0x000fe2000bf05270 */
[----:B------:R-:W-:-:S12]  /*60d0*/  IMAD R4, R33, 0xc0, R18 ;  /* 0x000000c021047824 */ /* 0x000fd800078e0212 */
[----:B------:R-:W-:Y:S05]  /*60e0*/  @!P0 BRA `(.L_x_468) ;  /* 0x0000001000248947 */ /* 0x000fea0003800000 */
[----:B------:R-:W-:-:S03]  /*60f0*/  UMOV UR4, 0xffffffff ;  /* 0xffffffff00047882 */ /* 0x000fc60000000000 */
[----:B------:R-:W-:Y:S05]  /*6100*/  BRA.DIV UR4, `(.L_x_469) ;  /* 0x00000126043c7947 */ /* 0x000fea000b800000 */
[----:B------:R1:W2:Y:S04]  /*6110*/  SHFL.IDX PT, R3, R26, RZ, 0x1c1f ;  /* 0x001c1fff1a037589 */ /* 0x0002a800000e0000 */
[----:B------:R1:W3:Y:S04]  /*6120*/  SHFL.IDX PT, R0, R24, RZ, 0x1c1f ;  /* 0x001c1fff18007589 */ /* 0x0002e800000e0000 */
[----:B------:R1:W4:Y:S04]  /*6130*/  SHFL.IDX PT, R5, R28, RZ, 0x1c1f ;  /* 0x001c1fff1c057589 */ /* 0x00032800000e0000 */
[----:B0-----:R1:W0:Y:S02]  /*6140*/  SHFL.IDX PT, R14, R27, RZ, 0x1c1f ;  /* 0x001c1fff1b0e7589 */ /* 0x00122400000e0000 */
.L_x_670:
[----:B------:R-:W5:Y:S01]  /*6150*/  LDL R7, [R1+0x98] ;  /* 0x0000980001077983 */ /* 0x000f620000100800 */
[----:B------:R-:W-:-:S03]  /*6160*/  ULDC UR4, c[0x0][0x448] ;  /* 0x0001120000047ab9 */ /* 0x000fc60000000800 */
[----:B------:R-:W2:Y:S01]  /*6170*/  LDL R32, [R1+0x70] ;  /* 0x0000700001207983 */ /* 0x000ea20000100800 */
[----:B-1----:R-:W-:Y:S01]  /*6180*/  IMAD R26, R25, UR4, RZ ;  /* 0x00000004191a7c24 */ /* 0x002fe2000f8e02ff */
[----:B------:R-:W-:Y:S01]  /*6190*/  BSSY B1, `(.L_x_470) ;  /* 0x0000024000017945 */ /* 0x000fe20003800000 */
[----:B------:R-:W-:Y:S02]  /*61a0*/  CS2R R8, SRZ ;  /* 0x0000000000087805 */ /* 0x000fe4000001ff00 */
[----:B------:R-:W-:Y:S02]  /*61b0*/  CS2R R10, SRZ ;  /* 0x00000000000a7805 */ /* 0x000fe4000001ff00 */
[----:B------:R-:W-:Y:S02]  /*61c0*/  CS2R R12, SRZ ;  /* 0x00000000000c7805 */ /* 0x000fe4000001ff00 */
[----:B------:R-:W-:Y:S02]  /*61d0*/  ISETP.GE.AND P0, PT, R4, R26, PT ;  /* 0x0000001a0400720c */ /* 0x000fe40003f06270 */
[----:B-----5:R-:W-:-:S04]  /*61e0*/  LEA.HI R6, R7, R7, RZ, 0x1 ;  /* 0x0000000707067211 */ /* 0x020fc800078f08ff */
[----:B------:R-:W-:Y:S01]  /*61f0*/  LOP3.LUT R6, R6, 0xfffffffe, RZ, 0xc0, !PT ;  /* 0xfffffffe06067812 */ /* 0x000fe200078ec0ff */
[----:B--2---:R-:W-:-:S04]  /*6200*/  IMAD.SHL.U32 R4, R32, 0x40, RZ ;  /* 0x0000004020047824 */ /* 0x004fc800078e00ff */
[----:B------:R-:W-:Y:S01]  /*6210*/  IMAD.IADD R27, R7, 0x1, -R6 ;  /* 0x00000001071b7824 */ /* 0x000fe200078e0a06 */
[----:B------:R-:W-:Y:S02]  /*6220*/  CS2R R6, SRZ ;  /* 0x0000000000067805 */ /* 0x000fe4000001ff00 */
[----:B------:R-:W-:Y:S02]  /*6230*/  LOP3.LUT R31, R4, 0x1c0, RZ, 0xc0, !PT ;  /* 0x000001c0041f7812 */ /* 0x000fe400078ec0ff */
[----:B------:R-:W-:Y:S01]  /*6240*/  SHF.L.U32 R27, R27, 0x1f, RZ ;  /* 0x0000001f1b1b7819 */ /* 0x000fe200000006ff */
[----:B------:R-:W-:Y:S06]  /*6250*/  @P0 BRA `(.L_x_471) ;  /* 0x00000000005c0947 */ /* 0x000fec0003800000 */
[----:B------:R-:W-:Y:S01]  /*6260*/  ULDC UR4, c[0x0][0x3f4] ;  /* 0x0000fd0000047ab9 */ /* 0x000fe20000000800 */
[----:B---3--:R-:W-:Y:S01]  /*6270*/  MOV R6, R0 ;  /* 0x0000000000067202 */ /* 0x008fe20000000f00 */
[----:B------:R-:W-:Y:S01]  /*6280*/  IMAD.SHL.U32 R9, R154, 0x2, RZ ;  /* 0x000000029a097824 */ /* 0x000fe200078e00ff */
[----:B------:R-:W-:Y:S01]  /*6290*/  ISETP.GE.AND P2, PT, R22, UR4, PT ;  /* 0x0000000416007c0c */ /* 0x000fe2000bf46270 */
[----:B------:R-:W-:Y:S01]  /*62a0*/  IMAD.MOV.U32 R7, RZ, RZ, R3 ;  /* 0x000000ffff077224 */ /* 0x000fe200078e0003 */
[----:B------:R-:W-:Y:S02]  /*62b0*/  ISETP.GE.AND P3, PT, R154, UR4, PT ;  /* 0x000000049a007c0c */ /* 0x000fe4000bf66270 */
[----:B------:R-:W-:Y:S01]  /*62c0*/  SHF.R.S32.HI R13, RZ, 0x1f, R154 ;  /* 0x0000001fff0d7819 */ /* 0x000fe2000001149a */
[----:B----4-:R-:W-:Y:S01]  /*62d0*/  IMAD.MOV.U32 R15, RZ, RZ, R5 ;  /* 0x000000ffff0f7224 */ /* 0x010fe200078e0005 */
[----:B------:R-:W-:-:S07]  /*62e0*/  CS2R R10, SRZ ;  /* 0x00000000000a7805 */ /* 0x000fce000001ff00 */
[----:B------:R-:W-:Y:S01]  /*62f0*/  @!P2 IMAD.WIDE R20, R22, 0x2, R6 ;  /* 0x000000021614a825 */ /* 0x000fe200078e0206 */
[----:B------:R-:W-:Y:S02]  /*6300*/  SHF.L.U64.HI R6, R154, 0x1, R13 ;  /* 0x000000019a067819 */ /* 0x000fe4000001020d */
[-C--:B------:R-:W-:Y:S02]  /*6310*/  @!P3 IADD3 R24, P0, R0, R9.reuse, RZ ;  /* 0x000000090018b210 */ /* 0x080fe40007f1e0ff */
[----:B0-----:R-:W-:Y:S02]  /*6320*/  @!P3 IADD3 R4, P1, R14, R9, RZ ;  /* 0x000000090e04b210 */ /* 0x001fe40007f3e0ff */
[----:B------:R-:W-:Y:S02]  /*6330*/  CS2R R8, SRZ ;  /* 0x0000000000087805 */ /* 0x000fe4000001ff00 */
[----:B------:R-:W-:Y:S01]  /*6340*/  CS2R R12, SRZ ;  /* 0x00000000000c7805 */ /* 0x000fe2000001ff00 */
[--C-:B------:R-:W-:Y:S01]  /*6350*/  @!P3 IMAD.X R25, R3, 0x1, R6.reuse, P0 ;  /* 0x000000010319b824 */ /* 0x100fe200000e0606 */
[----:B------:R1:W5:Y:S01]  /*6360*/  @!P2 LD.E.64 R10, desc[UR56][R20.64] ;  /* 0x00000038140aa980 */ /* 0x000362000c101b00 */
[----:B------:R-:W-:Y:S01]  /*6370*/  @!P3 IMAD.X R5, R5, 0x1, R6, P1 ;  /* 0x000000010505b824 */ /* 0x000fe200008e0606 */
[----:B------:R-:W-:Y:S01]  /*6380*/  CS2R R6, SRZ ;  /* 0x0000000000067805 */ /* 0x000fe2000001ff00 */
[----:B------:R-:W-:Y:S01]  /*6390*/  @!P2 IMAD.WIDE R14, R22, 0x2, R14 ;  /* 0x00000002160ea825 */ /* 0x000fe200078e020e */
[----:B------:R1:W5:Y:S04]  /*63a0*/  @!P3 LD.E.64 R12, desc[UR56][R24.64] ;  /* 0x00000038180cb980 */ /* 0x000368000c101b00 */
[----:B------:R1:W5:Y:S04]  /*63b0*/  @!P2 LD.E.64 R8, desc[UR56][R14.64] ;  /* 0x000000380e08a980 */ /* 0x000368000c101b00 */
[----:B------:R1:W5:Y:S02]  /*63c0*/  @!P3 LD.E.64 R6, desc[UR56][R4.64] ;  /* 0x000000380406b980 */ /* 0x000364000c101b00 */
.L_x_471:
[----:B------:R-:W-:Y:S05]  /*63d0*/  BSYNC B1 ;  /* 0x0000000000017941 */ /* 0x000fea0003800000 */
.L_x_470:
[----:B-1----:R-:W1:Y:S01]  /*63e0*/  S2R R20, SR_TID.X ;  /* 0x0000000000147919 */ /* 0x002e620000002100 */
[----:B------:R-:W2:Y:S01]  /*63f0*/  SYNCS.PHASECHK.TRANS64.TRYWAIT P0, [R2+URZ+0x30800], R27 ;  /* 0x0308001b020075a7 */ /* 0x000ea2000800017f */
[----:B------:R-:W-:Y:S01]  /*6400*/  LOP3.LUT R3, R31, 0x18, R16, 0xf8, !PT ;  /* 0x000000181f037812 */ /* 0x000fe200078ef810 */
[----:B---3--:R-:W-:Y:S01]  /*6410*/  IMAD R0, R33, -0xc0, R26 ;  /* 0xffffff4021007824 */ /* 0x008fe200078e021a */
[----:B------:R-:W-:Y:S01]  /*6420*/  SHF.R.U32.HI R4, RZ, 0x3, R31 ;  /* 0x00000003ff047819 */ /* 0x000fe2000001161f */
[----:B0----5:R-:W-:Y:S01]  /*6430*/  IMAD.MOV.U32 R14, RZ, RZ, R10 ;  /* 0x000000ffff0e7224 */ /* 0x021fe200078e000a */
[--C-:B------:R-:W-:Y:S01]  /*6440*/  SHF.R.U64 R25, R10, 0x10, R11.reuse ;  /* 0x000000100a197819 */ /* 0x100fe2000000120b */
[----:B----4-:R-:W-:Y:S01]  /*6450*/  IMAD.MOV.U32 R5, RZ, RZ, R8 ;  /* 0x000000ffff057224 */ /* 0x010fe200078e0008 */
[----:B------:R-:W-:Y:S01]  /*6460*/  LOP3.LUT R30, R3, R4, RZ, 0x3c, !PT ;  /* 0x00000004031e7212 */ /* 0x000fe200078e3cff */
[--C-:B------:R-:W-:Y:S01]  /*6470*/  IMAD.MOV.U32 R3, RZ, RZ, R11.reuse ;  /* 0x000000ffff037224 */ /* 0x100fe200078e000b */
[----:B------:R-:W-:Y:S01]  /*6480*/  SHF.R.U32.HI R28, RZ, 0x10, R11 ;  /* 0x00000010ff1c7819 */ /* 0x000fe2000001160b */
[----:B------:R-:W-:Y:S01]  /*6490*/  IMAD.MOV.U32 R4, RZ, RZ, R12 ;  /* 0x000000ffff047224 */ /* 0x000fe200078e000c */
[----:B------:R-:W-:Y:S01]  /*64a0*/  SHF.R.U64 R21, R12, 0x10, R13 ;  /* 0x000000100c157819 */ /* 0x000fe2000000120d */
[----:B------:R-:W-:Y:S01]  /*64b0*/  BSSY B1, `(.L_x_472) ;  /* 0x000001b000017945 */ /* 0x000fe20003800000 */
[----:B------:R-:W-:Y:S01]  /*64c0*/  MOV R15, R13 ;  /* 0x0000000d000f7202 */ /* 0x000fe20000000f00 */
[----:B------:R-:W-:Y:S01]  /*64d0*/  IMAD.MOV.U32 R10, RZ, RZ, R7 ;  /* 0x000000ffff0a7224 */ /* 0x000fe200078e0007 */
[----:B------:R-:W-:Y:S01]  /*64e0*/  SHF.R.U32.HI R26, RZ, 0x10, R13 ;  /* 0x00000010ff1a7819 */ /* 0x000fe2000001160d */
[--C-:B------:R-:W-:Y:S01]  /*64f0*/  IMAD.MOV.U32 R13, RZ, RZ, R9.reuse ;  /* 0x000000ffff0d7224 */ /* 0x100fe200078e0009 */
[----:B------:R-:W-:-:S02]  /*6500*/  SHF.R.U64 R24, R8, 0x10, R9 ;  /* 0x0000001008187819 */ /* 0x000fc40000001209 */
[----:B------:R-:W-:Y:S02]  /*6510*/  PRMT R12, R3, 0x5410, R28 ;  /* 0x00005410030c7816 */ /* 0x000fe4000000001c */
[----:B------:R-:W-:Y:S02]  /*6520*/  PRMT R3, R4, 0x5410, R21 ;  /* 0x0000541004037816 */ /* 0x000fe40000000015 */
[----:B------:R-:W-:Y:S02]  /*6530*/  PRMT R14, R14, 0x5410, R25 ;  /* 0x000054100e0e7816 */ /* 0x000fe40000000019 */
[----:B------:R-:W-:Y:S02]  /*6540*/  LOP3.LUT P2, RZ, R32, 0x4, RZ, 0xc0, !PT ;  /* 0x0000000420ff7812 */ /* 0x000fe4000784c0ff */
[----:B------:R-:W-:Y:S01]  /*6550*/  PRMT R8, R15, 0x5410, R26 ;  /* 0x000054100f087816 */ /* 0x000fe2000000001a */
[----:B-1----:R-:W-:Y:S01]  /*6560*/  VIADD R35, R20, 0xffffff80 ;  /* 0xffffff8014237836 */ /* 0x002fe20000000000 */
[----:B------:R-:W-:Y:S01]  /*6570*/  SHF.R.U32.HI R20, RZ, 0x10, R9 ;  /* 0x00000010ff147819 */ /* 0x000fe20000011609 */
[----:B------:R-:W-:Y:S01]  /*6580*/  IMAD.MOV.U32 R9, RZ, RZ, R6 ;  /* 0x000000ffff097224 */ /* 0x000fe200078e0006 */
[----:B------:R-:W-:-:S02]  /*6590*/  SHF.R.U64 R6, R6, 0x10, R7 ;  /* 0x0000001006067819 */ /* 0x000fc40000001207 */
[----:B------:R-:W-:Y:S02]  /*65a0*/  SHF.R.S32.HI R34, RZ, 0x1f, R35 ;  /* 0x0000001fff227819 */ /* 0x000fe40000011423 */
[----:B------:R-:W-:Y:S02]  /*65b0*/  SHF.R.U32.HI R7, RZ, 0x10, R7 ;  /* 0x00000010ff077819 */ /* 0x000fe40000011607 */
[----:B------:R-:W-:Y:S02]  /*65c0*/  LEA.HI R34, R34, R35, RZ, 0x5 ;  /* 0x0000002322227211 */ /* 0x000fe400078f28ff */
[----:B------:R-:W-:Y:S02]  /*65d0*/  VIMNMX R35, R0, 0xc0, PT ;  /* 0x000000c000237848 */ /* 0x000fe40003fe0100 */
[----:B------:R-:W-:Y:S02]  /*65e0*/  SHF.R.S32.HI R34, RZ, 0x5, R34 ;  /* 0x00000005ff227819 */ /* 0x000fe40000011422 */
[----:B------:R-:W-:-:S03]  /*65f0*/  ISETP.GE.AND P1, PT, R18, R35, PT ;  /* 0x000000231200720c */ /* 0x000fc60003f26270 */
[----:B------:R-:W-:Y:S01]  /*6600*/  IMAD R11, R34, 0x200, R30 ;  /* 0x00000200220b7824 */ /* 0x000fe200078e021e */
[----:B------:R-:W-:-:S03]  /*6610*/  PRMT R34, R5, 0x5410, R24 ;  /* 0x0000541005227816 */ /* 0x000fc60000000018 */
[----:B------:R-:W-:-:S04]  /*6620*/  IMAD R11, R11, 0x2, R2 ;  /* 0x000000020b0b7824 */ /* 0x000fc800078e0202 */
[C---:B------:R-:W-:Y:S01]  /*6630*/  VIADD R0, R11.reuse, 0xc440 ;  /* 0x0000c4400b007836 */ /* 0x040fe20000000000 */
[----:B------:R-:W-:Y:S01]  /*6640*/  IADD3 R4, R11, 0xc400, RZ ;  /* 0x0000c4000b047810 */ /* 0x000fe20007ffe0ff */
[----:B--2---:R-:W-:Y:S06]  /*6650*/  @!P0 BRA `(.L_x_473) ;  /* 0x0000012000588947 */ /* 0x004fec0003800000 */
.L_x_671:
[----:B------:R-:W-:Y:S05]  /*6660*/  BSYNC B1 ;  /* 0x0000000000017941 */ /* 0x000fea0003800000 */
.L_x_472:
[----:B------:R-:W-:Y:S01]  /*6670*/  BSSY B1, `(.L_x_474) ;  /* 0x0000059000017945 */ /* 0x000fe20003800000 */
[----:B------:R-:W-:Y:S01]  /*6680*/  PRMT R13, R13, 0x5410, R20 ;  /* 0x000054100d0d7816 */ /* 0x000fe20000000014 */
[----:B------:R-:W-:Y:S01]  /*6690*/  @P2 VIADD R0, R4, 0xffffffc0 ;  /* 0xffffffc004002836 */ /* 0x000fe20000000000 */
[----:B------:R-:W-:Y:S02]  /*66a0*/  PRMT R9, R9, 0x5410, R6 ;  /* 0x0000541009097816 */ /* 0x000fe40000000006 */
[----:B------:R-:W-:Y:S01]  /*66b0*/  PRMT R10, R10, 0x5410, R7 ;  /* 0x000054100a0a7816 */ /* 0x000fe20000000007 */
[----:B------:R-:W-:Y:S06]  /*66c0*/  @P1 BRA `(.L_x_475) ;  /* 0x00000004004c1947 */ /* 0x000fec0003800000 */
[----:B------:R-:W1:Y:S01]  /*66d0*/  LDC R5, c[0x0][0x3f4] ;  /* 0x0000fd00ff057b82 */ /* 0x000e620000000800 */
[----:B------:R-:W-:Y:S01]  /*66e0*/  BSSY B2, `(.L_x_476) ;  /* 0x000002a000027945 */ /* 0x000fe20003800000 */
[-C--:B-1----:R-:W-:Y:S02]  /*66f0*/  ISETP.GE.AND P0, PT, R22, R5.reuse, PT ;  /* 0x000000051600720c */ /* 0x082fe40003f06270 */
[----:B------:R-:W-:-:S11]  /*6700*/  ISETP.GE.AND P1, PT, R154, R5, PT ;  /* 0x000000059a00720c */ /* 0x000fd60003f26270 */
[----:B------:R-:W-:Y:S05]  /*6710*/  @P0 BRA `(.L_x_477) ;  /* 0x0000000000980947 */ /* 0x000fea0003800000 */
[----:B------:R-:W1:Y:S01]  /*6720*/  LDS.128 R4, [R11+0xc400] ;  /* 0x00c400000b047984 */ /* 0x000e620000000c00 */
[----:B0-----:R-:W-:Y:S01]  /*6730*/  IMAD.U32 R27, R34, 0x10000, RZ ;  /* 0x00010000221b7824 */ /* 0x001fe200078e00ff */
[C---:B------:R-:W-:Y:S01]  /*6740*/  LOP3.LUT R26, R14.reuse, 0xffff0000, RZ, 0xc0, !PT ;  /* 0xffff00000e1a7812 */ /* 0x040fe200078ec0ff */
[----:B------:R-:W-:Y:S01]  /*6750*/  IMAD.U32 R25, R14, 0x10000, RZ ;  /* 0x000100000e197824 */ /* 0x000fe200078e00ff */
[----:B------:R-:W-:Y:S01]  /*6760*/  LOP3.LUT R28, R34, 0xffff0000, RZ, 0xc0, !PT ;  /* 0xffff0000221c7812 */ /* 0x000fe200078ec0ff */
[C---:B-1----:R-:W-:Y:S01]  /*6770*/  IMAD.U32 R15, R4.reuse, 0x10000, RZ ;  /* 0x00010000040f7824 */ /* 0x042fe200078e00ff */
[----:B------:R-:W-:Y:S01]  /*6780*/  LOP3.LUT R4, R4, 0xffff0000, RZ, 0xc0, !PT ;  /* 0xffff000004047812 */ /* 0x000fe200078ec0ff */
[C---:B------:R-:W-:Y:S01]  /*6790*/  IMAD.U32 R20, R5.reuse, 0x10000, RZ ;  /* 0x0001000005147824 */ /* 0x040fe200078e00ff */
[----:B------:R-:W-:Y:S01]  /*67a0*/  LOP3.LUT R5, R5, 0xffff0000, RZ, 0xc0, !PT ;  /* 0xffff000005057812 */ /* 0x000fe200078ec0ff */
[----:B------:R-:W-:Y:S01]  /*67b0*/  IMAD.U32 R21, R6, 0x10000, RZ ;  /* 0x0001000006157824 */ /* 0x000fe200078e00ff */
[----:B------:R-:W-:Y:S01]  /*67c0*/  SHF.L.U32 R24, R7, 0x10, RZ ;  /* 0x0000001007187819 */ /* 0x000fe200000006ff */
[C---:B------:R-:W-:Y:S01]  /*67d0*/  FMUL.FTZ R30, R4.reuse, R27 ;  /* 0x0000001b041e7220 */ /* 0x040fe20000410000 */
[-C--:B------:R-:W-:Y:S01]  /*67e0*/  FMUL.FTZ R4, R4, R25.reuse ;  /* 0x0000001904047220 */ /* 0x080fe20000410000 */
[C---:B------:R-:W-:Y:S01]  /*67f0*/  FMUL.FTZ R31, R5.reuse, R28 ;  /* 0x0000001c051f7220 */ /* 0x040fe20000410000 */
[-C--:B------:R-:W-:Y:S01]  /*6800*/  FMUL.FTZ R33, R5, R26.reuse ;  /* 0x0000001a05217220 */ /* 0x080fe20000410000 */
[C---:B------:R-:W-:Y:S01]  /*6810*/  FFMA.FTZ R30, R15.reuse, R25, -R30 ;  /* 0x000000190f1e7223 */ /* 0x040fe2000001081e */
[----:B------:R-:W-:Y:S01]  /*6820*/  LOP3.LUT R6, R6, 0xffff0000, RZ, 0xc0, !PT ;  /* 0xffff000006067812 */ /* 0x000fe200078ec0ff */
[----:B------:R-:W-:Y:S01]  /*6830*/  FFMA.FTZ R27, R15, R27, R4 ;  /* 0x0000001b0f1b7223 */ /* 0x000fe20000010004 */
[----:B------:R-:W-:Y:S01]  /*6840*/  LOP3.LUT R7, R7, 0xffff0000, RZ, 0xc0, !PT ;  /* 0xffff000007077812 */ /* 0x000fe200078ec0ff */
[C---:B------:R-:W-:Y:S01]  /*6850*/  IMAD.U32 R15, R13.reuse, 0x10000, RZ ;  /* 0x000100000d0f7824 */ /* 0x040fe200078e00ff */
[----:B------:R-:W-:Y:S01]  /*6860*/  LOP3.LUT R25, R13, 0xffff0000, RZ, 0xc0, !PT ;  /* 0xffff00000d197812 */ /* 0x000fe200078ec0ff */
[C---:B------:R-:W-:Y:S01]  /*6870*/  IMAD.U32 R4, R12.reuse, 0x10000, RZ ;  /* 0x000100000c047824 */ /* 0x040fe200078e00ff */
[----:B------:R-:W-:Y:S01]  /*6880*/  LOP3.LUT R5, R12, 0xffff0000, RZ, 0xc0, !PT ;  /* 0xffff00000c057812 */ /* 0x000fe200078ec0ff */
[C---:B------:R-:W-:Y:S01]  /*6890*/  FFMA.FTZ R31, R20.reuse, R26, -R31 ;  /* 0x0000001a141f7223 */ /* 0x040fe2000001081f */
[----:B------:R-:W-:Y:S01]  /*68a0*/  FFMA.FTZ R20, R20, R28, R33 ;  /* 0x0000001c14147223 */ /* 0x000fe20000010021 */
[C---:B------:R-:W-:Y:S01]  /*68b0*/  FMUL.FTZ R26, R6.reuse, R15 ;  /* 0x0000000f061a7220 */ /* 0x040fe20000410000 */
[-C--:B------:R-:W-:Y:S01]  /*68c0*/  FMUL.FTZ R28, R6, R4.reuse ;  /* 0x00000004061c7220 */ /* 0x080fe20000410000 */
        /* <DEDUP_REMOVED lines=9> */
[----:B------:R-:W-:-:S05]  /*6960*/  F2FP.BF16.F32.PACK_AB R7, R32, R7 ;  /* 0x000000072007723e */ /* 0x000fca00000010ff */
[----:B------:R1:W-:Y:S02]  /*6970*/  STS.128 [R11+0xc400], R4 ;  /* 0x00c400040b007388 */ /* 0x0003e40000000c00 */
.L_x_477:
[----:B------:R-:W-:Y:S05]  /*6980*/  BSYNC B2 ;  /* 0x0000000000027941 */ /* 0x000fea0003800000 */
.L_x_476:
[----:B------:R-:W-:Y:S05]  /*6990*/  @P1 BRA `(.L_x_475) ;  /* 0x0000000000981947 */ /* 0x000fea0003800000 */
[----:B-1----:R-:W1:Y:S01]  /*69a0*/  LDS.128 R4, [R0] ;  /* 0x0000000000047984 */ /* 0x002e620000000c00 */
        /* <DEDUP_REMOVED lines=36> */
[----:B------:R2:W-:Y:S02]  /*6bf0*/  STS.128 [R0], R4 ;  /* 0x0000000400007388 */ /* 0x0005e40000000c00 */
.L_x_475:
[----:B------:R-:W-:Y:S05]  /*6c00*/  BSYNC B1 ;  /* 0x0000000000017941 */ /* 0x000fea0003800000 */
.L_x_474:
[----:B-12---:R-:W-:-:S05]  /*6c10*/  VIADD R4, R18, 0x60 ;  /* 0x0000006012047836 */ /* 0x006fca0000000000 */
[----:B------:R-:W-:-:S13]  /*6c20*/  ISETP.GE.AND P0, PT, R4, R35, PT ;  /* 0x000000230400720c */ /* 0x000fda0003f06270 */
[----:B------:R-:W-:Y:S05]  /*6c30*/  @P0 BRA `(.L_x_478) ;  /* 0x0000001400540947 */ /* 0x000fea0003800000 */
[----:B------:R-:W1:Y:S01]  /*6c40*/  LDC R5, c[0x0][0x3f4] ;  /* 0x0000fd00ff057b82 */ /* 0x000e620000000800 */
[----:B------:R-:W-:Y:S01]  /*6c50*/  BSSY B1, `(.L_x_479) ;  /* 0x000002a000017945 */ /* 0x000fe20003800000 */
[-C--:B-1----:R-:W-:Y:S02]  /*6c60*/  ISETP.GE.AND P0, PT, R22, R5.reuse, PT ;  /* 0x000000051600720c */ /* 0x082fe40003f06270 */
[----:B------:R-:W-:-:S11]  /*6c70*/  ISETP.GE.AND P1, PT, R154, R5, PT ;  /* 0x000000059a00720c */ /* 0x000fd60003f26270 */
[----:B------:R-:W-:Y:S05]  /*6c80*/  @P0 BRA `(.L_x_480) ;  /* 0x0000000000980947 */ /* 0x000fea0003800000 */
[----:B------:R-:W1:Y:S01]  /*6c90*/  LDS.128 R4, [R11+0xf400] ;  /* 0x00f400000b047984 */ /* 0x000e620000000c00 */
[C---:B------:R-:W-:Y:S01]  /*6ca0*/  IMAD.U32 R31, R34.reuse, 0x10000, RZ ;  /* 0x00010000221f7824 */ /* 0x040fe200078e00ff */
[----:B------:R-:W-:Y:S01]  /*6cb0*/  LOP3.LUT R34, R34, 0xffff0000, RZ, 0xc0, !PT ;  /* 0xffff000022227812 */ /* 0x000fe200078ec0ff */
[C---:B0-----:R-:W-:Y:S01]  /*6cc0*/  IMAD.U32 R27, R14.reuse, 0x10000, RZ ;  /* 0x000100000e1b7824 */ /* 0x041fe200078e00ff */
[----:B------:R-:W-:Y:S02]  /*6cd0*/  LOP3.LUT R28, R14, 0xffff0000, RZ, 0xc0, !PT ;  /* 0xffff00000e1c7812 */ /* 0x000fe400078ec0ff */
[----:B------:R-:W-:Y:S01]  /*6ce0*/  LOP3.LUT R33, R13, 0xffff0000, RZ, 0xc0, !PT ;  /* 0xffff00000d217812 */ /* 0x000fe200078ec0ff */
[C---:B-1----:R-:W-:Y:S01]  /*6cf0*/  IMAD.U32 R15, R4.reuse, 0x10000, RZ ;  /* 0x00010000040f7824 */ /* 0x042fe200078e00ff */
[----:B------:R-:W-:Y:S01]  /*6d00*/  LOP3.LUT R4, R4, 0xffff0000, RZ, 0xc0, !PT ;  /* 0xffff000004047812 */ /* 0x000fe200078ec0ff */
[C---:B------:R-:W-:Y:S01]  /*6d10*/  IMAD.U32 R20, R5.reuse, 0x10000, RZ ;  /* 0x0001000005147824 */ /* 0x040fe200078e00ff */
[----:B------:R-:W-:Y:S01]  /*6d20*/  LOP3.LUT R5, R5, 0xffff0000, RZ, 0xc0, !PT ;  /* 0xffff000005057812 */ /* 0x000fe200078ec0ff */
[----:B------:R-:W-:Y:S01]  /*6d30*/  IMAD.U32 R21, R7, 0x10000, RZ ;  /* 0x0001000007157824 */ /* 0x000fe200078e00ff */
[----:B------:R-:W-:Y:S01]  /*6d40*/  SHF.L.U32 R14, R6, 0x10, RZ ;  /* 0x00000010060e7819 */ /* 0x000fe200000006ff */
[-C--:B------:R-:W-:Y:S01]  /*6d50*/  FMUL.FTZ R24, R31, R4.reuse ;  /* 0x000000041f187220 */ /* 0x080fe20000410000 */
[C---:B------:R-:W-:Y:S01]  /*6d60*/  FMUL.FTZ R26, R27.reuse, R4 ;  /* 0x000000041b1a7220 */ /* 0x040fe20000410000 */
[----:B------:R-:W-:Y:S01]  /*6d70*/  FMUL.FTZ R25, R34, R5 ;  /* 0x0000000522197220 */ /* 0x000fe20000410000 */
[----:B------:R-:W-:Y:S01]  /*6d80*/  LOP3.LUT R6, R6, 0xffff0000, RZ, 0xc0, !PT ;  /* 0xffff000006067812 */ /* 0x000fe200078ec0ff */
[-C--:B------:R-:W-:Y:S01]  /*6d90*/  FFMA.FTZ R4, R27, R15.reuse, -R24 ;  /* 0x0000000f1b047223 */ /* 0x080fe20000010818 */
[----:B------:R-:W-:Y:S01]  /*6da0*/  FFMA.FTZ R15, R31, R15, R26 ;  /* 0x0000000f1f0f7223 */ /* 0x000fe2000001001a */
[C---:B------:R-:W-:Y:S01]  /*6db0*/  FMUL.FTZ R27, R28.reuse, R5 ;  /* 0x000000051c1b7220 */ /* 0x040fe20000410000 */
[----:B------:R-:W-:Y:S01]  /*6dc0*/  LOP3.LUT R7, R7, 0xffff0000, RZ, 0xc0, !PT ;  /* 0xffff000007077812 */ /* 0x000fe200078ec0ff */
[----:B------:R-:W-:Y:S01]  /*6dd0*/  FFMA.FTZ R5, R28, R20, -R25 ;  /* 0x000000141c057223 */ /* 0x000fe20000010819 */
[----:B------:R-:W-:Y:S01]  /*6de0*/  LOP3.LUT R31, R12, 0xffff0000, RZ, 0xc0, !PT ;  /* 0xffff00000c1f7812 */ /* 0x000fe200078ec0ff */
[----:B------:R-:W-:-:S02]  /*6df0*/  IMAD.U32 R28, R13, 0x10000, RZ ;  /* 0x000100000d1c7824 */ /* 0x000fc400078e00ff */
[----:B------:R-:W-:Y:S01]  /*6e00*/  FFMA.FTZ R20, R34, R20, R27 ;  /* 0x0000001422147223 */ /* 0x000fe2000001001b */
[----:B------:R-:W-:Y:S02]  /*6e10*/  IMAD.U32 R26, R12, 0x10000, RZ ;  /* 0x000100000c1a7824 */ /* 0x000fe400078e00ff */
[-C--:B------:R-:W-:Y:S01]  /*6e20*/  FMUL.FTZ R12, R33, R7.reuse ;  /* 0x00000007210c7220 */ /* 0x080fe20000410000 */
[-C--:B------:R-:W-:Y:S01]  /*6e30*/  FMUL.FTZ R13, R28, R6.reuse ;  /* 0x000000061c0d7220 */ /* 0x080fe20000410000 */
[C---:B------:R-:W-:Y:S01]  /*6e40*/  FMUL.FTZ R24, R31.reuse, R7 ;  /* 0x000000071f187220 */ /* 0x040fe20000410000 */
[C---:B------:R-:W-:Y:S01]  /*6e50*/  FMUL.FTZ R25, R26.reuse, R6 ;  /* 0x000000061a197220 */ /* 0x040fe20000410000 */
[-C--:B------:R-:W-:Y:S01]  /*6e60*/  FFMA.FTZ R7, R31, R21.reuse, -R12 ;  /* 0x000000151f077223 */ /* 0x080fe2000001080c */
[-C--:B------:R-:W-:Y:S01]  /*6e70*/  FFMA.FTZ R6, R26, R14.reuse, -R13 ;  /* 0x0000000e1a067223 */ /* 0x080fe2000001080d */
[----:B------:R-:W-:Y:S01]  /*6e80*/  FFMA.FTZ R24, R33, R21, R24 ;  /* 0x0000001521187223 */ /* 0x000fe20000010018 */
[----:B------:R-:W-:Y:S01]  /*6e90*/  FFMA.FTZ R25, R28, R14, R25 ;  /* 0x0000000e1c197223 */ /* 0x000fe20000010019 */
[----:B------:R-:W-:-:S02]  /*6ea0*/  F2FP.BF16.F32.PACK_AB R4, R15, R4 ;  /* 0x000000040f04723e */ /* 0x000fc400000010ff */
[----:B------:R-:W-:Y:S02]  /*6eb0*/  F2FP.BF16.F32.PACK_AB R5, R20, R5 ;  /* 0x000000051405723e */ /* 0x000fe400000010ff */
[----:B------:R-:W-:Y:S02]  /*6ec0*/  F2FP.BF16.F32.PACK_AB R6, R25, R6 ;  /* 0x000000061906723e */ /* 0x000fe400000010ff */
[----:B------:R-:W-:-:S05]  /*6ed0*/  F2FP.BF16.F32.PACK_AB R7, R24, R7 ;  /* 0x000000071807723e */ /* 0x000fca00000010ff */
[----:B------:R1:W-:Y:S02]  /*6ee0*/  STS.128 [R11+0xf400], R4 ;  /* 0x00f400040b007388 */ /* 0x0003e40000000c00 */
.L_x_480:
[----:B------:R-:W-:Y:S05]  /*6ef0*/  BSYNC B1 ;  /* 0x0000000000017941 */ /* 0x000fea0003800000 */
.L_x_479:
[----:B------:R-:W-:Y:S05]  /*6f00*/  @P1 BRA `(.L_x_478) ;  /* 0x0000001000a01947 */ /* 0x000fea0003800000 */
[----:B-1----:R-:W1:Y:S01]  /*6f10*/  LDS.128 R4, [R0+0x3000] ;  /* 0x0030000000047984 */ /* 0x002e620000000c00 */
[C---:B------:R-:W-:Y:S01]  /*6f20*/  IMAD.U32 R21, R9.reuse, 0x10000, RZ ;  /* 0x0001000009157824 */ /* 0x040fe200078e00ff */
[----:B------:R-:W-:Y:S01]  /*6f30*/  LOP3.LUT R26, R9, 0xffff0000, RZ, 0xc0, !PT ;  /* 0xffff0000091a7812 */ /* 0x000fe200078ec0ff */
[C---:B------:R-:W-:Y:S01]  /*6f40*/  IMAD.U32 R15, R3.reuse, 0x10000, RZ ;  /* 0x00010000030f7824 */ /* 0x040fe200078e00ff */
[----:B------:R-:W-:Y:S01]  /*6f50*/  LOP3.LUT R24, R3, 0xffff0000, RZ, 0xc0, !PT ;  /* 0xffff000003187812 */ /* 0x000fe200078ec0ff */
[C---:B------:R-:W-:Y:S01]  /*6f60*/  IMAD.U32 R25, R10.reuse, 0x10000, RZ ;  /* 0x000100000a197824 */ /* 0x040fe200078e00ff */
[----:B0-----:R-:W-:Y:S01]  /*6f70*/  LOP3.LUT R27, R10, 0xffff0000, RZ, 0xc0, !PT ;  /* 0xffff00000a1b7812 */ /* 0x001fe200078ec0ff */
        /* <DEDUP_REMOVED lines=15> */
[C---:B------:R-:W-:Y:S01]  /*7070*/  LOP3.LUT R21, R8.reuse, 0xffff0000, RZ, 0xc0, !PT ;  /* 0xffff000008157812 */ /* 0x040fe200078ec0ff */
[----:B------:R-:W-:-:S02]  /*7080*/  IMAD.U32 R13, R8, 0x10000, RZ ;  /* 0x00010000080d7824 */ /* 0x000fc400078e00ff */
[----:B------:R-:W-:Y:S01]  /*7090*/  FMUL.FTZ R8, R25, R6 ;  /* 0x0000000619087220 */ /* 0x000fe20000410000 */
[-C--:B------:R-:W-:Y:S01]  /*70a0*/  FMUL.FTZ R14, R27, R7.reuse ;  /* 0x000000071b0e7220 */ /* 0x080fe20000410000 */
[----:B------:R-:W-:Y:S01]  /*70b0*/  FFMA.FTZ R12, R26, R12, R15 ;  /* 0x0000000c1a0c7223 */ /* 0x000fe2000001000f */
[----:B------:R-:W-:Y:S01]  /*70c0*/  FMUL.FTZ R10, R13, R6 ;  /* 0x000000060d0a7220 */ /* 0x000fe20000410000 */
[----:B------:R-:W-:Y:S01]  /*70d0*/  FMUL.FTZ R20, R21, R7 ;  /* 0x0000000715147220 */ /* 0x000fe20000410000 */
[----:B------:R-:W-:Y:S01]  /*70e0*/  FFMA.FTZ R6, R13, R3, -R8 ;  /* 0x000000030d067223 */ /* 0x000fe20000010808 */
[----:B------:R-:W-:Y:S01]  /*70f0*/  FFMA.FTZ R7, R21, R9, -R14 ;  /* 0x0000000915077223 */ /* 0x000fe2000001080e */
[----:B------:R-:W-:Y:S01]  /*7100*/  FFMA.FTZ R3, R25, R3, R10 ;  /* 0x0000000319037223 */ /* 0x000fe2000001000a */
[----:B------:R-:W-:Y:S01]  /*7110*/  FFMA.FTZ R20, R27, R9, R20 ;  /* 0x000000091b147223 */ /* 0x000fe20000010014 */
[----:B------:R-:W-:Y:S02]  /*7120*/  F2FP.BF16.F32.PACK_AB R4, R11, R4 ;  /* 0x000000040b04723e */ /* 0x000fe400000010ff */
[----:B------:R-:W-:-:S02]  /*7130*/  F2FP.BF16.F32.PACK_AB R5, R12, R5 ;  /* 0x000000050c05723e */ /* 0x000fc400000010ff */
[----:B------:R-:W-:Y:S02]  /*7140*/  F2FP.BF16.F32.PACK_AB R6, R3, R6 ;  /* 0x000000060306723e */ /* 0x000fe400000010ff */
[----:B------:R-:W-:-:S05]  /*7150*/  F2FP.BF16.F32.PACK_AB R7, R20, R7 ;  /* 0x000000071407723e */ /* 0x000fca00000010ff */
[----:B------:R2:W-:Y:S01]  /*7160*/  STS.128 [R0+0x3000], R4 ;  /* 0x0030000400007388 */ /* 0x0005e20000000c00 */
[----:B------:R-:W-:Y:S05]  /*7170*/  BRA `(.L_x_478) ;  /* 0x0000001000047947 */ /* 0x000fea0003800000 */
.L_x_468:
[----:B------:R-:W-:-:S03]  /*7180*/  UMOV UR4, 0xffffffff ;  /* 0xffffffff00047882 */ /* 0x000fc60000000000 */
[----:B------:R-:W-:Y:S05]  /*7190*/  BRA.DIV UR4, `(.L_x_481) ;  /* 0x00000116049c7947 */ /* 0x000fea000b800000 */
[----:B------:R1:W2:Y:S04]  /*71a0*/  SHFL.IDX PT, R0, R26, RZ, 0x1c1f ;  /* 0x001c1fff1a007589 */ /* 0x0002a800000e0000 */
[----:B------:R1:W3:Y:S04]  /*71b0*/  SHFL.IDX PT, R3, R24, RZ, 0x1c1f ;  /* 0x001c1fff18037589 */ /* 0x0002e800000e0000 */
[----:B------:R1:W4:Y:S04]  /*71c0*/  SHFL.IDX PT, R20, R28, RZ, 0x1c1f ;  /* 0x001c1fff1c147589 */ /* 0x00032800000e0000 */
[----:B0-----:R1:W0:Y:S02]  /*71d0*/  SHFL.IDX PT, R14, R27, RZ, 0x1c1f ;  /* 0x001c1fff1b0e7589 */ /* 0x00122400000e0000 */
.L_x_677:
[----:B------:R-:W5:Y:S01]  /*71e0*/  LDL R6, [R1+0x98] ;  /* 0x0000980001067983 */ /* 0x000f620000100800 */
[----:B------:R-:W-:Y:S01]  /*71f0*/  ULDC UR4, c[0x0][0x448] ;  /* 0x0001120000047ab9 */ /* 0x000fe20000000800 */
[----:B------:R-:W0:Y:S01]  /*7200*/  LDC R13, c[0x0][0x3f4] ;  /* 0x0000fd00ff0d7b82 */ /* 0x000e220000000800 */
[----:B------:R-:W-:Y:S01]  /*7210*/  IMAD R12, R25, UR4, RZ ;  /* 0x00000004190c7c24 */ /* 0x000fe2000f8e02ff */
[----:B------:R-:W-:Y:S01]  /*7220*/  BSSY B1, `(.L_x_482) ;  /* 0x0000018000017945 */ /* 0x000fe20003800000 */
[----:B------:R-:W-:Y:S02]  /*7230*/  CS2R R8, SRZ ;  /* 0x0000000000087805 */ /* 0x000fe4000001ff00 */
[----:B------:R-:W-:Y:S02]  /*7240*/  CS2R R10, SRZ ;  /* 0x00000000000a7805 */ /* 0x000fe4000001ff00 */
[----:B------:R-:W-:Y:S02]  /*7250*/  ISETP.GE.AND P0, PT, R4, R12, PT ;  /* 0x0000000c0400720c */ /* 0x000fe40003f06270 */
[----:B-----5:R-:W-:-:S04]  /*7260*/  LEA.HI R5, R6, R6, RZ, 0x1 ;  /* 0x0000000606057211 */ /* 0x020fc800078f08ff */
[----:B------:R-:W-:-:S05]  /*7270*/  LOP3.LUT R5, R5, 0xfffffffe, RZ, 0xc0, !PT ;  /* 0xfffffffe05057812 */ /* 0x000fca00078ec0ff */
[----:B-1----:R-:W-:Y:S01]  /*7280*/  IMAD.IADD R27, R6, 0x1, -R5 ;  /* 0x00000001061b7824 */ /* 0x002fe200078e0a05 */
[----:B------:R-:W-:Y:S02]  /*7290*/  CS2R R4, SRZ ;  /* 0x0000000000047805 */ /* 0x000fe4000001ff00 */
[----:B------:R-:W-:Y:S02]  /*72a0*/  CS2R R6, SRZ ;  /* 0x0000000000067805 */ /* 0x000fe4000001ff00 */
[----:B------:R-:W-:Y:S01]  /*72b0*/  SHF.L.U32 R27, R27, 0x1f, RZ ;  /* 0x0000001f1b1b7819 */ /* 0x000fe200000006ff */
[----:B0-----:R-:W-:Y:S06]  /*72c0*/  @P0 BRA `(.L_x_483) ;  /* 0x0000000000340947 */ /* 0x001fec0003800000 */
[----:B------:R-:W-:Y:S01]  /*72d0*/  ULDC UR4, c[0x0][0x3f4] ;  /* 0x0000fd0000047ab9 */ /* 0x000fe20000000800 */
[C---:B------:R-:W-:Y:S01]  /*72e0*/  IMAD.SHL.U32 R15, R16.reuse, 0x2, RZ ;  /* 0x00000002100f7824 */ /* 0x040fe200078e00ff */
[C---:B------:R-:W-:Y:S02]  /*72f0*/  ISETP.GE.AND P2, PT, R16.reuse, UR4, PT ;  /* 0x0000000410007c0c */ /* 0x040fe4000bf46270 */
[----:B------:R-:W-:Y:S02]  /*7300*/  SHF.R.S32.HI R5, RZ, 0x1f, R16 ;  /* 0x0000001fff057819 */ /* 0x000fe40000011410 */
[----:B---3--:R-:W-:Y:S02]  /*7310*/  IADD3 R24, P0, R3, R15, RZ ;  /* 0x0000000f03187210 */ /* 0x008fe40007f1e0ff */
[----:B------:R-:W-:Y:S02]  /*7320*/  SHF.L.U64.HI R3, R16, 0x1, R5 ;  /* 0x0000000110037819 */ /* 0x000fe40000010205 */
[----:B------:R-:W-:-:S02]  /*7330*/  CS2R R4, SRZ ;  /* 0x0000000000047805 */ /* 0x000fc4000001ff00 */
[----:B------:R-:W-:Y:S01]  /*7340*/  IADD3 R14, P1, R14, R15, RZ ;  /* 0x0000000f0e0e7210 */ /* 0x000fe20007f3e0ff */
[----:B--2---:R-:W-:-:S04]  /*7350*/  IMAD.X R25, R0, 0x1, R3, P0 ;  /* 0x0000000100197824 */ /* 0x004fc800000e0603 */
[----:B----4-:R-:W-:Y:S01]  /*7360*/  IMAD.X R15, R20, 0x1, R3, P1 ;  /* 0x00000001140f7824 */ /* 0x010fe200008e0603 */
[----:B------:R-:W-:Y:S07]  /*7370*/  @P2 BRA `(.L_x_483) ;  /* 0x0000000000082947 */ /* 0x000fee0003800000 */
[----:B------:R0:W5:Y:S04]  /*7380*/  LD.E.128 R4, desc[UR56][R24.64] ;  /* 0x0000003818047980 */ /* 0x000168000c101d00 */
[----:B------:R0:W5:Y:S02]  /*7390*/  LD.E.128 R8, desc[UR56][R14.64] ;  /* 0x000000380e087980 */ /* 0x000164000c101d00 */
.L_x_483:
[----:B------:R-:W-:Y:S05]  /*73a0*/  BSYNC B1 ;  /* 0x0000000000017941 */ /* 0x000fea0003800000 */
.L_x_482:
[----:B------:R-:W1:Y:S01]  /*73b0*/  SYNCS.PHASECHK.TRANS64.TRYWAIT P1, [R2+URZ+0x30800], R27 ;  /* 0x0308001b020075a7 */ /* 0x000e62000802017f */
[----:B--2---:R-:W-:Y:S01]  /*73c0*/  IMAD R0, R33, -0xc0, R12 ;  /* 0xffffff4021007824 */ /* 0x004fe200078e020c */
[----:B-----5:R-:W-:Y:S01]  /*73d0*/  MOV R21, R4 ;  /* 0x0000000400157202 */ /* 0x020fe20000000f00 */
[----:B0-----:R-:W-:Y:S01]  /*73e0*/  IMAD.MOV.U32 R15, RZ, RZ, R9 ;  /* 0x000000ffff0f7224 */ /* 0x001fe200078e0009 */
[----:B------:R-:W-:Y:S01]  /*73f0*/  SHF.R.U64 R26, R4, 0x10, R5 ;  /* 0x00000010041a7819 */ /* 0x000fe20000001205 */
[----:B---3--:R-:W-:Y:S01]  /*7400*/  IMAD.MOV.U32 R3, RZ, RZ, R6 ;  /* 0x000000ffff037224 */ /* 0x008fe200078e0006 */
[----:B------:R-:W-:Y:S01]  /*7410*/  SHF.R.U64 R25, R8, 0x10, R9 ;  /* 0x0000001008197819 */ /* 0x000fe20000001209 */
[----:B------:R-:W-:Y:S01]  /*7420*/  IMAD.MOV.U32 R14, RZ, RZ, R5 ;  /* 0x000000ffff0e7224 */ /* 0x000fe200078e0005 */
[----:B------:R-:W-:Y:S01]  /*7430*/  SHF.R.U32.HI R4, RZ, 0x10, R9 ;  /* 0x00000010ff047819 */ /* 0x000fe20000011609 */
[----:B------:R-:W-:Y:S01]  /*7440*/  IMAD.MOV.U32 R24, RZ, RZ, R7 ;  /* 0x000000ffff187224 */ /* 0x000fe200078e0007 */
[----:B------:R-:W-:Y:S01]  /*7450*/  VIMNMX R9, R0, 0xc0, PT ;  /* 0x000000c000097848 */ /* 0x000fe20003fe0100 */
[----:B------:R-:W-:Y:S01]  /*7460*/  IMAD.MOV.U32 R12, RZ, RZ, R8 ;  /* 0x000000ffff0c7224 */ /* 0x000fe200078e0008 */
[----:B------:R-:W-:Y:S01]  /*7470*/  SHF.R.U32.HI R33, RZ, 0x10, R5 ;  /* 0x00000010ff217819 */ /* 0x000fe20000011605 */
[----:B----4-:R-:W-:Y:S01]  /*7480*/  IMAD.MOV.U32 R20, RZ, RZ, R10 ;  /* 0x000000ffff147224 */ /* 0x010fe200078e000a */
[----:B------:R-:W-:Y:S01]  /*7490*/  SHF.R.U64 R6, R6, 0x10, R7 ;  /* 0x0000001006067819 */ /* 0x000fe20000001207 */
[----:B------:R-:W-:Y:S01]  /*74a0*/  IMAD.MOV.U32 R0, RZ, RZ, R11 ;  /* 0x000000ffff007224 */ /* 0x000fe200078e000b */
[----:B------:R-:W-:Y:S01]  /*74b0*/  SHF.R.U32.HI R31, RZ, 0x10, R7 ;  /* 0x00000010ff1f7819 */ /* 0x000fe20000011607 */
[----:B------:R-:W-:Y:S01]  /*74c0*/  BSSY B1, `(.L_x_484) ;  /* 0x0000010000017945 */ /* 0x000fe20003800000 */
[----:B------:R-:W-:-:S02]  /*74d0*/  ISETP.GE.AND P0, PT, R16, R13, PT ;  /* 0x0000000d1000720c */ /* 0x000fc40003f06270 */
[--C-:B------:R-:W-:Y:S02]  /*74e0*/  SHF.R.U64 R7, R10, 0x10, R11.reuse ;  /* 0x000000100a077819 */ /* 0x100fe4000000120b */
[C---:B------:R-:W-:Y:S02]  /*74f0*/  IADD3 R28, R18.reuse, 0x60, RZ ;  /* 0x00000060121c7810 */ /* 0x040fe40007ffe0ff */
[----:B------:R-:W-:Y:S02]  /*7500*/  SHF.R.U32.HI R5, RZ, 0x10, R11 ;  /* 0x00000010ff057819 */ /* 0x000fe4000001160b */
[-C--:B------:R-:W-:Y:S02]  /*7510*/  ISETP.GE.OR P2, PT, R18, R9.reuse, P0 ;  /* 0x000000091200720c */ /* 0x080fe40000746670 */
[----:B------:R-:W-:Y:S02]  /*7520*/  PRMT R21, R21, 0x5410, R26 ;  /* 0x0000541015157816 */ /* 0x000fe4000000001a */
[----:B------:R-:W-:-:S02]  /*7530*/  ISETP.GE.OR P0, PT, R28, R9, P0 ;  /* 0x000000091c00720c */ /* 0x000fc40000706670 */
[----:B------:R-:W-:Y:S02]  /*7540*/  PRMT R14, R14, 0x5410, R33 ;  /* 0x000054100e0e7816 */ /* 0x000fe40000000021 */
[----:B------:R-:W-:Y:S02]  /*7550*/  PRMT R3, R3, 0x5410, R6 ;  /* 0x0000541003037816 */ /* 0x000fe40000000006 */
[----:B------:R-:W-:Y:S02]  /*7560*/  PRMT R24, R24, 0x5410, R31 ;  /* 0x0000541018187816 */ /* 0x000fe4000000001f */
[----:B------:R-:W-:Y:S02]  /*7570*/  PRMT R12, R12, 0x5410, R25 ;  /* 0x000054100c0c7816 */ /* 0x000fe40000000019 */
[----:B------:R-:W-:Y:S02]  /*7580*/  PRMT R15, R15, 0x5410, R4 ;  /* 0x000054100f0f7816 */ /* 0x000fe40000000004 */
[----:B------:R-:W-:-:S02]  /*7590*/  PRMT R20, R20, 0x5410, R7 ;  /* 0x0000541014147816 */ /* 0x000fc40000000007 */
[----:B------:R-:W-:Y:S01]  /*75a0*/  PRMT R0, R0, 0x5410, R5 ;  /* 0x0000541000007816 */ /* 0x000fe20000000005 */
[----:B-1----:R-:W-:Y:S06]  /*75b0*/  @!P1 BRA `(.L_x_485) ;  /* 0x0000011400049947 */ /* 0x002fec0003800000 */
.L_x_678:
[----:B------:R-:W-:Y:S05]  /*75c0*/  BSYNC B1 ;  /* 0x0000000000017941 */ /* 0x000fea0003800000 */
.L_x_484:
[----:B------:R-:W-:Y:S04]  /*75d0*/  BSSY B1, `(.L_x_486) ;  /* 0x0000060000017945 */ /* 0x000fe80003800000 */
[----:B------:R-:W-:Y:S05]  /*75e0*/  @P2 BRA `(.L_x_487) ;  /* 0x0000000400782947 */ /* 0x000fea0003800000 */
[----:B------:R-:W2:Y:S01]  /*75f0*/  LDL R4, [R1+0x70] ;  /* 0x0000700001047983 */ /* 0x000ea20000100800 */
[C---:B------:R-:W-:Y:S01]  /*7600*/  IMAD.U32 R36, R12.reuse, 0x10000, RZ ;  /* 0x000100000c247824 */ /* 0x040fe200078e00ff */
[----:B------:R-:W-:Y:S01]  /*7610*/  LOP3.LUT R37, R12, 0xffff0000, RZ, 0xc0, !PT ;  /* 0xffff00000c257812 */ /* 0x000fe200078ec0ff */
[C---:B------:R-:W-:Y:S01]  /*7620*/  IMAD.U32 R34, R21.reuse, 0x10000, RZ ;  /* 0x0001000015227824 */ /* 0x040fe200078e00ff */
[----:B------:R-:W1:Y:S01]  /*7630*/  S2R R5, SR_TID.X ;  /* 0x0000000000057919 */ /* 0x000e620000002100 */
[----:B------:R-:W-:Y:S01]  /*7640*/  LOP3.LUT R35, R21, 0xffff0000, RZ, 0xc0, !PT ;  /* 0xffff000015237812 */ /* 0x000fe200078ec0ff */
[----:B-1----:R-:W-:-:S05]  /*7650*/  VIADD R5, R5, 0xffffff80 ;  /* 0xffffff8005057836 */ /* 0x002fca0000000000 */
[----:B------:R-:W-:-:S04]  /*7660*/  SHF.R.S32.HI R8, RZ, 0x1f, R5 ;  /* 0x0000001fff087819 */ /* 0x000fc80000011405 */
[----:B------:R-:W-:Y:S01]  /*7670*/  LEA.HI R8, R8, R5, RZ, 0x5 ;  /* 0x0000000508087211 */ /* 0x000fe200078f28ff */
[----:B------:R-:W-:-:S03]  /*7680*/  IMAD.IADD R5, R16, 0x1, R13 ;  /* 0x0000000110057824 */ /* 0x000fc600078e020d */
[----:B------:R-:W-:Y:S01]  /*7690*/  SHF.R.S32.HI R8, RZ, 0x5, R8 ;  /* 0x00000005ff087819 */ /* 0x000fe20000011408 */
[----:B--2---:R-:W-:-:S05]  /*76a0*/  IMAD.SHL.U32 R4, R4, 0x40, RZ ;  /* 0x0000004004047824 */ /* 0x004fca00078e00ff */
[----:B------:R-:W-:-:S04]  /*76b0*/  LOP3.LUT R6, R4, 0x1c0, RZ, 0xc0, !PT ;  /* 0x000001c004067812 */ /* 0x000fc800078ec0ff */
[C---:B------:R-:W-:Y:S02]  /*76c0*/  LOP3.LUT R4, R6.reuse, 0x38, R16, 0xf8, !PT ;  /* 0x0000003806047812 */ /* 0x040fe400078ef810 */
[----:B------:R-:W-:Y:S02]  /*76d0*/  SHF.R.U32.HI R7, RZ, 0x3, R6 ;  /* 0x00000003ff077819 */ /* 0x000fe40000011606 */
[----:B------:R-:W-:Y:S02]  /*76e0*/  LOP3.LUT R6, R6, 0x38, R5, 0xf8, !PT ;  /* 0x0000003806067812 */ /* 0x000fe400078ef805 */
[-C--:B------:R-:W-:Y:S02]  /*76f0*/  LOP3.LUT R4, R4, R7.reuse, RZ, 0x3c, !PT ;  /* 0x0000000704047212 */ /* 0x080fe400078e3cff */
[----:B------:R-:W-:-:S03]  /*7700*/  LOP3.LUT R6, R6, R7, RZ, 0x3c, !PT ;  /* 0x0000000706067212 */ /* 0x000fc600078e3cff */
[C---:B------:R-:W-:Y:S02]  /*7710*/  IMAD R5, R8.reuse, 0x200, R4 ;  /* 0x0000020008057824 */ /* 0x040fe400078e0204 */
[----:B------:R-:W-:Y:S02]  /*7720*/  IMAD R9, R8, 0x200, R6 ;  /* 0x0000020008097824 */ /* 0x000fe400078e0206 */
[--C-:B------:R-:W-:Y:S02]  /*7730*/  IMAD R42, R5, 0x2, R2.reuse ;  /* 0x00000002052a7824 */ /* 0x100fe400078e0202 */
[----:B------:R-:W-:-:S03]  /*7740*/  IMAD R44, R9, 0x2, R2 ;  /* 0x00000002092c7824 */ /* 0x000fc600078e0202 */
[----:B------:R-:W1:Y:S04]  /*7750*/  LDS.128 R4, [R42+0xc400] ;  /* 0x00c400002a047984 */ /* 0x000e680000000c00 */
[----:B------:R-:W2:Y:S01]  /*7760*/  LDS.128 R8, [R44+0xc400] ;  /* 0x00c400002c087984 */ /* 0x000ea20000000c00 */
[----:B-1----:R-:W-:Y:S01]  /*7770*/  SHF.L.U32 R25, R4, 0x10, RZ ;  /* 0x0000001004197819 */ /* 0x002fe200000006ff */
[----:B0-----:R-:W-:Y:S01]  /*7780*/  IMAD.U32 R27, R6, 0x10000, RZ ;  /* 0x00010000061b7824 */ /* 0x001fe200078e00ff */
[----:B------:R-:W-:Y:S01]  /*7790*/  LOP3.LUT R4, R4, 0xffff0000, RZ, 0xc0, !PT ;  /* 0xffff000004047812 */ /* 0x000fe200078ec0ff */
[----:B------:R-:W-:Y:S01]  /*77a0*/  IMAD.U32 R26, R5, 0x10000, RZ ;  /* 0x00010000051a7824 */ /* 0x000fe200078e00ff */
[----:B--2---:R-:W-:Y:S01]  /*77b0*/  SHF.L.U32 R32, R10, 0x10, RZ ;  /* 0x000000100a207819 */ /* 0x004fe200000006ff */
[C---:B------:R-:W-:Y:S01]  /*77c0*/  IMAD.U32 R30, R8.reuse, 0x10000, RZ ;  /* 0x00010000081e7824 */ /* 0x040fe200078e00ff */
[----:B------:R-:W-:Y:S01]  /*77d0*/  LOP3.LUT R8, R8, 0xffff0000, RZ, 0xc0, !PT ;  /* 0xffff000008087812 */ /* 0x000fe200078ec0ff */
[----:B------:R-:W-:Y:S01]  /*77e0*/  IMAD.U32 R31, R9, 0x10000, RZ ;  /* 0x00010000091f7824 */ /* 0x000fe200078e00ff */
[----:B------:R-:W-:Y:S01]  /*77f0*/  LOP3.LUT R10, R10, 0xffff0000, RZ, 0xc0, !PT ;  /* 0xffff00000a0a7812 */ /* 0x000fe200078ec0ff */
[C---:B------:R-:W-:Y:S01]  /*7800*/  FMUL.FTZ R38, R30.reuse, R36 ;  /* 0x000000241e267220 */ /* 0x040fe20000410000 */
[----:B------:R-:W-:Y:S01]  /*7810*/  FMUL.FTZ R40, R30, R34 ;  /* 0x000000221e287220 */ /* 0x000fe20000410000 */
[----:B------:R-:W-:-:S02]  /*7820*/  IMAD.U32 R30, R20, 0x10000, RZ ;  /* 0x00010000141e7824 */ /* 0x000fc400078e00ff */
[C---:B------:R-:W-:Y:S01]  /*7830*/  FMUL.FTZ R39, R8.reuse, R37 ;  /* 0x0000002508277220 */ /* 0x040fe20000410000 */
[C---:B------:R-:W-:Y:S01]  /*7840*/  FFMA.FTZ R38, R25.reuse, R34, -R38 ;  /* 0x0000002219267223 */ /* 0x040fe20000010826 */
[----:B------:R-:W-:Y:S01]  /*7850*/  FFMA.FTZ R40, R25, R36, R40 ;  /* 0x0000002419287223 */ /* 0x000fe20000010028 */
[----:B------:R-:W-:Y:S02]  /*7860*/  IMAD.U32 R25, R3, 0x10000, RZ ;  /* 0x0001000003197824 */ /* 0x000fe400078e00ff */
[-C--:B------:R-:W-:Y:S01]  /*7870*/  FMUL.FTZ R41, R8, R35.reuse ;  /* 0x0000002308297220 */ /* 0x080fe20000410000 */
[-C--:B------:R-:W-:Y:S01]  /*7880*/  FMUL.FTZ R8, R32, R30.reuse ;  /* 0x0000001e20087220 */ /* 0x080fe20000410000 */
[----:B------:R-:W-:Y:S01]  /*7890*/  FFMA.FTZ R39, R4, R35, -R39 ;  /* 0x0000002304277223 */ /* 0x000fe20000010827 */
[-C--:B------:R-:W-:Y:S01]  /*78a0*/  FMUL.FTZ R43, R32, R25.reuse ;  /* 0x00000019202b7220 */ /* 0x080fe20000410000 */
[----:B------:R-:W-:Y:S01]  /*78b0*/  LOP3.LUT R35, R20, 0xffff0000, RZ, 0xc0, !PT ;  /* 0xffff000014237812 */ /* 0x000fe200078ec0ff */
[----:B------:R-:W-:Y:S01]  /*78c0*/  FFMA.FTZ R32, R27, R25, -R8 ;  /* 0x000000191b207223 */ /* 0x000fe20000010808 */
[----:B------:R-:W-:Y:S01]  /*78d0*/  LOP3.LUT R25, R3, 0xffff0000, RZ, 0xc0, !PT ;  /* 0xffff000003197812 */ /* 0x000fe200078ec0ff */
[----:B------:R-:W-:Y:S01]  /*78e0*/  FFMA.FTZ R41, R4, R37, R41 ;  /* 0x0000002504297223 */ /* 0x000fe20000010029 */
[----:B------:R-:W-:Y:S01]  /*78f0*/  LOP3.LUT R6, R6, 0xffff0000, RZ, 0xc0, !PT ;  /* 0xffff000006067812 */ /* 0x000fe200078ec0ff */
[----:B------:R-:W-:Y:S01]  /*7900*/  FFMA.FTZ R43, R27, R30, R43 ;  /* 0x0000001e1b2b7223 */ /* 0x000fe2000001002b */
[----:B------:R-:W-:Y:S01]  /*7910*/  FMUL.FTZ R37, R10, R35 ;  /* 0x000000230a257220 */ /* 0x000fe20000410000 */
[----:B------:R-:W-:-:S02]  /*7920*/  IMAD.U32 R4, R14, 0x10000, RZ ;  /* 0x000100000e047824 */ /* 0x000fc400078e00ff */
[-C--:B------:R-:W-:Y:S01]  /*7930*/  FMUL.FTZ R45, R10, R25.reuse ;  /* 0x000000190a2d7220 */ /* 0x080fe20000410000 */
[----:B------:R-:W-:Y:S02]  /*7940*/  IMAD.U32 R27, R15, 0x10000, RZ ;  /* 0x000100000f1b7824 */ /* 0x000fe400078e00ff */
[----:B------:R-:W-:Y:S01]  /*7950*/  FFMA.FTZ R37, R6, R25, -R37 ;  /* 0x0000001906257223 */ /* 0x000fe20000010825 */
[----:B------:R-:W-:Y:S02]  /*7960*/  IMAD.U32 R33, R11, 0x10000, RZ ;  /* 0x000100000b217824 */ /* 0x000fe400078e00ff */
[C---:B------:R-:W-:Y:S01]  /*7970*/  FMUL.FTZ R30, R31.reuse, R4 ;  /* 0x000000041f1e7220 */ /* 0x040fe20000410000 */
[----:B------:R-:W-:Y:S02]  /*7980*/  IMAD.U32 R10, R0, 0x10000, RZ ;  /* 0x00010000000a7824 */ /* 0x000fe400078e00ff */
[----:B------:R-:W-:Y:S01]  /*7990*/  FMUL.FTZ R25, R31, R27 ;  /* 0x0000001b1f197220 */ /* 0x000fe20000410000 */
[----:B------:R-:W-:-:S02]  /*79a0*/  IMAD.U32 R28, R7, 0x10000, RZ ;  /* 0x00010000071c7824 */ /* 0x000fc400078e00ff */
[----:B------:R-:W-:Y:S01]  /*79b0*/  FFMA.FTZ R30, R26, R27, R30 ;  /* 0x0000001b1a1e7223 */ /* 0x000fe2000001001e */
[----:B------:R-:W-:Y:S02]  /*79c0*/  IMAD.U32 R8, R24, 0x10000, RZ ;  /* 0x0001000018087824 */ /* 0x000fe400078e00ff */
[----:B------:R-:W-:Y:S01]  /*79d0*/  FMUL.FTZ R31, R33, R10 ;  /* 0x0000000a211f7220 */ /* 0x000fe20000410000 */
[----:B------:R-:W-:Y:S01]  /*79e0*/  FFMA.FTZ R25, R26, R4, -R25 ;  /* 0x000000041a197223 */ /* 0x000fe20000010819 */
[----:B------:R-:W-:Y:S01]  /*79f0*/  LOP3.LUT R9, R9, 0xffff0000, RZ, 0xc0, !PT ;  /* 0xffff000009097812 */ /* 0x000fe200078ec0ff */
[-C--:B------:R-:W-:Y:S01]  /*7a00*/  FMUL.FTZ R33, R33, R8.reuse ;  /* 0x0000000821217220 */ /* 0x080fe20000410000 */
[----:B------:R-:W-:Y:S01]  /*7a10*/  FFMA.FTZ R31, R28, R8, -R31 ;  /* 0x000000081c1f7223 */ /* 0x000fe2000001081f */
[----:B------:R-:W-:Y:S01]  /*7a20*/  LOP3.LUT R11, R11, 0xffff0000, RZ, 0xc0, !PT ;  /* 0xffff00000b0b7812 */ /* 0x000fe200078ec0ff */
[----:B------:R-:W-:Y:S01]  /*7a30*/  FFMA.FTZ R34, R6, R35, R45 ;  /* 0x0000002306227223 */ /* 0x000fe2000001002d */
[----:B------:R-:W-:Y:S01]  /*7a40*/  LOP3.LUT R8, R15, 0xffff0000, RZ, 0xc0, !PT ;  /* 0xffff00000f087812 */ /* 0x000fe200078ec0ff */
[----:B------:R-:W-:Y:S01]  /*7a50*/  FFMA.FTZ R33, R28, R10, R33 ;  /* 0x0000000a1c217223 */ /* 0x000fe20000010021 */
[----:B------:R-:W-:-:S02]  /*7a60*/  LOP3.LUT R26, R0, 0xffff0000, RZ, 0xc0, !PT ;  /* 0xffff0000001a7812 */ /* 0x000fc400078ec0ff */
[----:B------:R-:W-:Y:S01]  /*7a70*/  LOP3.LUT R4, R14, 0xffff0000, RZ, 0xc0, !PT ;  /* 0xffff00000e047812 */ /* 0x000fe200078ec0ff */
[----:B------:R-:W-:Y:S01]  /*7a80*/  FMUL.FTZ R10, R9, R8 ;  /* 0x00000008090a7220 */ /* 0x000fe20000410000 */
[----:B------:R-:W-:Y:S01]  /*7a90*/  LOP3.LUT R6, R24, 0xffff0000, RZ, 0xc0, !PT ;  /* 0xffff000018067812 */ /* 0x000fe200078ec0ff */
[----:B------:R-:W-:Y:S01]  /*7aa0*/  FMUL.FTZ R36, R11, R26 ;  /* 0x0000001a0b247220 */ /* 0x000fe20000410000 */
[----:B------:R-:W-:Y:S01]  /*7ab0*/  LOP3.LUT R5, R5, 0xffff0000, RZ, 0xc0, !PT ;  /* 0xffff000005057812 */ /* 0x000fe200078ec0ff */
[----:B------:R-:W-:Y:S01]  /*7ac0*/  FMUL.FTZ R9, R9, R4 ;  /* 0x0000000409097220 */ /* 0x000fe20000410000 */
[----:B------:R-:W-:Y:S01]  /*7ad0*/  LOP3.LUT R7, R7, 0xffff0000, RZ, 0xc0, !PT ;  /* 0xffff000007077812 */ /* 0x000fe200078ec0ff */
[----:B------:R-:W-:Y:S02]  /*7ae0*/  FMUL.FTZ R11, R11, R6 ;  /* 0x000000060b0b7220 */ /* 0x000fe40000410000 */
[C---:B------:R-:W-:Y:S01]  /*7af0*/  FFMA.FTZ R28, R5.reuse, R4, -R10 ;  /* 0x00000004051c7223 */ /* 0x040fe2000001080a */
[----:B------:R-:W-:Y:S01]  /*7b00*/  FFMA.FTZ R9, R5, R8, R9 ;  /* 0x0000000805097223 */ /* 0x000fe20000010009 */
[C---:B------:R-:W-:Y:S01]  /*7b10*/  FFMA.FTZ R36, R7.reuse, R6, -R36 ;  /* 0x0000000607247223 */ /* 0x040fe20000010824 */
[----:B------:R-:W-:Y:S01]  /*7b20*/  FFMA.FTZ R26, R7, R26, R11 ;  /* 0x0000001a071a7223 */ /* 0x000fe2000001000b */
[----:B------:R-:W-:-:S02]  /*7b30*/  F2FP.BF16.F32.PACK_AB R4, R39, R38 ;  /* 0x000000262704723e */ /* 0x000fc400000010ff */
[----:B------:R-:W-:Y:S02]  /*7b40*/  F2FP.BF16.F32.PACK_AB R6, R37, R32 ;  /* 0x000000202506723e */ /* 0x000fe400000010ff */
[----:B------:R-:W-:Y:S02]  /*7b50*/  F2FP.BF16.F32.PACK_AB R5, R28, R25 ;  /* 0x000000191c05723e */ /* 0x000fe400000010ff */
[----:B------:R-:W-:Y:S02]  /*7b60*/  F2FP.BF16.F32.PACK_AB R7, R36, R31 ;  /* 0x0000001f2407723e */ /* 0x000fe400000010ff */
[----:B------:R-:W-:Y:S02]  /*7b70*/  F2FP.BF16.F32.PACK_AB R8, R41, R40 ;  /* 0x000000282908723e */ /* 0x000fe400000010ff */
[----:B------:R-:W-:Y:S01]  /*7b80*/  F2FP.BF16.F32.PACK_AB R10, R34, R43 ;  /* 0x0000002b220a723e */ /* 0x000fe200000010ff */
[----:B------:R1:W-:Y:S01]  /*7b90*/  STS.128 [R42+0xc400], R4 ;  /* 0x00c400042a007388 */ /* 0x0003e20000000c00 */
[----:B------:R-:W-:-:S02]  /*7ba0*/  F2FP.BF16.F32.PACK_AB R9, R9, R30 ;  /* 0x0000001e0909723e */ /* 0x000fc400000010ff */
[----:B------:R-:W-:-:S05]  /*7bb0*/  F2FP.BF16.F32.PACK_AB R11, R26, R33 ;  /* 0x000000211a0b723e */ /* 0x000fca00000010ff */
[----:B------:R1:W-:Y:S02]  /*7bc0*/  STS.128 [R44+0xc400], R8 ;  /* 0x00c400082c007388 */ /* 0x0003e40000000c00 */
.L_x_487:
[----:B------:R-:W-:Y:S05]  /*7bd0*/  BSYNC B1 ;  /* 0x0000000000017941 */ /* 0x000fea0003800000 */
.L_x_486:
[----:B------:R-:W-:Y:S05]  /*7be0*/  @P0 BRA `(.L_x_478) ;  /* 0x0000000400680947 */ /* 0x000fea0003800000 */
[----:B-1----:R-:W2:Y:S01]  /*7bf0*/  LDL R5, [R1+0x80] ;  /* 0x0000800001057983 */ /* 0x002ea20000100800 */
[C---:B------:R-:W-:Y:S01]  /*7c00*/  IADD3 R6, R18.reuse, 0x60, RZ ;  /* 0x0000006012067810 */ /* 0x040fe20007ffe0ff */
[----:B------:R-:W-:Y:S02]  /*7c10*/  VIADD R7, R18, 0x60 ;  /* 0x0000006012077836 */ /* 0x000fe40000000000 */
[----:B------:R-:W3:Y:S02]  /*7c20*/  LDL R42, [R1+0xa0] ;  /* 0x0000a000012a7983 */ /* 0x000ee40000100800 */
[----:B------:R-:W-:Y:S02]  /*7c30*/  IMAD.SHL.U32 R6, R6, 0x40, RZ ;  /* 0x0000004006067824 */ /* 0x000fe400078e00ff */
[----:B------:R-:W-:Y:S02]  /*7c40*/  IMAD.SHL.U32 R7, R7, 0x40, RZ ;  /* 0x0000004007077824 */ /* 0x000fe400078e00ff */
[----:B------:R-:W-:Y:S01]  /*7c50*/  IMAD.IADD R4, R16, 0x1, R13 ;  /* 0x0000000110047824 */ /* 0x000fe200078e020d */
[----:B------:R-:W-:-:S02]  /*7c60*/  LOP3.LUT R6, R6, 0x1c0, RZ, 0xc0, !PT ;  /* 0x000001c006067812 */ /* 0x000fc400078ec0ff */
[----:B------:R-:W-:Y:S02]  /*7c70*/  LOP3.LUT R7, R7, 0x1c0, RZ, 0xc0, !PT ;  /* 0x000001c007077812 */ /* 0x000fe400078ec0ff */
[----:B------:R-:W-:Y:S02]  /*7c80*/  SHF.R.U32.HI R6, RZ, 0x3, R6 ;  /* 0x00000003ff067819 */ /* 0x000fe40000011606 */
[----:B------:R-:W-:-:S04]  /*7c90*/  LOP3.LUT R4, R7, 0x38, R4, 0xf8, !PT ;  /* 0x0000003807047812 */ /* 0x000fc800078ef804 */
[----:B------:R-:W-:Y:S01]  /*7ca0*/  LOP3.LUT R4, R4, R6, RZ, 0x3c, !PT ;  /* 0x0000000604047212 */ /* 0x000fe200078e3cff */
[C---:B------:R-:W-:Y:S02]  /*7cb0*/  IMAD.U32 R37, R12.reuse, 0x10000, RZ ;  /* 0x000100000c257824 */ /* 0x040fe400078e00ff */
[C---:B------:R-:W-:Y:S01]  /*7cc0*/  IMAD.U32 R35, R21.reuse, 0x10000, RZ ;  /* 0x0001000015237824 */ /* 0x040fe200078e00ff */
[----:B------:R-:W-:Y:S02]  /*7cd0*/  LOP3.LUT R38, R12, 0xffff0000, RZ, 0xc0, !PT ;  /* 0xffff00000c267812 */ /* 0x000fe400078ec0ff */
[----:B------:R-:W-:Y:S01]  /*7ce0*/  LOP3.LUT R12, R21, 0xffff0000, RZ, 0xc0, !PT ;  /* 0xffff0000150c7812 */ /* 0x000fe200078ec0ff */
[C---:B------:R-:W-:Y:S01]  /*7cf0*/  IMAD.U32 R41, R20.reuse, 0x10000, RZ ;  /* 0x0001000014297824 */ /* 0x040fe200078e00ff */
[----:B------:R-:W-:Y:S01]  /*7d00*/  LOP3.LUT R20, R20, 0xffff0000, RZ, 0xc0, !PT ;  /* 0xffff000014147812 */ /* 0x000fe200078ec0ff */
[----:B------:R-:W-:Y:S01]  /*7d10*/  IMAD.U32 R40, R15, 0x10000, RZ ;  /* 0x000100000f287824 */ /* 0x000fe200078e00ff */
[----:B------:R-:W-:Y:S01]  /*7d20*/  LOP3.LUT R43, R0, 0xffff0000, RZ, 0xc0, !PT ;  /* 0xffff0000002b7812 */ /* 0x000fe200078ec0ff */
[----:B------:R-:W-:-:S02]  /*7d30*/  IMAD.U32 R36, R14, 0x10000, RZ ;  /* 0x000100000e247824 */ /* 0x000fc400078e00ff */
[----:B--2---:R-:W-:-:S04]  /*7d40*/  IMAD.IADD R9, R5, 0x1, R4 ;  /* 0x0000000105097824 */ /* 0x004fc800078e0204 */
[----:B------:R-:W-:Y:S01]  /*7d50*/  IMAD R13, R9, 0x2, R2 ;  /* 0x00000002090d7824 */ /* 0x000fe200078e0202 */
[----:B---3--:R-:W-:Y:S04]  /*7d60*/  LDS.128 R4, [R42+0xc400] ;  /* 0x00c400002a047984 */ /* 0x008fe80000000c00 */
[----:B------:R-:W1:Y:S02]  /*7d70*/  LDS.128 R8, [R13+0xc400] ;  /* 0x00c400000d087984 */ /* 0x000e640000000c00 */
[C---:B-1----:R-:W-:Y:S01]  /*7d80*/  IMAD.U32 R30, R8.reuse, 0x10000, RZ ;  /* 0x00010000081e7824 */ /* 0x042fe200078e00ff */
[----:B------:R-:W-:Y:S01]  /*7d90*/  LOP3.LUT R8, R8, 0xffff0000, RZ, 0xc0, !PT ;  /* 0xffff000008087812 */ /* 0x000fe200078ec0ff */
[C---:B------:R-:W-:Y:S02]  /*7da0*/  IMAD.U32 R25, R4.reuse, 0x10000, RZ ;  /* 0x0001000004197824 */ /* 0x040fe400078e00ff */
[-C--:B------:R-:W-:Y:S01]  /*7db0*/  FMUL.FTZ R34, R37, R30.reuse ;  /* 0x0000001e25227220 */ /* 0x080fe20000410000 */
[C---:B------:R-:W-:Y:S01]  /*7dc0*/  FMUL.FTZ R30, R35.reuse, R30 ;  /* 0x0000001e231e7220 */ /* 0x040fe20000410000 */
[----:B------:R-:W-:Y:S01]  /*7dd0*/  LOP3.LUT R4, R4, 0xffff0000, RZ, 0xc0, !PT ;  /* 0xffff000004047812 */ /* 0x000fe200078ec0ff */
[-C--:B------:R-:W-:Y:S01]  /*7de0*/  FMUL.FTZ R21, R38, R8.reuse ;  /* 0x0000000826157220 */ /* 0x080fe20000410000 */
[-C--:B------:R-:W-:Y:S01]  /*7df0*/  FFMA.FTZ R34, R35, R25.reuse, -R34 ;  /* 0x0000001923227223 */ /* 0x080fe20000010822 */
[----:B------:R-:W-:Y:S01]  /*7e00*/  FFMA.FTZ R30, R37, R25, R30 ;  /* 0x00000019251e7223 */ /* 0x000fe2000001001e */
[----:B------:R-:W-:Y:S01]  /*7e10*/  FMUL.FTZ R25, R12, R8 ;  /* 0x000000080c197220 */ /* 0x000fe20000410000 */
[----:B------:R-:W-:-:S02]  /*7e20*/  IMAD.U32 R32, R10, 0x10000, RZ ;  /* 0x000100000a207824 */ /* 0x000fc400078e00ff */
[-C--:B------:R-:W-:Y:S01]  /*7e30*/  FFMA.FTZ R21, R12, R4.reuse, -R21 ;  /* 0x000000040c157223 */ /* 0x080fe20000010815 */
[----:B0-----:R-:W-:Y:S02]  /*7e40*/  IMAD.U32 R27, R6, 0x10000, RZ ;  /* 0x00010000061b7824 */ /* 0x001fe400078e00ff */
[----:B------:R-:W-:Y:S01]  /*7e50*/  FFMA.FTZ R25, R38, R4, R25 ;  /* 0x0000000426197223 */ /* 0x000fe20000010019 */
[----:B------:R-:W-:Y:S01]  /*7e60*/  LOP3.LUT R10, R10, 0xffff0000, RZ, 0xc0, !PT ;  /* 0xffff00000a0a7812 */ /* 0x000fe200078ec0ff */
[----:B------:R-:W-:Y:S02]  /*7e70*/  IMAD.U32 R37, R3, 0x10000, RZ ;  /* 0x0001000003257824 */ /* 0x000fe400078e00ff */
[-C--:B------:R-:W-:Y:S01]  /*7e80*/  FMUL.FTZ R4, R41, R32.reuse ;  /* 0x0000002029047220 */ /* 0x080fe20000410000 */
[----:B------:R-:W-:Y:S02]  /*7e90*/  LOP3.LUT R8, R3, 0xffff0000, RZ, 0xc0, !PT ;  /* 0xffff000003087812 */ /* 0x000fe400078ec0ff */
[----:B------:R-:W-:Y:S01]  /*7ea0*/  LOP3.LUT R6, R6, 0xffff0000, RZ, 0xc0, !PT ;  /* 0xffff000006067812 */ /* 0x000fe200078ec0ff */
[C---:B------:R-:W-:Y:S01]  /*7eb0*/  FMUL.FTZ R32, R37.reuse, R32 ;  /* 0x0000002025207220 */ /* 0x040fe20000410000 */
[----:B------:R-:W-:Y:S01]  /*7ec0*/  FFMA.FTZ R3, R37, R27, -R4 ;  /* 0x0000001b25037223 */ /* 0x000fe20000010804 */
[----:B------:R-:W-:Y:S01]  /*7ed0*/  SHF.L.U32 R33, R11, 0x10, RZ ;  /* 0x000000100b217819 */ /* 0x000fe200000006ff */
[----:B------:R-:W-:Y:S01]  /*7ee0*/  FMUL.FTZ R37, R20, R10 ;  /* 0x0000000a14257220 */ /* 0x000fe20000410000 */
[----:B------:R-:W-:-:S02]  /*7ef0*/  IMAD.U32 R12, R0, 0x10000, RZ ;  /* 0x00010000000c7824 */ /* 0x000fc400078e00ff */
[C---:B------:R-:W-:Y:S01]  /*7f00*/  FMUL.FTZ R39, R8.reuse, R10 ;  /* 0x0000000a08277220 */ /* 0x040fe20000410000 */
[----:B------:R-:W-:Y:S02]  /*7f10*/  IMAD.U32 R31, R9, 0x10000, RZ ;  /* 0x00010000091f7824 */ /* 0x000fe400078e00ff */
[----:B------:R-:W-:Y:S01]  /*7f20*/  FFMA.FTZ R10, R41, R27, R32 ;  /* 0x0000001b290a7223 */ /* 0x000fe20000010020 */
[----:B------:R-:W-:Y:S01]  /*7f30*/  LOP3.LUT R9, R9, 0xffff0000, RZ, 0xc0, !PT ;  /* 0xffff000009097812 */ /* 0x000fe200078ec0ff */
[----:B------:R-:W-:Y:S01]  /*7f40*/  FFMA.FTZ R8, R8, R6, -R37 ;  /* 0x0000000608087223 */ /* 0x000fe20000010825 */
[----:B------:R-:W-:Y:S01]  /*7f50*/  LOP3.LUT R11, R11, 0xffff0000, RZ, 0xc0, !PT ;  /* 0xffff00000b0b7812 */ /* 0x000fe200078ec0ff */
[----:B------:R-:W-:Y:S01]  /*7f60*/  IMAD.U32 R28, R7, 0x10000, RZ ;  /* 0x00010000071c7824 */ /* 0x000fe200078e00ff */
[----:B------:R-:W-:Y:S01]  /*7f70*/  LOP3.LUT R41, R15, 0xffff0000, RZ, 0xc0, !PT ;  /* 0xffff00000f297812 */ /* 0x000fe200078ec0ff */
[----:B------:R-:W-:Y:S02]  /*7f80*/  IMAD.U32 R4, R24, 0x10000, RZ ;  /* 0x0001000018047824 */ /* 0x000fe400078e00ff */
[----:B------:R-:W-:Y:S01]  /*7f90*/  FMUL.FTZ R27, R12, R33 ;  /* 0x000000210c1b7220 */ /* 0x000fe20000410000 */
[----:B------:R-:W-:-:S02]  /*7fa0*/  LOP3.LUT R15, R14, 0xffff0000, RZ, 0xc0, !PT ;  /* 0xffff00000e0f7812 */ /* 0x000fc400078ec0ff */
[----:B------:R-:W-:Y:S01]  /*7fb0*/  LOP3.LUT R37, R24, 0xffff0000, RZ, 0xc0, !PT ;  /* 0xffff000018257812 */ /* 0x000fe200078ec0ff */
[----:B------:R-:W-:Y:S01]  /*7fc0*/  FFMA.FTZ R39, R20, R6, R39 ;  /* 0x0000000614277223 */ /* 0x000fe20000010027 */
[C---:B------:R-:W-:Y:S01]  /*7fd0*/  SHF.L.U32 R26, R5.reuse, 0x10, RZ ;  /* 0x00000010051a7819 */ /* 0x040fe200000006ff */
[----:B------:R-:W-:Y:S01]  /*7fe0*/  FMUL.FTZ R35, R40, R31 ;  /* 0x0000001f28237220 */ /* 0x000fe20000410000 */
[----:B------:R-:W-:Y:S01]  /*7ff0*/  LOP3.LUT R5, R5, 0xffff0000, RZ, 0xc0, !PT ;  /* 0xffff000005057812 */ /* 0x000fe200078ec0ff */
[C---:B------:R-:W-:Y:S01]  /*8000*/  FMUL.FTZ R33, R4.reuse, R33 ;  /* 0x0000002104217220 */ /* 0x040fe20000410000 */
[----:B------:R-:W-:Y:S01]  /*8010*/  LOP3.LUT R7, R7, 0xffff0000, RZ, 0xc0, !PT ;  /* 0xffff000007077812 */ /* 0x000fe200078ec0ff */
[----:B------:R-:W-:Y:S01]  /*8020*/  FFMA.FTZ R27, R4, R28, -R27 ;  /* 0x0000001c041b7223 */ /* 0x000fe2000001081b */
[----:B------:R-:W-:Y:S01]  /*8030*/  FMUL.FTZ R0, R41, R9 ;  /* 0x0000000929007220 */ /* 0x000fe20000410000 */
[----:B------:R-:W-:Y:S01]  /*8040*/  FMUL.FTZ R6, R43, R11 ;  /* 0x0000000b2b067220 */ /* 0x000fe20000410000 */
[C---:B------:R-:W-:Y:S01]  /*8050*/  FMUL.FTZ R31, R36.reuse, R31 ;  /* 0x0000001f241f7220 */ /* 0x040fe20000410000 */
[----:B------:R-:W-:Y:S01]  /*8060*/  FMUL.FTZ R4, R15, R9 ;  /* 0x000000090f047220 */ /* 0x000fe20000410000 */
[----:B------:R-:W-:Y:S01]  /*8070*/  FMUL.FTZ R20, R37, R11 ;  /* 0x0000000b25147220 */ /* 0x000fe20000410000 */
[----:B------:R-:W-:Y:S01]  /*8080*/  FFMA.FTZ R35, R36, R26, -R35 ;  /* 0x0000001a24237223 */ /* 0x000fe20000010823 */
[----:B------:R-:W-:Y:S01]  /*8090*/  FFMA.FTZ R33, R12, R28, R33 ;  /* 0x0000001c0c217223 */ /* 0x000fe20000010021 */
[----:B------:R-:W-:Y:S01]  /*80a0*/  FFMA.FTZ R0, R15, R5, -R0 ;  /* 0x000000050f007223 */ /* 0x000fe20000010800 */
[----:B------:R-:W-:Y:S01]  /*80b0*/  FFMA.FTZ R14, R37, R7, -R6 ;  /* 0x00000007250e7223 */ /* 0x000fe20000010806 */
[----:B------:R-:W-:Y:S01]  /*80c0*/  FFMA.FTZ R31, R40, R26, R31 ;  /* 0x0000001a281f7223 */ /* 0x000fe2000001001f */
[----:B------:R-:W-:Y:S01]  /*80d0*/  FFMA.FTZ R12, R41, R5, R4 ;  /* 0x00000005290c7223 */ /* 0x000fe20000010004 */
[----:B------:R-:W-:Y:S01]  /*80e0*/  FFMA.FTZ R20, R43, R7, R20 ;  /* 0x000000072b147223 */ /* 0x000fe20000010014 */
        /* <DEDUP_REMOVED lines=8> */
[----:B------:R3:W-:Y:S04]  /*8170*/  STS.128 [R42+0xc400], R4 ;  /* 0x00c400042a007388 */ /* 0x0007e80000000c00 */
[----:B------:R3:W-:Y:S02]  /*8180*/  STS.128 [R13+0xc400], R8 ;  /* 0x00c400080d007388 */ /* 0x0007e40000000c00 */
.L_x_478:
[----:B------:R-:W-:Y:S05]  /*8190*/  BSYNC B0 ;  /* 0x0000000000007941 */ /* 0x000fea0003800000 */
.L_x_467:
[----:B------:R-:W-:Y:S01]  /*81a0*/  @!PT LDS RZ, [RZ] ;  /* 0x00000000fffff984 */ /* 0x000fe20000000800 */
[----:B------:R-:W-:Y:S01]  /*81b0*/  @!PT LDS RZ, [RZ] ;  /* 0x00000000fffff984 */ /* 0x000fe20000000800 */
[----:B------:R-:W-:Y:S01]  /*81c0*/  @!PT LDS RZ, [RZ] ;  /* 0x00000000fffff984 */ /* 0x000fe20000000800 */
[----:B------:R-:W-:Y:S01]  /*81d0*/  @!PT LDS RZ, [RZ] ;  /* 0x00000000fffff984 */ /* 0x000fe20000000800 */
[----:B------:R4:W-:Y:S06]  /*81e0*/  MEMBAR.ALL.CTA ;  /* 0x0000000000007992 */ /* 0x0009ec0000008000 */
[----:B----4-:R-:W4:Y:S01]  /*81f0*/  FENCE.VIEW.ASYNC.S ;  /* 0x00000000000073c6 */ /* 0x010f220000000000 */
[----:B------:R-:W-:Y:S05]  /*8200*/  WARPSYNC.ALL ;  /* 0x0000000000007948 */ /* 0x000fea0003800000 */
[----:B----4-:R-:W-:Y:S06]  /*8210*/  BAR.SYNC.DEFER_BLOCKING 0xd, 0x180 ;  /* 0x0346000000007b1d */ /* 0x010fec0000010000 */
.L_x_464:
[----:B--2---:R-:W2:Y:S02]  /*8220*/  LDL R0, [R1+0x14] ;  /* 0x0000140001007983 */ /* 0x004ea40000100800 */
[----:B--2---:R-:W-:-:S13]  /*8230*/  ISETP.NE.AND P0, PT, R0, 0x3, PT ;  /* 0x000000030000780c */ /* 0x004fda0003f05270 */
[----:B------:R-:W-:Y:S05]  /*8240*/  @!P0 BRA `(.L_x_488) ;  /* 0x0000000000048947 */ /* 0x000fea0003800000 */
[----:B------:R-:W-:Y:S01]  /*8250*/  BPT.TRAP 0x1 ;  /* 0x000000040000795c */ /* 0x000fe20000300000 */
.L_x_488:
[----:B-1----:R-:W3:Y:S01]  /*8260*/  LDL R3, [R1+0x30] ;  /* 0x0000300001037983 */ /* 0x002ee20000100800 */
[----:B------:R-:W-:Y:S01]  /*8270*/  IMAD R0, R152, 0x8, R2 ;  /* 0x0000000898007824 */ /* 0x000fe200078e0202 */
[----:B---3--:R-:W-:-:S04]  /*8280*/  SHF.L.U32 R5, R3, 0x1f, RZ ;  /* 0x0000001f03057819 */ /* 0x008fc800000006ff */
[----:B------:R1:W2:Y:S01]  /*8290*/  SYNCS.PHASECHK.TRANS64.TRYWAIT P1, [R0+URZ+0x30830], R5 ;  /* 0x03083005000075a7 */ /* 0x0002a2000802017f */
[----:B------:R-:W-:Y:S05]  /*82a0*/  @!P0 BRA `(.L_x_489) ;  /* 0x0000000000048947 */ /* 0x000fea0003800000 */
[----:B------:R-:W-:Y:S01]  /*82b0*/  BPT.TRAP 0x1 ;  /* 0x000000040000795c */ /* 0x000fe20000300000 */
.L_x_489:
[----:B------:R-:W-:Y:S01]  /*82c0*/  IADD3 R3, R2, 0x12400, RZ ;  /* 0x0001240002037810 */ /* 0x000fe20007ffe0ff */
[----:B------:R-:W-:-:S03]  /*82d0*/  IMAD R4, R29, 0x2000, R2 ;  /* 0x000020001d047824 */ /* 0x000fc600078e0202 */
[----:B------:R-:W-:Y:S02]  /*82e0*/  SHF.R.U32.HI R3, RZ, 0x4, R3 ;  /* 0x00000004ff037819 */ /* 0x000fe40000011603 */
[----:B------:R3:W-:Y:S02]  /*82f0*/  STL [R1+0x74], R4 ;  /* 0x0000740401007387 */ /* 0x0007e40000100800 */
[----:B------:R-:W-:-:S04]  /*8300*/  LOP3.LUT R3, R3, 0x3fff, RZ, 0xc0, !PT ;  /* 0x00003fff03037812 */ /* 0x000fc800078ec0ff */
[----:B------:R-:W-:Y:S01]  /*8310*/  LOP3.LUT R3, R3, 0x10000, RZ, 0xfc, !PT ;  /* 0x0001000003037812 */ /* 0x000fe200078efcff */
[----:B---3--:R-:W-:-:S04]  /*8320*/  VIADD R4, R4, 0xc400 ;  /* 0x0000c40004047836 */ /* 0x008fc80000000000 */
[----:B------:R3:W-:Y:S01]  /*8330*/  STL [R1+0x7c], R3 ;  /* 0x00007c0301007387 */ /* 0x0007e20000100800 */
[----:B------:R-:W-:-:S04]  /*8340*/  SHF.R.U32.HI R4, RZ, 0x4, R4 ;  /* 0x00000004ff047819 */ /* 0x000fc80000011604 */
[----:B------:R-:W-:Y:S01]  /*8350*/  LOP3.LUT R4, R4, 0x3fff, RZ, 0xc0, !PT ;  /* 0x00003fff04047812 */ /* 0x000fe200078ec0ff */
[----:B--2---:R-:W-:Y:S06]  /*8360*/  @P1 BRA `(.L_x_490) ;  /* 0x0000000000081947 */ /* 0x004fec0003800000 */
[----:B------:R-:W2:Y:S02]  /*8370*/  SYNCS.PHASECHK.TRANS64.TRYWAIT P1, [R0+URZ+0x30830], R5 ;  /* 0x03083005000075a7 */ /* 0x000ea4000802017f */
[----:B--2---:R-:W-:Y:S05]  /*8380*/  @!P1 BRA `(.L_x_491) ;  /* 0x0000010400a49947 */ /* 0x004fea0003800000 */
.L_x_490:
[----:B---3--:R-:W3:Y:S01]  /*8390*/  LDL R3, [R1+0x7c] ;  /* 0x00007c0001037983 */ /* 0x008ee20000100800 */
[----:B------:R-:W-:Y:S01]  /*83a0*/  LOP3.LUT R8, R4, 0x10000, RZ, 0xfc, !PT ;  /* 0x0001000004087812 */ /* 0x000fe200078efcff */
[----:B-12---:R-:W-:Y:S01]  /*83b0*/  IMAD.MOV.U32 R5, RZ, RZ, 0x40000040 ;  /* 0x40000040ff057424 */ /* 0x006fe200078e00ff */
[----:B------:R-:W-:Y:S05]  /*83c0*/  WARPSYNC.ALL ;  /* 0x0000000000007948 */ /* 0x000fea0003800000 */
[----:B------:R-:W-:Y:S01]  /*83d0*/  IMAD.MOV.U32 R9, RZ, RZ, 0x40000040 ;  /* 0x40000040ff097424 */ /* 0x000fe200078e00ff */
[----:B------:R-:W-:Y:S01]  /*83e0*/  R2UR UR7, R5 ;  /* 0x00000000050772ca */ /* 0x000fe200000e0000 */
[----:B0----5:R-:W-:Y:S01]  /*83f0*/  WARPGROUP.ARRIVE ;  /* 0x00000000000079c5 */ /* 0x021fe20000000000 */
[C---:B------:R-:W-:Y:S01]  /*8400*/  R2UR UR4, R8.reuse ;  /* 0x00000000080472ca */ /* 0x040fe200000e0000 */
[----:B------:R-:W-:Y:S01]  /*8410*/  IMAD.MOV.U32 R7, RZ, RZ, 0x40000040 ;  /* 0x40000040ff077424 */ /* 0x000fe200078e00ff */
[----:B------:R-:W-:Y:S01]  /*8420*/  R2UR UR5, R9 ;  /* 0x00000000090572ca */ /* 0x000fe200000e0000 */
[C---:B------:R-:W-:Y:S01]  /*8430*/  VIADD R12, R8.reuse, 0x2 ;  /* 0x00000002080c7836 */ /* 0x040fe20000000000 */
[----:B------:R-:W-:Y:S01]  /*8440*/  MOV R13, 0x40000040 ;  /* 0x40000040000d7802 */ /* 0x000fe20000000f00 */
[----:B------:R-:W-:Y:S01]  /*8450*/  VIADD R10, R8, 0x4 ;  /* 0x00000004080a7836 */ /* 0x000fe20000000000 */
[----:B------:R-:W-:Y:S01]  /*8460*/  STL.64 [R1+0x50], R8 ;  /* 0x0000500801007387 */ /* 0x000fe20000100a00 */
[----:B------:R-:W-:-:S02]  /*8470*/  IMAD.MOV.U32 R11, RZ, RZ, 0x40000040 ;  /* 0x40000040ff0b7424 */ /* 0x000fc400078e00ff */
[----:B------:R-:W-:Y:S01]  /*8480*/  IMAD.MOV.U32 R5, RZ, RZ, 0x40000040 ;  /* 0x40000040ff057424 */ /* 0x000fe200078e00ff */
[----:B------:R0:W-:Y:S04]  /*8490*/  STL.64 [R1+0x68], R12 ;  /* 0x0000680c01007387 */ /* 0x0001e80000100a00 */
[----:B------:R-:W-:Y:S01]  /*84a0*/  STL.64 [R1+0x60], R10 ;  /* 0x0000600a01007387 */ /* 0x000fe20000100a00 */
[----:B---3--:R-:W-:-:S04]  /*84b0*/  IMAD R4, R152, 0x600, R3 ;  /* 0x0000060098047824 */ /* 0x008fc800078e0203 */
[C---:B------:R-:W-:Y:S01]  /*84c0*/  VIADD R6, R4.reuse, 0x2 ;  /* 0x0000000204067836 */ /* 0x040fe20000000000 */
[----:B------:R-:W-:-:S13]  /*84d0*/  R2UR UR6, R4 ;  /* 0x00000000040672ca */ /* 0x000fda00000e0000 */
[----:B------:R-:W-:Y:S01]  /*84e0*/  HGMMA.64x192x16.F32.BF16 R24, gdesc[UR4], RZ, !UPT, gsb0 ;  /* 0x02e00000041879f0 */ /* 0x000fe2000c0018ff */
[----:B------:R-:W-:Y:S01]  /*84f0*/  R2UR UR6, R6 ;  /* 0x00000000060672ca */ /* 0x000fe200000e0000 */
[----:B------:R-:W-:Y:S01]  /*8500*/  VIADD R6, R4, 0x4 ;  /* 0x0000000404067836 */ /* 0x000fe20000000000 */
[----:B------:R-:W-:Y:S01]  /*8510*/  R2UR UR7, R7 ;  /* 0x00000000070772ca */ /* 0x000fe200000e0000 */
[----:B------:R-:W-:Y:S01]  /*8520*/  IMAD.MOV.U32 R7, RZ, RZ, 0x40000040 ;  /* 0x40000040ff077424 */ /* 0x000fe200078e00ff */
[----:B------:R-:W-:Y:S01]  /*8530*/  R2UR UR4, R12 ;  /* 0x000000000c0472ca */ /* 0x000fe200000e0000 */
[----:B------:R-:W-:Y:S01]  /*8540*/  VIADD R4, R4, 0x6 ;  /* 0x0000000604047836 */ /* 0x000fe20000000000 */
[----:B------:R-:W-:Y:S01]  /*8550*/  R2UR UR5, R13 ;  /* 0x000000000d0572ca */ /* 0x000fe200000e0000 */
[----:B------:R-:W-:Y:S02]  /*8560*/  WARPGROUP.DEPBAR.LE gsb0, 0x0 ;  /* 0x00008000000079c5 */ /* 0x000fe40000010000 */
[----:B------:R-:W-:-:S10]  /*8570*/  WARPGROUP.ARRIVE ;  /* 0x00000000000079c5 */ /* 0x000fd40000000000 */
[----:B------:R-:W-:Y:S01]  /*8580*/  HGMMA.64x192x16.F32.BF16 R24, gdesc[UR4], R24, gsb0 ;  /* 0x02e00000041879f0 */ /* 0x000fe20008001818 */
[----:B------:R-:W-:Y:S01]  /*8590*/  R2UR UR6, R6 ;  /* 0x00000000060672ca */ /* 0x000fe200000e0000 */
[----:B------:R-:W-:Y:S01]  /*85a0*/  VIADD R6, R8, 0x6 ;  /* 0x0000000608067836 */ /* 0x000fe20000000000 */
[----:B------:R-:W-:Y:S02]  /*85b0*/  R2UR UR7, R7 ;  /* 0x00000000070772ca */ /* 0x000fe400000e0000 */
[----:B------:R-:W-:Y:S02]  /*85c0*/  R2UR UR4, R10 ;  /* 0x000000000a0472ca */ /* 0x000fe400000e0000 */
[----:B------:R-:W-:Y:S02]  /*85d0*/  R2UR UR5, R11 ;  /* 0x000000000b0572ca */ /* 0x000fe400000e0000 */
[----:B------:R-:W-:-:S05]  /*85e0*/  MOV R7, 0x40000040 ;  /* 0x4000004000077802 */ /* 0x000fca0000000f00 */
[----:B------:R1:W-:Y:S01]  /*85f0*/  STL.64 [R1+0x58], R6 ;  /* 0x0000580601007387 */ /* 0x0003e20000100a00 */
[----:B------:R-:W-:Y:S02]  /*8600*/  WARPGROUP.DEPBAR.LE gsb0, 0x0 ;  /* 0x00008000000079c5 */ /* 0x000fe40000010000 */
[----:B------:R-:W-:-:S06]  /*8610*/  WARPGROUP.ARRIVE ;  /* 0x00000000000079c5 */ /* 0x000fcc0000000000 */
[----:B------:R-:W-:Y:S01]  /*8620*/  HGMMA.64x192x16.F32.BF16 R24, gdesc[UR4], R24, gsb0 ;  /* 0x02e00000041879f0 */ /* 0x000fe20008001818 */
[----:B------:R-:W-:Y:S02]  /*8630*/  R2UR UR7, R5 ;  /* 0x00000000050772ca */ /* 0x000fe400000e0000 */
[----:B------:R-:W2:Y:S01]  /*8640*/  LDL R5, [R1+0xa8] ;  /* 0x0000a80001057983 */ /* 0x000ea20000100800 */
[----:B------:R-:W-:Y:S02]  /*8650*/  R2UR UR6, R4 ;  /* 0x00000000040672ca */ /* 0x000fe400000e0000 */
[----:B------:R-:W-:Y:S02]  /*8660*/  R2UR UR4, R6 ;  /* 0x00000000060472ca */ /* 0x000fe400000e0000 */
[----:B------:R-:W-:Y:S01]  /*8670*/  R2UR UR5, R7 ;  /* 0x00000000070572ca */ /* 0x000fe200000e0000 */
[----:B------:R-:W-:Y:S02]  /*8680*/  WARPGROUP.DEPBAR.LE gsb0, 0x0 ;  /* 0x00008000000079c5 */ /* 0x000fe40000010000 */
[----:B------:R-:W-:-:S10]  /*8690*/  WARPGROUP.ARRIVE ;  /* 0x00000000000079c5 */ /* 0x000fd40000000000 */
[----:B------:R-:W-:Y:S01]  /*86a0*/  HGMMA.64x192x16.F32.BF16 R24, gdesc[UR4], R24, gsb0 ;  /* 0x02e00000041879f0 */ /* 0x000fe20008001818 */
[----:B------:R-:W-:Y:S01]  /*86b0*/  ULDC UR4, c[0x0][0x9d8] ;  /* 0x0002760000047ab9 */ /* 0x000fe20000000800 */
[----:B------:R-:W-:Y:S01]  /*86c0*/  ULDC UR5, c[0x0][0x988] ;  /* 0x0002620000057ab9 */ /* 0x000fe20000000800 */
[----:B------:R-:W-:Y:S02]  /*86d0*/  WARPGROUP.DEPBAR.LE gsb0, 0x0 ;  /* 0x00008000000079c5 */ /* 0x000fe40000010000 */
[----:B------:R-:W-:Y:S01]  /*86e0*/  FMUL.FTZ R126, R24, UR4 ;  /* 0x00000004187e7c20 */ /* 0x000fe20008410000 */
[----:B0-----:R-:W-:Y:S01]  /*86f0*/  FMUL.FTZ R12, R26, UR4 ;  /* 0x000000041a0c7c20 */ /* 0x001fe20008410000 */
[----:B------:R-:W-:Y:S01]  /*8700*/  FMUL.FTZ R124, R25, UR4 ;  /* 0x00000004197c7c20 */ /* 0x000fe20008410000 */
[----:B------:R-:W-:Y:S01]  /*8710*/  FMUL.FTZ R120, R33, UR4 ;  /* 0x0000000421787c20 */ /* 0x000fe20008410000 */
[----:B------:R-:W-:Y:S01]  /*8720*/  FMUL.FTZ R25, R35, UR4 ;  /* 0x0000000423197c20 */ /* 0x000fe20008410000 */
[----:B-1----:R-:W-:Y:S01]  /*8730*/  FMUL.FTZ R7, R48, UR4 ;  /* 0x0000000430077c20 */ /* 0x002fe20008410000 */
[----:B------:R-:W-:Y:S01]  /*8740*/  MUFU.TANH R126, R126 ;  /* 0x0000007e007e7308 */ /* 0x000fe20000002400 */
[----:B------:R-:W-:Y:S01]  /*8750*/  FMUL.FTZ R48, R51, UR4 ;  /* 0x0000000433307c20 */ /* 0x000fe20008410000 */
[----:B------:R-:W-:Y:S01]  /*8760*/  FMUL.FTZ R51, R55, UR4 ;  /* 0x0000000437337c20 */ /* 0x000fe20008410000 */
[----:B------:R-:W-:Y:S01]  /*8770*/  FMUL.FTZ R122, R29, UR4 ;  /* 0x000000041d7a7c20 */ /* 0x000fe20008410000 */
[----:B------:R-:W-:Y:S01]  /*8780*/  FMUL.FTZ R15, R31, UR4 ;  /* 0x000000041f0f7c20 */ /* 0x000fe20008410000 */
[----:B------:R-:W-:-:S03]  /*8790*/  FMUL.FTZ R55, R66, UR4 ;  /* 0x0000000442377c20 */ /* 0x000fc60008410000 */
[----:B------:R-:W0:Y:S01]  /*87a0*/  MUFU.TANH R12, R12 ;  /* 0x0000000c000c7308 */ /* 0x000e220000002400 */
[----:B------:R-:W-:Y:S01]  /*87b0*/  FMUL.FTZ R4, R44, UR4 ;  /* 0x000000042c047c20 */ /* 0x000fe20008410000 */
[----:B--2---:R-:W-:Y:S02]  /*87c0*/  IMAD.IADD R66, R5, 0x1, R127 ;  /* 0x0000000105427824 */ /* 0x004fe400078e027f */
[----:B------:R-:W-:Y:S01]  /*87d0*/  FMUL.FTZ R125, R28, UR4 ;  /* 0x000000041c7d7c20 */ /* 0x000fe20008410000 */
[----:B------:R-:W-:-:S03]  /*87e0*/  FMUL.FTZ R3, R40, UR4 ;  /* 0x0000000428037c20 */ /* 0x000fc60008410000 */
[----:B------:R-:W-:Y:S01]  /*87f0*/  MUFU.TANH R120, R120 ;  /* 0x0000007800787308 */ /* 0x000fe20000002400 */
[----:B------:R-:W-:-:S07]  /*8800*/  IMAD R5, R155, -0xc0, R66 ;  /* 0xffffff409b057824 */ /* 0x000fce00078e0242 */
[----:B------:R-:W1:Y:S01]  /*8810*/  MUFU.TANH R25, R25 ;  /* 0x0000001900197308 */ /* 0x000e620000002400 */
[----:B------:R-:W-:Y:S01]  /*8820*/  FMUL.FTZ R123, R32, UR4 ;  /* 0x00000004207b7c20 */ /* 0x000fe20008410000 */
[----:B------:R-:W-:-:S06]  /*8830*/  ISETP.GT.AND P3, PT, R5, RZ, PT ;  /* 0x000000ff0500720c */ /* 0x000fcc0003f64270 */
[----:B------:R-:W2:Y:S01]  /*8840*/  MUFU.TANH R124, R124 ;  /* 0x0000007c007c7308 */ /* 0x000ea20000002400 */
[----:B------:R-:W-:-:S07]  /*8850*/  FMUL.FTZ R13, R27, UR4 ;  /* 0x000000041b0d7c20 */ /* 0x000fce0008410000 */
[----:B------:R-:W-:Y:S08]  /*8860*/  MUFU.TANH R122, R122 ;  /* 0x0000007a007a7308 */ /* 0x000ff00000002400 */
[----:B------:R-:W3:Y:S01]  /*8870*/  MUFU.TANH R15, R15 ;  /* 0x0000000f000f7308 */ /* 0x000ee20000002400 */
[----:B0-----:R-:W-:-:S07]  /*8880*/  FSEL R12, R12, -INF , P3 ;  /* 0xff8000000c0c7808 */ /* 0x001fce0001800000 */
[----:B------:R-:W0:Y:S01]  /*8890*/  MUFU.TANH R4, R4 ;  /* 0x0000000400047308 */ /* 0x000e220000002400 */
[----:B------:R-:W-:-:S07]  /*88a0*/  FSEL R126, R126, -INF , P3 ;  /* 0xff8000007e7e7808 */ /* 0x000fce0001800000 */
[----:B------:R-:W4:Y:S01]  /*88b0*/  MUFU.TANH R125, R125 ;  /* 0x0000007d007d7308 */ /* 0x000f220000002400 */
[----:B------:R-:W-:Y:S01]  /*88c0*/  ISETP.GT.AND P3, PT, R5, 0x11, PT ;  /* 0x000000110500780c */ /* 0x000fe20003f64270 */
[----:B------:R-:W-:-:S06]  /*88d0*/  FMUL.FTZ R14, R30, UR4 ;  /* 0x000000041e0e7c20 */ /* 0x000fcc0008410000 */
[----:B------:R-:W4:Y:S01]  /*88e0*/  MUFU.TANH R3, R3 ;  /* 0x0000000300037308 */ /* 0x000f220000002400 */
[C---:B------:R-:W-:Y:S01]  /*88f0*/  ISETP.GT.AND P4, PT, R5.reuse, 0x1, PT ;  /* 0x000000010500780c */ /* 0x040fe20003f84270 */
[----:B------:R-:W-:Y:S01]  /*8900*/  FMUL.FTZ R121, R36, UR4 ;  /* 0x0000000424797c20 */ /* 0x000fe20008410000 */
[----:B------:R-:W-:Y:S01]  /*8910*/  ISETP.GT.AND P1, PT, R5, 0x9, PT ;  /* 0x000000090500780c */ /* 0x000fe20003f24270 */
[----:B------:R-:W-:Y:S01]  /*8920*/  FMUL.FTZ R30, R46, UR4 ;  /* 0x000000042e1e7c20 */ /* 0x000fe20008410000 */
[----:B-1----:R-:W-:-:S03]  /*8930*/  FSEL R25, R25, -INF , P3 ;  /* 0xff80000019197808 */ /* 0x002fc60001800000 */
[----:B------:R-:W1:Y:S01]  /*8940*/  MUFU.TANH R123, R123 ;  /* 0x0000007b007b7308 */ /* 0x000e620000002400 */
[----:B------:R-:W-:Y:S01]  /*8950*/  FSEL R120, R120, -INF , P3 ;  /* 0xff80000078787808 */ /* 0x000fe20001800000 */
[----:B------:R-:W-:Y:S01]  /*8960*/  FMUL.FTZ R46, R68, UR4 ;  /* 0x00000004442e7c20 */ /* 0x000fe20008410000 */
[----:B------:R-:W-:Y:S01]  /*8970*/  ISETP.GT.AND P3, PT, R5, 0x28, PT ;  /* 0x000000280500780c */ /* 0x000fe20003f64270 */
[----:B------:R-:W-:Y:S01]  /*8980*/  FMUL.FTZ R6, R37, UR4 ;  /* 0x0000000425067c20 */ /* 0x000fe20008410000 */
[----:B------:R-:W-:-:S03]  /*8990*/  ISETP.GT.AND P5, PT, R5, 0x8, PT ;  /* 0x000000080500780c */ /* 0x000fc60003fa4270 */
[----:B------:R-:W1:Y:S01]  /*89a0*/  MUFU.TANH R13, R13 ;  /* 0x0000000d000d7308 */ /* 0x000e620000002400 */
[----:B--2---:R-:W-:Y:S01]  /*89b0*/  FSEL R124, R124, -INF , P4 ;  /* 0xff8000007c7c7808 */ /* 0x004fe20002000000 */
[----:B------:R-:W-:Y:S01]  /*89c0*/  FMUL.FTZ R68, R79, UR4 ;  /* 0x000000044f447c20 */ /* 0x000fe20008410000 */
[----:B------:R-:W-:Y:S01]  /*89d0*/  FMUL.FTZ R79, R91, UR4 ;  /* 0x000000045b4f7c20 */ /* 0x000fe20008410000 */
[----:B---3--:R-:W-:Y:S02]  /*89e0*/  FSEL R15, R15, -INF , P1 ;  /* 0xff8000000f0f7808 */ /* 0x008fe40000800000 */
[----:B------:R-:W-:Y:S02]  /*89f0*/  FSEL R122, R122, -INF , P1 ;  /* 0xff8000007a7a7808 */ /* 0x000fe40000800000 */
[----:B------:R-:W2:Y:S01]  /*8a00*/  MUFU.TANH R14, R14 ;  /* 0x0000000e000e7308 */ /* 0x000ea20000002400 */
[----:B------:R-:W-:Y:S01]  /*8a10*/  ISETP.GT.AND P1, PT, R5, 0x20, PT ;  /* 0x000000200500780c */ /* 0x000fe20003f24270 */
[----:B------:R-:W-:Y:S01]  /*8a20*/  FMUL.FTZ R24, R34, UR4 ;  /* 0x0000000422187c20 */ /* 0x000fe20008410000 */
[----:B0-----:R-:W-:-:S02]  /*8a30*/  FSEL R91, R4, -INF , P3 ;  /* 0xff800000045b7808 */ /* 0x001fc40001800000 */
[----:B----4-:R-:W-:Y:S02]  /*8a40*/  FSEL R125, R125, -INF , P5 ;  /* 0xff8000007d7d7808 */ /* 0x010fe40002800000 */
[----:B------:R-:W-:Y:S01]  /*8a50*/  FMNMX.FTZ R4, R126, R124, !PT ;  /* 0x0000007c7e047209 */ /* 0x000fe20007810000 */
[----:B------:R-:W0:Y:S01]  /*8a60*/  MUFU.TANH R121, R121 ;  /* 0x0000007900797308 */ /* 0x000e220000002400 */
[----:B------:R-:W-:Y:S01]  /*8a70*/  FMUL.FTZ R35, R93, UR4 ;  /* 0x000000045d237c20 */ /* 0x000fe20008410000 */
[----:B------:R-:W-:Y:S01]  /*8a80*/  FSEL R93, R3, -INF , P1 ;  /* 0xff800000035d7808 */ /* 0x000fe20000800000 */
[----:B------:R-:W-:Y:S01]  /*8a90*/  FMUL.FTZ R8, R41, UR4 ;  /* 0x0000000429087c20 */ /* 0x000fe20008410000 */
[----:B------:R-:W-:Y:S02]  /*8aa0*/  ISETP.GT.AND P2, PT, R5, 0x10, PT ;  /* 0x000000100500780c */ /* 0x000fe40003f44270 */
[----:B------:R-:W-:Y:S02]  /*8ab0*/  FMNMX.FTZ R3, R125, R4, !PT ;  /* 0x000000047d037209 */ /* 0x000fe40007810000 */
[----:B------:R-:W3:Y:S01]  /*8ac0*/  MUFU.TANH R6, R6 ;  /* 0x0000000600067308 */ /* 0x000ee20000002400 */
[----:B------:R-:W-:Y:S01]  /*8ad0*/  FMUL.FTZ R26, R38, UR4 ;  /* 0x00000004261a7c20 */ /* 0x000fe20008410000 */
[----:B-1----:R-:W-:-:S02]  /*8ae0*/  FSEL R123, R123, -INF , P2 ;  /* 0xff8000007b7b7808 */ /* 0x002fc40001000000 */
[----:B------:R-:W-:-:S04]  /*8af0*/  FMNMX.FTZ R4, R122, R3, !PT ;  /* 0x000000037a047209 */ /* 0x000fc80007810000 */
[----:B------:R-:W1:Y:S01]  /*8b00*/  MUFU.TANH R24, R24 ;  /* 0x0000001800187308 */ /* 0x000e620000002400 */
[----:B------:R-:W-:Y:S01]  /*8b10*/  FSEL R13, R13, -INF , P4 ;  /* 0xff8000000d0d7808 */ /* 0x000fe20002000000 */
[----:B------:R-:W-:Y:S01]  /*8b20*/  FMUL.FTZ R27, R39, UR4 ;  /* 0x00000004271b7c20 */ /* 0x000fe20008410000 */
[----:B------:R-:W-:Y:S01]  /*8b30*/  ISETP.GT.AND P4, PT, R5, 0x18, PT ;  /* 0x000000180500780c */ /* 0x000fe20003f84270 */
[----:B------:R-:W-:Y:S01]  /*8b40*/  FMUL.FTZ R10, R45, UR4 ;  /* 0x000000042d0a7c20 */ /* 0x000fe20008410000 */
[----:B------:R-:W-:-:S03]  /*8b50*/  FMNMX.FTZ R3, R123, R4, !PT ;  /* 0x000000047b037209 */ /* 0x000fc60007810000 */
[----:B------:R-:W4:Y:S01]  /*8b60*/  MUFU.TANH R8, R8 ;  /* 0x0000000800087308 */ /* 0x000f220000002400 */
[----:B--2---:R-:W-:Y:S01]  /*8b70*/  FSEL R14, R14, -INF , P5 ;  /* 0xff8000000e0e7808 */ /* 0x004fe20002800000 */
[----:B------:R-:W-:Y:S01]  /*8b80*/  FMUL.FTZ R28, R42, UR4 ;  /* 0x000000042a1c7c20 */ /* 0x000fe20008410000 */
[----:B------:R-:W-:Y:S02]  /*8b90*/  ISETP.GT.AND P5, PT, R5, 0x19, PT ;  /* 0x000000190500780c */ /* 0x000fe40003fa4270 */
[----:B0-----:R-:W-:-:S03]  /*8ba0*/  FSEL R121, R121, -INF , P4 ;  /* 0xff80000079797808 */ /* 0x001fc60002000000 */
[----:B------:R-:W0:Y:S01]  /*8bb0*/  MUFU.TANH R26, R26 ;  /* 0x0000001a001a7308 */ /* 0x000e220000002400 */
[----:B------:R-:W-:Y:S01]  /*8bc0*/  FMNMX.FTZ R4, R120, R3, !PT ;  /* 0x0000000378047209 */ /* 0x000fe20007810000 */
[----:B------:R-:W-:Y:S01]  /*8bd0*/  FMUL.FTZ R33, R92, UR4 ;  /* 0x000000045c217c20 */ /* 0x000fe20008410000 */
[----:B------:R-:W-:Y:S01]  /*8be0*/  FMUL.FTZ R29, R43, UR4 ;  /* 0x000000042b1d7c20 */ /* 0x000fe20008410000 */
[----:B---3--:R-:W-:Y:S01]  /*8bf0*/  FSEL R92, R6, -INF , P5 ;  /* 0xff800000065c7808 */ /* 0x008fe20002800000 */
[----:B------:R-:W-:Y:S01]  /*8c00*/  FMUL.FTZ R32, R49, UR4 ;  /* 0x0000000431207c20 */ /* 0x000fe20008410000 */
[----:B------:R-:W-:Y:S02]  /*8c10*/  FMNMX.FTZ R3, R121, R4, !PT ;  /* 0x0000000479037209 */ /* 0x000fe40007810000 */
[----:B------:R-:W2:Y:S01]  /*8c20*/  MUFU.TANH R27, R27 ;  /* 0x0000001b001b7308 */ /* 0x000ea20000002400 */
[----:B-1----:R-:W-:Y:S01]  /*8c30*/  FSEL R24, R24, -INF , P2 ;  /* 0xff80000018187808 */ /* 0x002fe20001000000 */
[----:B------:R-:W-:Y:S01]  /*8c40*/  FMUL.FTZ R9, R52, UR4 ;  /* 0x0000000434097c20 */ /* 0x000fe20008410000 */
[----:B------:R-:W-:-:S05]  /*8c50*/  ISETP.GT.AND P2, PT, R5, 0x21, PT ;  /* 0x000000210500780c */ /* 0x000fca0003f44270 */
[----:B------:R-:W1:Y:S01]  /*8c60*/  MUFU.TANH R10, R10 ;  /* 0x0000000a000a7308 */ /* 0x000e620000002400 */
[----:B------:R-:W-:Y:S01]  /*8c70*/  FMNMX.FTZ R4, R92, R3, !PT ;  /* 0x000000035c047209 */ /* 0x000fe20007810000 */
[----:B------:R-:W-:Y:S01]  /*8c80*/  FMUL.FTZ R52, R58, UR4 ;  /* 0x000000043a347c20 */ /* 0x000fe20008410000 */
[----:B------:R-:W-:-:S05]  /*8c90*/  FMUL.FTZ R58, R67, UR4 ;  /* 0x00000004433a7c20 */ /* 0x000fca0008410000 */
[----:B------:R-:W3:Y:S01]  /*8ca0*/  MUFU.TANH R28, R28 ;  /* 0x0000001c001c7308 */ /* 0x000ee20000002400 */
[----:B------:R-:W-:Y:S01]  /*8cb0*/  FMUL.FTZ R67, R82, UR4 ;  /* 0x0000000452437c20 */ /* 0x000fe20008410000 */
[----:B------:R-:W-:Y:S01]  /*8cc0*/  FMUL.FTZ R31, R47, UR4 ;  /* 0x000000042f1f7c20 */ /* 0x000fe20008410000 */
[----:B----4-:R-:W-:-:S05]  /*8cd0*/  FSEL R82, R8, -INF , P2 ;  /* 0xff80000008527808 */ /* 0x010fca0001000000 */
[----:B------:R-:W4:Y:S01]  /*8ce0*/  MUFU.TANH R7, R7 ;  /* 0x0000000700077308 */ /* 0x000f220000002400 */
[----:B------:R-:W-:Y:S01]  /*8cf0*/  FMNMX.FTZ R3, R93, R4, !PT ;  /* 0x000000045d037209 */ /* 0x000fe20007810000 */
[----:B------:R-:W-:Y:S01]  /*8d00*/  FMUL.FTZ R34, R53, UR4 ;  /* 0x0000000435227c20 */ /* 0x000fe20008410000 */
[----:B0-----:R-:W-:-:S05]  /*8d10*/  FSEL R26, R26, -INF , P4 ;  /* 0xff8000001a1a7808 */ /* 0x001fca0002000000 */
[----:B------:R-:W0:Y:S01]  /*8d20*/  MUFU.TANH R29, R29 ;  /* 0x0000001d001d7308 */ /* 0x000e220000002400 */
[----:B------:R-:W-:Y:S01]  /*8d30*/  FMUL.FTZ R49, R50, UR4 ;  /* 0x0000000432317c20 */ /* 0x000fe20008410000 */
[----:B------:R-:W-:-:S06]  /*8d40*/  ISETP.GT.AND P4, PT, R5, 0x29, PT ;  /* 0x000000290500780c */ /* 0x000fcc0003f84270 */
[----:B------:R-:W0:Y:S01]  /*8d50*/  MUFU.TANH R32, R32 ;  /* 0x0000002000207308 */ /* 0x000e220000002400 */
[----:B------:R-:W-:Y:S01]  /*8d60*/  FMNMX.FTZ R4, R82, R3, !PT ;  /* 0x0000000352047209 */ /* 0x000fe20007810000 */
[----:B------:R-:W-:Y:S01]  /*8d70*/  FMUL.FTZ R20, R56, UR4 ;  /* 0x0000000438147c20 */ /* 0x000fe20008410000 */
[----:B------:R-:W-:Y:S01]  /*8d80*/  FMUL.FTZ R37, R61, UR4 ;  /* 0x000000043d257c20 */ /* 0x000fe20008410000 */
[----:B------:R-:W-:-:S04]  /*8d90*/  FMUL.FTZ R61, R64, UR4 ;  /* 0x00000004403d7c20 */ /* 0x000fc80008410000 */
[----:B------:R-:W0:Y:S01]  /*8da0*/  MUFU.TANH R30, R30 ;  /* 0x0000001e001e7308 */ /* 0x000e220000002400 */
[----:B------:R-:W-:Y:S01]  /*8db0*/  FMUL.FTZ R64, R78, UR4 ;  /* 0x000000044e407c20 */ /* 0x000fe20008410000 */
[----:B--2---:R-:W-:-:S06]  /*8dc0*/  FSEL R27, R27, -INF , P5 ;  /* 0xff8000001b1b7808 */ /* 0x004fcc0002800000 */
[----:B------:R-:W2:Y:S01]  /*8dd0*/  MUFU.TANH R9, R9 ;  /* 0x0000000900097308 */ /* 0x000ea20000002400 */
[----:B------:R-:W-:Y:S01]  /*8de0*/  ISETP.GT.AND P5, PT, R5, 0x30, PT ;  /* 0x000000300500780c */ /* 0x000fe20003fa4270 */
[----:B------:R-:W-:Y:S01]  /*8df0*/  FMUL.FTZ R36, R57, UR4 ;  /* 0x0000000439247c20 */ /* 0x000fe20008410000 */
[----:B-1----:R-:W-:Y:S02]  /*8e00*/  FSEL R78, R10, -INF , P4 ;  /* 0xff8000000a4e7808 */ /* 0x002fe40002000000 */
[----:B------:R-:W-:-:S03]  /*8e10*/  FMNMX.FTZ R3, R91, R4, !PT ;  /* 0x000000045b037209 */ /* 0x000fc60007810000 */
[----:B------:R-:W1:Y:S01]  /*8e20*/  MUFU.TANH R31, R31 ;  /* 0x0000001f001f7308 */ /* 0x000e620000002400 */
[----:B------:R-:W-:Y:S01]  /*8e30*/  FMUL.FTZ R41, R81, UR4 ;  /* 0x0000000451297c20 */ /* 0x000fe20008410000 */
[----:B---3--:R-:W-:Y:S01]  /*8e40*/  FSEL R28, R28, -INF , P1 ;  /* 0xff8000001c1c7808 */ /* 0x008fe20000800000 */
[----:B------:R-:W-:-:S05]  /*8e50*/  FMUL.FTZ R50, R54, UR4 ;  /* 0x0000000436327c20 */ /* 0x000fca0008410000 */
[----:B------:R-:W3:Y:S01]  /*8e60*/  MUFU.TANH R34, R34 ;  /* 0x0000002200227308 */ /* 0x000ee20000002400 */
[----:B------:R-:W-:Y:S01]  /*8e70*/  FMUL.FTZ R11, R60, UR4 ;  /* 0x000000043c0b7c20 */ /* 0x000fe20008410000 */
[----:B------:R-:W-:Y:S02]  /*8e80*/  ISETP.GT.AND P1, PT, R5, 0x31, PT ;  /* 0x000000310500780c */ /* 0x000fe40003f24270 */
[----:B----4-:R-:W-:Y:S02]  /*8e90*/  FSEL R81, R7, -INF , P5 ;  /* 0xff80000007517808 */ /* 0x010fe40002800000 */
[----:B------:R-:W-:Y:S02]  /*8ea0*/  FMNMX.FTZ R4, R78, R3, !PT ;  /* 0x000000034e047209 */ /* 0x000fe40007810000 */
[----:B------:R-:W4:Y:S01]  /*8eb0*/  MUFU.TANH R49, R49 ;  /* 0x0000003100317308 */ /* 0x000f220000002400 */
[----:B------:R-:W-:Y:S01]  /*8ec0*/  FMUL.FTZ R60, R74, UR4 ;  /* 0x000000044a3c7c20 */ /* 0x000fe20008410000 */
[----:B0-----:R-:W-:-:S06]  /*8ed0*/  FSEL R29, R29, -INF , P2 ;  /* 0xff8000001d1d7808 */ /* 0x001fcc0001000000 */
[----:B------:R-:W0:Y:S01]  /*8ee0*/  MUFU.TANH R20, R20 ;  /* 0x0000001400147308 */ /* 0x000e220000002400 */
[----:B------:R-:W-:Y:S02]  /*8ef0*/  ISETP.GT.AND P2, PT, R5, 0x38, PT ;  /* 0x000000380500780c */ /* 0x000fe40003f44270 */
[----:B------:R-:W-:Y:S02]  /*8f00*/  FSEL R74, R32, -INF , P1 ;  /* 0xff800000204a7808 */ /* 0x000fe40000800000 */
[----:B------:R-:W-:-:S03]  /*8f10*/  FMNMX.FTZ R7, R81, R4, !PT ;  /* 0x0000000451077209 */ /* 0x000fc60007810000 */
[----:B------:R-:W0:Y:S01]  /*8f20*/  MUFU.TANH R48, R48 ;  /* 0x0000003000307308 */ /* 0x000e220000002400 */
[----:B------:R-:W-:Y:S01]  /*8f30*/  FMUL.FTZ R43, R77, UR4 ;  /* 0x000000044d2b7c20 */ /* 0x000fe20008410000 */
[----:B------:R-:W-:-:S06]  /*8f40*/  FSEL R30, R30, -INF , P3 ;  /* 0xff8000001e1e7808 */ /* 0x000fcc0001800000 */
[----:B------:R-:W0:Y:S01]  /*8f50*/  MUFU.TANH R36, R36 ;  /* 0x0000002400247308 */ /* 0x000e220000002400 */
[----:B------:R-:W-:Y:S02]  /*8f60*/  ISETP.GT.AND P3, PT, R5, 0x39, PT ;  /* 0x000000390500780c */ /* 0x000fe40003f64270 */
[----:B--2---:R-:W-:Y:S02]  /*8f70*/  FSEL R77, R9, -INF , P2 ;  /* 0xff800000094d7808 */ /* 0x004fe40001000000 */
[----:B------:R-:W-:-:S03]  /*8f80*/  FMNMX.FTZ R4, R74, R7, !PT ;  /* 0x000000074a047209 */ /* 0x000fc60007810000 */
[----:B------:R-:W2:Y:S01]  /*8f90*/  MUFU.TANH R50, R50 ;  /* 0x0000003200327308 */ /* 0x000ea20000002400 */
[----:B------:R-:W-:Y:S01]  /*8fa0*/  FMUL.FTZ R47, R69, UR4 ;  /* 0x00000004452f7c20 */ /* 0x000fe20008410000 */
[----:B-1----:R-:W-:-:S06]  /*8fb0*/  FSEL R31, R31, -INF , P4 ;  /* 0xff8000001f1f7808 */ /* 0x002fcc0002000000 */
[----:B------:R-:W1:Y:S01]  /*8fc0*/  MUFU.TANH R11, R11 ;  /* 0x0000000b000b7308 */ /* 0x000e620000002400 */
[----:B------:R-:W-:Y:S01]  /*8fd0*/  FMUL.FTZ R53, R59, UR4 ;  /* 0x000000043b357c20 */ /* 0x000fe20008410000 */
[----:B------:R-:W-:Y:S01]  /*8fe0*/  FMUL.FTZ R54, R62, UR4 ;  /* 0x000000043e367c20 */ /* 0x000fe20008410000 */
[----:B------:R-:W-:Y:S01]  /*8ff0*/  ISETP.GT.AND P4, PT, R5, 0x40, PT ;  /* 0x000000400500780c */ /* 0x000fe20003f84270 */
[----:B------:R-:W-:Y:S01]  /*9000*/  FMUL.FTZ R62, R65, UR4 ;  /* 0x00000004413e7c20 */ /* 0x000fe20008410000 */
[----:B---3--:R-:W-:-:S03]  /*9010*/  FSEL R69, R34, -INF , P3 ;  /* 0xff80000022457808 */ /* 0x008fc60001800000 */
[----:B------:R-:W3:Y:S01]  /*9020*/  MUFU.TANH R51, R51 ;  /* 0x0000003300337308 */ /* 0x000ee20000002400 */
[----:B------:R-:W-:Y:S01]  /*9030*/  FMNMX.FTZ R4, R77, R4, !PT ;  /* 0x000000044d047209 */ /* 0x000fe20007810000 */
[----:B------:R-:W-:Y:S01]  /*9040*/  FMUL.FTZ R45, R73, UR4 ;  /* 0x00000004492d7c20 */ /* 0x000fe20008410000 */
[----:B----4-:R-:W-:-:S05]  /*9050*/  FSEL R49, R49, -INF , P5 ;  /* 0xff80000031317808 */ /* 0x010fca0002800000 */
[----:B------:R-:W4:Y:S01]  /*9060*/  MUFU.TANH R37, R37 ;  /* 0x0000002500257308 */ /* 0x000f220000002400 */
[----:B------:R-:W-:Y:S02]  /*9070*/  ISETP.GT.AND P5, PT, R5, 0x41, PT ;  /* 0x000000410500780c */ /* 0x000fe40003fa4270 */
[----:B0-----:R-:W-:Y:S02]  /*9080*/  FSEL R73, R20, -INF , P4 ;  /* 0xff80000014497808 */ /* 0x001fe40002000000 */
[----:B------:R-:W-:-:S03]  /*9090*/  FMNMX.FTZ R4, R69, R4, !PT ;  /* 0x0000000445047209 */ /* 0x000fc60007810000 */
[----:B------:R-:W0:Y:S01]  /*90a0*/  MUFU.TANH R52, R52 ;  /* 0x0000003400347308 */ /* 0x000e220000002400 */
[----:B------:R-:W-:Y:S01]  /*90b0*/  FSEL R48, R48, -INF , P1 ;  /* 0xff80000030307808 */ /* 0x000fe20000800000 */
[----:B------:R-:W-:Y:S01]  /*90c0*/  FMUL.FTZ R56, R63, UR4 ;  /* 0x000000043f387c20 */ /* 0x000fe20008410000 */
[----:B------:R-:W-:-:S05]  /*90d0*/  ISETP.GT.AND P1, PT, R5, 0x48, PT ;  /* 0x000000480500780c */ /* 0x000fca0003f24270 */
[----:B------:R-:W0:Y:S01]  /*90e0*/  MUFU.TANH R61, R61 ;  /* 0x0000003d003d7308 */ /* 0x000e220000002400 */
[----:B------:R-:W-:Y:S02]  /*90f0*/  FSEL R65, R36, -INF , P5 ;  /* 0xff80000024417808 */ /* 0x000fe40002800000 */
[----:B------:R-:W-:-:S05]  /*9100*/  FMNMX.FTZ R4, R73, R4, !PT ;  /* 0x0000000449047209 */ /* 0x000fca0007810000 */
[----:B------:R-:W0:Y:S01]  /*9110*/  MUFU.TANH R53, R53 ;  /* 0x0000003500357308 */ /* 0x000e220000002400 */
[----:B--2---:R-:W-:Y:S02]  /*9120*/  FSEL R50, R50, -INF , P2 ;  /* 0xff80000032327808 */ /* 0x004fe40001000000 */
[----:B-1----:R-:W-:-:S05]  /*9130*/  FSEL R66, R11, -INF , P1 ;  /* 0xff8000000b427808 */ /* 0x002fca0000800000 */
[----:B------:R-:W1:Y:S01]  /*9140*/  MUFU.TANH R62, R62 ;  /* 0x0000003e003e7308 */ /* 0x000e620000002400 */
[----:B------:R-:W-:Y:S01]  /*9150*/  ISETP.GT.AND P2, PT, R5, 0x49, PT ;  /* 0x000000490500780c */ /* 0x000fe20003f44270 */
[----:B------:R-:W-:Y:S01]  /*9160*/  FMUL.FTZ R44, R72, UR4 ;  /* 0x00000004482c7c20 */ /* 0x000fe20008410000 */
[----:B------:R-:W-:-:S05]  /*9170*/  FMNMX.FTZ R11, R65, R4, !PT ;  /* 0x00000004410b7209 */ /* 0x000fca0007810000 */
[----:B------:R-:W2:Y:S01]  /*9180*/  MUFU.TANH R54, R54 ;  /* 0x0000003600367308 */ /* 0x000ea20000002400 */
[----:B------:R-:W-:Y:S01]  /*9190*/  FMUL.FTZ R57, R70, UR4 ;  /* 0x0000000446397c20 */ /* 0x000fe20008410000 */
[----:B---3--:R-:W-:-:S06]  /*91a0*/  FSEL R51, R51, -INF , P3 ;  /* 0xff80000033337808 */ /* 0x008fcc0001800000 */
[----:B------:R-:W3:Y:S01]  /*91b0*/  MUFU.TANH R46, R46 ;  /* 0x0000002e002e7308 */ /* 0x000ee20000002400 */
[----:B------:R-:W-:Y:S02]  /*91c0*/  ISETP.GT.AND P3, PT, R5, 0x50, PT ;  /* 0x000000500500780c */ /* 0x000fe40003f64270 */
[----:B----4-:R-:W-:Y:S02]  /*91d0*/  FSEL R70, R37, -INF , P2 ;  /* 0xff80000025467808 */ /* 0x010fe40001000000 */
[----:B------:R-:W-:-:S03]  /*91e0*/  FMNMX.FTZ R11, R66, R11, !PT ;  /* 0x0000000b420b7209 */ /* 0x000fc60007810000 */
[----:B------:R-:W4:Y:S01]  /*91f0*/  MUFU.TANH R56, R56 ;  /* 0x0000003800387308 */ /* 0x000f220000002400 */
[----:B0-----:R-:W-:Y:S01]  /*9200*/  FSEL R52, R52, -INF , P4 ;  /* 0xff80000034347808 */ /* 0x001fe20002000000 */
[----:B------:R-:W-:Y:S01]  /*9210*/  FMUL.FTZ R42, R76, UR4 ;  /* 0x000000044c2a7c20 */ /* 0x000fe20008410000 */
[----:B------:R-:W-:-:S05]  /*9220*/  ISETP.GT.AND P4, PT, R5, 0x51, PT ;  /* 0x000000510500780c */ /* 0x000fca0003f84270 */
[----:B------:R-:W0:Y:S01]  /*9230*/  MUFU.TANH R47, R47 ;  /* 0x0000002f002f7308 */ /* 0x000e220000002400 */
[----:B------:R-:W-:Y:S02]  /*9240*/  FSEL R61, R61, -INF , P3 ;  /* 0xff8000003d3d7808 */ /* 0x000fe40001800000 */
[----:B------:R-:W-:-:S05]  /*9250*/  FMNMX.FTZ R6, R70, R11, !PT ;  /* 0x0000000b46067209 */ /* 0x000fca0007810000 */
[----:B------:R-:W0:Y:S01]  /*9260*/  MUFU.TANH R55, R55 ;  /* 0x0000003700377308 */ /* 0x000e220000002400 */
[----:B------:R-:W-:Y:S01]  /*9270*/  FSEL R53, R53, -INF , P5 ;  /* 0xff80000035357808 */ /* 0x000fe20002800000 */
[----:B------:R-:W-:Y:S01]  /*9280*/  FMUL.FTZ R59, R71, UR4 ;  /* 0x00000004473b7c20 */ /* 0x000fe20008410000 */
[----:B------:R-:W-:-:S05]  /*9290*/  ISETP.GT.AND P5, PT, R5, 0x58, PT ;  /* 0x000000580500780c */ /* 0x000fca0003fa4270 */
[----:B------:R-:W0:Y:S01]  /*92a0*/  MUFU.TANH R44, R44 ;  /* 0x0000002c002c7308 */ /* 0x000e220000002400 */
[----:B-1----:R-:W-:Y:S01]  /*92b0*/  FSEL R62, R62, -INF , P4 ;  /* 0xff8000003e3e7808 */ /* 0x002fe20002000000 */
[----:B------:R-:W-:Y:S01]  /*92c0*/  FMUL.FTZ R63, R75, UR4 ;  /* 0x000000044b3f7c20 */ /* 0x000fe20008410000 */
[----:B------:R-:W-:-:S05]  /*92d0*/  FMNMX.FTZ R11, R61, R6, !PT ;  /* 0x000000063d0b7209 */ /* 0x000fca0007810000 */
[----:B------:R-:W1:Y:S01]  /*92e0*/  MUFU.TANH R58, R58 ;  /* 0x0000003a003a7308 */ /* 0x000e620000002400 */
[----:B--2---:R-:W-:Y:S01]  /*92f0*/  FSEL R54, R54, -INF , P1 ;  /* 0xff80000036367808 */ /* 0x004fe20000800000 */
[----:B------:R-:W-:Y:S01]  /*9300*/  FMUL.FTZ R40, R80, UR4 ;  /* 0x0000000450287c20 */ /* 0x000fe20008410000 */
[----:B------:R-:W-:-:S05]  /*9310*/  ISETP.GT.AND P1, PT, R5, 0x59, PT ;  /* 0x000000590500780c */ /* 0x000fca0003f24270 */
[----:B------:R-:W2:Y:S01]  /*9320*/  MUFU.TANH R45, R45 ;  /* 0x0000002d002d7308 */ /* 0x000ea20000002400 */
[----:B---3--:R-:W-:Y:S02]  /*9330*/  FSEL R46, R46, -INF , P5 ;  /* 0xff8000002e2e7808 */ /* 0x008fe40002800000 */
[----:B------:R-:W-:Y:S01]  /*9340*/  FMNMX.FTZ R11, R62, R11, !PT ;  /* 0x0000000b3e0b7209 */ /* 0x000fe20007810000 */
[----:B------:R-:W-:-:S04]  /*9350*/  FMUL.FTZ R38, R84, UR4 ;  /* 0x0000000454267c20 */ /* 0x000fc80008410000 */
[----:B------:R-:W3:Y:S01]  /*9360*/  MUFU.TANH R57, R57 ;  /* 0x0000003900397308 */ /* 0x000ee20000002400 */
[----:B------:R-:W-:Y:S01]  /*9370*/  FMUL.FTZ R72, R86, UR4 ;  /* 0x0000000456487c20 */ /* 0x000fe20008410000 */
[----:B----4-:R-:W-:-:S06]  /*9380*/  FSEL R56, R56, -INF , P2 ;  /* 0xff80000038387808 */ /* 0x010fcc0001000000 */
[----:B------:R-:W4:Y:S01]  /*9390*/  MUFU.TANH R42, R42 ;  /* 0x0000002a002a7308 */ /* 0x000f220000002400 */
[----:B------:R-:W-:Y:S02]  /*93a0*/  ISETP.GT.AND P2, PT, R5, 0x60, PT ;  /* 0x000000600500780c */ /* 0x000fe40003f44270 */
[----:B0-----:R-:W-:Y:S02]  /*93b0*/  FSEL R47, R47, -INF , P1 ;  /* 0xff8000002f2f7808 */ /* 0x001fe40000800000 */
[----:B------:R-:W-:-:S03]  /*93c0*/  FMNMX.FTZ R10, R46, R11, !PT ;  /* 0x0000000b2e0a7209 */ /* 0x000fc60007810000 */
[----:B------:R-:W0:Y:S01]  /*93d0*/  MUFU.TANH R59, R59 ;  /* 0x0000003b003b7308 */ /* 0x000e220000002400 */
[----:B------:R-:W-:Y:S01]  /*93e0*/  FMUL.FTZ R71, R83, UR4 ;  /* 0x0000000453477c20 */ /* 0x000fe20008410000 */
[----:B------:R-:W-:Y:S01]  /*93f0*/  FMUL.FTZ R83, R95, UR4 ;  /* 0x000000045f537c20 */ /* 0x000fe20008410000 */
[----:B------:R-:W-:-:S05]  /*9400*/  FSEL R55, R55, -INF , P3 ;  /* 0xff80000037377808 */ /* 0x000fca0001800000 */
[----:B------:R-:W0:Y:S01]  /*9410*/  MUFU.TANH R63, R63 ;  /* 0x0000003f003f7308 */ /* 0x000e220000002400 */
[----:B------:R-:W-:Y:S02]  /*9420*/  ISETP.GT.AND P3, PT, R5, 0x61, PT ;  /* 0x000000610500780c */ /* 0x000fe40003f64270 */
[----:B------:R-:W-:-:S05]  /*9430*/  FSEL R44, R44, -INF , P2 ;  /* 0xff8000002c2c7808 */ /* 0x000fca0001000000 */
[----:B------:R-:W0:Y:S01]  /*9440*/  MUFU.TANH R43, R43 ;  /* 0x0000002b002b7308 */ /* 0x000e220000002400 */
[----:B------:R-:W-:Y:S01]  /*9450*/  FMNMX.FTZ R11, R47, R10, !PT ;  /* 0x0000000a2f0b7209 */ /* 0x000fe20007810000 */
[----:B------:R-:W-:Y:S01]  /*9460*/  FMUL.FTZ R88, R88, UR4 ;  /* 0x0000000458587c20 */ /* 0x000fe20008410000 */
[----:B------:R-:W-:-:S05]  /*9470*/  FMUL.FTZ R76, R90, UR4 ;  /* 0x000000045a4c7c20 */ /* 0x000fca0008410000 */
[----:B------:R-:W0:Y:S01]  /*9480*/  MUFU.TANH R60, R60 ;  /* 0x0000003c003c7308 */ /* 0x000e220000002400 */
[----:B-1----:R-:W-:Y:S01]  /*9490*/  FSEL R58, R58, -INF , P4 ;  /* 0xff8000003a3a7808 */ /* 0x002fe20002000000 */
[----:B------:R-:W-:Y:S01]  /*94a0*/  FMUL.FTZ R4, R106, UR4 ;  /* 0x000000046a047c20 */ /* 0x000fe20008410000 */
[----:B------:R-:W-:-:S05]  /*94b0*/  ISETP.GT.AND P4, PT, R5, 0x68, PT ;  /* 0x000000680500780c */ /* 0x000fca0003f84270 */
[----:B------:R-:W1:Y:S01]  /*94c0*/  MUFU.TANH R40, R40 ;  /* 0x0000002800287308 */ /* 0x000e620000002400 */
[----:B--2---:R-:W-:Y:S01]  /*94d0*/  FSEL R45, R45, -INF , P3 ;  /* 0xff8000002d2d7808 */ /* 0x004fe20001800000 */
[----:B------:R-:W-:Y:S01]  /*94e0*/  FMUL.FTZ R39, R85, UR4 ;  /* 0x0000000455277c20 */ /* 0x000fe20008410000 */
[----:B------:R-:W-:-:S05]  /*94f0*/  FMNMX.FTZ R10, R44, R11, !PT ;  /* 0x0000000b2c0a7209 */ /* 0x000fca0007810000 */
[----:B------:R-:W-:Y:S01]  /*9500*/  MUFU.TANH R38, R38 ;  /* 0x0000002600267308 */ /* 0x000fe20000002400 */
[----:B------:R-:W-:-:S07]  /*9510*/  FMUL.FTZ R32, R97, UR4 ;  /* 0x0000000461207c20 */ /* 0x000fce0008410000 */
[----:B------:R-:W2:Y:S01]  /*9520*/  MUFU.TANH R72, R72 ;  /* 0x0000004800487308 */ /* 0x000ea20000002400 */
[----:B------:R-:W-:Y:S01]  /*9530*/  FMUL.FTZ R85, R99, UR4 ;  /* 0x0000000463557c20 */ /* 0x000fe20008410000 */
[----:B---3--:R-:W-:-:S06]  /*9540*/  FSEL R57, R57, -INF , P5 ;  /* 0xff80000039397808 */ /* 0x008fcc0002800000 */
[----:B------:R-:W3:Y:S01]  /*9550*/  MUFU.TANH R68, R68 ;  /* 0x0000004400447308 */ /* 0x000ee20000002400 */
[----:B------:R-:W-:Y:S01]  /*9560*/  ISETP.GT.AND P5, PT, R5, 0x69, PT ;  /* 0x000000690500780c */ /* 0x000fe20003fa4270 */
[----:B------:R-:W-:Y:S01]  /*9570*/  FMUL.FTZ R89, R89, UR4 ;  /* 0x0000000459597c20 */ /* 0x000fe20008410000 */
[----:B----4-:R-:W-:-:S05]  /*9580*/  FSEL R42, R42, -INF , P4 ;  /* 0xff8000002a2a7808 */ /* 0x010fca0002000000 */
[----:B------:R-:W4:Y:S01]  /*9590*/  MUFU.TANH R41, R41 ;  /* 0x0000002900297308 */ /* 0x000f220000002400 */
[----:B------:R-:W-:-:S07]  /*95a0*/  FMNMX.FTZ R11, R45, R10, !PT ;  /* 0x0000000a2d0b7209 */ /* 0x000fce0007810000 */
[----:B------:R-:W-:Y:S01]  /*95b0*/  MUFU.TANH R35, R35 ;  /* 0x0000002300237308 */ /* 0x000fe20000002400 */
[----:B0-----:R-:W-:-:S07]  /*95c0*/  FSEL R59, R59, -INF , P1 ;  /* 0xff8000003b3b7808 */ /* 0x001fce0000800000 */
[----:B------:R-:W0:Y:S01]  /*95d0*/  MUFU.TANH R83, R83 ;  /* 0x0000005300537308 */ /* 0x000e220000002400 */
[----:B------:R-:W-:Y:S01]  /*95e0*/  ISETP.GT.AND P1, PT, R5, 0x70, PT ;  /* 0x000000700500780c */ /* 0x000fe20003f24270 */
[----:B------:R-:W-:-:S06]  /*95f0*/  FMUL.FTZ R6, R108, UR4 ;  /* 0x000000046c067c20 */ /* 0x000fcc0008410000 */
[----:B------:R-:W0:Y:S01]  /*9600*/  MUFU.TANH R64, R64 ;  /* 0x0000004000407308 */ /* 0x000e220000002400 */
[----:B------:R-:W-:Y:S02]  /*9610*/  FSEL R63, R63, -INF , P3 ;  /* 0xff8000003f3f7808 */ /* 0x000fe40001800000 */
[----:B------:R-:W-:-:S05]  /*9620*/  FSEL R43, R43, -INF , P5 ;  /* 0xff8000002b2b7808 */ /* 0x000fca0002800000 */
[----:B------:R-:W-:Y:S01]  /*9630*/  MUFU.TANH R88, R88 ;  /* 0x0000005800587308 */ /* 0x000fe20000002400 */
[----:B------:R-:W-:Y:S02]  /*9640*/  FMNMX.FTZ R10, R42, R11, !PT ;  /* 0x0000000b2a0a7209 */ /* 0x000fe40007810000 */
[----:B------:R-:W-:-:S05]  /*9650*/  ISETP.GT.AND P3, PT, R5, 0x78, PT ;  /* 0x000000780500780c */ /* 0x000fca0003f64270 */
[----:B------:R-:W0:Y:S01]  /*9660*/  MUFU.TANH R76, R76 ;  /* 0x0000004c004c7308 */ /* 0x000e220000002400 */
[----:B------:R-:W-:-:S07]  /*9670*/  FSEL R60, R60, -INF , P2 ;  /* 0xff8000003c3c7808 */ /* 0x000fce0001000000 */
[----:B------:R-:W0:Y:S01]  /*9680*/  MUFU.TANH R67, R67 ;  /* 0x0000004300437308 */ /* 0x000e220000002400 */
[----:B------:R-:W-:-:S07]  /*9690*/  ISETP.GT.AND P2, PT, R5, 0x71, PT ;  /* 0x000000710500780c */ /* 0x000fce0003f44270 */
[----:B------:R-:W0:Y:S01]  /*96a0*/  MUFU.TANH R4, R4 ;  /* 0x0000000400047308 */ /* 0x000e220000002400 */
[----:B-1----:R-:W-:Y:S01]  /*96b0*/  FSEL R40, R40, -INF , P1 ;  /* 0xff80000028287808 */ /* 0x002fe20000800000 */
[----:B------:R-:W-:Y:S01]  /*96c0*/  FMUL.FTZ R75, R87, UR4 ;  /* 0x00000004574b7c20 */ /* 0x000fe20008410000 */
[----:B------:R-:W-:-:S05]  /*96d0*/  FMNMX.FTZ R11, R43, R10, !PT ;  /* 0x0000000a2b0b7209 */ /* 0x000fca0007810000 */
[----:B------:R-:W1:Y:S01]  /*96e0*/  MUFU.TANH R39, R39 ;  /* 0x0000002700277308 */ /* 0x000e620000002400 */
[----:B--2---:R-:W-:Y:S02]  /*96f0*/  FSEL R72, R72, -INF , P3 ;  /* 0xff80000048487808 */ /* 0x004fe40001800000 */
[----:B------:R-:W-:-:S05]  /*9700*/  FSEL R38, R38, -INF , P3 ;  /* 0xff80000026267808 */ /* 0x000fca0001800000 */
[----:B------:R-:W2:Y:S01]  /*9710*/  MUFU.TANH R32, R32 ;  /* 0x0000002000207308 */ /* 0x000ea20000002400 */
[----:B------:R-:W-:-:S07]  /*9720*/  ISETP.GT.AND P3, PT, R5, 0x89, PT ;  /* 0x000000890500780c */ /* 0x000fce0003f64270 */
[----:B------:R-:W2:Y:S01]  /*9730*/  MUFU.TANH R85, R85 ;  /* 0x0000005500557308 */ /* 0x000ea20000002400 */
[----:B---3--:R-:W-:Y:S02]  /*9740*/  FSEL R68, R68, -INF , P5 ;  /* 0xff80000044447808 */ /* 0x008fe40002800000 */
[----:B----4-:R-:W-:-:S05]  /*9750*/  FSEL R41, R41, -INF , P2 ;  /* 0xff80000029297808 */ /* 0x010fca0001000000 */
[----:B------:R-:W3:Y:S01]  /*9760*/  MUFU.TANH R89, R89 ;  /* 0x0000005900597308 */ /* 0x000ee20000002400 */
[----:B------:R-:W-:Y:S01]  /*9770*/  FMNMX.FTZ R10, R40, R11, !PT ;  /* 0x0000000b280a7209 */ /* 0x000fe20007810000 */
[----:B------:R-:W-:Y:S01]  /*9780*/  FMUL.FTZ R80, R94, UR4 ;  /* 0x000000045e507c20 */ /* 0x000fe20008410000 */
[----:B------:R-:W-:Y:S01]  /*9790*/  ISETP.GT.AND P5, PT, R5, 0x80, PT ;  /* 0x000000800500780c */ /* 0x000fe20003fa4270 */
[----:B------:R-:W-:-:S04]  /*97a0*/  FMUL.FTZ R21, R96, UR4 ;  /* 0x0000000460157c20 */ /* 0x000fc80008410000 */
[----:B------:R-:W4:Y:S01]  /*97b0*/  MUFU.TANH R71, R71 ;  /* 0x0000004700477308 */ /* 0x000f220000002400 */
[----:B------:R-:W-:Y:S01]  /*97c0*/  FMUL.FTZ R84, R98, UR4 ;  /* 0x0000000462547c20 */ /* 0x000fe20008410000 */
[----:B0-----:R-:W-:Y:S02]  /*97d0*/  FSEL R83, R83, -INF , P3 ;  /* 0xff80000053537808 */ /* 0x001fe40001800000 */
[----:B------:R-:W-:-:S04]  /*97e0*/  FSEL R35, R35, -INF , P3 ;  /* 0xff80000023237808 */ /* 0x000fc80001800000 */
[----:B------:R-:W0:Y:S01]  /*97f0*/  MUFU.TANH R6, R6 ;  /* 0x0000000600067308 */ /* 0x000e220000002400 */
[----:B------:R-:W-:Y:S02]  /*9800*/  FSEL R64, R64, -INF , P4 ;  /* 0xff80000040407808 */ /* 0x000fe40002000000 */
[C---:B------:R-:W-:Y:S02]  /*9810*/  ISETP.GT.AND P3, PT, R5.reuse, 0xa0, PT ;  /* 0x000000a00500780c */ /* 0x040fe40003f64270 */
[----:B------:R-:W-:Y:S02]  /*9820*/  ISETP.GT.AND P4, PT, R5, 0x79, PT ;  /* 0x000000790500780c */ /* 0x000fe40003f84270 */
[----:B------:R-:W-:Y:S01]  /*9830*/  FMNMX.FTZ R11, R41, R10, !PT ;  /* 0x0000000a290b7209 */ /* 0x000fe20007810000 */
[----:B------:R-:W0:Y:S01]  /*9840*/  MUFU.TANH R75, R75 ;  /* 0x0000004b004b7308 */ /* 0x000e220000002400 */
[----:B------:R-:W-:Y:S02]  /*9850*/  FSEL R76, R76, -INF , P5 ;  /* 0xff8000004c4c7808 */ /* 0x000fe40002800000 */
[----:B------:R-:W-:Y:S01]  /*9860*/  FSEL R36, R88, -INF , P5 ;  /* 0xff80000058247808 */ /* 0x000fe20002800000 */
[----:B------:R-:W-:Y:S01]  /*9870*/  FMUL.FTZ R9, R100, UR4 ;  /* 0x0000000464097c20 */ /* 0x000fe20008410000 */
[----:B------:R-:W-:-:S03]  /*9880*/  ISETP.GT.AND P5, PT, R5, 0x91, PT ;  /* 0x000000910500780c */ /* 0x000fc60003fa4270 */
[----:B------:R-:W0:Y:S01]  /*9890*/  MUFU.TANH R33, R33 ;  /* 0x0000002100217308 */ /* 0x000e220000002400 */
[----:B------:R-:W-:Y:S01]  /*98a0*/  FMUL.FTZ R8, R101, UR4 ;  /* 0x0000000465087c20 */ /* 0x000fe20008410000 */
[----:B------:R-:W-:Y:S01]  /*98b0*/  FMUL.FTZ R86, R102, UR4 ;  /* 0x0000000466567c20 */ /* 0x000fe20008410000 */
[----:B------:R-:W-:Y:S01]  /*98c0*/  FMUL.FTZ R87, R103, UR4 ;  /* 0x0000000467577c20 */ /* 0x000fe20008410000 */
[----:B------:R-:W-:Y:S01]  /*98d0*/  FMUL.FTZ R3, R104, UR4 ;  /* 0x0000000468037c20 */ /* 0x000fe20008410000 */
[----:B------:R-:W-:Y:S01]  /*98e0*/  FSEL R67, R67, -INF , P1 ;  /* 0xff80000043437808 */ /* 0x000fe20000800000 */
[----:B------:R-:W-:Y:S01]  /*98f0*/  FMUL.FTZ R7, R105, UR4 ;  /* 0x0000000469077c20 */ /* 0x000fe20008410000 */
[----:B------:R-:W-:Y:S01]  /*9900*/  FMUL.FTZ R90, R110, UR4 ;  /* 0x000000046e5a7c20 */ /* 0x000fe20008410000 */
[----:B------:R-:W-:Y:S01]  /*9910*/  FSEL R88, R4, -INF , P3 ;  /* 0xff80000004587808 */ /* 0x000fe20001800000 */
[----:B------:R-:W0:Y:S01]  /*9920*/  MUFU.TANH R79, R79 ;  /* 0x0000004f004f7308 */ /* 0x000e220000002400 */
[----:B------:R-:W-:Y:S01]  /*9930*/  ISETP.GT.AND P1, PT, R5, 0x81, PT ;  /* 0x000000810500780c */ /* 0x000fe20003f24270 */
[----:B------:R-:W-:Y:S01]  /*9940*/  FMUL.FTZ R107, R107, UR4 ;  /* 0x000000046b6b7c20 */ /* 0x000fe20008410000 */
[----:B-1----:R-:W-:-:S02]  /*9950*/  FSEL R39, R39, -INF , P4 ;  /* 0xff80000027277808 */ /* 0x002fc40002000000 */
[----:B------:R-:W-:-:S03]  /*9960*/  FMNMX.FTZ R4, R38, R11, !PT ;  /* 0x0000000b26047209 */ /* 0x000fc60007810000 */
[----:B------:R-:W1:Y:S01]  /*9970*/  MUFU.TANH R80, R80 ;  /* 0x0000005000507308 */ /* 0x000e620000002400 */
[----:B--2---:R-:W-:Y:S02]  /*9980*/  FSEL R32, R32, -INF , P5 ;  /* 0xff80000020207808 */ /* 0x004fe40002800000 */
[----:B------:R-:W-:Y:S02]  /*9990*/  FSEL R85, R85, -INF , P5 ;  /* 0xff80000055557808 */ /* 0x000fe40002800000 */
[----:B------:R-:W-:-:S03]  /*99a0*/  ISETP.GT.AND P5, PT, R5, 0xa8, PT ;  /* 0x000000a80500780c */ /* 0x000fc60003fa4270 */
[----:B------:R-:W-:Y:S01]  /*99b0*/  MUFU.TANH R21, R21 ;  /* 0x0000001500157308 */ /* 0x000fe20000002400 */
[----:B---3--:R-:W-:Y:S02]  /*99c0*/  FSEL R37, R89, -INF , P1 ;  /* 0xff80000059257808 */ /* 0x008fe40000800000 */
[----:B------:R-:W-:-:S05]  /*99d0*/  FMNMX.FTZ R11, R39, R4, !PT ;  /* 0x00000004270b7209 */ /* 0x000fca0007810000 */
[----:B------:R-:W2:Y:S01]  /*99e0*/  MUFU.TANH R84, R84 ;  /* 0x0000005400547308 */ /* 0x000ea20000002400 */
[----:B----4-:R-:W-:Y:S02]  /*99f0*/  FSEL R71, R71, -INF , P2 ;  /* 0xff80000047477808 */ /* 0x010fe40001000000 */
[----:B0-----:R-:W-:Y:S02]  /*9a00*/  FSEL R4, R6, -INF , P5 ;  /* 0xff80000006047808 */ /* 0x001fe40002800000 */
[----:B------:R-:W-:-:S03]  /*9a10*/  ISETP.GT.AND P2, PT, R5, 0x88, PT ;  /* 0x000000880500780c */ /* 0x000fc60003f44270 */
[----:B------:R-:W0:Y:S01]  /*9a20*/  MUFU.TANH R9, R9 ;  /* 0x0000000900097308 */ /* 0x000e220000002400 */
[----:B------:R-:W-:-:S07]  /*9a30*/  FMNMX.FTZ R6, R36, R11, !PT ;  /* 0x0000000b24067209 */ /* 0x000fce0007810000 */
[----:B------:R-:W-:Y:S01]  /*9a40*/  MUFU.TANH R8, R8 ;  /* 0x0000000800087308 */ /* 0x000fe20000002400 */
[----:B------:R-:W-:-:S07]  /*9a50*/  FSEL R75, R75, -INF , P4 ;  /* 0xff8000004b4b7808 */ /* 0x000fce0002000000 */
[----:B------:R-:W3:Y:S01]  /*9a60*/  MUFU.TANH R86, R86 ;  /* 0x0000005600567308 */ /* 0x000ee20000002400 */
[----:B------:R-:W-:-:S07]  /*9a70*/  FSEL R33, R33, -INF , P2 ;  /* 0xff80000021217808 */ /* 0x000fce0001000000 */
[----:B------:R-:W4:Y:S01]  /*9a80*/  MUFU.TANH R87, R87 ;  /* 0x0000005700577308 */ /* 0x000f220000002400 */
[----:B------:R-:W-:-:S07]  /*9a90*/  FMNMX.FTZ R6, R37, R6, !PT ;  /* 0x0000000625067209 */ /* 0x000fce0007810000 */
[----:B------:R-:W4:Y:S08]  /*9aa0*/  MUFU.TANH R3, R3 ;  /* 0x0000000300037308 */ /* 0x000f300000002400 */
[----:B------:R-:W4:Y:S08]  /*9ab0*/  MUFU.TANH R7, R7 ;  /* 0x0000000700077308 */ /* 0x000f300000002400 */
[----:B------:R-:W4:Y:S08]  /*9ac0*/  MUFU.TANH R89, R107 ;  /* 0x0000006b00597308 */ /* 0x000f300000002400 */
[----:B------:R-:W4:Y:S01]  /*9ad0*/  MUFU.TANH R90, R90 ;  /* 0x0000005a005a7308 */ /* 0x000f220000002400 */
[----:B------:R-:W-:-:S02]  /*9ae0*/  ISETP.GT.AND P4, PT, R5, 0x90, PT ;  /* 0x000000900500780c */ /* 0x000fc40003f84270 */
[----:B------:R-:W-:Y:S02]  /*9af0*/  FMNMX.FTZ R6, R33, R6, !PT ;  /* 0x0000000621067209 */ /* 0x000fe40007810000 */
[----:B------:R-:W-:Y:S02]  /*9b00*/  FSEL R79, R79, -INF , P1 ;  /* 0xff8000004f4f7808 */ /* 0x000fe40000800000 */
[----:B-1----:R-:W-:Y:S02]  /*9b10*/  FSEL R80, R80, -INF , P2 ;  /* 0xff80000050507808 */ /* 0x002fe40001000000 */
[----:B--2---:R-:W-:Y:S02]  /*9b20*/  FSEL R84, R84, -INF , P4 ;  /* 0xff80000054547808 */ /* 0x004fe40002000000 */
[----:B------:R-:W-:Y:S02]  /*9b30*/  FSEL R21, R21, -INF , P4 ;  /* 0xff80000015157808 */ /* 0x000fe40002000000 */
[----:B------:R-:W-:-:S02]  /*9b40*/  ISETP.GT.AND P1, PT, R5, 0x98, PT ;  /* 0x000000980500780c */ /* 0x000fc40003f24270 */
[C---:B------:R-:W-:Y:S02]  /*9b50*/  ISETP.GT.AND P2, PT, R5.reuse, 0x99, PT ;  /* 0x000000990500780c */ /* 0x040fe40003f44270 */
[----:B------:R-:W-:Y:S02]  /*9b60*/  ISETP.GT.AND P4, PT, R5, 0xa1, PT ;  /* 0x000000a10500780c */ /* 0x000fe40003f84270 */
[----:B------:R-:W-:Y:S02]  /*9b70*/  FMNMX.FTZ R6, R35, R6, !PT ;  /* 0x0000000623067209 */ /* 0x000fe40007810000 */
[----:B0-----:R-:W-:Y:S02]  /*9b80*/  FSEL R9, R9, -INF , P1 ;  /* 0xff80000009097808 */ /* 0x001fe40000800000 */
[----:B---3--:R-:W-:Y:S02]  /*9b90*/  FSEL R86, R86, -INF , P1 ;  /* 0xff80000056567808 */ /* 0x008fe40000800000 */
[----:B------:R-:W-:-:S02]  /*9ba0*/  FSEL R8, R8, -INF , P2 ;  /* 0xff80000008087808 */ /* 0x000fc40001000000 */
[----:B----4-:R-:W-:Y:S02]  /*9bb0*/  FSEL R87, R87, -INF , P2 ;  /* 0xff80000057577808 */ /* 0x010fe40001000000 */
[----:B------:R-:W-:Y:S02]  /*9bc0*/  FSEL R3, R3, -INF , P3 ;  /* 0xff80000003037808 */ /* 0x000fe40001800000 */
[----:B------:R-:W-:Y:S02]  /*9bd0*/  FSEL R7, R7, -INF , P4 ;  /* 0xff80000007077808 */ /* 0x000fe40002000000 */
[----:B------:R-:W-:Y:S02]  /*9be0*/  FSEL R89, R89, -INF , P4 ;  /* 0xff80000059597808 */ /* 0x000fe40002000000 */
[----:B------:R-:W-:Y:S02]  /*9bf0*/  FSEL R90, R90, -INF , P5 ;  /* 0xff8000005a5a7808 */ /* 0x000fe40002800000 */
[----:B------:R-:W-:-:S02]  /*9c00*/  ISETP.GT.AND P1, PT, R5, 0xa9, PT ;  /* 0x000000a90500780c */ /* 0x000fc40003f24270 */
[C---:B------:R-:W-:Y:S02]  /*9c10*/  ISETP.GT.AND P2, PT, R5.reuse, 0xb0, PT ;  /* 0x000000b00500780c */ /* 0x040fe40003f44270 */
[C---:B------:R-:W-:Y:S02]  /*9c20*/  ISETP.GT.AND P3, PT, R5.reuse, 0xb1, PT ;  /* 0x000000b10500780c */ /* 0x040fe40003f64270 */
[C---:B------:R-:W-:Y:S02]  /*9c30*/  ISETP.GT.AND P4, PT, R5.reuse, 0xb8, PT ;  /* 0x000000b80500780c */ /* 0x040fe40003f84270 */
[----:B------:R-:W-:Y:S01]  /*9c40*/  ISETP.GT.AND P5, PT, R5, 0xb9, PT ;  /* 0x000000b90500780c */ /* 0x000fe20003fa4270 */
[----:B------:R-:W-:Y:S01]  /*9c50*/  FMUL.FTZ R34, R109, UR4 ;  /* 0x000000046d227c20 */ /* 0x000fe20008410000 */
[----:B------:R-:W-:Y:S01]  /*9c60*/  FMNMX.FTZ R5, R21, R6, !PT ;  /* 0x0000000615057209 */ /* 0x000fe20007810000 */
[----:B------:R-:W-:-:S03]  /*9c70*/  FMUL.FTZ R10, R112, UR4 ;  /* 0x00000004700a7c20 */ /* 0x000fc60008410000 */
[----:B------:R-:W-:Y:S01]  /*9c80*/  FMNMX.FTZ R6, R32, R5, !PT ;  /* 0x0000000520067209 */ /* 0x000fe20007810000 */
[----:B------:R-:W0:Y:S01]  /*9c90*/  MUFU.TANH R34, R34 ;  /* 0x0000002200227308 */ /* 0x000e220000002400 */
[----:B------:R-:W-:Y:S02]  /*9ca0*/  FMUL.FTZ R11, R113, UR4 ;  /* 0x00000004710b7c20 */ /* 0x000fe40008410000 */
[----:B------:R-:W-:Y:S01]  /*9cb0*/  FMNMX.FTZ R5, R9, R6, !PT ;  /* 0x0000000609057209 */ /* 0x000fe20007810000 */
[----:B------:R-:W-:Y:S01]  /*9cc0*/  FMUL.FTZ R20, R116, UR4 ;  /* 0x0000000474147c20 */ /* 0x000fe20008410000 */
[----:B------:R-:W-:Y:S01]  /*9cd0*/  FMUL.FTZ R117, R117, UR4 ;  /* 0x0000000475757c20 */ /* 0x000fe20008410000 */
[----:B------:R-:W-:Y:S01]  /*9ce0*/  FMUL.FTZ R105, R111, UR4 ;  /* 0x000000046f697c20 */ /* 0x000fe20008410000 */
[----:B------:R-:W-:Y:S01]  /*9cf0*/  FMNMX.FTZ R6, R8, R5, !PT ;  /* 0x0000000508067209 */ /* 0x000fe20007810000 */
[----:B------:R-:W1:Y:S01]  /*9d00*/  MUFU.TANH R10, R10 ;  /* 0x0000000a000a7308 */ /* 0x000e620000002400 */
[----:B------:R-:W2:Y:S02]  /*9d10*/  LDL R116, [R1+0x44] ;  /* 0x0000440001747983 */ /* 0x000ea40000100800 */
[----:B------:R-:W-:-:S05]  /*9d20*/  FMNMX.FTZ R6, R3, R6, !PT ;  /* 0x0000000603067209 */ /* 0x000fca0007810000 */
[----:B------:R-:W3:Y:S01]  /*9d30*/  MUFU.TANH R11, R11 ;  /* 0x0000000b000b7308 */ /* 0x000ee20000002400 */
[----:B------:R-:W-:Y:S02]  /*9d40*/  FMNMX.FTZ R5, R7, R6, !PT ;  /* 0x0000000607057209 */ /* 0x000fe40007810000 */
[----:B0-----:R-:W-:-:S05]  /*9d50*/  FSEL R34, R34, -INF , P1 ;  /* 0xff80000022227808 */ /* 0x001fca0000800000 */
[----:B------:R-:W0:Y:S01]  /*9d60*/  MUFU.TANH R20, R20 ;  /* 0x0000001400147308 */ /* 0x000e220000002400 */
[----:B------:R-:W-:Y:S02]  /*9d70*/  FMNMX.FTZ R5, R4, R5, !PT ;  /* 0x0000000504057209 */ /* 0x000fe40007810000 */
[----:B-1----:R-:W-:-:S05]  /*9d80*/  FSEL R10, R10, -INF , P2 ;  /* 0xff8000000a0a7808 */ /* 0x002fca0001000000 */
[----:B------:R1:W4:Y:S01]  /*9d90*/  MUFU.TANH R95, R117 ;  /* 0x00000075005f7308 */ /* 0x0003220000002400 */
[----:B------:R-:W-:Y:S02]  /*9da0*/  FMNMX.FTZ R5, R34, R5, !PT ;  /* 0x0000000522057209 */ /* 0x000fe40007810000 */
[----:B---3--:R-:W-:Y:S02]  /*9db0*/  FSEL R11, R11, -INF , P3 ;  /* 0xff8000000b0b7808 */ /* 0x008fe40001800000 */
[----:B------:R-:W-:Y:S02]  /*9dc0*/  FMNMX.FTZ R6, R10, R5, !PT ;  /* 0x000000050a067209 */ /* 0x000fe40007810000 */
[----:B0-----:R-:W-:Y:S01]  /*9dd0*/  FSEL R20, R20, -INF , P4 ;  /* 0xff80000014147808 */ /* 0x001fe20002000000 */
[----:B------:R-:W-:Y:S01]  /*9de0*/  FMUL.FTZ R107, R115, UR4 ;  /* 0x00000004736b7c20 */ /* 0x000fe20008410000 */
[----:B------:R-:W-:Y:S01]  /*9df0*/  FMNMX.FTZ R5, R11, R6, !PT ;  /* 0x000000060b057209 */ /* 0x000fe20007810000 */
[----:B-1----:R-:W3:Y:S03]  /*9e00*/  LDL R117, [R1+0x84] ;  /* 0x0000840001757983 */ /* 0x002ee60000100800 */
[----:B------:R-:W-:Y:S01]  /*9e10*/  FMNMX.FTZ R6, R20, R5, !PT ;  /* 0x0000000514067209 */ /* 0x000fe20007810000 */
[----:B------:R-:W3:Y:S01]  /*9e20*/  LDL R115, [R1+0x4c] ;  /* 0x00004c0001737983 */ /* 0x000ee20000100800 */
[----:B----4-:R-:W-:-:S04]  /*9e30*/  FSEL R95, R95, -INF , P5 ;  /* 0xff8000005f5f7808 */ /* 0x010fc80002800000 */
[----:B------:R-:W-:-:S05]  /*9e40*/  FMNMX.FTZ R94, R95, R6, !PT ;  /* 0x000000065f5e7209 */ /* 0x000fca0007810000 */
[----:B------:R-:W0:Y:S02]  /*9e50*/  SHFL.BFLY PT, R5, R94, 0x2, 0x1f ;  /* 0x0c401f005e057f89 */ /* 0x000e2400000e0000 */
[----:B0-----:R-:W-:-:S05]  /*9e60*/  FMNMX.FTZ R96, R94, R5, !PT ;  /* 0x000000055e607209 */ /* 0x001fca0007810000 */
[----:B------:R-:W0:Y:S01]  /*9e70*/  SHFL.BFLY PT, R5, R96, 0x1, 0x1f ;  /* 0x0c201f0060057f89 */ /* 0x000e2200000e0000 */
[----:B------:R-:W-:Y:S01]  /*9e80*/  IMAD.U32 R6, RZ, RZ, UR5 ;  /* 0x00000005ff067e24 */ /* 0x000fe2000f8e00ff */
[----:B------:R-:W-:Y:S02]  /*9e90*/  FMNMX.FTZ R111, R12, R13, !PT ;  /* 0x0000000d0c6f7209 */ /* 0x000fe40007810000 */
[----:B0-----:R-:W-:-:S04]  /*9ea0*/  FMNMX.FTZ R5, R96, R5, !PT ;  /* 0x0000000560057209 */ /* 0x001fc80007810000 */
[C---:B------:R-:W-:Y:S01]  /*9eb0*/  FSETP.NEU.FTZ.AND P6, PT, R5.reuse, -INF , PT ;  /* 0xff8000000500780b */ /* 0x040fe20003fdd000 */
[----:B------:R-:W-:-:S05]  /*9ec0*/  FMUL.FTZ R97, R5, R6 ;  /* 0x0000000605617220 */ /* 0x000fca0000410000 */
[----:B------:R-:W-:-:S05]  /*9ed0*/  FSEL R97, R97, RZ, P6 ;  /* 0x000000ff61617208 */ /* 0x000fca0003000000 */
[-CC-:B------:R-:W-:Y:S01]  /*9ee0*/  FFMA.FTZ R94, R82, R6.reuse, -R97.reuse ;  /* 0x00000006525e7223 */ /* 0x180fe20000010861 */
[----:B------:R-:W-:Y:S01]  /*9ef0*/  FFMA.FTZ R82, R74, R6, -R97 ;  /* 0x000000064a527223 */ /* 0x000fe20000010861 */
[----:B------:R-:W-:-:S04]  /*9f00*/  FMNMX.FTZ R74, R14, R111, !PT ;  /* 0x0000006f0e4a7209 */ /* 0x000fc80007810000 */
[----:B------:R-:W-:-:S04]  /*9f10*/  FMNMX.FTZ R111, R15, R74, !PT ;  /* 0x0000004a0f6f7209 */ /* 0x000fc80007810000 */
[----:B------:R-:W-:-:S04]  /*9f20*/  FMNMX.FTZ R74, R24, R111, !PT ;  /* 0x0000006f184a7209 */ /* 0x000fc80007810000 */
[----:B------:R-:W-:Y:S01]  /*9f30*/  FMNMX.FTZ R111, R25, R74, !PT ;  /* 0x0000004a196f7209 */ /* 0x000fe20007810000 */
[-CC-:B------:R-:W-:Y:S01]  /*9f40*/  FFMA.FTZ R98, R92, R6.reuse, -R97.reuse ;  /* 0x000000065c627223 */ /* 0x180fe20000010861 */
[-CC-:B------:R-:W-:Y:S02]  /*9f50*/  FFMA.FTZ R92, R78, R6.reuse, -R97.reuse ;  /* 0x000000064e5c7223 */ /* 0x180fe40000010861 */
[----:B------:R-:W-:Y:S01]  /*9f60*/  FMNMX.FTZ R74, R26, R111, !PT ;  /* 0x0000006f1a4a7209 */ /* 0x000fe20007810000 */
[----:B------:R-:W-:-:S03]  /*9f70*/  FFMA.FTZ R78, R69, R6, -R97 ;  /* 0x00000006454e7223 */ /* 0x000fc60000010861 */
[----:B------:R-:W-:-:S04]  /*9f80*/  FMNMX.FTZ R69, R27, R74, !PT ;  /* 0x0000004a1b457209 */ /* 0x000fc80007810000 */
[----:B------:R-:W-:-:S04]  /*9f90*/  FMNMX.FTZ R74, R28, R69, !PT ;  /* 0x000000451c4a7209 */ /* 0x000fc80007810000 */
[----:B------:R-:W-:-:S04]  /*9fa0*/  FMNMX.FTZ R69, R29, R74, !PT ;  /* 0x0000004a1d457209 */ /* 0x000fc80007810000 */
[----:B------:R-:W-:Y:S01]  /*9fb0*/  FMNMX.FTZ R110, R30, R69, !PT ;  /* 0x000000451e6e7209 */ /* 0x000fe20007810000 */
[----:B------:R-:W-:-:S03]  /*9fc0*/  FFMA.FTZ R74, R65, R6, -R97 ;  /* 0x00000006414a7223 */ /* 0x000fc60000010861 */
[----:B------:R-:W-:-:S04]  /*9fd0*/  FMNMX.FTZ R110, R31, R110, !PT ;  /* 0x0000006e1f6e7209 */ /* 0x000fc80007810000 */
[----:B------:R-:W-:Y:S01]  /*9fe0*/  FMNMX.FTZ R65, R49, R110, !PT ;  /* 0x0000006e31417209 */ /* 0x000fe20007810000 */
[----:B------:R-:W-:-:S03]  /*9ff0*/  FFMA.FTZ R69, R66, R6, -R97 ;  /* 0x0000000642457223 */ /* 0x000fc60000010861 */
        /* <DEDUP_REMOVED lines=16> */
[----:B------:R-:W-:Y:S01]  /*a100*/  FMNMX.FTZ R44, R60, R47, !PT ;  /* 0x0000002f3c2c7209 */ /* 0x000fe20007810000 */
[----:B------:R0:W-:Y:S03]  /*a110*/  MUFU.EX2 R65, R110 ;  /* 0x0000006e00417308 */ /* 0x0001e60000000800 */
[----:B------:R-:W-:Y:S01]  /*a120*/  FMNMX.FTZ R47, R63, R44, !PT ;  /* 0x0000002c3f2f7209 */ /* 0x000fe20007810000 */
[----:B0-----:R-:W-:-:S03]  /*a130*/  FFMA.FTZ R110, R45, R6, -R97 ;  /* 0x000000062d6e7223 */ /* 0x001fc60000010861 */
        /* <DEDUP_REMOVED lines=11> */
[----:B------:R0:W-:Y:S03]  /*a1f0*/  MUFU.EX2 R47, R110 ;  /* 0x0000006e002f7308 */ /* 0x0001e60000000800 */
[----:B------:R-:W-:Y:S01]  /*a200*/  FMNMX.FTZ R40, R80, R43, !PT ;  /* 0x0000002b50287209 */ /* 0x000fe20007810000 */
[----:B0-----:R-:W-:-:S03]  /*a210*/  FFMA.FTZ R110, R41, R6, -R97 ;  /* 0x00000006296e7223 */ /* 0x001fc60000010861 */
[----:B------:R-:W-:Y:S01]  /*a220*/  FMNMX.FTZ R41, R83, R40, !PT ;  /* 0x0000002853297209 */ /* 0x000fe20007810000 */
[----:B------:R-:W-:-:S03]  /*a230*/  FFMA.FTZ R40, R38, R6, -R97 ;  /* 0x0000000626287223 */ /* 0x000fc60000010861 */
[----:B------:R-:W-:Y:S01]  /*a240*/  FMNMX.FTZ R38, R84, R41, !PT ;  /* 0x0000002954267209 */ /* 0x000fe20007810000 */
[----:B------:R-:W-:-:S03]  /*a250*/  FMUL.FTZ R106, R114, UR4 ;  /* 0x00000004726a7c20 */ /* 0x000fc60008410000 */
[----:B------:R-:W-:Y:S01]  /*a260*/  FMNMX.FTZ R41, R85, R38, !PT ;  /* 0x0000002655297209 */ /* 0x000fe20007810000 */
[----:B------:R-:W0:Y:S03]  /*a270*/  MUFU.TANH R105, R105 ;  /* 0x0000006900697308 */ /* 0x000e260000002400 */
[----:B------:R-:W-:Y:S01]  /*a280*/  FMNMX.FTZ R38, R86, R41, !PT ;  /* 0x0000002956267209 */ /* 0x000fe20007810000 */
[----:B------:R-:W-:-:S04]  /*a290*/  FMUL.FTZ R108, R118, UR4 ;  /* 0x00000004766c7c20 */ /* 0x000fc80008410000 */
[----:B------:R1:W-:Y:S01]  /*a2a0*/  MUFU.EX2 R44, R111 ;  /* 0x0000006f002c7308 */ /* 0x0003e20000000800 */
[----:B------:R-:W-:-:S07]  /*a2b0*/  FMUL.FTZ R109, R119, UR4 ;  /* 0x00000004776d7c20 */ /* 0x000fce0008410000 */
[----:B------:R-:W4:Y:S01]  /*a2c0*/  MUFU.TANH R106, R106 ;  /* 0x0000006a006a7308 */ /* 0x000f220000002400 */
[--C-:B-1----:R-:W-:Y:S01]  /*a2d0*/  FFMA.FTZ R111, R39, R6, -R97.reuse ;  /* 0x00000006276f7223 */ /* 0x102fe20000010861 */
[----:B------:R-:W-:Y:S01]  /*a2e0*/  FMNMX.FTZ R39, R87, R38, !PT ;  /* 0x0000002657277209 */ /* 0x000fe20007810000 */
[----:B------:R-:W-:-:S03]  /*a2f0*/  FFMA.FTZ R38, R36, R6, -R97 ;  /* 0x0000000624267223 */ /* 0x000fc60000010861 */
[----:B------:R-:W-:Y:S02]  /*a300*/  FMNMX.FTZ R36, R88, R39, !PT ;  /* 0x0000002758247209 */ /* 0x000fe40007810000 */
[----:B------:R-:W1:Y:S02]  /*a310*/  MUFU.TANH R107, R107 ;  /* 0x0000006b006b7308 */ /* 0x000e640000002400 */
[----:B------:R-:W-:-:S06]  /*a320*/  FMNMX.FTZ R39, R89, R36, !PT ;  /* 0x0000002459277209 */ /* 0x000fcc0007810000 */
[----:B------:R-:W2:Y:S01]  /*a330*/  MUFU.TANH R108, R108 ;  /* 0x0000006c006c7308 */ /* 0x000ea20000002400 */
[----:B0-----:R-:W-:Y:S02]  /*a340*/  FSEL R105, R105, -INF , P1 ;  /* 0xff80000069697808 */ /* 0x001fe40000800000 */
[----:B------:R-:W-:-:S05]  /*a350*/  FMNMX.FTZ R36, R90, R39, !PT ;  /* 0x000000275a247209 */ /* 0x000fca0007810000 */
[----:B------:R-:W0:Y:S01]  /*a360*/  MUFU.TANH R109, R109 ;  /* 0x0000006d006d7308 */ /* 0x000e220000002400 */
[----:B----4-:R-:W-:-:S07]  /*a370*/  FSEL R106, R106, -INF , P2 ;  /* 0xff8000006a6a7808 */ /* 0x010fce0001000000 */
[----:B------:R4:W-:Y:S01]  /*a380*/  MUFU.EX2 R45, R112 ;  /* 0x00000070002d7308 */ /* 0x0009e20000000800 */
[----:B-1----:R-:W-:Y:S01]  /*a390*/  FSEL R107, R107, -INF , P3 ;  /* 0xff8000006b6b7808 */ /* 0x002fe20001800000 */
[----:B----4-:R-:W-:Y:S01]  /*a3a0*/  FFMA.FTZ R112, R37, R6, -R97 ;  /* 0x0000000625707223 */ /* 0x010fe20000010861 */
[----:B------:R-:W-:-:S05]  /*a3b0*/  FMNMX.FTZ R37, R105, R36, !PT ;  /* 0x0000002469257209 */ /* 0x000fca0007810000 */
[----:B------:R1:W-:Y:S01]  /*a3c0*/  MUFU.EX2 R43, R110 ;  /* 0x0000006e002b7308 */ /* 0x0003e20000000800 */
[----:B------:R-:W-:Y:S01]  /*a3d0*/  FFMA.FTZ R36, R33, R6, -R97 ;  /* 0x0000000621247223 */ /* 0x000fe20000010861 */
[----:B--2---:R-:W-:Y:S02]  /*a3e0*/  FSEL R108, R108, -INF , P4 ;  /* 0xff8000006c6c7808 */ /* 0x004fe40002000000 */
[----:B-1----:R-:W-:-:S04]  /*a3f0*/  FMNMX.FTZ R110, R106, R37, !PT ;  /* 0x000000256a6e7209 */ /* 0x002fc80007810000 */
[----:B------:R-:W-:Y:S02]  /*a400*/  FMNMX.FTZ R33, R107, R110, !PT ;  /* 0x0000006e6b217209 */ /* 0x000fe40007810000 */
[----:B0-----:R-:W-:Y:S02]  /*a410*/  FSEL R109, R109, -INF , P5 ;  /* 0xff8000006d6d7808 */ /* 0x001fe40002800000 */
[----:B------:R-:W-:-:S04]  /*a420*/  FMNMX.FTZ R110, R108, R33, !PT ;  /* 0x000000216c6e7209 */ /* 0x000fc80007810000 */
[----:B------:R-:W-:Y:S01]  /*a430*/  FMNMX.FTZ R110, R109, R110, !PT ;  /* 0x0000006e6d6e7209 */ /* 0x000fe20007810000 */
[----:B------:R0:W-:Y:S04]  /*a440*/  MUFU.EX2 R41, R111 ;  /* 0x0000006f00297308 */ /* 0x0001e80000000800 */
[----:B0-----:R-:W0:Y:S01]  /*a450*/  SHFL.BFLY PT, R111, R110, 0x2, 0x1f ;  /* 0x0c401f006e6f7f89 */ /* 0x001e2200000e0000 */
[----:B------:R-:W1:Y:S01]  /*a460*/  S2R R128, SR_TID.X ;  /* 0x0000000000807919 */ /* 0x000e620000002100 */
[----:B0-----:R-:W-:-:S05]  /*a470*/  FMNMX.FTZ R110, R110, R111, !PT ;  /* 0x0000006f6e6e7209 */ /* 0x001fca0007810000 */
[----:B------:R-:W0:Y:S01]  /*a480*/  SHFL.BFLY PT, R111, R110, 0x1, 0x1f ;  /* 0x0c201f006e6f7f89 */ /* 0x000e2200000e0000 */
[-CC-:B------:R-:W-:Y:S01]  /*a490*/  FFMA.FTZ R33, R21, R6.reuse, -R97.reuse ;  /* 0x0000000615217223 */ /* 0x180fe20000010861 */
[-CC-:B------:R-:W-:Y:S01]  /*a4a0*/  FFMA.FTZ R21, R9, R6.reuse, -R97.reuse ;  /* 0x0000000609157223 */ /* 0x180fe20000010861 */
[-CC-:B------:R-:W-:Y:S01]  /*a4b0*/  FFMA.FTZ R9, R34, R6.reuse, -R97.reuse ;  /* 0x0000000622097223 */ /* 0x180fe20000010861 */
[-CC-:B------:R-:W-:Y:S01]  /*a4c0*/  FFMA.FTZ R103, R126, R6.reuse, -R97.reuse ;  /* 0x000000067e677223 */ /* 0x180fe20000010861 */
[-CC-:B------:R-:W-:Y:S01]  /*a4d0*/  FFMA.FTZ R104, R124, R6.reuse, -R97.reuse ;  /* 0x000000067c687223 */ /* 0x180fe20000010861 */
[-CC-:B------:R-:W-:Y:S01]  /*a4e0*/  FFMA.FTZ R37, R35, R6.reuse, -R97.reuse ;  /* 0x0000000623257223 */ /* 0x180fe20000010861 */
[----:B-1----:R-:W-:Y:S01]  /*a4f0*/  LOP3.LUT R128, R128, 0x7f, RZ, 0xc0, !PT ;  /* 0x0000007f80807812 */ /* 0x002fe200078ec0ff */
[-CC-:B------:R-:W-:Y:S01]  /*a500*/  FFMA.FTZ R35, R32, R6.reuse, -R97.reuse ;  /* 0x0000000620237223 */ /* 0x180fe20000010861 */
[-CC-:B------:R-:W-:Y:S01]  /*a510*/  FFMA.FTZ R32, R8, R6.reuse, -R97.reuse ;  /* 0x0000000608207223 */ /* 0x180fe20000010861 */
[----:B------:R-:W-:Y:S01]  /*a520*/  FFMA.FTZ R8, R4, R6, -R97 ;  /* 0x0000000604087223 */ /* 0x000fe20000010861 */
[----:B0-----:R-:W-:-:S04]  /*a530*/  FMNMX.FTZ R34, R110, R111, !PT ;  /* 0x0000006f6e227209 */ /* 0x001fc80007810000 */
[C---:B------:R-:W-:Y:S01]  /*a540*/  FSETP.NEU.FTZ.AND P1, PT, R34.reuse, -INF , PT ;  /* 0xff8000002200780b */ /* 0x040fe20003f3d000 */
[-C--:B------:R-:W-:Y:S01]  /*a550*/  FMUL.FTZ R113, R34, R6.reuse ;  /* 0x0000000622717220 */ /* 0x080fe20000410000 */
[----:B------:R-:W-:-:S04]  /*a560*/  FFMA.FTZ R101, R125, R6, -R97 ;  /* 0x000000067d657223 */ /* 0x000fc80000010861 */
[----:B------:R-:W-:Y:S01]  /*a570*/  FSEL R113, R113, RZ, P1 ;  /* 0x000000ff71717208 */ /* 0x000fe20000800000 */
[-C--:B------:R-:W-:Y:S01]  /*a580*/  FFMA.FTZ R4, R95, R6.reuse, -R97 ;  /* 0x000000065f047223 */ /* 0x080fe20000010861 */
[----:B------:R-:W-:Y:S01]  /*a590*/  ISETP.NE.AND P1, PT, R128, RZ, PT ;  /* 0x000000ff8000720c */ /* 0x000fe20003f25270 */
[----:B------:R-:W-:Y:S02]  /*a5a0*/  MUFU.EX2 R103, R103 ;  /* 0x0000006700677308 */ /* 0x000fe40000000800 */
[-CC-:B------:R-:W-:Y:S01]  /*a5b0*/  FFMA.FTZ R95, R12, R6.reuse, -R113.reuse ;  /* 0x000000060c5f7223 */ /* 0x180fe20000010871 */
[-C--:B------:R-:W-:Y:S01]  /*a5c0*/  FFMA.FTZ R13, R13, R6.reuse, -R113 ;  /* 0x000000060d0d7223 */ /* 0x080fe20000010871 */
[-CC-:B------:R-:W-:Y:S01]  /*a5d0*/  FFMA.FTZ R102, R122, R6.reuse, -R97.reuse ;  /* 0x000000067a667223 */ /* 0x180fe20000010861 */
[-CC-:B------:R-:W-:Y:S01]  /*a5e0*/  FFMA.FTZ R99, R123, R6.reuse, -R97.reuse ;  /* 0x000000067b637223 */ /* 0x180fe20000010861 */
[-CC-:B------:R-:W-:Y:S02]  /*a5f0*/  FFMA.FTZ R100, R120, R6.reuse, -R97.reuse ;  /* 0x0000000678647223 */ /* 0x180fe40000010861 */
[----:B------:R-:W0:Y:S01]  /*a600*/  MUFU.EX2 R104, R104 ;  /* 0x0000006800687308 */ /* 0x000e220000000800 */
[-CC-:B------:R-:W-:Y:S01]  /*a610*/  FFMA.FTZ R96, R121, R6.reuse, -R97.reuse ;  /* 0x0000000679607223 */ /* 0x180fe20000010861 */
        /* <DEDUP_REMOVED lines=10> */
[-C--:B------:R-:W-:Y:S01]  /*a6c0*/  FFMA.FTZ R20, R20, R6.reuse, -R97 ;  /* 0x0000000614147223 */ /* 0x080fe20000010861 */
[-CC-:B------:R-:W-:Y:S01]  /*a6d0*/  FFMA.FTZ R97, R14, R6.reuse, -R113.reuse ;  /* 0x000000060e617223 */ /* 0x180fe20000010871 */
[----:B------:R-:W1:Y:S01]  /*a6e0*/  MUFU.EX2 R101, R101 ;  /* 0x0000006500657308 */ /* 0x000e620000000800 */
[----:B------:R-:W-:Y:S01]  /*a6f0*/  FFMA.FTZ R15, R15, R6, -R113 ;  /* 0x000000060f0f7223 */ /* 0x000fe20000010871 */
[----:B------:R-:W-:-:S06]  /*a700*/  @!P1 VIADD R0, R0, 0x30840 ;  /* 0x0003084000009836 */ /* 0x000fcc0000000000 */
[----:B------:R-:W-:Y:S01]  /*a710*/  MUFU.EX2 R95, R95 ;  /* 0x0000005f005f7308 */ /* 0x000fe20000000800 */
[----:B------:R-:W-:-:S07]  /*a720*/  FFMA.FTZ R110, R24, R6, -R113 ;  /* 0x00000006186e7223 */ /* 0x000fce0000010871 */
[----:B------:R-:W2:Y:S01]  /*a730*/  MUFU.EX2 R13, R13 ;  /* 0x0000000d000d7308 */ /* 0x000ea20000000800 */
[-CC-:B------:R-:W-:Y:S01]  /*a740*/  FFMA.FTZ R14, R57, R6.reuse, -R113.reuse ;  /* 0x00000006390e7223 */ /* 0x180fe20000010871 */
[----:B------:R-:W-:-:S06]  /*a750*/  FFMA.FTZ R25, R25, R6, -R113 ;  /* 0x0000000619197223 */ /* 0x000fcc0000010871 */
[----:B------:R-:W-:Y:S01]  /*a760*/  MUFU.EX2 R97, R97 ;  /* 0x0000006100617308 */ /* 0x000fe20000000800 */
[----:B------:R-:W-:Y:S01]  /*a770*/  @!P1 PRMT R12, RZ, 0x654, R0 ;  /* 0x00000654ff0c9816 */ /* 0x000fe20000000000 */
[----:B------:R-:W-:-:S03]  /*a780*/  FFMA.FTZ R111, R26, R6, -R113 ;  /* 0x000000061a6f7223 */ /* 0x000fc60000010871 */
[----:B------:R0:W-:Y:S03]  /*a790*/  @!P1 SYNCS.ARRIVE.TRANS64.RED.A1T0 RZ, [R12+URZ], RZ ;  /* 0x000000ff0cff99a7 */ /* 0x0001e6000810043f */
[----:B------:R-:W4:Y:S08]  /*a7a0*/  MUFU.EX2 R102, R102 ;  /* 0x0000006600667308 */ /* 0x000f300000000800 */
[----:B------:R-:W3:Y:S01]  /*a7b0*/  MUFU.EX2 R15, R15 ;  /* 0x0000000f000f7308 */ /* 0x000ee20000000800 */
[----:B0-----:R-:W-:-:S07]  /*a7c0*/  F2FP.BF16.F32.PACK_AB R12, R104, R103 ;  /* 0x00000067680c723e */ /* 0x001fce00000010ff */
[----:B------:R-:W0:Y:S01]  /*a7d0*/  MUFU.EX2 R99, R99 ;  /* 0x0000006300637308 */ /* 0x000e220000000800 */
[----:B------:R-:W-:-:S07]  /*a7e0*/  FFMA.FTZ R27, R27, R6, -R113 ;  /* 0x000000061b1b7223 */ /* 0x000fce0000010871 */
[----:B------:R1:W-:Y:S08]  /*a7f0*/  MUFU.EX2 R0, R14 ;  /* 0x0000000e00007308 */ /* 0x0003f00000000800 */
[----:B------:R-:W0:Y:S01]  /*a800*/  MUFU.EX2 R110, R110 ;  /* 0x0000006e006e7308 */ /* 0x000e220000000800 */
[----:B-1----:R-:W-:-:S04]  /*a810*/  FADD.FTZ R14, R103, R104 ;  /* 0x00000068670e7221 */ /* 0x002fc80000010000 */
[----:B------:R-:W-:-:S03]  /*a820*/  FADD.FTZ R103, R101, R14 ;  /* 0x0000000e65677221 */ /* 0x000fc60000010000 */
[----:B------:R-:W1:Y:S01]  /*a830*/  MUFU.EX2 R100, R100 ;  /* 0x0000006400647308 */ /* 0x000e620000000800 */
[----:B--2---:R-:W-:Y:S01]  /*a840*/  FADD.FTZ R14, R95, R13 ;  /* 0x0000000d5f0e7221 */ /* 0x004fe20000010000 */
[----:B----4-:R-:W-:-:S06]  /*a850*/  FADD.FTZ R26, R102, R103 ;  /* 0x00000067661a7221 */ /* 0x010fcc0000010000 */
[----:B------:R-:W2:Y:S01]  /*a860*/  MUFU.EX2 R25, R25 ;  /* 0x0000001900197308 */ /* 0x000ea20000000800 */
[----:B------:R-:W-:-:S07]  /*a870*/  FADD.FTZ R24, R97, R14 ;  /* 0x0000000e61187221 */ /* 0x000fce0000010000 */
[----:B------:R-:W4:Y:S01]  /*a880*/  MUFU.EX2 R96, R96 ;  /* 0x0000006000607308 */ /* 0x000f220000000800 */
[----:B------:R-:W-:Y:S01]  /*a890*/  F2FP.BF16.F32.PACK_AB R14, R102, R101 ;  /* 0x00000065660e723e */ /* 0x000fe200000010ff */
[----:B---3--:R-:W-:-:S06]  /*a8a0*/  FADD.FTZ R101, R15, R24 ;  /* 0x000000180f657221 */ /* 0x008fcc0000010000 */
[----:B------:R-:W3:Y:S01]  /*a8b0*/  MUFU.EX2 R111, R111 ;  /* 0x0000006f006f7308 */ /* 0x000ee20000000800 */
[----:B------:R-:W-:Y:S01]  /*a8c0*/  FFMA.FTZ R29, R29, R6, -R113 ;  /* 0x000000061d1d7223 */ /* 0x000fe20000010871 */
[----:B0-----:R-:W-:-:S06]  /*a8d0*/  FADD.FTZ R103, R99, R26 ;  /* 0x0000001a63677221 */ /* 0x001fcc0000010000 */
[----:B------:R-:W0:Y:S08]  /*a8e0*/  MUFU.EX2 R98, R98 ;  /* 0x0000006200627308 */ /* 0x000e300000000800 */
[----:B------:R1:W-:Y:S01]  /*a8f0*/  MUFU.EX2 R39, R112 ;  /* 0x0000007000277308 */ /* 0x0003e20000000800 */
[----:B------:R-:W-:Y:S01]  /*a900*/  FADD.FTZ R26, R110, R101 ;  /* 0x000000656e1a7221 */ /* 0x000fe20000010000 */
[----:B-1----:R-:W-:-:S06]  /*a910*/  FFMA.FTZ R112, R28, R6, -R113 ;  /* 0x000000061c707223 */ /* 0x002fcc0000010871 */
[----:B------:R-:W1:Y:S01]  /*a920*/  MUFU.EX2 R27, R27 ;  /* 0x0000001b001b7308 */ /* 0x000e620000000800 */
[----:B------:R-:W-:Y:S01]  /*a930*/  FFMA.FTZ R114, R30, R6, -R113 ;  /* 0x000000061e727223 */ /* 0x000fe20000010871 */
[----:B------:R-:W-:-:S06]  /*a940*/  FADD.FTZ R103, R100, R103 ;  /* 0x0000006764677221 */ /* 0x000fcc0000010000 */
[----:B------:R-:W1:Y:S01]  /*a950*/  MUFU.EX2 R93, R93 ;  /* 0x0000005d005d7308 */ /* 0x000e620000000800 */
[----:B--2---:R-:W-:Y:S01]  /*a960*/  FADD.FTZ R26, R25, R26 ;  /* 0x0000001a191a7221 */ /* 0x004fe20000010000 */
[----:B------:R-:W-:-:S06]  /*a970*/  FFMA.FTZ R31, R31, R6, -R113 ;  /* 0x000000061f1f7223 */ /* 0x000fcc0000010871 */
[----:B------:R-:W2:Y:S01]  /*a980*/  MUFU.EX2 R112, R112 ;  /* 0x0000007000707308 */ /* 0x000ea20000000800 */
[----:B----4-:R-:W-:-:S07]  /*a990*/  FADD.FTZ R103, R96, R103 ;  /* 0x0000006760677221 */ /* 0x010fce0000010000 */
[----:B------:R-:W4:Y:S01]  /*a9a0*/  MUFU.EX2 R94, R94 ;  /* 0x0000005e005e7308 */ /* 0x000f220000000800 */
[----:B---3--:R-:W-:Y:S01]  /*a9b0*/  FADD.FTZ R28, R111, R26 ;  /* 0x0000001a6f1c7221 */ /* 0x008fe20000010000 */
[----:B------:R-:W-:-:S06]  /*a9c0*/  FFMA.FTZ R49, R49, R6, -R113 ;  /* 0x0000000631317223 */ /* 0x000fcc0000010871 */
[----:B------:R-:W3:Y:S01]  /*a9d0*/  MUFU.EX2 R29, R29 ;  /* 0x0000001d001d7308 */ /* 0x000ee20000000800 */
[----:B0-----:R-:W-:Y:S01]  /*a9e0*/  FADD.FTZ R30, R98, R103 ;  /* 0x00000067621e7221 */ /* 0x001fe20000010000 */
[----:B------:R-:W-:-:S06]  /*a9f0*/  FFMA.FTZ R57, R59, R6, -R113 ;  /* 0x000000063b397223 */ /* 0x000fcc0000010871 */
[----:B------:R-:W0:Y:S01]  /*aa00*/  MUFU.EX2 R91, R91 ;  /* 0x0000005b005b7308 */ /* 0x000e220000000800 */
[-CC-:B------:R-:W-:Y:S01]  /*aa10*/  FFMA.FTZ R59, R60, R6.reuse, -R113.reuse ;  /* 0x000000063c3b7223 */ /* 0x180fe20000010871 */
[----:B------:R-:W-:Y:S01]  /*aa20*/  F2FP.BF16.F32.PACK_AB R24, R100, R99 ;  /* 0x000000636418723e */ /* 0x000fe200000010ff */
[----:B------:R-:W-:-:S05]  /*aa30*/  FFMA.FTZ R60, R63, R6, -R113 ;  /* 0x000000063f3c7223 */ /* 0x000fca0000010871 */
[----:B------:R-:W0:Y:S01]  /*aa40*/  MUFU.EX2 R114, R114 ;  /* 0x0000007200727308 */ /* 0x000e220000000800 */
[----:B-1----:R-:W-:Y:S01]  /*aa50*/  FADD.FTZ R99, R27, R28 ;  /* 0x0000001c1b637221 */ /* 0x002fe20000010000 */
[-CC-:B------:R-:W-:Y:S01]  /*aa60*/  FFMA.FTZ R48, R48, R6.reuse, -R113.reuse ;  /* 0x0000000630307223 */ /* 0x180fe20000010871 */
[----:B------:R-:W-:-:S05]  /*aa70*/  FFMA.FTZ R63, R64, R6, -R113 ;  /* 0x00000006403f7223 */ /* 0x000fca0000010871 */
[----:B------:R-:W1:Y:S01]  /*aa80*/  MUFU.EX2 R92, R92 ;  /* 0x0000005c005c7308 */ /* 0x000e620000000800 */
[----:B------:R-:W-:Y:S01]  /*aa90*/  FADD.FTZ R101, R93, R30 ;  /* 0x0000001e5d657221 */ /* 0x000fe20000010000 */
[-CC-:B------:R-:W-:Y:S01]  /*aaa0*/  FFMA.FTZ R64, R68, R6.reuse, -R113.reuse ;  /* 0x0000000644407223 */ /* 0x180fe20000010871 */
[----:B------:R-:W-:-:S05]  /*aab0*/  FFMA.FTZ R68, R71, R6, -R113 ;  /* 0x0000000647447223 */ /* 0x000fca0000010871 */
[----:B------:R-:W1:Y:S01]  /*aac0*/  MUFU.EX2 R31, R31 ;  /* 0x0000001f001f7308 */ /* 0x000e620000000800 */
[-C--:B------:R-:W-:Y:S01]  /*aad0*/  FFMA.FTZ R71, R76, R6.reuse, -R113 ;  /* 0x000000064c477223 */ /* 0x080fe20000010871 */
[----:B--2---:R-:W-:Y:S01]  /*aae0*/  FADD.FTZ R30, R112, R99 ;  /* 0x00000063701e7221 */ /* 0x004fe20000010000 */
[----:B------:R-:W-:-:S05]  /*aaf0*/  FFMA.FTZ R50, R50, R6, -R113 ;  /* 0x0000000632327223 */ /* 0x000fca0000010871 */
[----:B------:R-:W2:Y:S01]  /*ab00*/  MUFU.EX2 R81, R81 ;  /* 0x0000005100517308 */ /* 0x000ea20000000800 */
[C---:B----4-:R-:W-:Y:S01]  /*ab10*/  FADD.FTZ R76, R94.reuse, R101 ;  /* 0x000000655e4c7221 */ /* 0x050fe20000010000 */
[----:B------:R-:W-:Y:S01]  /*ab20*/  F2FP.BF16.F32.PACK_AB R28, R94, R93 ;  /* 0x0000005d5e1c723e */ /* 0x000fe200000010ff */
[----:B---3--:R-:W-:-:S05]  /*ab30*/  FADD.FTZ R93, R29, R30 ;  /* 0x0000001e1d5d7221 */ /* 0x008fca0000010000 */
[----:B------:R-:W3:Y:S01]  /*ab40*/  MUFU.EX2 R49, R49 ;  /* 0x0000003100317308 */ /* 0x000ee20000000800 */
[----:B------:R-:W-:Y:S01]  /*ab50*/  FFMA.FTZ R51, R51, R6, -R113 ;  /* 0x0000000633337223 */ /* 0x000fe20000010871 */
[----:B0-----:R-:W-:-:S06]  /*ab60*/  FADD.FTZ R99, R91, R76 ;  /* 0x0000004c5b637221 */ /* 0x001fcc0000010000 */
[----:B------:R-:W0:Y:S01]  /*ab70*/  MUFU.EX2 R82, R82 ;  /* 0x0000005200527308 */ /* 0x000e220000000800 */
[----:B------:R-:W-:Y:S01]  /*ab80*/  FADD.FTZ R76, R114, R93 ;  /* 0x0000005d724c7221 */ /* 0x000fe20000010000 */
[----:B------:R-:W-:-:S06]  /*ab90*/  FFMA.FTZ R52, R52, R6, -R113 ;  /* 0x0000000634347223 */ /* 0x000fcc0000010871 */
[----:B------:R-:W4:Y:S01]  /*aba0*/  MUFU.EX2 R48, R48 ;  /* 0x0000003000307308 */ /* 0x000f220000000800 */
[----:B-1----:R-:W-:-:S07]  /*abb0*/  FADD.FTZ R94, R92, R99 ;  /* 0x000000635c5e7221 */ /* 0x002fce0000010000 */
[----:B------:R-:W1:Y:S01]  /*abc0*/  MUFU.EX2 R77, R77 ;  /* 0x0000004d004d7308 */ /* 0x000e620000000800 */
[----:B------:R-:W-:Y:S01]  /*abd0*/  F2FP.BF16.F32.PACK_AB R30, R92, R91 ;  /* 0x0000005b5c1e723e */ /* 0x000fe200000010ff */
[----:B------:R-:W-:-:S06]  /*abe0*/  FADD.FTZ R76, R31, R76 ;  /* 0x0000004c1f4c7221 */ /* 0x000fcc0000010000 */
[----:B------:R-:W1:Y:S01]  /*abf0*/  MUFU.EX2 R50, R50 ;  /* 0x0000003200327308 */ /* 0x000e620000000800 */
[----:B------:R-:W-:Y:S01]  /*ac00*/  FFMA.FTZ R53, R53, R6, -R113 ;  /* 0x0000000635357223 */ /* 0x000fe20000010871 */
[----:B--2---:R-:W-:-:S06]  /*ac10*/  FADD.FTZ R91, R81, R94 ;  /* 0x0000005e515b7221 */ /* 0x004fcc0000010000 */
[----:B------:R-:W2:Y:S01]  /*ac20*/  MUFU.EX2 R78, R78 ;  /* 0x0000004e004e7308 */ /* 0x000ea20000000800 */
[----:B---3--:R-:W-:Y:S01]  /*ac30*/  FADD.FTZ R93, R49, R76 ;  /* 0x0000004c315d7221 */ /* 0x008fe20000010000 */
[----:B------:R-:W-:-:S06]  /*ac40*/  FFMA.FTZ R54, R54, R6, -R113 ;  /* 0x0000000636367223 */ /* 0x000fcc0000010871 */
[----:B------:R-:W3:Y:S01]  /*ac50*/  MUFU.EX2 R51, R51 ;  /* 0x0000003300337308 */ /* 0x000ee20000000800 */
[----:B0-----:R-:W-:-:S07]  /*ac60*/  FADD.FTZ R76, R82, R91 ;  /* 0x0000005b524c7221 */ /* 0x001fce0000010000 */
[----:B------:R-:W0:Y:S01]  /*ac70*/  MUFU.EX2 R73, R73 ;  /* 0x0000004900497308 */ /* 0x000e220000000800 */
[----:B----4-:R-:W-:Y:S01]  /*ac80*/  FADD.FTZ R93, R48, R93 ;  /* 0x0000005d305d7221 */ /* 0x010fe20000010000 */
[----:B------:R-:W-:-:S06]  /*ac90*/  FFMA.FTZ R56, R56, R6, -R113 ;  /* 0x0000000638387223 */ /* 0x000fcc0000010871 */
[----:B------:R-:W4:Y:S01]  /*aca0*/  MUFU.EX2 R52, R52 ;  /* 0x0000003400347308 */ /* 0x000f220000000800 */
[----:B-1----:R-:W-:-:S07]  /*acb0*/  FADD.FTZ R91, R77, R76 ;  /* 0x0000004c4d5b7221 */ /* 0x002fce0000010000 */
[----:B------:R-:W1:Y:S01]  /*acc0*/  MUFU.EX2 R74, R74 ;  /* 0x0000004a004a7308 */ /* 0x000e620000000800 */
[----:B------:R-:W-:Y:S01]  /*acd0*/  FADD.FTZ R76, R50, R93 ;  /* 0x0000005d324c7221 */ /* 0x000fe20000010000 */
[----:B--2---:R-:W-:Y:S01]  /*ace0*/  FADD.FTZ R92, R78, R91 ;  /* 0x0000005b4e5c7221 */ /* 0x004fe20000010000 */
[----:B------:R-:W2:Y:S05]  /*acf0*/  LDL R94, [R1+0x48] ;  /* 0x00004800015e7983 */ /* 0x000eaa0000100800 */
[----:B------:R-:W1:Y:S08]  /*ad00*/  MUFU.EX2 R53, R53 ;  /* 0x0000003500357308 */ /* 0x000e700000000800 */
[----:B------:R-:W1:Y:S01]  /*ad10*/  MUFU.EX2 R69, R69 ;  /* 0x0000004500457308 */ /* 0x000e620000000800 */
[----:B---3--:R-:W-:Y:S01]  /*ad20*/  FADD.FTZ R91, R51, R76 ;  /* 0x0000004c335b7221 */ /* 0x008fe20000010000 */
[----:B0-----:R-:W-:-:S06]  /*ad30*/  FADD.FTZ R93, R73, R92 ;  /* 0x0000005c495d7221 */ /* 0x001fcc0000010000 */
[----:B------:R-:W0:Y:S08]  /*ad40*/  MUFU.EX2 R54, R54 ;  /* 0x0000003600367308 */ /* 0x000e300000000800 */
[----:B------:R-:W3:Y:S01]  /*ad50*/  MUFU.EX2 R70, R70 ;  /* 0x0000004600467308 */ /* 0x000ee20000000800 */
[----:B----4-:R-:W-:Y:S01]  /*ad60*/  FADD.FTZ R76, R52, R91 ;  /* 0x0000005b344c7221 */ /* 0x010fe20000010000 */
[----:B-1----:R-:W-:-:S06]  /*ad70*/  FADD.FTZ R92, R74, R93 ;  /* 0x0000005d4a5c7221 */ /* 0x002fcc0000010000 */
[----:B------:R-:W1:Y:S01]  /*ad80*/  MUFU.EX2 R56, R56 ;  /* 0x0000003800387308 */ /* 0x000e620000000800 */
[----:B------:R-:W-:Y:S01]  /*ad90*/  F2FP.BF16.F32.PACK_AB R13, R13, R95 ;  /* 0x0000005f0d0d723e */ /* 0x000fe200000010ff */
[----:B------:R-:W-:Y:S01]  /*ada0*/  FADD.FTZ R91, R53, R76 ;  /* 0x0000004c355b7221 */ /* 0x000fe20000010000 */
[----:B------:R-:W4:Y:S05]  /*adb0*/  LDL R95, [R1+0x8c] ;  /* 0x00008c00015f7983 */ /* 0x000f2a0000100800 */
[----:B------:R-:W1:Y:S01]  /*adc0*/  MUFU.EX2 R66, R66 ;  /* 0x0000004200427308 */ /* 0x000e620000000800 */
[----:B------:R-:W-:Y:S01]  /*add0*/  FADD.FTZ R93, R69, R92 ;  /* 0x0000005c455d7221 */ /* 0x000fe20000010000 */
[----:B0-----:R-:W-:-:S06]  /*ade0*/  FADD.FTZ R91, R54, R91 ;  /* 0x0000005b365b7221 */ /* 0x001fcc0000010000 */
[----:B------:R-:W0:Y:S01]  /*adf0*/  MUFU.EX2 R61, R61 ;  /* 0x0000003d003d7308 */ /* 0x000e220000000800 */
[----:B---3--:R-:W-:Y:S01]  /*ae00*/  FADD.FTZ R76, R70, R93 ;  /* 0x0000005d464c7221 */ /* 0x008fe20000010000 */
[----:B-1----:R-:W-:-:S06]  /*ae10*/  FADD.FTZ R92, R56, R91 ;  /* 0x0000005b385c7221 */ /* 0x002fcc0000010000 */
[----:B------:R-:W1:Y:S01]  /*ae20*/  MUFU.EX2 R62, R62 ;  /* 0x0000003e003e7308 */ /* 0x000e620000000800 */
[----:B------:R-:W-:Y:S01]  /*ae30*/  FADD.FTZ R91, R65, R76 ;  /* 0x0000004c415b7221 */ /* 0x000fe20000010000 */
[----:B------:R-:W-:-:S06]  /*ae40*/  F2FP.BF16.F32.PACK_AB R15, R15, R97 ;  /* 0x000000610f0f723e */ /* 0x000fcc00000010ff */
[----:B------:R-:W3:Y:S01]  /*ae50*/  MUFU.EX2 R46, R46 ;  /* 0x0000002e002e7308 */ /* 0x000ee20000000800 */
[----:B------:R-:W-:Y:S01]  /*ae60*/  FADD.FTZ R76, R66, R91 ;  /* 0x0000005b424c7221 */ /* 0x000fe20000010000 */
[----:B------:R0:W-:Y:S01]  /*ae70*/  STSM.16.M88.4 [R116+0x1e800], R12 ;  /* 0x01e8000c74007844 */ /* 0x0001e20000000200 */
[----:B------:R-:W-:Y:S02]  /*ae80*/  F2FP.BF16.F32.PACK_AB R26, R98, R96 ;  /* 0x00000060621a723e */ /* 0x000fe400000010ff */
[----:B------:R-:W-:Y:S02]  /*ae90*/  F2FP.BF16.F32.PACK_AB R25, R25, R110 ;  /* 0x0000006e1919723e */ /* 0x000fe400000010ff */
[----:B------:R-:W-:Y:S02]  /*aea0*/  F2FP.BF16.F32.PACK_AB R27, R27, R111 ;  /* 0x0000006f1b1b723e */ /* 0x000fe400000010ff */
[----:B------:R-:W-:Y:S02]  /*aeb0*/  F2FP.BF16.F32.PACK_AB R29, R29, R112 ;  /* 0x000000701d1d723e */ /* 0x000fe400000010ff */
[----:B------:R-:W-:Y:S01]  /*aec0*/  F2FP.BF16.F32.PACK_AB R31, R31, R114 ;  /* 0x000000721f1f723e */ /* 0x000fe200000010ff */
[----:B------:R-:W-:Y:S01]  /*aed0*/  STSM.16.M88.4 [R117], R24 ;  /* 0x0000001875007844 */ /* 0x000fe20000000200 */
[----:B0-----:R-:W-:-:S03]  /*aee0*/  FADD.FTZ R13, R61, R76 ;  /* 0x0000004c3d0d7221 */ /* 0x001fc60000010000 */
[----:B------:R0:W-:Y:S01]  /*aef0*/  STSM.16.M88.4 [R115], R28 ;  /* 0x0000001c73007844 */ /* 0x0001e20000000200 */
[----:B-1----:R-:W-:Y:S01]  /*af00*/  FADD.FTZ R13, R62, R13 ;  /* 0x0000000d3e0d7221 */ /* 0x002fe20000010000 */
[----:B------:R-:W1:Y:S01]  /*af10*/  MUFU.EX2 R42, R42 ;  /* 0x0000002a002a7308 */ /* 0x000e620000000800 */
[----:B------:R-:W-:Y:S02]  /*af20*/  F2FP.BF16.F32.PACK_AB R15, R51, R50 ;  /* 0x00000032330f723e */ /* 0x000fe400000010ff */
[----:B0-----:R-:W-:Y:S01]  /*af30*/  F2FP.BF16.F32.PACK_AB R28, R66, R65 ;  /* 0x00000041421c723e */ /* 0x001fe200000010ff */
[----:B---3--:R-:W-:-:S04]  /*af40*/  FADD.FTZ R66, R46, R13 ;  /* 0x0000000d2e427221 */ /* 0x008fc80000010000 */
[----:B------:R-:W-:Y:S01]  /*af50*/  FADD.FTZ R27, R47, R66 ;  /* 0x000000422f1b7221 */ /* 0x000fe20000010000 */
[----:B------:R-:W-:-:S03]  /*af60*/  F2FP.BF16.F32.PACK_AB R13, R48, R49 ;  /* 0x00000031300d723e */ /* 0x000fc600000010ff */
[----:B------:R-:W-:-:S04]  /*af70*/  FADD.FTZ R50, R44, R27 ;  /* 0x0000001b2c327221 */ /* 0x000fc80000010000 */
[----:B------:R-:W-:-:S04]  /*af80*/  FADD.FTZ R49, R45, R50 ;  /* 0x000000322d317221 */ /* 0x000fc80000010000 */
[----:B-1----:R-:W-:-:S04]  /*af90*/  FADD.FTZ R50, R42, R49 ;  /* 0x000000312a327221 */ /* 0x002fc80000010000 */
[----:B------:R-:W-:Y:S02]  /*afa0*/  FADD.FTZ R51, R43, R50 ;  /* 0x000000322b337221 */ /* 0x000fe40000010000 */
[----:B------:R-:W3:Y:S01]  /*afb0*/  LDL R50, [R1+0x88] ;  /* 0x0000880001327983 */ /* 0x000ee20000100800 */
[-CC-:B------:R-:W-:Y:S01]  /*afc0*/  FFMA.FTZ R55, R55, R6.reuse, -R113.reuse ;  /* 0x0000000637377223 */ /* 0x180fe20000010871 */
[----:B------:R-:W-:-:S05]  /*afd0*/  FFMA.FTZ R58, R58, R6, -R113 ;  /* 0x000000063a3a7223 */ /* 0x000fca0000010871 */
[----:B------:R-:W0:Y:S08]  /*afe0*/  MUFU.EX2 R55, R55 ;  /* 0x0000003700377308 */ /* 0x000e300000000800 */
[----:B------:R-:W1:Y:S08]  /*aff0*/  MUFU.EX2 R58, R58 ;  /* 0x0000003a003a7308 */ /* 0x000e700000000800 */
[----:B------:R-:W1:Y:S01]  /*b000*/  MUFU.EX2 R57, R57 ;  /* 0x0000003900397308 */ /* 0x000e620000000800 */
[----:B0-----:R-:W-:-:S07]  /*b010*/  FADD.FTZ R93, R55, R92 ;  /* 0x0000005c375d7221 */ /* 0x001fce0000010000 */
[----:B------:R-:W0:Y:S01]  /*b020*/  MUFU.EX2 R59, R59 ;  /* 0x0000003b003b7308 */ /* 0x000e220000000800 */
[----:B-1----:R-:W-:Y:S01]  /*b030*/  FADD.FTZ R93, R58, R93 ;  /* 0x0000005d3a5d7221 */ /* 0x002fe20000010000 */
[----:B------:R-:W-:-:S06]  /*b040*/  F2FP.BF16.F32.PACK_AB R24, R74, R73 ;  /* 0x000000494a18723e */ /* 0x000fcc00000010ff */
[----:B------:R-:W1:Y:S01]  /*b050*/  MUFU.EX2 R60, R60 ;  /* 0x0000003c003c7308 */ /* 0x000e620000000800 */
[----:B------:R-:W-:Y:S01]  /*b060*/  FADD.FTZ R74, R0, R93 ;  /* 0x0000005d004a7221 */ /* 0x000fe20000010000 */
[----:B------:R-:W-:-:S06]  /*b070*/  FFMA.FTZ R67, R67, R6, -R113 ;  /* 0x0000000643437223 */ /* 0x000fcc0000010871 */
[----:B------:R-:W1:Y:S01]  /*b080*/  MUFU.EX2 R63, R63 ;  /* 0x0000003f003f7308 */ /* 0x000e620000000800 */
[----:B------:R-:W-:Y:S01]  /*b090*/  FADD.FTZ R74, R57, R74 ;  /* 0x0000004a394a7221 */ /* 0x000fe20000010000 */
[----:B------:R-:W-:-:S06]  /*b0a0*/  FFMA.FTZ R72, R72, R6, -R113 ;  /* 0x0000000648487223 */ /* 0x000fcc0000010871 */
[----:B------:R-:W1:Y:S01]  /*b0b0*/  MUFU.EX2 R64, R64 ;  /* 0x0000004000407308 */ /* 0x000e620000000800 */
[----:B0-----:R-:W-:Y:S01]  /*b0c0*/  FADD.FTZ R25, R59, R74 ;  /* 0x0000004a3b197221 */ /* 0x001fe20000010000 */
[----:B------:R-:W-:-:S06]  /*b0d0*/  FFMA.FTZ R75, R75, R6, -R113 ;  /* 0x000000064b4b7223 */ /* 0x000fcc0000010871 */
[----:B------:R-:W0:Y:S01]  /*b0e0*/  MUFU.EX2 R67, R67 ;  /* 0x0000004300437308 */ /* 0x000e220000000800 */
[----:B-1----:R-:W-:-:S07]  /*b0f0*/  FADD.FTZ R48, R60, R25 ;  /* 0x000000193c307221 */ /* 0x002fce0000010000 */
[----:B------:R-:W1:Y:S01]  /*b100*/  MUFU.EX2 R68, R68 ;  /* 0x0000004400447308 */ /* 0x000e620000000800 */
[----:B------:R-:W-:-:S07]  /*b110*/  FADD.FTZ R31, R63, R48 ;  /* 0x000000303f1f7221 */ /* 0x000fce0000010000 */
        /* <DEDUP_REMOVED lines=9> */
[----:B------:R-:W-:-:S07]  /*b1b0*/  FFMA.FTZ R83, R83, R6, -R113 ;  /* 0x0000000653537223 */ /* 0x000fce0000010871 */
[----:B------:R-:W1:Y:S01]  /*b1c0*/  MUFU.EX2 R71, R71 ;  /* 0x0000004700477308 */ /* 0x000e620000000800 */
[----:B------:R-:W-:Y:S01]  /*b1d0*/  F2FP.BF16.F32.PACK_AB R31, R57, R0 ;  /* 0x00000000391f723e */ /* 0x000fe200000010ff */
[----:B------:R-:W-:Y:S01]  /*b1e0*/  FADD.FTZ R0, R40, R51 ;  /* 0x0000003328007221 */ /* 0x000fe20000010000 */
[----:B------:R-:W-:-:S05]  /*b1f0*/  FADD.FTZ R48, R72, R49 ;  /* 0x0000003148307221 */ /* 0x000fca0000010000 */
[----:B------:R-:W2:Y:S01]  /*b200*/  MUFU.EX2 R79, R79 ;  /* 0x0000004f004f7308 */ /* 0x000ea20000000800 */
[----:B------:R-:W-:Y:S01]  /*b210*/  FFMA.FTZ R84, R84, R6, -R113 ;  /* 0x0000000654547223 */ /* 0x000fe20000010871 */
[----:B------:R-:W-:-:S06]  /*b220*/  FADD.FTZ R49, R41, R0 ;  /* 0x0000000029317221 */ /* 0x000fcc0000010000 */
[----:B------:R-:W2:Y:S01]  /*b230*/  MUFU.EX2 R36, R36 ;  /* 0x0000002400247308 */ /* 0x000ea20000000800 */
[----:B0-----:R-:W-:Y:S01]  /*b240*/  FADD.FTZ R48, R75, R48 ;  /* 0x000000304b307221 */ /* 0x001fe20000010000 */
[----:B------:R-:W-:-:S06]  /*b250*/  FFMA.FTZ R85, R85, R6, -R113 ;  /* 0x0000000655557223 */ /* 0x000fcc0000010871 */
[----:B------:R-:W-:Y:S01]  /*b260*/  MUFU.EX2 R80, R80 ;  /* 0x0000005000507308 */ /* 0x000fe20000000800 */
[----:B------:R-:W-:Y:S02]  /*b270*/  F2FP.BF16.F32.PACK_AB R12, R82, R81 ;  /* 0x00000051520c723e */ /* 0x000fe400000010ff */
[----:B------:R-:W-:-:S05]  /*b280*/  F2FP.BF16.F32.PACK_AB R14, R78, R77 ;  /* 0x0000004d4e0e723e */ /* 0x000fca00000010ff */
[----:B------:R-:W0:Y:S01]  /*b290*/  MUFU.EX2 R37, R37 ;  /* 0x0000002500257308 */ /* 0x000e220000000800 */
[----:B------:R-:W-:Y:S01]  /*b2a0*/  F2FP.BF16.F32.PACK_AB R26, R70, R69 ;  /* 0x00000045461a723e */ /* 0x000fe200000010ff */
[----:B-1----:R-:W-:Y:S01]  /*b2b0*/  FADD.FTZ R0, R38, R49 ;  /* 0x0000003126007221 */ /* 0x002fe20000010000 */
[----:B------:R-:W-:Y:S02]  /*b2c0*/  F2FP.BF16.F32.PACK_AB R25, R53, R52 ;  /* 0x000000343519723e */ /* 0x000fe400000010ff */
[----:B------:R-:W-:-:S03]  /*b2d0*/  F2FP.BF16.F32.PACK_AB R27, R56, R54 ;  /* 0x00000036381b723e */ /* 0x000fc600000010ff */
[----:B------:R-:W-:Y:S01]  /*b2e0*/  MUFU.EX2 R83, R83 ;  /* 0x0000005300537308 */ /* 0x000fe20000000800 */
[----:B------:R-:W-:Y:S01]  /*b2f0*/  FADD.FTZ R48, R71, R48 ;  /* 0x0000003047307221 */ /* 0x000fe20000010000 */
[----:B------:R-:W-:Y:S01]  /*b300*/  FFMA.FTZ R86, R86, R6, -R113 ;  /* 0x0000000656567223 */ /* 0x000fe20000010871 */
[----:B------:R-:W-:-:S05]  /*b310*/  F2FP.BF16.F32.PACK_AB R30, R62, R61 ;  /* 0x0000003d3e1e723e */ /* 0x000fca00000010ff */
[----:B------:R-:W1:Y:S01]  /*b320*/  MUFU.EX2 R33, R33 ;  /* 0x0000002100217308 */ /* 0x000e620000000800 */
[----:B------:R-:W-:Y:S01]  /*b330*/  F2FP.BF16.F32.PACK_AB R29, R58, R55 ;  /* 0x000000373a1d723e */ /* 0x000fe200000010ff */
[----:B------:R-:W-:-:S06]  /*b340*/  FFMA.FTZ R87, R87, R6, -R113 ;  /* 0x0000000657577223 */ /* 0x000fcc0000010871 */
[----:B------:R-:W1:Y:S01]  /*b350*/  MUFU.EX2 R84, R84 ;  /* 0x0000005400547308 */ /* 0x000e620000000800 */
[----:B--2---:R2:W-:Y:S07]  /*b360*/  STSM.16.M88.4 [R94], R12 ;  /* 0x0000000c5e007844 */ /* 0x0045ee0000000200 */
[----:B------:R-:W1:Y:S01]  /*b370*/  MUFU.EX2 R35, R35 ;  /* 0x0000002300237308 */ /* 0x000e620000000800 */
[----:B------:R0:W-:Y:S07]  /*b380*/  STSM.16.M88.4 [R116+0x24800], R24 ;  /* 0x0248001874007844 */ /* 0x0001ee0000000200 */
[----:B------:R-:W1:Y:S01]  /*b390*/  MUFU.EX2 R85, R85 ;  /* 0x0000005500557308 */ /* 0x000e620000000800 */
[----:B--2---:R-:W-:-:S07]  /*b3a0*/  FADD.FTZ R15, R39, R0 ;  /* 0x00000000270f7221 */ /* 0x004fce0000010000 */
[----:B------:R-:W2:Y:S01]  /*b3b0*/  MUFU.EX2 R21, R21 ;  /* 0x0000001500157308 */ /* 0x000ea20000000800 */
[----:B0-----:R-:W-:Y:S01]  /*b3c0*/  FADD.FTZ R25, R79, R48 ;  /* 0x000000304f197221 */ /* 0x001fe20000010000 */
[----:B------:R-:W-:Y:S01]  /*b3d0*/  FADD.FTZ R0, R36, R15 ;  /* 0x0000000f24007221 */ /* 0x000fe20000010000 */
[----:B------:R-:W-:-:S05]  /*b3e0*/  FFMA.FTZ R88, R88, R6, -R113 ;  /* 0x0000000658587223 */ /* 0x000fca0000010871 */
[----:B------:R-:W0:Y:S01]  /*b3f0*/  MUFU.EX2 R86, R86 ;  /* 0x0000005600567308 */ /* 0x000e220000000800 */
[----:B------:R-:W-:Y:S01]  /*b400*/  FADD.FTZ R0, R37, R0 ;  /* 0x0000000025007221 */ /* 0x000fe20000010000 */
[----:B------:R-:W-:-:S06]  /*b410*/  FFMA.FTZ R89, R89, R6, -R113 ;  /* 0x0000000659597223 */ /* 0x000fcc0000010871 */
[----:B------:R-:W0:Y:S01]  /*b420*/  MUFU.EX2 R32, R32 ;  /* 0x0000002000207308 */ /* 0x000e220000000800 */
[----:B----4-:R4:W-:Y:S07]  /*b430*/  STSM.16.M88.4 [R95], R28 ;  /* 0x0000001c5f007844 */ /* 0x0109ee0000000200 */
[----:B------:R-:W0:Y:S01]  /*b440*/  MUFU.EX2 R87, R87 ;  /* 0x0000005700577308 */ /* 0x000e220000000800 */
[----:B-1----:R-:W-:Y:S01]  /*b450*/  FADD.FTZ R0, R33, R0 ;  /* 0x0000000021007221 */ /* 0x002fe20000010000 */
[----:B------:R-:W-:Y:S01]  /*b460*/  F2FP.BF16.F32.PACK_AB R12, R47, R46 ;  /* 0x0000002e2f0c723e */ /* 0x000fe200000010ff */
[----:B------:R-:W-:Y:S01]  /*b470*/  FFMA.FTZ R90, R90, R6, -R113 ;  /* 0x000000065a5a7223 */ /* 0x000fe20000010871 */
[----:B------:R-:W-:-:S02]  /*b480*/  F2FP.BF16.F32.PACK_AB R14, R45, R44 ;  /* 0x0000002c2d0e723e */ /* 0x000fc400000010ff */
[----:B------:R-:W-:Y:S02]  /*b490*/  F2FP.BF16.F32.PACK_AB R13, R60, R59 ;  /* 0x0000003b3c0d723e */ /* 0x000fe400000010ff */
[----:B------:R-:W1:Y:S01]  /*b4a0*/  MUFU.EX2 R3, R3 ;  /* 0x0000000300037308 */ /* 0x000e620000000800 */
[----:B----4-:R-:W-:-:S04]  /*b4b0*/  FADD.FTZ R28, R80, R25 ;  /* 0x00000019501c7221 */ /* 0x010fc80000010000 */
[----:B------:R-:W-:-:S03]  /*b4c0*/  FADD.FTZ R29, R83, R28 ;  /* 0x0000001c531d7221 */ /* 0x000fc60000010000 */
[----:B------:R-:W4:Y:S01]  /*b4d0*/  MUFU.EX2 R88, R88 ;  /* 0x0000005800587308 */ /* 0x000f220000000800 */
[----:B------:R-:W-:Y:S01]  /*b4e0*/  F2FP.BF16.F32.PACK_AB R15, R64, R63 ;  /* 0x0000003f400f723e */ /* 0x000fe200000010ff */
[----:B------:R-:W-:Y:S01]  /*b4f0*/  FADD.FTZ R28, R84, R29 ;  /* 0x0000001d541c7221 */ /* 0x000fe20000010000 */
[----:B------:R-:W-:-:S05]  /*b500*/  FADD.FTZ R0, R35, R0 ;  /* 0x0000000023007221 */ /* 0x000fca0000010000 */
[----:B------:R-:W-:Y:S01]  /*b510*/  MUFU.EX2 R7, R7 ;  /* 0x0000000700077308 */ /* 0x000fe20000000800 */
[----:B------:R-:W-:Y:S01]  /*b520*/  FADD.FTZ R29, R85, R28 ;  /* 0x0000001c551d7221 */ /* 0x000fe20000010000 */
[----:B------:R2:W-:Y:S01]  /*b530*/  STSM.16.M88.4 [R115+0x6000], R12 ;  /* 0x0060000c73007844 */ /* 0x0005e20000000200 */
[----:B------:R-:W-:-:S05]  /*b540*/  FFMA.FTZ R105, R105, R6, -R113 ;  /* 0x0000000669697223 */ /* 0x000fca0000010871 */
[----:B------:R-:W4:Y:S01]  /*b550*/  MUFU.EX2 R89, R89 ;  /* 0x0000005900597308 */ /* 0x000f220000000800 */
[----:B------:R-:W-:Y:S01]  /*b560*/  FFMA.FTZ R106, R106, R6, -R113 ;  /* 0x000000066a6a7223 */ /* 0x000fe20000010871 */
[----:B------:R-:W-:-:S06]  /*b570*/  F2FP.BF16.F32.PACK_AB R24, R43, R42 ;  /* 0x0000002a2b18723e */ /* 0x000fcc00000010ff */
[----:B------:R-:W3:Y:S01]  /*b580*/  MUFU.EX2 R8, R8 ;  /* 0x0000000800087308 */ /* 0x000ee20000000800 */
[----:B--2---:R-:W-:Y:S01]  /*b590*/  F2FP.BF16.F32.PACK_AB R12, R39, R38 ;  /* 0x00000026270c723e */ /* 0x004fe200000010ff */
[----:B------:R-:W-:Y:S01]  /*b5a0*/  FADD.FTZ R39, R21, R0 ;  /* 0x0000000015277221 */ /* 0x000fe20000010000 */
[----:B0-----:R-:W-:-:S05]  /*b5b0*/  FADD.FTZ R0, R86, R29 ;  /* 0x0000001d56007221 */ /* 0x001fca0000010000 */
[----:B------:R-:W0:Y:S01]  /*b5c0*/  MUFU.EX2 R90, R90 ;  /* 0x0000005a005a7308 */ /* 0x000e220000000800 */
[----:B------:R-:W-:Y:S01]  /*b5d0*/  FADD.FTZ R28, R32, R39 ;  /* 0x00000027201c7221 */ /* 0x000fe20000010000 */
[----:B------:R-:W-:Y:S01]  /*b5e0*/  F2FP.BF16.F32.PACK_AB R26, R41, R40 ;  /* 0x00000028291a723e */ /* 0x000fe200000010ff */
[----:B------:R-:W-:Y:S01]  /*b5f0*/  FADD.FTZ R15, R87, R0 ;  /* 0x00000000570f7221 */ /* 0x000fe20000010000 */
[----:B------:R-:W-:Y:S01]  /*b600*/  F2FP.BF16.F32.PACK_AB R25, R68, R67 ;  /* 0x000000434419723e */ /* 0x000fe200000010ff */
[--C-:B------:R-:W-:Y:S01]  /*b610*/  FFMA.FTZ R107, R107, R6, -R113.reuse ;  /* 0x000000066b6b7223 */ /* 0x100fe20000010871 */
[----:B------:R-:W-:Y:S02]  /*b620*/  F2FP.BF16.F32.PACK_AB R27, R75, R72 ;  /* 0x000000484b1b723e */ /* 0x000fe400000010ff */
[----:B------:R-:W2:Y:S01]  /*b630*/  MUFU.EX2 R9, R9 ;  /* 0x0000000900097308 */ /* 0x000ea20000000800 */
[-CC-:B------:R-:W-:Y:S01]  /*b640*/  FFMA.FTZ R108, R108, R6.reuse, -R113.reuse ;  /* 0x000000066c6c7223 */ /* 0x180fe20000010871 */
[----:B------:R-:W-:Y:S01]  /*b650*/  FFMA.FTZ R109, R109, R6, -R113 ;  /* 0x000000066d6d7223 */ /* 0x000fe20000010871 */
[----:B-1----:R-:W-:-:S05]  /*b660*/  FADD.FTZ R28, R3, R28 ;  /* 0x0000001c031c7221 */ /* 0x002fca0000010000 */
[----:B------:R-:W1:Y:S01]  /*b670*/  MUFU.EX2 R31, R105 ;  /* 0x00000069001f7308 */ /* 0x000e620000000800 */
[----:B----4-:R-:W-:Y:S01]  /*b680*/  FADD.FTZ R0, R88, R15 ;  /* 0x0000000f58007221 */ /* 0x010fe20000010000 */
[----:B------:R4:W-:Y:S06]  /*b690*/  STSM.16.M88.4 [R94+0x6000], R24 ;  /* 0x006000185e007844 */ /* 0x0009ec0000000200 */
[----:B------:R-:W1:Y:S01]  /*b6a0*/  MUFU.EX2 R10, R10 ;  /* 0x0000000a000a7308 */ /* 0x000e620000000800 */
[----:B------:R-:W-:-:S07]  /*b6b0*/  FADD.FTZ R29, R89, R0 ;  /* 0x00000000591d7221 */ /* 0x000fce0000010000 */
[----:B------:R-:W1:Y:S01]  /*b6c0*/  MUFU.EX2 R106, R106 ;  /* 0x0000006a006a7308 */ /* 0x000e620000000800 */
[----:B----4-:R-:W-:Y:S01]  /*b6d0*/  F2FP.BF16.F32.PACK_AB R26, R32, R21 ;  /* 0x00000015201a723e */ /* 0x010fe200000010ff */
[----:B------:R-:W-:-:S06]  /*b6e0*/  FADD.FTZ R21, R7, R28 ;  /* 0x0000001c07157221 */ /* 0x000fcc0000010000 */
[----:B------:R-:W4:Y:S01]  /*b6f0*/  MUFU.EX2 R11, R11 ;  /* 0x0000000b000b7308 */ /* 0x000f220000000800 */
[----:B---3--:R-:W-:Y:S01]  /*b700*/  FADD.FTZ R0, R8, R21 ;  /* 0x0000001508007221 */ /* 0x008fe20000010000 */
[----:B0-----:R-:W-:-:S06]  /*b710*/  FADD.FTZ R28, R90, R29 ;  /* 0x0000001d5a1c7221 */ /* 0x001fcc0000010000 */
[----:B------:R-:W-:Y:S08]  /*b720*/  MUFU.EX2 R20, R20 ;  /* 0x0000001400147308 */ /* 0x000ff00000000800 */
[----:B------:R-:W-:Y:S08]  /*b730*/  MUFU.EX2 R4, R4 ;  /* 0x0000000400047308 */ /* 0x000ff00000000800 */
[----:B------:R-:W0:Y:S08]  /*b740*/  MUFU.EX2 R107, R107 ;  /* 0x0000006b006b7308 */ /* 0x000e300000000800 */
[----:B------:R-:W-:Y:S08]  /*b750*/  MUFU.EX2 R108, R108 ;  /* 0x0000006c006c7308 */ /* 0x000ff00000000800 */
[----:B------:R-:W3:Y:S01]  /*b760*/  MUFU.EX2 R109, R109 ;  /* 0x0000006d006d7308 */ /* 0x000ee20000000800 */
[----:B--2---:R-:W-:Y:S01]  /*b770*/  FADD.FTZ R21, R9, R0 ;  /* 0x0000000009157221 */ /* 0x004fe20000010000 */
[----:B-1----:R-:W-:Y:S01]  /*b780*/  FADD.FTZ R29, R31, R28 ;  /* 0x0000001c1f1d7221 */ /* 0x002fe20000010000 */
[----:B------:R-:W-:-:S02]  /*b790*/  F2FP.BF16.F32.PACK_AB R14, R37, R36 ;  /* 0x00000024250e723e */ /* 0x000fc400000010ff */
[----:B------:R-:W-:Y:S01]  /*b7a0*/  FADD.FTZ R0, R10, R21 ;  /* 0x000000150a007221 */ /* 0x000fe20000010000 */
[----:B------:R-:W-:Y:S01]  /*b7b0*/  FADD.FTZ R32, R106, R29 ;  /* 0x0000001d6a207221 */ /* 0x000fe20000010000 */
[----:B------:R-:W-:Y:S02]  /*b7c0*/  F2FP.BF16.F32.PACK_AB R13, R79, R71 ;  /* 0x000000474f0d723e */ /* 0x000fe400000010ff */
[----:B------:R-:W-:Y:S02]  /*b7d0*/  F2FP.BF16.F32.PACK_AB R15, R83, R80 ;  /* 0x00000050530f723e */ /* 0x000fe400000010ff */
[----:B------:R-:W-:Y:S02]  /*b7e0*/  F2FP.BF16.F32.PACK_AB R24, R35, R33 ;  /* 0x000000212318723e */ /* 0x000fe400000010ff */
[----:B------:R-:W-:Y:S02]  /*b7f0*/  F2FP.BF16.F32.PACK_AB R25, R85, R84 ;  /* 0x000000545519723e */ /* 0x000fe400000010ff */
[----:B------:R-:W-:-:S02]  /*b800*/  F2FP.BF16.F32.PACK_AB R27, R87, R86 ;  /* 0x00000056571b723e */ /* 0x000fc400000010ff */
[----:B------:R-:W-:Y:S01]  /*b810*/  F2FP.BF16.F32.PACK_AB R28, R7, R3 ;  /* 0x00000003071c723e */ /* 0x000fe200000010ff */
[----:B----4-:R-:W-:Y:S01]  /*b820*/  FADD.FTZ R3, R11, R0 ;  /* 0x000000000b037221 */ /* 0x010fe20000010000 */
[----:B------:R-:W-:Y:S01]  /*b830*/  F2FP.BF16.F32.PACK_AB R30, R9, R8 ;  /* 0x00000008091e723e */ /* 0x000fe200000010ff */
[----:B0-----:R-:W-:Y:S01]  /*b840*/  FADD.FTZ R7, R107, R32 ;  /* 0x000000206b077221 */ /* 0x001fe20000010000 */
[----:B------:R-:W-:Y:S02]  /*b850*/  F2FP.BF16.F32.PACK_AB R8, R11, R10 ;  /* 0x0000000a0b08723e */ /* 0x000fe400000010ff */
[----:B------:R-:W-:Y:S02]  /*b860*/  F2FP.BF16.F32.PACK_AB R29, R89, R88 ;  /* 0x00000058591d723e */ /* 0x000fe400000010ff */
[----:B------:R-:W-:Y:S02]  /*b870*/  F2FP.BF16.F32.PACK_AB R31, R31, R90 ;  /* 0x0000005a1f1f723e */ /* 0x000fe400000010ff */
[----:B------:R-:W-:-:S02]  /*b880*/  F2FP.BF16.F32.PACK_AB R9, R107, R106 ;  /* 0x0000006a6b09723e */ /* 0x000fc400000010ff */
[----:B------:R-:W-:Y:S02]  /*b890*/  F2FP.BF16.F32.PACK_AB R10, R4, R20 ;  /* 0x00000014040a723e */ /* 0x000fe400000010ff */
[----:B---3--:R-:W-:Y:S01]  /*b8a0*/  F2FP.BF16.F32.PACK_AB R11, R109, R108 ;  /* 0x0000006c6d0b723e */ /* 0x008fe200000010ff */
[----:B------:R0:W-:Y:S01]  /*b8b0*/  STSM.16.M88.4 [R116+0x2a800], R12 ;  /* 0x02a8000c74007844 */ /* 0x0001e20000000200 */
[----:B------:R-:W-:-:S03]  /*b8c0*/  FADD.FTZ R108, R108, R7 ;  /* 0x000000076c6c7221 */ /* 0x000fc60000010000 */
[----:B------:R0:W-:Y:S04]  /*b8d0*/  STSM.16.M88.4 [R50], R24 ;  /* 0x0000001832007844 */ /* 0x0001e80000000200 */
[----:B------:R0:W-:Y:S01]  /*b8e0*/  STSM.16.M88.4 [R115+0xc000], R28 ;  /* 0x00c0001c73007844 */ /* 0x0001e20000000200 */
[----:B------:R-:W-:-:S03]  /*b8f0*/  FADD.FTZ R0, R109, R108 ;  /* 0x0000006c6d007221 */ /* 0x000fc60000010000 */
[----:B------:R0:W-:Y:S01]  /*b900*/  STSM.16.M88.4 [R94+0xc000], R8 ;  /* 0x00c000085e007844 */ /* 0x0001e20000000200 */
[----:B------:R1:W-:Y:S06]  /*b910*/  MEMBAR.ALL.CTA ;  /* 0x0000000000007992 */ /* 0x0003ec0000008000 */
[----:B-1----:R-:W1:Y:S04]  /*b920*/  FENCE.VIEW.ASYNC.S ;  /* 0x00000000000073c6 */ /* 0x002e680000000000 */
[----:B------:R0:W-:Y:S01]  /*b930*/  STL [R1+0x2c], R0 ;  /* 0x00002c0001007387 */ /* 0x0001e20000100800 */
[----:B------:R-:W-:Y:S01]  /*b940*/  ISETP.GE.AND P2, PT, R127, 0xc1, PT ;  /* 0x000000c17f00780c */ /* 0x000fe20003f46270 */
[----:B------:R-:W-:-:S02]  /*b950*/  IMAD.MOV.U32 R151, RZ, RZ, RZ ;  /* 0x000000ffff977224 */ /* 0x000fc400078e00ff */
[----:B------:R-:W-:Y:S02]  /*b960*/  FADD.FTZ R3, R20, R3 ;  /* 0x0000000314037221 */ /* 0x000fe40000010000 */
[----:B------:R-:W-:Y:S02]  /*b970*/  IMAD.MOV.U32 R150, RZ, RZ, R151 ;  /* 0x000000ffff967224 */ /* 0x000fe400078e0097 */
[----:B------:R-:W-:Y:S01]  /*b980*/  FADD.FTZ R4, R4, R3 ;  /* 0x0000000304047221 */ /* 0x000fe20000010000 */
        /* <DEDUP_REMOVED lines=30> */
[----:B-1----:R-:W-:Y:S01]  /*bb70*/  NOP ;  /* 0x0000000000007918 */ /* 0x002fe20000000000 */
[----:B0-----:R-:W-:Y:S05]  /*bb80*/  @!P2 BRA `(.L_x_492) ;  /* 0x0000003c00b4a947 */ /* 0x001fea0003800000 */
[----:B------:R-:W-:Y:S02]  /*bb90*/  VIADD R0, R155, 0xfffffffe ;  /* 0xfffffffe9b007836 */ /* 0x000fe40000000000 */
[----:B------:R-:W-:Y:S02]  /*bba0*/  IMAD.MOV.U32 R3, RZ, RZ, R34 ;  /* 0x000000ffff037224 */ /* 0x000fe400078e0022 */
[----:B------:R-:W-:Y:S01]  /*bbb0*/  IMAD.MOV.U32 R7, RZ, RZ, R5 ;  /* 0x000000ffff077224 */ /* 0x000fe200078e0005 */
[----:B------:R0:W-:Y:S04]  /*bbc0*/  STL [R1+0x28], R0 ;  /* 0x0000280001007387 */ /* 0x0001e80000100800 */
[----:B------:R1:W5:Y:S01]  /*bbd0*/  LDL.LU R8, [R1+0x30] ;  /* 0x0000300001087983 */ /* 0x0003620000300800 */
[----:B------:R-:W-:-:S02]  /*bbe0*/  CS2R R150, SRZ ;  /* 0x0000000000967805 */ /* 0x000fc4000001ff00 */
[----:B------:R-:W-:Y:S02]  /*bbf0*/  CS2R R148, SRZ ;  /* 0x0000000000947805 */ /* 0x000fe4000001ff00 */
[----:B------:R-:W-:Y:S02]  /*bc00*/  CS2R R146, SRZ ;  /* 0x0000000000927805 */ /* 0x000fe4000001ff00 */
[----:B------:R-:W-:Y:S02]  /*bc10*/  CS2R R144, SRZ ;  /* 0x0000000000907805 */ /* 0x000fe4000001ff00 */
[----:B------:R-:W-:Y:S01]  /*bc20*/  CS2R R142, SRZ ;  /* 0x00000000008e7805 */ /* 0x000fe2000001ff00 */
[----:B0-----:R-:W-:Y:S01]  /*bc30*/  IMAD.MOV.U32 R0, RZ, RZ, R152 ;  /* 0x000000ffff007224 */ /* 0x001fe200078e0098 */
        /* <DEDUP_REMOVED lines=10> */
[----:B-1----:R-:W-:-:S07]  /*bce0*/  CS2R R120, SRZ ;  /* 0x0000000000787805 */ /* 0x002fce000001ff00 */
.L_x_502:
[----:B------:R-:W2:Y:S01]  /*bcf0*/  LDL R6, [R1+0x78] ;  /* 0x0000780001067983 */ /* 0x000ea20000100800 */
[----:B------:R-:W-:Y:S01]  /*bd00*/  IADD3 R152, R0, 0x1, RZ ;  /* 0x0000000100987810 */ /* 0x000fe20007ffe0ff */
[----:B------:R-:W-:Y:S05]  /*bd10*/  YIELD ;  /* 0x0000000000007946 */ /* 0x000fea0003800000 */
[----:B------:R-:W-:-:S04]  /*bd20*/  ISETP.NE.AND P3, PT, R152, 0x2, PT ;  /* 0x000000029800780c */ /* 0x000fc80003f65270 */
[----:B------:R-:W-:Y:S02]  /*bd30*/  SEL R5, RZ, 0x1, P3 ;  /* 0x00000001ff057807 */ /* 0x000fe40001800000 */
[----:B------:R-:W-:Y:S02]  /*bd40*/  SEL R152, R152, RZ, P3 ;  /* 0x000000ff98987207 */ /* 0x000fe40001800000 */
[----:B--2---:R-:W-:Y:S02]  /*bd50*/  ISETP.NE.AND P2, PT, R6, RZ, PT ;  /* 0x000000ff0600720c */ /* 0x004fe40003f45270 */
[----:B-----5:R-:W-:-:S05]  /*bd60*/  LOP3.LUT R6, R8, R5, RZ, 0x3c, !PT ;  /* 0x0000000508067212 */ /* 0x020fca00078e3cff */
[----:B------:R0:W-:Y:S06]  /*bd70*/  STL [R1+0x30], R6 ;  /* 0x0000300601007387 */ /* 0x0001ec0000100800 */
[----:B------:R-:W-:Y:S05]  /*bd80*/  @P2 BRA `(.L_x_493) ;  /* 0x0000000000302947 */ /* 0x000fea0003800000 */
[----:B------:R-:W-:Y:S05]  /*bd90*/  @!P0 BRA `(.L_x_494) ;  /* 0x0000000000048947 */ /* 0x000fea0003800000 */
[----:B------:R-:W-:Y:S01]  /*bda0*/  BPT.TRAP 0x1 ;  /* 0x000000040000795c */ /* 0x000fe20000300000 */
.L_x_494:
[----:B------:R-:W-:Y:S01]  /*bdb0*/  IMAD R5, R152, 0x8, R2 ;  /* 0x0000000898057824 */ /* 0x000fe200078e0202 */
[----:B0-----:R-:W-:-:S04]  /*bdc0*/  SHF.L.U32 R6, R6, 0x1f, RZ ;  /* 0x0000001f06067819 */ /* 0x001fc800000006ff */
[----:B------:R0:W1:Y:S01]  /*bdd0*/  SYNCS.PHASECHK.TRANS64.TRYWAIT P3, [R5+URZ+0x30830], R6 ;  /* 0x03083006050075a7 */ /* 0x000062000806017f */
[----:B------:R-:W-:Y:S05]  /*bde0*/  @!P0 BRA `(.L_x_495) ;  /* 0x0000000000048947 */ /* 0x000fea0003800000 */
[----:B------:R-:W-:Y:S01]  /*bdf0*/  BPT.TRAP 0x1 ;  /* 0x000000040000795c */ /* 0x000fe20000300000 */
.L_x_495:
[----:B------:R-:W-:Y:S04]  /*be00*/  BSSY B0, `(.L_x_493) ;  /* 0x0000004000007945 */ /* 0x000fe80003800000 */
[----:B-1----:R-:W-:Y:S05]  /*be10*/  @P3 BRA `(.L_x_496) ;  /* 0x0000000000083947 */ /* 0x002fea0003800000 */
[----:B------:R-:W1:Y:S02]  /*be20*/  SYNCS.PHASECHK.TRANS64.TRYWAIT P3, [R5+URZ+0x30830], R6 ;  /* 0x03083006050075a7 */ /* 0x000e64000806017f */
[----:B-1----:R-:W-:Y:S05]  /*be30*/  @!P3 BRA `(.L_x_497) ;  /* 0x000000cc000cb947 */ /* 0x002fea0003800000 */
.L_x_496:
[----:B------:R-:W-:Y:S05]  /*be40*/  BSYNC B0 ;  /* 0x0000000000007941 */ /* 0x000fea0003800000 */
.L_x_493:
[----:B01----:R-:W2:Y:S04]  /*be50*/  LDL R6, [R1+0x7c] ;  /* 0x00007c0001067983 */ /* 0x003ea80000100800 */
[----:B------:R-:W3:Y:S01]  /*be60*/  LDL.64 R20, [R1+0x50] ;  /* 0x0000500001147983 */ /* 0x000ee20000100a00 */
[----:B------:R-:W-:Y:S01]  /*be70*/  MOV R15, 0x40000040 ;  /* 0x40000040000f7802 */ /* 0x000fe20000000f00 */
[----:B------:R-:W-:Y:S05]  /*be80*/  WARPSYNC.ALL ;  /* 0x0000000000007948 */ /* 0x000fea0003800000 */
[----:B------:R-:W-:Y:S01]  /*be90*/  R2UR UR15, R15 ;  /* 0x000000000f0f72ca */ /* 0x000fe200000e0000 */
[----:B------:R-:W0:Y:S01]  /*bea0*/  S2R R5, SR_TID.X ;  /* 0x0000000000057919 */ /* 0x000e220000002100 */
[----:B------:R-:W-:-:S02]  /*beb0*/  IMAD.MOV.U32 R13, RZ, RZ, 0x40000040 ;  /* 0x40000040ff0d7424 */ /* 0x000fc400078e00ff */
[----:B------:R-:W-:-:S03]  /*bec0*/  IMAD.MOV.U32 R11, RZ, RZ, 0x40000040 ;  /* 0x40000040ff0b7424 */ /* 0x000fc600078e00ff */
[----:B------:R-:W-:Y:S02]  /*bed0*/  R2UR UR11, R13 ;  /* 0x000000000d0b72ca */ /* 0x000fe400000e0000 */
[----:B0-----:R-:W-:-:S05]  /*bee0*/  SHF.R.U32.HI R5, RZ, 0x7, R5 ;  /* 0x00000007ff057819 */ /* 0x001fca0000011605 */
[----:B------:R-:W-:-:S05]  /*bef0*/  VIADD R5, R5, 0x8 ;  /* 0x0000000805057836 */ /* 0x000fca0000000000 */
[----:B------:R0:W-:Y:S01]  /*bf00*/  BAR.SYNC.DEFER_BLOCKING R5, 0x100 ;  /* 0x000400050000751d */ /* 0x0001e20000010000 */
[----:B------:R-:W-:-:S05]  /*bf10*/  R2UR UR7, R11 ;  /* 0x000000000b0772ca */ /* 0x000fca00000e0000 */
[----:B------:R-:W-:Y:S01]  /*bf20*/  WARPGROUP.ARRIVE ;  /* 0x00000000000079c5 */ /* 0x000fe20000000000 */
[----:B--2---:R-:W-:-:S04]  /*bf30*/  IMAD R10, R152, 0x600, R6 ;  /* 0x00000600980a7824 */ /* 0x004fc800078e0206 */
[----:B------:R-:W-:-:S05]  /*bf40*/  VIADD R14, R10, 0x4 ;  /* 0x000000040a0e7836 */ /* 0x000fca0000000000 */
[----:B------:R-:W-:Y:S02]  /*bf50*/  R2UR UR14, R14 ;  /* 0x000000000e0e72ca */ /* 0x000fe400000e0000 */
[----:B------:R-:W2:Y:S01]  /*bf60*/  LDL.64 R14, [R1+0x68] ;  /* 0x00006800010e7983 */ /* 0x000ea20000100a00 */
[----:B------:R-:W-:-:S05]  /*bf70*/  VIADD R12, R10, 0x2 ;  /* 0x000000020a0c7836 */ /* 0x000fca0000000000 */
[----:B------:R-:W-:Y:S02]  /*bf80*/  R2UR UR10, R12 ;  /* 0x000000000c0a72ca */ /* 0x000fe400000e0000 */
[----:B------:R-:W4:Y:S01]  /*bf90*/  LDL.64 R12, [R1+0x60] ;  /* 0x00006000010c7983 */ /* 0x000f220000100a00 */
[----:B---3--:R-:W-:Y:S02]  /*bfa0*/  R2UR UR4, R20 ;  /* 0x00000000140472ca */ /* 0x008fe400000e0000 */
[----:B------:R-:W-:Y:S02]  /*bfb0*/  R2UR UR5, R21 ;  /* 0x00000000150572ca */ /* 0x000fe400000e0000 */
[----:B------:R-:W-:Y:S01]  /*bfc0*/  R2UR UR6, R10 ;  /* 0x000000000a0672ca */ /* 0x000fe200000e0000 */
[----:B------:R-:W3:-:S12]  /*bfd0*/  LDL.64 R20, [R1+0x58] ;  /* 0x0000580001147983 */ /* 0x000ed80000100a00 */
[----:B------:R-:W-:Y:S03]  /*bfe0*/  HGMMA.64x192x16.F32.BF16 R24, gdesc[UR4], RZ, !UPT, gsb0 ;  /* 0x02e00000041879f0 */ /* 0x000fe6000c0018ff */
[----:B------:R-:W-:Y:S02]  /*bff0*/  WARPGROUP.DEPBAR.LE gsb0, 0x0 ;  /* 0x00008000000079c5 */ /* 0x000fe40000010000 */
[----:B------:R-:W-:Y:S01]  /*c000*/  WARPGROUP.ARRIVE ;  /* 0x00000000000079c5 */ /* 0x000fe20000000000 */
[----:B--2---:R-:W-:Y:S02]  /*c010*/  R2UR UR8, R14 ;  /* 0x000000000e0872ca */ /* 0x004fe400000e0000 */
[----:B------:R-:W-:-:S13]  /*c020*/  R2UR UR9, R15 ;  /* 0x000000000f0972ca */ /* 0x000fda00000e0000 */
[----:B------:R-:W-:Y:S01]  /*c030*/  HGMMA.64x192x16.F32.BF16 R24, gdesc[UR8], R24, gsb0 ;  /* 0x02e00000081879f0 */ /* 0x000fe20008001818 */
[----:B----4-:R-:W-:Y:S02]  /*c040*/  R2UR UR12, R12 ;  /* 0x000000000c0c72ca */ /* 0x010fe400000e0000 */
[----:B------:R-:W-:Y:S01]  /*c050*/  R2UR UR13, R13 ;  /* 0x000000000d0d72ca */ /* 0x000fe200000e0000 */
[----:B------:R-:W-:Y:S01]  /*c060*/  VIADD R10, R10, 0x6 ;  /* 0x000000060a0a7836 */ /* 0x000fe20000000000 */
[----:B------:R-:W-:Y:S02]  /*c070*/  R2UR UR19, R11 ;  /* 0x000000000b1372ca */ /* 0x000fe400000e0000 */
[----:B---3--:R-:W-:Y:S02]  /*c080*/  R2UR UR16, R20 ;  /* 0x00000000141072ca */ /* 0x008fe400000e0000 */
[----:B------:R-:W-:Y:S02]  /*c090*/  R2UR UR18, R10 ;  /* 0x000000000a1272ca */ /* 0x000fe400000e0000 */
[----:B------:R-:W-:Y:S01]  /*c0a0*/  R2UR UR17, R21 ;  /* 0x00000000151172ca */ /* 0x000fe200000e0000 */
[----:B------:R-:W-:-:S02]  /*c0b0*/  WARPGROUP.DEPBAR.LE gsb0, 0x0 ;  /* 0x00008000000079c5 */ /* 0x000fc40000010000 */
[----:B------:R-:W-:-:S06]  /*c0c0*/  WARPGROUP.ARRIVE ;  /* 0x00000000000079c5 */ /* 0x000fcc0000000000 */
        /* <DEDUP_REMOVED lines=8> */
.L_x_499:
[----:B------:R-:W-:Y:S01]  /*c150*/  SHF.L.U32 R5, R8, 0x1f, RZ ;  /* 0x0000001f08057819 */ /* 0x000fe200000006ff */
[----:B------:R-:W-:-:S04]  /*c160*/  IMAD R6, R0, 0x8, R2 ;  /* 0x0000000800067824 */ /* 0x000fc800078e0202 */
[----:B------:R0:W1:Y:S01]  /*c170*/  SYNCS.PHASECHK.TRANS64.TRYWAIT P2, [R6+URZ+0x30850], R5 ;  /* 0x03085005060075a7 */ /* 0x000062000804017f */
[----:B------:R-:W-:Y:S05]  /*c180*/  @!P0 BRA `(.L_x_500) ;  /* 0x0000000000048947 */ /* 0x000fea0003800000 */
[----:B------:R-:W-:Y:S01]  /*c190*/  BPT.TRAP 0x1 ;  /* 0x000000040000795c */ /* 0x000fe20000300000 */
.L_x_500:
[----:B-1----:R-:W-:Y:S05]  /*c1a0*/  @P2 BRA `(.L_x_498) ;  /* 0x0000000000082947 */ /* 0x002fea0003800000 */
[----:B------:R-:W1:Y:S02]  /*c1b0*/  SYNCS.PHASECHK.TRANS64.TRYWAIT P2, [R6+URZ+0x30850], R5 ;  /* 0x03085005060075a7 */ /* 0x000e64000804017f */
[----:B-1----:R-:W-:Y:S05]  /*c1c0*/  @!P2 BRA `(.L_x_501) ;  /* 0x000000c8003ca947 */ /* 0x002fea0003800000 */
.L_x_498:
[----:B------:R-:W-:Y:S05]  /*c1d0*/  WARPSYNC.ALL ;  /* 0x0000000000007948 */ /* 0x000fea0003800000 */
[----:B------:R-:W-:Y:S01]  /*c1e0*/  ULDC UR4, c[0x0][0x9d8] ;  /* 0x0002760000047ab9 */ /* 0x000fe20000000800 */
[----:B------:R2:W-:Y:S01]  /*c1f0*/  STL [R1+0xc0], R19 ;  /* 0x0000c01301007387 */ /* 0x0005e20000100800 */
[----:B------:R-:W-:Y:S01]  /*c200*/  FMUL.FTZ R25, R25, UR4 ;  /* 0x0000000419197c20 */ /* 0x000fe20008410000 */
[----:B------:R-:W-:Y:S01]  /*c210*/  FMUL.FTZ R35, R35, UR4 ;  /* 0x0000000423237c20 */ /* 0x000fe20008410000 */
[----:B------:R-:W-:Y:S01]  /*c220*/  FMUL.FTZ R24, R24, UR4 ;  /* 0x0000000418187c20 */ /* 0x000fe20008410000 */
[----:B------:R-:W-:Y:S01]  /*c230*/  FMUL.FTZ R28, R28, UR4 ;  /* 0x000000041c1c7c20 */ /* 0x000fe20008410000 */
[----:B------:R-:W3:Y:S01]  /*c240*/  MUFU.TANH R9, R25 ;  /* 0x0000001900097308 */ /* 0x000ee20000002400 */
[----:B------:R-:W-:Y:S01]  /*c250*/  FMUL.FTZ R26, R26, UR4 ;  /* 0x000000041a1a7c20 */ /* 0x000fe20008410000 */
[----:B------:R-:W-:Y:S01]  /*c260*/  FMUL.FTZ R29, R29, UR4 ;  /* 0x000000041d1d7c20 */ /* 0x000fe20008410000 */
[----:B------:R-:W-:Y:S01]  /*c270*/  FMUL.FTZ R36, R36, UR4 ;  /* 0x0000000424247c20 */ /* 0x000fe20008410000 */
[----:B------:R-:W-:Y:S01]  /*c280*/  FMUL.FTZ R30, R30, UR4 ;  /* 0x000000041e1e7c20 */ /* 0x000fe20008410000 */
[----:B------:R-:W-:Y:S01]  /*c290*/  FMUL.FTZ R33, R33, UR4 ;  /* 0x0000000421217c20 */ /* 0x000fe20008410000 */
[----:B------:R-:W-:Y:S01]  /*c2a0*/  FMUL.FTZ R32, R32, UR4 ;  /* 0x0000000420207c20 */ /* 0x000fe20008410000 */
[----:B------:R-:W-:Y:S01]  /*c2b0*/  STL [R1+0xbc], R18 ;  /* 0x0000bc1201007387 */ /* 0x000fe20000100800 */
[----:B01----:R3:W0:Y:S01]  /*c2c0*/  MUFU.TANH R5, R35 ;  /* 0x0000002300057308 */ /* 0x0036220000002400 */
[----:B------:R-:W-:Y:S01]  /*c2d0*/  FMUL.FTZ R34, R34, UR4 ;  /* 0x0000000422227c20 */ /* 0x000fe20008410000 */
[----:B------:R-:W-:Y:S01]  /*c2e0*/  FMUL.FTZ R10, R53, UR4 ;  /* 0x00000004350a7c20 */ /* 0x000fe20008410000 */
[----:B------:R1:W-:Y:S01]  /*c2f0*/  STL [R1+0xb8], R17 ;  /* 0x0000b81101007387 */ /* 0x0003e20000100800 */
[----:B------:R-:W-:Y:S01]  /*c300*/  FMUL.FTZ R37, R37, UR4 ;  /* 0x0000000425257c20 */ /* 0x000fe20008410000 */
[----:B------:R-:W-:Y:S01]  /*c310*/  FMUL.FTZ R157, R40, UR4 ;  /* 0x00000004289d7c20 */ /* 0x000fe20008410000 */
[----:B------:R-:W-:Y:S01]  /*c320*/  FMUL.FTZ R13, R60, UR4 ;  /* 0x000000043c0d7c20 */ /* 0x000fe20008410000 */
[----:B------:R-:W-:Y:S01]  /*c330*/  FMUL.FTZ R156, R41, UR4 ;  /* 0x00000004299c7c20 */ /* 0x000fe20008410000 */
[----:B------:R-:W4:Y:S01]  /*c340*/  MUFU.TANH R6, R24 ;  /* 0x0000001800067308 */ /* 0x000f220000002400 */
[----:B---3--:R-:W-:-:S02]  /*c350*/  IMAD.MOV.U32 R35, RZ, RZ, R9 ;  /* 0x000000ffff237224 */ /* 0x008fc400078e0009 */
[----:B------:R-:W-:Y:S01]  /*c360*/  FMUL.FTZ R31, R31, UR4 ;  /* 0x000000041f1f7c20 */ /* 0x000fe20008410000 */
[----:B------:R-:W-:Y:S01]  /*c370*/  FMUL.FTZ R155, R44, UR4 ;  /* 0x000000042c9b7c20 */ /* 0x000fe20008410000 */
[----:B------:R3:W-:Y:S01]  /*c380*/  STL [R1+0xb4], R16 ;  /* 0x0000b41001007387 */ /* 0x0007e20000100800 */
[----:B------:R-:W-:Y:S01]  /*c390*/  FMUL.FTZ R45, R45, UR4 ;  /* 0x000000042d2d7c20 */ /* 0x000fe20008410000 */
[----:B------:R-:W-:Y:S01]  /*c3a0*/  FMUL.FTZ R44, R48, UR4 ;  /* 0x00000004302c7c20 */ /* 0x000fe20008410000 */
[----:B------:R-:W-:Y:S01]  /*c3b0*/  FMUL.FTZ R9, R52, UR4 ;  /* 0x0000000434097c20 */ /* 0x000fe20008410000 */
[----:B------:R1:W-:Y:S01]  /*c3c0*/  MUFU.TANH R8, R28 ;  /* 0x0000001c00087308 */ /* 0x0003e20000002400 */
[----:B0-----:R-:W-:Y:S01]  /*c3d0*/  MOV R53, R5 ;  /* 0x0000000500357202 */ /* 0x001fe20000000f00 */
[----:B------:R-:W-:Y:S01]  /*c3e0*/  FMUL.FTZ R11, R56, UR4 ;  /* 0x00000004380b7c20 */ /* 0x000fe20008410000 */
[----:B------:R-:W-:Y:S01]  /*c3f0*/  FMUL.FTZ R12, R57, UR4 ;  /* 0x00000004390c7c20 */ /* 0x000fe20008410000 */
[----:B------:R-:W-:Y:S01]  /*c400*/  FMUL.FTZ R38, R38, UR4 ;  /* 0x0000000426267c20 */ /* 0x000fe20008410000 */
[----:B------:R-:W-:Y:S01]  /*c410*/  FMUL.FTZ R20, R65, UR4 ;  /* 0x0000000441147c20 */ /* 0x000fe20008410000 */
[----:B------:R-:W-:Y:S01]  /*c420*/  FMUL.FTZ R27, R27, UR4 ;  /* 0x000000041b1b7c20 */ /* 0x000fe20008410000 */
[----:B------:R-:W-:Y:S01]  /*c430*/  FMUL.FTZ R40, R100, UR4 ;  /* 0x0000000464287c20 */ /* 0x000fe20008410000 */
[----:B--2---:R-:W-:Y:S01]  /*c440*/  MUFU.TANH R19, R26 ;  /* 0x0000001a00137308 */ /* 0x004fe20000002400 */
[----:B----4-:R-:W-:Y:S01]  /*c450*/  FMNMX.FTZ R5, R6, R7, !PT ;  /* 0x0000000706057209 */ /* 0x010fe20007810000 */
[----:B-1----:R-:W-:Y:S01]  /*c460*/  FMUL.FTZ R28, R72, UR4 ;  /* 0x00000004481c7c20 */ /* 0x002fe20008410000 */
[----:B------:R-:W-:Y:S01]  /*c470*/  FMUL.FTZ R41, R101, UR4 ;  /* 0x0000000465297c20 */ /* 0x000fe20008410000 */
[----:B------:R-:W-:Y:S01]  /*c480*/  FMUL.FTZ R100, R105, UR4 ;  /* 0x0000000469647c20 */ /* 0x000fe20008410000 */
[----:B------:R-:W-:Y:S01]  /*c490*/  FMNMX.FTZ R5, R35, R5, !PT ;  /* 0x0000000523057209 */ /* 0x000fe20007810000 */
[----:B------:R-:W-:Y:S01]  /*c4a0*/  FMUL.FTZ R101, R108, UR4 ;  /* 0x000000046c657c20 */ /* 0x000fe20008410000 */
[----:B------:R-:W-:Y:S01]  /*c4b0*/  FMUL.FTZ R108, R112, UR4 ;  /* 0x00000004706c7c20 */ /* 0x000fe20008410000 */
[----:B------:R0:W-:Y:S01]  /*c4c0*/  MUFU.TANH R26, R29 ;  /* 0x0000001d001a7308 */ /* 0x0001e20000002400 */
[----:B------:R-:W-:Y:S01]  /*c4d0*/  FMUL.FTZ R112, R116, UR4 ;  /* 0x0000000474707c20 */ /* 0x000fe20008410000 */
[----:B------:R-:W-:Y:S01]  /*c4e0*/  ULDC UR5, c[0x0][0x988] ;  /* 0x0002620000057ab9 */ /* 0x000fe20000000800 */
[----:B------:R-:W-:Y:S01]  /*c4f0*/  FMUL.FTZ R47, R47, UR4 ;  /* 0x000000042f2f7c20 */ /* 0x000fe20008410000 */
[----:B------:R-:W-:Y:S01]  /*c500*/  FMUL.FTZ R43, R43, UR4 ;  /* 0x000000042b2b7c20 */ /* 0x000fe20008410000 */
[----:B------:R-:W-:Y:S01]  /*c510*/  FMUL.FTZ R46, R46, UR4 ;  /* 0x000000042e2e7c20 */ /* 0x000fe20008410000 */
[----:B------:R-:W-:Y:S01]  /*c520*/  FMUL.FTZ R39, R39, UR4 ;  /* 0x0000000427277c20 */ /* 0x000fe20008410000 */
[----:B------:R-:W-:Y:S01]  /*c530*/  FMUL.FTZ R42, R42, UR4 ;  /* 0x000000042a2a7c20 */ /* 0x000fe20008410000 */
[----:B------:R1:W2:Y:S01]  /*c540*/  MUFU.TANH R14, R36 ;  /* 0x00000024000e7308 */ /* 0x0002a20000002400 */
[----:B0-----:R-:W-:Y:S01]  /*c550*/  FMUL.FTZ R29, R76, UR4 ;  /* 0x000000044c1d7c20 */ /* 0x001fe20008410000 */
[----:B------:R-:W-:Y:S01]  /*c560*/  FMUL.FTZ R54, R54, UR4 ;  /* 0x0000000436367c20 */ /* 0x000fe20008410000 */
[----:B------:R-:W-:Y:S01]  /*c570*/  FMUL.FTZ R58, R58, UR4 ;  /* 0x000000043a3a7c20 */ /* 0x000fe20008410000 */
[----:B------:R-:W-:Y:S01]  /*c580*/  FMUL.FTZ R48, R62, UR4 ;  /* 0x000000043e307c20 */ /* 0x000fe20008410000 */
[----:B------:R-:W-:Y:S01]  /*c590*/  FMUL.FTZ R50, R50, UR4 ;  /* 0x0000000432327c20 */ /* 0x000fe20008410000 */
[----:B------:R-:W-:Y:S01]  /*c5a0*/  FMUL.FTZ R55, R55, UR4 ;  /* 0x0000000437377c20 */ /* 0x000fe20008410000 */
[----:B------:R-:W-:Y:S01]  /*c5b0*/  FMUL.FTZ R51, R51, UR4 ;  /* 0x0000000433337c20 */ /* 0x000fe20008410000 */
[----:B------:R-:W-:Y:S01]  /*c5c0*/  MUFU.TANH R17, R30 ;  /* 0x0000001e00117308 */ /* 0x000fe20000002400 */
[----:B-1----:R-:W-:-:S07]  /*c5d0*/  FMUL.FTZ R36, R93, UR4 ;  /* 0x000000045d247c20 */ /* 0x002fce0008410000 */
[----:B------:R0:W1:Y:S01]  /*c5e0*/  MUFU.TANH R15, R33 ;  /* 0x00000021000f7308 */ /* 0x0000620000002400 */
[----:B--2---:R-:W-:Y:S02]  /*c5f0*/  IMAD.MOV.U32 R60, RZ, RZ, R14 ;  /* 0x000000ffff3c7224 */ /* 0x004fe400078e000e */
[----:B------:R-:W-:-:S05]  /*c600*/  FMUL.FTZ R14, R61, UR4 ;  /* 0x000000043d0e7c20 */ /* 0x000fca0008410000 */
[----:B------:R2:W-:Y:S01]  /*c610*/  MUFU.TANH R30, R32 ;  /* 0x00000020001e7308 */ /* 0x0005e20000002400 */
[----:B0-----:R-:W-:-:S07]  /*c620*/  FMUL.FTZ R33, R73, UR4 ;  /* 0x0000000449217c20 */ /* 0x001fce0008410000 */
[----:B------:R0:W4:Y:S01]  /*c630*/  MUFU.TANH R21, R34 ;  /* 0x0000002200157308 */ /* 0x0001220000002400 */
[----:B-1----:R-:W-:Y:S02]  /*c640*/  IMAD.MOV.U32 R61, RZ, RZ, R15 ;  /* 0x000000ffff3d7224 */ /* 0x002fe400078e000f */
[----:B------:R-:W-:Y:S01]  /*c650*/  FMUL.FTZ R15, R64, UR4 ;  /* 0x00000004400f7c20 */ /* 0x000fe20008410000 */
[----:B--2---:R-:W-:Y:S01]  /*c660*/  FMUL.FTZ R32, R77, UR4 ;  /* 0x000000044d207c20 */ /* 0x004fe20008410000 */
[----:B------:R-:W-:-:S03]  /*c670*/  FMUL.FTZ R64, R59, UR4 ;  /* 0x000000043b407c20 */ /* 0x000fc60008410000 */
[----:B------:R1:W2:Y:S01]  /*c680*/  MUFU.TANH R25, R37 ;  /* 0x0000002500197308 */ /* 0x0002a20000002400 */
[----:B0-----:R-:W-:Y:S02]  /*c690*/  IMAD.MOV.U32 R34, RZ, RZ, R8 ;  /* 0x000000ffff227224 */ /* 0x001fe400078e0008 */
[----:B------:R-:W-:Y:S01]  /*c6a0*/  FMUL.FTZ R8, R49, UR4 ;  /* 0x0000000431087c20 */ /* 0x000fe20008410000 */
[----:B------:R-:W-:Y:S02]  /*c6b0*/  FMUL.FTZ R49, R63, UR4 ;  /* 0x000000043f317c20 */ /* 0x000fe40008410000 */
[----:B------:R-:W-:Y:S02]  /*c6c0*/  FMNMX.FTZ R5, R34, R5, !PT ;  /* 0x0000000522057209 */ /* 0x000fe40007810000 */
[----:B------:R-:W0:Y:S01]  /*c6d0*/  MUFU.TANH R157, R157 ;  /* 0x0000009d009d7308 */ /* 0x000e220000002400 */
[----:B----4-:R-:W-:Y:S01]  /*c6e0*/  IMAD.MOV.U32 R56, RZ, RZ, R21 ;  /* 0x000000ffff387224 */ /* 0x010fe200078e0015 */
[----:B------:R-:W-:Y:S01]  /*c6f0*/  FMNMX.FTZ R5, R26, R5, !PT ;  /* 0x000000051a057209 */ /* 0x000fe20007810000 */
[----:B------:R-:W-:Y:S01]  /*c700*/  FMUL.FTZ R21, R68, UR4 ;  /* 0x0000000444157c20 */ /* 0x000fe20008410000 */
[----:B-1----:R-:W-:-:S02]  /*c710*/  FMUL.FTZ R37, R96, UR4 ;  /* 0x0000000460257c20 */ /* 0x002fc40008410000 */
[----:B------:R-:W-:Y:S02]  /*c720*/  FMNMX.FTZ R5, R30, R5, !PT ;  /* 0x000000051e057209 */ /* 0x000fe40007810000 */
[----:B------:R-:W1:Y:S02]  /*c730*/  MUFU.TANH R156, R156 ;  /* 0x0000009c009c7308 */ /* 0x000e640000002400 */
[----:B------:R-:W-:-:S04]  /*c740*/  FMNMX.FTZ R5, R61, R5, !PT ;  /* 0x000000053d057209 */ /* 0x000fc80007810000 */
[----:B------:R-:W-:Y:S02]  /*c750*/  FMNMX.FTZ R5, R60, R5, !PT ;  /* 0x000000053c057209 */ /* 0x000fe40007810000 */
[----:B---3--:R3:W-:Y:S08]  /*c760*/  MUFU.TANH R16, R31 ;  /* 0x0000001f00107308 */ /* 0x0087f00000002400 */
[----:B------:R-:W4:Y:S01]  /*c770*/  MUFU.TANH R155, R155 ;  /* 0x0000009b009b7308 */ /* 0x000f220000002400 */
[----:B---3--:R-:W-:Y:S01]  /*c780*/  FMUL.FTZ R31, R81, UR4 ;  /* 0x00000004511f7c20 */ /* 0x008fe20008410000 */
[----:B--2---:R-:W-:-:S02]  /*c790*/  IMAD.MOV.U32 R81, RZ, RZ, R25 ;  /* 0x000000ffff517224 */ /* 0x004fc400078e0019 */
[----:B------:R-:W-:Y:S01]  /*c7a0*/  FMUL.FTZ R25, R84, UR4 ;  /* 0x0000000454197c20 */ /* 0x000fe20008410000 */
[----:B------:R-:W-:Y:S02]  /*c7b0*/  IMAD.MOV.U32 R84, RZ, RZ, R30 ;  /* 0x000000ffff547224 */ /* 0x000fe400078e001e */
[----:B------:R-:W-:Y:S01]  /*c7c0*/  FMUL.FTZ R30, R85, UR4 ;  /* 0x00000004551e7c20 */ /* 0x000fe20008410000 */
[----:B------:R-:W-:Y:S01]  /*c7d0*/  IMAD.MOV.U32 R85, RZ, RZ, R26 ;  /* 0x000000ffff557224 */ /* 0x000fe200078e001a */
[----:B------:R-:W-:Y:S01]  /*c7e0*/  FMNMX.FTZ R5, R81, R5, !PT ;  /* 0x0000000551057209 */ /* 0x000fe20007810000 */
[----:B------:R-:W2:Y:S01]  /*c7f0*/  MUFU.TANH R45, R45 ;  /* 0x0000002d002d7308 */ /* 0x000ea20000002400 */
[----:B------:R-:W-:Y:S01]  /*c800*/  FMUL.FTZ R26, R88, UR4 ;  /* 0x00000004581a7c20 */ /* 0x000fe20008410000 */
[----:B------:R-:W-:Y:S01]  /*c810*/  IMAD.MOV.U32 R88, RZ, RZ, R34 ;  /* 0x000000ffff587224 */ /* 0x000fe200078e0022 */
[----:B0-----:R-:W-:Y:S01]  /*c820*/  FMNMX.FTZ R5, R157, R5, !PT ;  /* 0x000000059d057209 */ /* 0x001fe20007810000 */
[----:B------:R-:W-:Y:S01]  /*c830*/  FMUL.FTZ R34, R89, UR4 ;  /* 0x0000000459227c20 */ /* 0x000fe20008410000 */
[----:B------:R-:W-:-:S02]  /*c840*/  IMAD.MOV.U32 R89, RZ, RZ, R35 ;  /* 0x000000ffff597224 */ /* 0x000fc400078e0023 */
[----:B------:R-:W-:Y:S01]  /*c850*/  FMUL.FTZ R35, R92, UR4 ;  /* 0x000000045c237c20 */ /* 0x000fe20008410000 */
[----:B-1----:R-:W-:Y:S01]  /*c860*/  FMNMX.FTZ R5, R156, R5, !PT ;  /* 0x000000059c057209 */ /* 0x002fe20007810000 */
[----:B------:R-:W0:Y:S01]  /*c870*/  MUFU.TANH R44, R44 ;  /* 0x0000002c002c7308 */ /* 0x000e220000002400 */
[----:B------:R-:W-:Y:S02]  /*c880*/  IMAD.MOV.U32 R92, RZ, RZ, R6 ;  /* 0x000000ffff5c7224 */ /* 0x000fe400078e0006 */
[----:B----4-:R-:W-:-:S05]  /*c890*/  FMNMX.FTZ R5, R155, R5, !PT ;  /* 0x000000059b057209 */ /* 0x010fca0007810000 */
        /* <DEDUP_REMOVED lines=8> */
[----:B------:R2:W3:Y:S01]  /*c920*/  MUFU.TANH R24, R38 ;  /* 0x0000002600187308 */ /* 0x0004e20000002400 */
[----:B0-----:R-:W-:-:S07]  /*c930*/  FMNMX.FTZ R5, R10, R5, !PT ;  /* 0x000000050a057209 */ /* 0x001fce0007810000 */
[----:B------:R-:W0:Y:S01]  /*c940*/  MUFU.TANH R12, R12 ;  /* 0x0000000c000c7308 */ /* 0x000e220000002400 */
[----:B-1----:R-:W-:Y:S01]  /*c950*/  FMNMX.FTZ R5, R11, R5, !PT ;  /* 0x000000050b057209 */ /* 0x002fe20007810000 */
[----:B--2---:R-:W-:Y:S01]  /*c960*/  FMUL.FTZ R38, R97, UR4 ;  /* 0x0000000461267c20 */ /* 0x004fe20008410000 */
[----:B------:R-:W-:Y:S01]  /*c970*/  FMUL.FTZ R97, R104, UR4 ;  /* 0x0000000468617c20 */ /* 0x000fe20008410000 */
[----:B------:R-:W-:Y:S01]  /*c980*/  FMUL.FTZ R104, R109, UR4 ;  /* 0x000000046d687c20 */ /* 0x000fe20008410000 */
[----:B------:R-:W-:Y:S01]  /*c990*/  FMUL.FTZ R109, R113, UR4 ;  /* 0x00000004716d7c20 */ /* 0x000fe20008410000 */
[----:B------:R-:W-:Y:S02]  /*c9a0*/  FMUL.FTZ R113, R117, UR4 ;  /* 0x0000000475717c20 */ /* 0x000fe40008410000 */
[----:B------:R-:W1:Y:S01]  /*c9b0*/  MUFU.TANH R13, R13 ;  /* 0x0000000d000d7308 */ /* 0x000e620000002400 */
[----:B---3--:R-:W-:Y:S02]  /*c9c0*/  IMAD.MOV.U32 R65, RZ, RZ, R24 ;  /* 0x000000ffff417224 */ /* 0x008fe400078e0018 */
        /* <DEDUP_REMOVED lines=17> */
[----:B------:R1:W-:Y:S01]  /*cae0*/  MUFU.TANH R18, R27 ;  /* 0x0000001b00127308 */ /* 0x0003e20000002400 */
[----:B--2---:R-:W-:-:S07]  /*caf0*/  FMNMX.FTZ R5, R33, R5, !PT ;  /* 0x0000000521057209 */ /* 0x004fce0007810000 */
[----:B------:R-:W2:Y:S01]  /*cb00*/  MUFU.TANH R32, R32 ;  /* 0x0000002000207308 */ /* 0x000ea20000002400 */
[----:B-1----:R-:W-:Y:S01]  /*cb10*/  FMUL.FTZ R27, R80, UR4 ;  /* 0x00000004501b7c20 */ /* 0x002fe20008410000 */
[----:B0-----:R-:W-:-:S06]  /*cb20*/  FMNMX.FTZ R5, R29, R5, !PT ;  /* 0x000000051d057209 */ /* 0x001fcc0007810000 */
[----:B------:R-:W0:Y:S08]  /*cb30*/  MUFU.TANH R27, R27 ;  /* 0x0000001b001b7308 */ /* 0x000e300000002400 */
        /* <DEDUP_REMOVED lines=38> */
[----:B------:R-:W-:Y:S01]  /*cda0*/  MUFU.TANH R57, R47 ;  /* 0x0000002f00397308 */ /* 0x000fe20000002400 */
[----:B0-----:R-:W-:-:S07]  /*cdb0*/  FMNMX.FTZ R5, R112, R5, !PT ;  /* 0x0000000570057209 */ /* 0x001fce0007810000 */
[----:B------:R-:W-:Y:S01]  /*cdc0*/  MUFU.TANH R52, R43 ;  /* 0x0000002b00347308 */ /* 0x000fe20000002400 */
[----:B-1----:R-:W-:-:S05]  /*cdd0*/  FMNMX.FTZ R5, R113, R5, !PT ;  /* 0x0000000571057209 */ /* 0x002fca0007810000 */
[----:B------:R-:W0:Y:S02]  /*cde0*/  SHFL.BFLY PT, R6, R5, 0x2, 0x1f ;  /* 0x0c401f0005067f89 */ /* 0x000e2400000e0000 */
[----:B------:R-:W-:Y:S08]  /*cdf0*/  MUFU.TANH R76, R46 ;  /* 0x0000002e004c7308 */ /* 0x000ff00000002400 */
[----:B------:R-:W-:Y:S08]  /*ce00*/  MUFU.TANH R105, R39 ;  /* 0x0000002700697308 */ /* 0x000ff00000002400 */
[----:B------:R-:W1:Y:S01]  /*ce10*/  MUFU.TANH R80, R42 ;  /* 0x0000002a00507308 */ /* 0x000e620000002400 */
[----:B0-----:R-:W-:-:S07]  /*ce20*/  FMNMX.FTZ R5, R5, R6, !PT ;  /* 0x0000000605057209 */ /* 0x001fce0007810000 */
[----:B------:R1:W-:Y:S01]  /*ce30*/  MUFU.TANH R72, R54 ;  /* 0x0000003600487308 */ /* 0x0003e20000002400 */
[----:B------:R-:W0:Y:S07]  /*ce40*/  SHFL.BFLY PT, R6, R5, 0x1, 0x1f ;  /* 0x0c201f0005067f89 */ /* 0x000e2e00000e0000 */
[----:B------:R-:W-:Y:S01]  /*ce50*/  MUFU.TANH R69, R58 ;  /* 0x0000003a00457308 */ /* 0x000fe20000002400 */
[----:B-1----:R-:W-:-:S07]  /*ce60*/  MOV R54, R80 ;  /* 0x0000005000367202 */ /* 0x002fce0000000f00 */
[----:B------:R1:W-:Y:S08]  /*ce70*/  MUFU.TANH R73, R50 ;  /* 0x0000003200497308 */ /* 0x0003f00000002400 */
[----:B------:R2:W-:Y:S01]  /*ce80*/  MUFU.TANH R68, R55 ;  /* 0x0000003700447308 */ /* 0x0005e20000002400 */
[----:B-1----:R-:W-:Y:S01]  /*ce90*/  FMUL.FTZ R50, R66, UR4 ;  /* 0x0000000442327c20 */ /* 0x002fe20008410000 */
[----:B------:R-:W-:Y:S01]  /*cea0*/  FMUL.FTZ R66, R90, UR4 ;  /* 0x000000045a427c20 */ /* 0x000fe20008410000 */
[----:B0-----:R-:W-:Y:S01]  /*ceb0*/  FMNMX.FTZ R5, R5, R6, !PT ;  /* 0x0000000605057209 */ /* 0x001fe20007810000 */
[----:B------:R-:W-:-:S04]  /*cec0*/  IMAD.U32 R6, RZ, RZ, UR5 ;  /* 0x00000005ff067e24 */ /* 0x000fc8000f8e00ff */
[C---:B------:R-:W-:Y:S01]  /*ced0*/  FADD.FTZ R7, -R5.reuse, R7 ;  /* 0x0000000705077221 */ /* 0x040fe20000010100 */
[-C--:B------:R-:W-:Y:S01]  /*cee0*/  FMUL.FTZ R47, R5, R6.reuse ;  /* 0x00000006052f7220 */ /* 0x080fe20000410000 */
[----:B--2---:R-:W-:Y:S01]  /*cef0*/  IMAD.MOV.U32 R55, RZ, RZ, R52 ;  /* 0x000000ffff377224 */ /* 0x004fe200078e0034 */
[----:B------:R-:W-:Y:S01]  /*cf00*/  MUFU.TANH R77, R51 ;  /* 0x00000033004d7308 */ /* 0x000fe20000002400 */
[-C--:B------:R-:W-:Y:S01]  /*cf10*/  FMUL.FTZ R7, R7, R6.reuse ;  /* 0x0000000607077220 */ /* 0x080fe20000410000 */
[-CC-:B------:R-:W-:Y:S01]  /*cf20*/  FFMA.FTZ R43, R92, R6.reuse, -R47.reuse ;  /* 0x000000065c2b7223 */ /* 0x180fe2000001082f */
[-CC-:B------:R-:W-:Y:S01]  /*cf30*/  FFMA.FTZ R46, R89, R6.reuse, -R47.reuse ;  /* 0x00000006592e7223 */ /* 0x180fe2000001082f */
[-CC-:B------:R-:W-:Y:S01]  /*cf40*/  FFMA.FTZ R92, R12, R6.reuse, -R47.reuse ;  /* 0x000000060c5c7223 */ /* 0x180fe2000001082f */
[-CC-:B------:R-:W-:Y:S01]  /*cf50*/  FFMA.FTZ R39, R88, R6.reuse, -R47.reuse ;  /* 0x0000000658277223 */ /* 0x180fe2000001082f */
[-CC-:B------:R-:W-:Y:S01]  /*cf60*/  FFMA.FTZ R42, R85, R6.reuse, -R47.reuse ;  /* 0x00000006552a7223 */ /* 0x180fe2000001082f */
[-CC-:B------:R-:W-:Y:S01]  /*cf70*/  FFMA.FTZ R88, R14, R6.reuse, -R47.reuse ;  /* 0x000000060e587223 */ /* 0x180fe2000001082f */
[----:B------:R-:W-:Y:S01]  /*cf80*/  MUFU.EX2 R7, R7 ;  /* 0x0000000700077308 */ /* 0x000fe20000000800 */
[-CC-:B------:R-:W-:Y:S01]  /*cf90*/  FFMA.FTZ R62, R84, R6.reuse, -R47.reuse ;  /* 0x00000006543e7223 */ /* 0x180fe2000001082f */
[-CC-:B------:R-:W-:Y:S01]  /*cfa0*/  FFMA.FTZ R59, R81, R6.reuse, -R47.reuse ;  /* 0x00000006513b7223 */ /* 0x180fe2000001082f */
[-CC-:B------:R-:W-:Y:S01]  /*cfb0*/  FFMA.FTZ R58, R157, R6.reuse, -R47.reuse ;  /* 0x000000069d3a7223 */ /* 0x180fe2000001082f */
[-CC-:B------:R-:W-:Y:S01]  /*cfc0*/  FFMA.FTZ R117, R8, R6.reuse, -R47.reuse ;  /* 0x0000000608757223 */ /* 0x180fe2000001082f */
[-CC-:B------:R-:W-:Y:S01]  /*cfd0*/  FFMA.FTZ R84, R20, R6.reuse, -R47.reuse ;  /* 0x0000000614547223 */ /* 0x180fe2000001082f */
[-CC-:B------:R-:W-:Y:S01]  /*cfe0*/  FFMA.FTZ R63, R156, R6.reuse, -R47.reuse ;  /* 0x000000069c3f7223 */ /* 0x180fe2000001082f */
[-CC-:B------:R-:W-:Y:S01]  /*cff0*/  FFMA.FTZ R157, R155, R6.reuse, -R47.reuse ;  /* 0x000000069b9d7223 */ /* 0x180fe2000001082f */
        /* <DEDUP_REMOVED lines=8> */
[----:B------:R-:W1:Y:S01]  /*d080*/  MUFU.EX2 R46, R46 ;  /* 0x0000002e002e7308 */ /* 0x000e620000000800 */
[-CC-:B------:R-:W-:Y:S01]  /*d090*/  FFMA.FTZ R61, R61, R6.reuse, -R47.reuse ;  /* 0x000000063d3d7223 */ /* 0x180fe2000001082f */
[-CC-:B------:R-:W-:Y:S01]  /*d0a0*/  FFMA.FTZ R60, R60, R6.reuse, -R47.reuse ;  /* 0x000000063c3c7223 */ /* 0x180fe2000001082f */
[-CC-:B------:R-:W-:Y:S01]  /*d0b0*/  FFMA.FTZ R156, R45, R6.reuse, -R47.reuse ;  /* 0x000000062d9c7223 */ /* 0x180fe2000001082f */
[-CC-:B------:R-:W-:Y:S01]  /*d0c0*/  FFMA.FTZ R155, R44, R6.reuse, -R47.reuse ;  /* 0x000000062c9b7223 */ /* 0x180fe2000001082f */
[-CC-:B------:R-:W-:Y:S01]  /*d0d0*/  FFMA.FTZ R89, R13, R6.reuse, -R47.reuse ;  /* 0x000000060d597223 */ /* 0x180fe2000001082f */
[-CC-:B------:R-:W-:Y:S01]  /*d0e0*/  FFMA.FTZ R85, R15, R6.reuse, -R47.reuse ;  /* 0x000000060f557223 */ /* 0x180fe2000001082f */
[--C-:B------:R-:W-:Y:S01]  /*d0f0*/  FFMA.FTZ R28, R28, R6, -R47.reuse ;  /* 0x000000061c1c7223 */ /* 0x100fe2000001082f */
[----:B------:R-:W2:Y:S01]  /*d100*/  MUFU.EX2 R14, R39 ;  /* 0x00000027000e7308 */ /* 0x000ea20000000800 */
[----:B0-----:R-:W-:Y:S01]  /*d110*/  FFMA.FTZ R4, R7, R4, R12 ;  /* 0x0000000407047223 */ /* 0x001fe2000001000c */
[-CC-:B------:R-:W-:Y:S01]  /*d120*/  FFMA.FTZ R33, R33, R6.reuse, -R47.reuse ;  /* 0x0000000621217223 */ /* 0x180fe2000001082f */
[-CC-:B------:R-:W-:Y:S01]  /*d130*/  FFMA.FTZ R29, R29, R6.reuse, -R47.reuse ;  /* 0x000000061d1d7223 */ /* 0x180fe2000001082f */
[-CC-:B------:R-:W-:Y:S01]  /*d140*/  FFMA.FTZ R32, R32, R6.reuse, -R47.reuse ;  /* 0x0000000620207223 */ /* 0x180fe2000001082f */
[-CC-:B------:R-:W-:Y:S01]  /*d150*/  FFMA.FTZ R27, R27, R6.reuse, -R47.reuse ;  /* 0x000000061b1b7223 */ /* 0x180fe2000001082f */
[-CC-:B------:R-:W-:Y:S01]  /*d160*/  FFMA.FTZ R31, R31, R6.reuse, -R47.reuse ;  /* 0x000000061f1f7223 */ /* 0x180fe2000001082f */
[-CC-:B------:R-:W-:Y:S01]  /*d170*/  FFMA.FTZ R30, R30, R6.reuse, -R47.reuse ;  /* 0x000000061e1e7223 */ /* 0x180fe2000001082f */
[----:B------:R-:W0:Y:S01]  /*d180*/  MUFU.EX2 R42, R42 ;  /* 0x0000002a002a7308 */ /* 0x000e220000000800 */
[----:B-1----:R-:W-:Y:S01]  /*d190*/  FADD.FTZ R4, R46, R4 ;  /* 0x000000042e047221 */ /* 0x002fe20000010000 */
[-CC-:B------:R-:W-:Y:S01]  /*d1a0*/  FFMA.FTZ R26, R34, R6.reuse, -R47.reuse ;  /* 0x00000006221a7223 */ /* 0x180fe2000001082f */
[-CC-:B------:R-:W-:Y:S01]  /*d1b0*/  FFMA.FTZ R11, R35, R6.reuse, -R47.reuse ;  /* 0x00000006230b7223 */ /* 0x180fe2000001082f */
[-CC-:B------:R-:W-:Y:S01]  /*d1c0*/  FFMA.FTZ R25, R36, R6.reuse, -R47.reuse ;  /* 0x0000000624197223 */ /* 0x180fe2000001082f */
[-CC-:B------:R-:W-:Y:S01]  /*d1d0*/  FFMA.FTZ R9, R37, R6.reuse, -R47.reuse ;  /* 0x0000000625097223 */ /* 0x180fe2000001082f */
[-CC-:B------:R-:W-:Y:S01]  /*d1e0*/  FFMA.FTZ R24, R38, R6.reuse, -R47.reuse ;  /* 0x0000000626187223 */ /* 0x180fe2000001082f */
[-CC-:B------:R-:W-:Y:S01]  /*d1f0*/  FFMA.FTZ R10, R40, R6.reuse, -R47.reuse ;  /* 0x00000006280a7223 */ /* 0x180fe2000001082f */
[-CC-:B------:R-:W-:Y:S01]  /*d200*/  FFMA.FTZ R21, R41, R6.reuse, -R47.reuse ;  /* 0x0000000629157223 */ /* 0x180fe2000001082f */
[----:B--2---:R-:W-:Y:S01]  /*d210*/  FADD.FTZ R4, R14, R4 ;  /* 0x000000040e047221 */ /* 0x004fe20000010000 */
[-CC-:B------:R-:W-:Y:S01]  /*d220*/  FFMA.FTZ R97, R97, R6.reuse, -R47.reuse ;  /* 0x0000000661617223 */ /* 0x180fe2000001082f */
[-CC-:B------:R-:W-:Y:S01]  /*d230*/  FFMA.FTZ R100, R100, R6.reuse, -R47.reuse ;  /* 0x0000000664647223 */ /* 0x180fe2000001082f */
[-CC-:B------:R-:W-:Y:S01]  /*d240*/  FFMA.FTZ R101, R101, R6.reuse, -R47.reuse ;  /* 0x0000000665657223 */ /* 0x180fe2000001082f */
[-CC-:B------:R-:W-:Y:S01]  /*d250*/  FFMA.FTZ R104, R104, R6.reuse, -R47.reuse ;  /* 0x0000000668687223 */ /* 0x180fe2000001082f */
[-CC-:B------:R-:W-:Y:S01]  /*d260*/  FFMA.FTZ R108, R108, R6.reuse, -R47.reuse ;  /* 0x000000066c6c7223 */ /* 0x180fe2000001082f */
[-CC-:B------:R-:W-:Y:S01]  /*d270*/  FFMA.FTZ R109, R109, R6.reuse, -R47.reuse ;  /* 0x000000066d6d7223 */ /* 0x180fe2000001082f */
[-CC-:B------:R-:W-:Y:S01]  /*d280*/  FFMA.FTZ R112, R112, R6.reuse, -R47.reuse ;  /* 0x0000000670707223 */ /* 0x180fe2000001082f */
[----:B------:R-:W-:Y:S01]  /*d290*/  FFMA.FTZ R113, R113, R6, -R47 ;  /* 0x0000000671717223 */ /* 0x000fe2000001082f */
[C---:B0-----:R-:W-:Y:S01]  /*d2a0*/  FADD.FTZ R47, R42.reuse, R4 ;  /* 0x000000042a2f7221 */ /* 0x041fe20000010000 */
[----:B------:R-:W-:Y:S01]  /*d2b0*/  FMNMX.FTZ R4, R19, R3, !PT ;  /* 0x0000000313047209 */ /* 0x000fe20007810000 */
[----:B------:R-:W-:Y:S01]  /*d2c0*/  IMAD.MOV.U32 R36, RZ, RZ, R65 ;  /* 0x000000ffff247224 */ /* 0x000fe200078e0041 */
[----:B------:R-:W-:Y:S01]  /*d2d0*/  F2FP.BF16.F32.PACK_AB R14, R42, R14 ;  /* 0x0000000e2a0e723e */ /* 0x000fe200000010ff */
[----:B------:R-:W-:Y:S01]  /*d2e0*/  IMAD.MOV.U32 R65, RZ, RZ, R56 ;  /* 0x000000ffff417224 */ /* 0x000fe200078e0038 */
[----:B------:R-:W-:Y:S01]  /*d2f0*/  FMNMX.FTZ R4, R18, R4, !PT ;  /* 0x0000000412047209 */ /* 0x000fe20007810000 */
[----:B------:R-:W-:Y:S01]  /*d300*/  IMAD.MOV.U32 R35, RZ, RZ, R53 ;  /* 0x000000ffff237224 */ /* 0x000fe200078e0035 */
[----:B------:R-:W0:Y:S01]  /*d310*/  MUFU.TANH R64, R64 ;  /* 0x0000004000407308 */ /* 0x000e220000002400 */
[----:B------:R-:W-:Y:S01]  /*d320*/  IMAD.MOV.U32 R37, RZ, RZ, R105 ;  /* 0x000000ffff257224 */ /* 0x000fe200078e0069 */
[----:B------:R-:W-:Y:S01]  /*d330*/  FMNMX.FTZ R4, R17, R4, !PT ;  /* 0x0000000411047209 */ /* 0x000fe20007810000 */
[----:B------:R-:W-:Y:S01]  /*d340*/  IMAD.MOV.U32 R38, RZ, RZ, R54 ;  /* 0x000000ffff267224 */ /* 0x000fe200078e0036 */
[----:B------:R-:W-:Y:S01]  /*d350*/  MOV R45, R68 ;  /* 0x00000044002d7202 */ /* 0x000fe20000000f00 */
[----:B------:R-:W-:Y:S01]  /*d360*/  IMAD.MOV.U32 R39, RZ, RZ, R55 ;  /* 0x000000ffff277224 */ /* 0x000fe200078e0037 */
[----:B------:R-:W-:Y:S01]  /*d370*/  FMNMX.FTZ R4, R16, R4, !PT ;  /* 0x0000000410047209 */ /* 0x000fe20007810000 */
[----:B------:R-:W-:Y:S01]  /*d380*/  IMAD.MOV.U32 R40, RZ, RZ, R76 ;  /* 0x000000ffff287224 */ /* 0x000fe200078e004c */
[----:B------:R-:W1:Y:S01]  /*d390*/  MUFU.TANH R48, R48 ;  /* 0x0000003000307308 */ /* 0x000e620000002400 */
[----:B------:R-:W-:Y:S01]  /*d3a0*/  IMAD.MOV.U32 R41, RZ, RZ, R57 ;  /* 0x000000ffff297224 */ /* 0x000fe200078e0039 */
[----:B------:R-:W-:Y:S01]  /*d3b0*/  FMNMX.FTZ R4, R65, R4, !PT ;  /* 0x0000000441047209 */ /* 0x000fe20007810000 */
[----:B------:R-:W-:Y:S01]  /*d3c0*/  IMAD.MOV.U32 R42, RZ, RZ, R73 ;  /* 0x000000ffff2a7224 */ /* 0x000fe200078e0049 */
[----:B------:R-:W-:Y:S01]  /*d3d0*/  F2FP.BF16.F32.PACK_AB R12, R46, R12 ;  /* 0x0000000c2e0c723e */ /* 0x000fe200000010ff */
[----:B------:R-:W-:Y:S01]  /*d3e0*/  IMAD.MOV.U32 R43, RZ, RZ, R77 ;  /* 0x000000ffff2b7224 */ /* 0x000fe200078e004d */
[----:B------:R-:W-:Y:S01]  /*d3f0*/  FMNMX.FTZ R4, R35, R4, !PT ;  /* 0x0000000423047209 */ /* 0x000fe20007810000 */
[----:B------:R-:W-:Y:S01]  /*d400*/  IMAD.MOV.U32 R44, RZ, RZ, R72 ;  /* 0x000000ffff2c7224 */ /* 0x000fe200078e0048 */
[----:B------:R-:W2:Y:S01]  /*d410*/  MUFU.TANH R49, R49 ;  /* 0x0000003100317308 */ /* 0x000ea20000002400 */
[----:B------:R-:W-:Y:S01]  /*d420*/  IMAD.MOV.U32 R46, RZ, RZ, R69 ;  /* 0x000000ffff2e7224 */ /* 0x000fe200078e0045 */
[----:B------:R-:W-:Y:S01]  /*d430*/  FMNMX.FTZ R4, R36, R4, !PT ;  /* 0x0000000424047209 */ /* 0x000fe20007810000 */
[----:B------:R-:W-:Y:S01]  /*d440*/  FMUL.FTZ R51, R67, UR4 ;  /* 0x0000000443337c20 */ /* 0x000fe20008410000 */
[----:B------:R-:W-:Y:S01]  /*d450*/  FMUL.FTZ R52, R70, UR4 ;  /* 0x0000000446347c20 */ /* 0x000fe20008410000 */
[----:B------:R-:W-:Y:S01]  /*d460*/  FMUL.FTZ R53, R71, UR4 ;  /* 0x0000000447357c20 */ /* 0x000fe20008410000 */
[----:B------:R-:W-:Y:S01]  /*d470*/  FMNMX.FTZ R4, R37, R4, !PT ;  /* 0x0000000425047209 */ /* 0x000fe20007810000 */
[----:B------:R-:W-:Y:S01]  /*d480*/  FMUL.FTZ R54, R74, UR4 ;  /* 0x000000044a367c20 */ /* 0x000fe20008410000 */
[----:B------:R-:W3:Y:S01]  /*d490*/  MUFU.TANH R50, R50 ;  /* 0x0000003200327308 */ /* 0x000ee20000002400 */
[----:B------:R-:W-:Y:S01]  /*d4a0*/  FMUL.FTZ R55, R75, UR4 ;  /* 0x000000044b377c20 */ /* 0x000fe20008410000 */
[----:B------:R-:W-:Y:S01]  /*d4b0*/  FMNMX.FTZ R4, R38, R4, !PT ;  /* 0x0000000426047209 */ /* 0x000fe20007810000 */
[----:B------:R-:W-:Y:S01]  /*d4c0*/  FMUL.FTZ R56, R78, UR4 ;  /* 0x000000044e387c20 */ /* 0x000fe20008410000 */
[----:B------:R-:W-:Y:S01]  /*d4d0*/  FMUL.FTZ R57, R79, UR4 ;  /* 0x000000044f397c20 */ /* 0x000fe20008410000 */
[----:B------:R-:W-:Y:S01]  /*d4e0*/  IMAD.MOV.U32 R79, RZ, RZ, R58 ;  /* 0x000000ffff4f7224 */ /* 0x000fe200078e003a */
[----:B------:R-:W-:Y:S01]  /*d4f0*/  FMNMX.FTZ R4, R39, R4, !PT ;  /* 0x0000000427047209 */ /* 0x000fe20007810000 */
[----:B------:R-:W-:Y:S01]  /*d500*/  FMUL.FTZ R58, R82, UR4 ;  /* 0x00000004523a7c20 */ /* 0x000fe20008410000 */
[----:B------:R-:W4:Y:S01]  /*d510*/  MUFU.TANH R51, R51 ;  /* 0x0000003300337308 */ /* 0x000f220000002400 */
[----:B------:R-:W-:Y:S01]  /*d520*/  IMAD.MOV.U32 R82, RZ, RZ, R59 ;  /* 0x000000ffff527224 */ /* 0x000fe200078e003b */
[----:B------:R-:W-:Y:S01]  /*d530*/  FMNMX.FTZ R4, R40, R4, !PT ;  /* 0x0000000428047209 */ /* 0x000fe20007810000 */
[----:B------:R-:W-:Y:S01]  /*d540*/  FMUL.FTZ R59, R83, UR4 ;  /* 0x00000004533b7c20 */ /* 0x000fe20008410000 */
[----:B------:R-:W-:-:S02]  /*d550*/  IMAD.MOV.U32 R83, RZ, RZ, R60 ;  /* 0x000000ffff537224 */ /* 0x000fc400078e003c */
[----:B------:R-:W-:Y:S01]  /*d560*/  FMUL.FTZ R60, R86, UR4 ;  /* 0x00000004563c7c20 */ /* 0x000fe20008410000 */
[----:B------:R-:W-:Y:S01]  /*d570*/  FMNMX.FTZ R4, R41, R4, !PT ;  /* 0x0000000429047209 */ /* 0x000fe20007810000 */
[----:B------:R-:W-:Y:S01]  /*d580*/  IMAD.MOV.U32 R86, RZ, RZ, R61 ;  /* 0x000000ffff567224 */ /* 0x000fe200078e003d */
[----:B------:R-:W4:Y:S01]  /*d590*/  MUFU.TANH R52, R52 ;  /* 0x0000003400347308 */ /* 0x000f220000002400 */
[----:B------:R-:W-:Y:S01]  /*d5a0*/  FMUL.FTZ R61, R87, UR4 ;  /* 0x00000004573d7c20 */ /* 0x000fe20008410000 */
[----:B------:R-:W-:Y:S01]  /*d5b0*/  FMNMX.FTZ R4, R42, R4, !PT ;  /* 0x000000042a047209 */ /* 0x000fe20007810000 */
[----:B------:R-:W-:Y:S01]  /*d5c0*/  FMUL.FTZ R67, R91, UR4 ;  /* 0x000000045b437c20 */ /* 0x000fe20008410000 */
[----:B------:R-:W-:Y:S01]  /*d5d0*/  FMUL.FTZ R68, R94, UR4 ;  /* 0x000000045e447c20 */ /* 0x000fe20008410000 */
[----:B------:R-:W-:Y:S01]  /*d5e0*/  FMUL.FTZ R69, R95, UR4 ;  /* 0x000000045f457c20 */ /* 0x000fe20008410000 */
[----:B------:R-:W-:Y:S01]  /*d5f0*/  FMNMX.FTZ R4, R43, R4, !PT ;  /* 0x000000042b047209 */ /* 0x000fe20007810000 */
[----:B------:R-:W-:Y:S01]  /*d600*/  FMUL.FTZ R70, R98, UR4 ;  /* 0x0000000462467c20 */ /* 0x000fe20008410000 */
        /* <DEDUP_REMOVED lines=12> */
[----:B------:R-:W-:-:S02]  /*d6d0*/  IMAD.MOV.U32 R87, RZ, RZ, R62 ;  /* 0x000000ffff577224 */ /* 0x000fc400078e003e */
[----:B------:R-:W-:Y:S01]  /*d6e0*/  FMUL.FTZ R62, R114, UR4 ;  /* 0x00000004723e7c20 */ /* 0x000fe20008410000 */
[----:B0-----:R-:W-:Y:S01]  /*d6f0*/  FMNMX.FTZ R4, R64, R4, !PT ;  /* 0x0000000440047209 */ /* 0x001fe20007810000 */
[----:B------:R-:W-:Y:S01]  /*d700*/  FMUL.FTZ R107, R115, UR4 ;  /* 0x00000004736b7c20 */ /* 0x000fe20008410000 */
[----:B------:R-:W0:Y:S01]  /*d710*/  MUFU.TANH R55, R55 ;  /* 0x0000003700377308 */ /* 0x000e220000002400 */
[----:B------:R-:W-:Y:S01]  /*d720*/  MOV R78, R63 ;  /* 0x0000003f004e7202 */ /* 0x000fe20000000f00 */
[----:B------:R-:W-:Y:S01]  /*d730*/  FMUL.FTZ R63, R118, UR4 ;  /* 0x00000004763f7c20 */ /* 0x000fe20008410000 */
[----:B-1----:R-:W-:Y:S01]  /*d740*/  FMNMX.FTZ R4, R48, R4, !PT ;  /* 0x0000000430047209 */ /* 0x002fe20007810000 */
[----:B------:R-:W-:Y:S01]  /*d750*/  FMUL.FTZ R110, R119, UR4 ;  /* 0x00000004776e7c20 */ /* 0x000fe20008410000 */
[----:B------:R-:W-:Y:S02]  /*d760*/  IMAD.MOV.U32 R90, RZ, RZ, R65 ;  /* 0x000000ffff5a7224 */ /* 0x000fe400078e0041 */
[----:B--2---:R-:W-:Y:S01]  /*d770*/  FMNMX.FTZ R4, R49, R4, !PT ;  /* 0x0000000431047209 */ /* 0x004fe20007810000 */
[----:B------:R-:W1:Y:S03]  /*d780*/  MUFU.TANH R56, R56 ;  /* 0x0000003800387308 */ /* 0x000e660000002400 */
[----:B---3--:R-:W-:-:S04]  /*d790*/  FMNMX.FTZ R4, R50, R4, !PT ;  /* 0x0000000432047209 */ /* 0x008fc80007810000 */
[----:B----4-:R-:W-:Y:S01]  /*d7a0*/  FMNMX.FTZ R4, R51, R4, !PT ;  /* 0x0000000433047209 */ /* 0x010fe20007810000 */
[----:B------:R-:W2:Y:S03]  /*d7b0*/  MUFU.TANH R57, R57 ;  /* 0x0000003900397308 */ /* 0x000ea60000002400 */
[----:B------:R-:W-:-:S04]  /*d7c0*/  FMNMX.FTZ R4, R52, R4, !PT ;  /* 0x0000000434047209 */ /* 0x000fc80007810000 */
[----:B------:R-:W-:Y:S01]  /*d7d0*/  FMNMX.FTZ R4, R53, R4, !PT ;  /* 0x0000000435047209 */ /* 0x000fe20007810000 */
[----:B------:R-:W3:Y:S03]  /*d7e0*/  MUFU.TANH R58, R58 ;  /* 0x0000003a003a7308 */ /* 0x000ee60000002400 */
[----:B------:R-:W-:-:S04]  /*d7f0*/  FMNMX.FTZ R4, R54, R4, !PT ;  /* 0x0000000436047209 */ /* 0x000fc80007810000 */
[----:B0-----:R-:W-:Y:S01]  /*d800*/  FMNMX.FTZ R4, R55, R4, !PT ;  /* 0x0000000437047209 */ /* 0x001fe20007810000 */
[----:B------:R-:W0:Y:S03]  /*d810*/  MUFU.TANH R59, R59 ;  /* 0x0000003b003b7308 */ /* 0x000e260000002400 */
[----:B-1----:R-:W-:-:S04]  /*d820*/  FMNMX.FTZ R4, R56, R4, !PT ;  /* 0x0000000438047209 */ /* 0x002fc80007810000 */
[----:B--2---:R-:W-:Y:S01]  /*d830*/  FMNMX.FTZ R4, R57, R4, !PT ;  /* 0x0000000439047209 */ /* 0x004fe20007810000 */
[----:B------:R-:W1:Y:S03]  /*d840*/  MUFU.TANH R60, R60 ;  /* 0x0000003c003c7308 */ /* 0x000e660000002400 */
[----:B---3--:R-:W-:-:S05]  /*d850*/  FMNMX.FTZ R4, R58, R4, !PT ;  /* 0x000000043a047209 */ /* 0x008fca0007810000 */
        /* <DEDUP_REMOVED lines=33> */
[----:B-1----:R-:W-:-:S04]  /*da70*/  FMNMX.FTZ R4, R107, R4, !PT ;  /* 0x000000046b047209 */ /* 0x002fc80007810000 */
[----:B--2---:R-:W-:-:S04]  /*da80*/  FMNMX.FTZ R4, R63, R4, !PT ;  /* 0x000000043f047209 */ /* 0x004fc80007810000 */
[----:B0-----:R-:W-:-:S05]  /*da90*/  FMNMX.FTZ R4, R110, R4, !PT ;  /* 0x000000046e047209 */ /* 0x001fca0007810000 */
[----:B------:R-:W0:Y:S02]  /*daa0*/  SHFL.BFLY PT, R13, R4, 0x2, 0x1f ;  /* 0x0c401f00040d7f89 */ /* 0x000e2400000e0000 */
[----:B0-----:R-:W-:-:S05]  /*dab0*/  FMNMX.FTZ R13, R4, R13, !PT ;  /* 0x0000000d040d7209 */ /* 0x001fca0007810000 */
[----:B------:R-:W0:Y:S02]  /*dac0*/  SHFL.BFLY PT, R34, R13, 0x1, 0x1f ;  /* 0x0c201f000d227f89 */ /* 0x000e2400000e0000 */
[----:B0-----:R-:W-:-:S05]  /*dad0*/  FMNMX.FTZ R34, R13, R34, !PT ;  /* 0x000000220d227209 */ /* 0x001fca0007810000 */
[----:B------:R-:W-:-:S04]  /*dae0*/  FMUL.FTZ R65, R34, R6 ;  /* 0x0000000622417220 */ /* 0x000fc80000410000 */
[-CC-:B------:R-:W-:Y:S01]  /*daf0*/  FFMA.FTZ R13, R19, R6.reuse, -R65.reuse ;  /* 0x00000006130d7223 */ /* 0x180fe20000010841 */
[-CC-:B------:R-:W-:Y:S01]  /*db00*/  FFMA.FTZ R15, R18, R6.reuse, -R65.reuse ;  /* 0x00000006120f7223 */ /* 0x180fe20000010841 */
[----:B------:R0:W5:Y:S01]  /*db10*/  LDL.LU R19, [R1+0xc0] ;  /* 0x0000c00001137983 */ /* 0x0001620000300800 */
[-CC-:B------:R-:W-:Y:S01]  /*db20*/  FFMA.FTZ R76, R17, R6.reuse, -R65.reuse ;  /* 0x00000006114c7223 */ /* 0x180fe20000010841 */
[-CC-:B------:R-:W-:Y:S02]  /*db30*/  FFMA.FTZ R77, R16, R6.reuse, -R65.reuse ;  /* 0x00000006104d7223 */ /* 0x180fe40000010841 */
[----:B------:R0:W5:Y:S04]  /*db40*/  LDL.LU R18, [R1+0xbc] ;  /* 0x0000bc0001127983 */ /* 0x0001680000300800 */
[----:B------:R0:W5:Y:S04]  /*db50*/  LDL.LU R17, [R1+0xb8] ;  /* 0x0000b80001117983 */ /* 0x0001680000300800 */
[----:B------:R0:W5:Y:S01]  /*db60*/  LDL.LU R16, [R1+0xb4] ;  /* 0x0000b40001107983 */ /* 0x0001620000300800 */
[-CC-:B------:R-:W-:Y:S01]  /*db70*/  FFMA.FTZ R111, R62, R6.reuse, -R65.reuse ;  /* 0x000000063e6f7223 */ /* 0x180fe20000010841 */
[-CC-:B------:R-:W-:Y:S01]  /*db80*/  FFMA.FTZ R4, R90, R6.reuse, -R65.reuse ;  /* 0x000000065a047223 */ /* 0x180fe20000010841 */
[----:B------:R-:W-:Y:S01]  /*db90*/  FFMA.FTZ R114, R63, R6, -R65 ;  /* 0x000000063f727223 */ /* 0x000fe20000010841 */
[----:B------:R-:W2:Y:S01]  /*dba0*/  LDL R91, [R1+0x74] ;  /* 0x00007400015b7983 */ /* 0x000ea20000100800 */
[----:B------:R-:W-:Y:S01]  /*dbb0*/  VIADD R62, R2, 0x400 ;  /* 0x00000400023e7836 */ /* 0x000fe20000000000 */
[----:B------:R-:W-:Y:S01]  /*dbc0*/  WARPGROUP.ARRIVE ;  /* 0x00000000000079c5 */ /* 0x000fe20000000000 */
[----:B------:R-:W-:-:S02]  /*dbd0*/  IMAD.MOV.U32 R90, RZ, RZ, R87 ;  /* 0x000000ffff5a7224 */ /* 0x000fc400078e0057 */
[-CC-:B------:R-:W-:Y:S01]  /*dbe0*/  FFMA.FTZ R35, R35, R6.reuse, -R65.reuse ;  /* 0x0000000623237223 */ /* 0x180fe20000010841 */
[----:B------:R-:W-:Y:S01]  /*dbf0*/  IMAD.MOV.U32 R87, RZ, RZ, R86 ;  /* 0x000000ffff577224 */ /* 0x000fe200078e0056 */
[----:B------:R-:W-:Y:S01]  /*dc00*/  SHF.R.U32.HI R62, RZ, 0x4, R62 ;  /* 0x00000004ff3e7819 */ /* 0x000fe2000001163e */
[-C--:B------:R-:W-:Y:S01]  /*dc10*/  FFMA.FTZ R36, R36, R6.reuse, -R65 ;  /* 0x0000000624247223 */ /* 0x080fe20000010841 */
[----:B------:R-:W-:Y:S01]  /*dc20*/  MOV R86, R83 ;  /* 0x0000005300567202 */ /* 0x000fe20000000f00 */
[----:B------:R-:W-:Y:S01]  /*dc30*/  IMAD.MOV.U32 R83, RZ, RZ, R82 ;  /* 0x000000ffff537224 */ /* 0x000fe200078e0052 */
[----:B------:R-:W-:Y:S01]  /*dc40*/  LOP3.LUT R62, R62, 0x3fff, RZ, 0xc0, !PT ;  /* 0x00003fff3e3e7812 */ /* 0x000fe200078ec0ff */
[----:B------:R-:W-:Y:S02]  /*dc50*/  IMAD.MOV.U32 R82, RZ, RZ, R79 ;  /* 0x000000ffff527224 */ /* 0x000fe400078e004f */
[----:B------:R-:W-:Y:S01]  /*dc60*/  FFMA.FTZ R37, R37, R6, -R65 ;  /* 0x0000000625257223 */ /* 0x000fe20000010841 */
[----:B------:R-:W-:-:S02]  /*dc70*/  IMAD.MOV.U32 R79, RZ, RZ, R78 ;  /* 0x000000ffff4f7224 */ /* 0x000fc400078e004e */
[-CC-:B------:R-:W-:Y:S01]  /*dc80*/  FFMA.FTZ R38, R38, R6.reuse, -R65.reuse ;  /* 0x0000000626267223 */ /* 0x180fe20000010841 */
[----:B------:R-:W-:Y:S02]  /*dc90*/  IMAD R62, R0, 0x600, R62 ;  /* 0x00000600003e7824 */ /* 0x000fe400078e023e */
[-C--:B------:R-:W-:Y:S01]  /*dca0*/  FFMA.FTZ R39, R39, R6.reuse, -R65 ;  /* 0x0000000627277223 */ /* 0x080fe20000010841 */
[----:B------:R-:W-:Y:S02]  /*dcb0*/  IMAD.MOV.U32 R78, RZ, RZ, R47 ;  /* 0x000000ffff4e7224 */ /* 0x000fe400078e002f */
[-CC-:B------:R-:W-:Y:S01]  /*dcc0*/  FFMA.FTZ R47, R64, R6.reuse, -R65.reuse ;  /* 0x00000006402f7223 */ /* 0x180fe20000010841 */
[----:B------:R-:W-:Y:S02]  /*dcd0*/  VIADD R64, R62, 0x80 ;  /* 0x000000803e407836 */ /* 0x000fe40000000000 */
[-CC-:B------:R-:W-:Y:S01]  /*dce0*/  FFMA.FTZ R40, R40, R6.reuse, -R65.reuse ;  /* 0x0000000628287223 */ /* 0x180fe20000010841 */
[-CC-:B------:R-:W-:Y:S01]  /*dcf0*/  FFMA.FTZ R41, R41, R6.reuse, -R65.reuse ;  /* 0x0000000629297223 */ /* 0x180fe20000010841 */
[-CC-:B------:R-:W-:Y:S01]  /*dd00*/  FFMA.FTZ R42, R42, R6.reuse, -R65.reuse ;  /* 0x000000062a2a7223 */ /* 0x180fe20000010841 */
[----:B------:R-:W-:Y:S01]  /*dd10*/  FFMA.FTZ R43, R43, R6, -R65 ;  /* 0x000000062b2b7223 */ /* 0x000fe20000010841 */
[----:B------:R-:W-:Y:S01]  /*dd20*/  R2UR UR10, R64 ;  /* 0x00000000400a72ca */ /* 0x000fe200000e0000 */
[----:B------:R-:W-:-:S02]  /*dd30*/  VIADD R64, R62, 0x100 ;  /* 0x000001003e407836 */ /* 0x000fc40000000000 */
[-CC-:B------:R-:W-:Y:S01]  /*dd40*/  FFMA.FTZ R44, R44, R6.reuse, -R65.reuse ;  /* 0x000000062c2c7223 */ /* 0x180fe20000010841 */
[-CC-:B------:R-:W-:Y:S01]  /*dd50*/  FFMA.FTZ R45, R45, R6.reuse, -R65.reuse ;  /* 0x000000062d2d7223 */ /* 0x180fe20000010841 */
[----:B------:R-:W-:Y:S01]  /*dd60*/  FFMA.FTZ R46, R46, R6, -R65 ;  /* 0x000000062e2e7223 */ /* 0x000fe20000010841 */
[----:B------:R-:W-:Y:S01]  /*dd70*/  R2UR UR14, R64 ;  /* 0x00000000400e72ca */ /* 0x000fe200000e0000 */
[----:B------:R-:W-:-:S05]  /*dd80*/  VIADD R64, R62, 0x180 ;  /* 0x000001803e407836 */ /* 0x000fca0000000000 */
        /* <DEDUP_REMOVED lines=10> */
[----:B------:R-:W-:Y:S02]  /*de30*/  R2UR UR42, R64 ;  /* 0x00000000402a72ca */ /* 0x000fe400000e0000 */
[C---:B------:R-:W-:Y:S02]  /*de40*/  IADD3 R64, R62.reuse, 0x480, RZ ;  /* 0x000004803e407810 */ /* 0x040fe40007ffe0ff */
[----:B------:R-:W-:Y:S02]  /*de50*/  R2UR UR6, R62 ;  /* 0x000000003e0672ca */ /* 0x000fe400000e0000 */
[----:B------:R-:W-:Y:S01]  /*de60*/  R2UR UR46, R64 ;  /* 0x00000000402e72ca */ /* 0x000fe200000e0000 */
[C---:B------:R-:W-:Y:S02]  /*de70*/  VIADD R64, R62.reuse, 0x500 ;  /* 0x000005003e407836 */ /* 0x040fe40000000000 */
[----:B------:R-:W-:-:S05]  /*de80*/  VIADD R62, R62, 0x580 ;  /* 0x000005803e3e7836 */ /* 0x000fca0000000000 */
[----:B------:R-:W-:Y:S01]  /*de90*/  R2UR UR54, R62 ;  /* 0x000000003e3672ca */ /* 0x000fe200000e0000 */
[----:B------:R-:W-:-:S05]  /*dea0*/  IMAD.MOV.U32 R63, RZ, RZ, 0x40000040 ;  /* 0x40000040ff3f7424 */ /* 0x000fca00078e00ff */
[C---:B------:R-:W-:Y:S02]  /*deb0*/  R2UR UR7, R63.reuse ;  /* 0x000000003f0772ca */ /* 0x040fe400000e0000 */
[----:B------:R-:W-:Y:S01]  /*dec0*/  R2UR UR5, R63 ;  /* 0x000000003f0572ca */ /* 0x000fe200000e0000 */
        /* <DEDUP_REMOVED lines=28> */
[----:B------:R-:W-:-:S02]  /*e090*/  MOV R65, 0x40000040 ;  /* 0x4000004000417802 */ /* 0x000fc40000000f00 */
[----:B------:R-:W-:Y:S02]  /*e0a0*/  R2UR UR50, R64 ;  /* 0x00000000403272ca */ /* 0x000fe400000e0000 */
[C---:B------:R-:W-:Y:S02]  /*e0b0*/  R2UR UR11, R65.reuse ;  /* 0x00000000410b72ca */ /* 0x040fe400000e0000 */
[C---:B------:R-:W-:Y:S02]  /*e0c0*/  R2UR UR15, R65.reuse ;  /* 0x00000000410f72ca */ /* 0x040fe400000e0000 */
[C---:B------:R-:W-:Y:S02]  /*e0d0*/  R2UR UR19, R65.reuse ;  /* 0x00000000411372ca */ /* 0x040fe400000e0000 */
[C---:B------:R-:W-:Y:S02]  /*e0e0*/  R2UR UR23, R65.reuse ;  /* 0x00000000411772ca */ /* 0x040fe400000e0000 */
[----:B------:R-:W-:-:S02]  /*e0f0*/  R2UR UR27, R65 ;  /* 0x00000000411b72ca */ /* 0x000fc400000e0000 */
[C---:B------:R-:W-:Y:S02]  /*e100*/  R2UR UR31, R65.reuse ;  /* 0x00000000411f72ca */ /* 0x040fe400000e0000 */
[C---:B------:R-:W-:Y:S02]  /*e110*/  R2UR UR35, R65.reuse ;  /* 0x00000000412372ca */ /* 0x040fe400000e0000 */
[C---:B------:R-:W-:Y:S02]  /*e120*/  R2UR UR43, R65.reuse ;  /* 0x00000000412b72ca */ /* 0x040fe400000e0000 */
[C---:B------:R-:W-:Y:S02]  /*e130*/  R2UR UR47, R65.reuse ;  /* 0x00000000412f72ca */ /* 0x040fe400000e0000 */
[----:B------:R-:W-:Y:S01]  /*e140*/  R2UR UR51, R65 ;  /* 0x00000000413372ca */ /* 0x000fe200000e0000 */
[----:B------:R-:W-:-:S05]  /*e150*/  IMAD.MOV.U32 R65, RZ, RZ, 0x40000040 ;  /* 0x40000040ff417424 */ /* 0x000fca00078e00ff */
[----:B------:R-:W-:Y:S01]  /*e160*/  R2UR UR9, R65 ;  /* 0x00000000410972ca */ /* 0x000fe200000e0000 */
[----:B--2---:R-:W-:Y:S02]  /*e170*/  VIADD R62, R91, 0x1e800 ;  /* 0x0001e8005b3e7836 */ /* 0x004fe40000000000 */
[----:B------:R-:W-:Y:S01]  /*e180*/  IMAD.MOV.U32 R65, RZ, RZ, 0x40000040 ;  /* 0x40000040ff417424 */ /* 0x000fe200078e00ff */
[----:B------:R-:W2:Y:S02]  /*e190*/  LDL.LU R91, [R1+0x2c] ;  /* 0x00002c00015b7983 */ /* 0x000ea40000300800 */
[----:B------:R-:W-:Y:S02]  /*e1a0*/  SHF.R.U32.HI R62, RZ, 0x4, R62 ;  /* 0x00000004ff3e7819 */ /* 0x000fe4000001163e */
[----:B------:R-:W-:Y:S01]  /*e1b0*/  R2UR UR13, R65 ;  /* 0x00000000410d72ca */ /* 0x000fe200000e0000 */
[----:B------:R-:W1:Y:S01]  /*e1c0*/  S2R R95, SR_TID.X ;  /* 0x00000000005f7919 */ /* 0x000e620000002100 */
[----:B------:R-:W-:-:S02]  /*e1d0*/  LOP3.LUT R62, R62, 0x3fff, RZ, 0xc0, !PT ;  /* 0x00003fff3e3e7812 */ /* 0x000fc400078ec0ff */
[----:B------:R-:W-:Y:S01]  /*e1e0*/  R2UR UR55, R63 ;  /* 0x000000003f3772ca */ /* 0x000fe200000e0000 */
[----:B------:R-:W3:Y:S01]  /*e1f0*/  LDL R115, [R1+0x44] ;  /* 0x0000440001737983 */ /* 0x000ee20000100800 */
[----:B------:R-:W-:-:S04]  /*e200*/  LOP3.LUT R62, R62, 0x10000, RZ, 0xfc, !PT ;  /* 0x000100003e3e7812 */ /* 0x000fc800078efcff */
[----:B------:R-:W-:-:S13]  /*e210*/  R2UR UR4, R62 ;  /* 0x000000003e0472ca */ /* 0x000fda00000e0000 */
[----:B------:R-:W-:Y:S01]  /*e220*/  HGMMA.64x64x16.F32.BF16 R120, gdesc[UR4].tnspB, R120, gsb0 ;  /* 0x40e00000047879f0 */ /* 0x000fe20008001878 */
[----:B------:R-:W-:-:S05]  /*e230*/  VIADD R64, R62, 0x2 ;  /* 0x000000023e407836 */ /* 0x000fca0000000000 */
[----:B------:R-:W-:Y:S01]  /*e240*/  R2UR UR8, R64 ;  /* 0x00000000400872ca */ /* 0x000fe200000e0000 */
[----:B------:R-:W-:Y:S02]  /*e250*/  WARPGROUP.DEPBAR.LE gsb0, 0x0 ;  /* 0x00008000000079c5 */ /* 0x000fe40000010000 */
[----:B------:R-:W-:-:S10]  /*e260*/  WARPGROUP.ARRIVE ;  /* 0x00000000000079c5 */ /* 0x000fd40000000000 */
[----:B------:R-:W-:Y:S01]  /*e270*/  HGMMA.64x64x16.F32.BF16 R120, gdesc[UR8].tnspB, R120, gsb0 ;  /* 0x40e00000087879f0 */ /* 0x000fe20008001878 */
[----:B------:R-:W-:-:S05]  /*e280*/  VIADD R64, R62, 0x4 ;  /* 0x000000043e407836 */ /* 0x000fca0000000000 */
[----:B------:R-:W-:Y:S01]  /*e290*/  R2UR UR12, R64 ;  /* 0x00000000400c72ca */ /* 0x000fe200000e0000 */
[----:B------:R-:W-:Y:S02]  /*e2a0*/  WARPGROUP.DEPBAR.LE gsb0, 0x0 ;  /* 0x00008000000079c5 */ /* 0x000fe40000010000 */
[----:B------:R-:W-:-:S10]  /*e2b0*/  WARPGROUP.ARRIVE ;  /* 0x00000000000079c5 */ /* 0x000fd40000000000 */
[----:B------:R-:W-:Y:S01]  /*e2c0*/  HGMMA.64x64x16.F32.BF16 R120, gdesc[UR12].tnspB, R120, gsb0 ;  /* 0x40e000000c7879f0 */ /* 0x000fe20008001878 */
[----:B------:R-:W-:Y:S01]  /*e2d0*/  IMAD.MOV.U32 R65, RZ, RZ, 0x40000040 ;  /* 0x40000040ff417424 */ /* 0x000fe200078e00ff */
[----:B------:R-:W-:-:S04]  /*e2e0*/  IADD3 R64, R62, 0x6, RZ ;  /* 0x000000063e407810 */ /* 0x000fc80007ffe0ff */
[----:B------:R-:W-:Y:S02]  /*e2f0*/  R2UR UR16, R64 ;  /* 0x00000000401072ca */ /* 0x000fe400000e0000 */
[----:B------:R-:W-:Y:S01]  /*e300*/  R2UR UR17, R65 ;  /* 0x00000000411172ca */ /* 0x000fe200000e0000 */
[----:B------:R-:W-:Y:S02]  /*e310*/  WARPGROUP.DEPBAR.LE gsb0, 0x0 ;  /* 0x00008000000079c5 */ /* 0x000fe40000010000 */
[----:B------:R-:W-:-:S10]  /*e320*/  WARPGROUP.ARRIVE ;  /* 0x00000000000079c5 */ /* 0x000fd40000000000 */
[----:B------:R-:W-:Y:S01]  /*e330*/  HGMMA.64x64x16.F32.BF16 R120, gdesc[UR16].tnspB, R120, gsb0 ;  /* 0x40e00000107879f0 */ /* 0x000fe20008001878 */
[----:B------:R-:W-:Y:S02]  /*e340*/  VIADD R64, R62, 0x600 ;  /* 0x000006003e407836 */ /* 0x000fe40000000000 */
[----:B------:R-:W-:-:S03]  /*e350*/  IMAD.MOV.U32 R65, RZ, RZ, 0x40000040 ;  /* 0x40000040ff417424 */ /* 0x000fc600078e00ff */
        /* <DEDUP_REMOVED lines=51> */
[----:B------:R-:W-:-:S04]  /*e690*/  FADD.FTZ R3, -R34, R3 ;  /* 0x0000000322037221 */ /* 0x000fc80000010100 */
[----:B------:R-:W-:Y:S01]  /*e6a0*/  FMUL.FTZ R3, R3, R6 ;  /* 0x0000000603037220 */ /* 0x000fe20000410000 */
[----:B------:R-:W-:Y:S02]  /*e6b0*/  WARPGROUP.DEPBAR.LE gsb0, 0x0 ;  /* 0x00008000000079c5 */ /* 0x000fe40000010000 */
[----:B------:R-:W-:-:S06]  /*e6c0*/  WARPGROUP.ARRIVE ;  /* 0x00000000000079c5 */ /* 0x000fcc0000000000 */
[----:B------:R-:W-:Y:S01]  /*e6d0*/  HGMMA.64x64x16.F32.BF16 R120, gdesc[UR52].tnspB, R120, gsb0 ;  /* 0x40e00000347879f0 */ /* 0x000fe20008001878 */
[----:B------:R-:W-:Y:S01]  /*e6e0*/  MUFU.EX2 R3, R3 ;  /* 0x0000000300037308 */ /* 0x000fe20000000800 */
[----:B-1----:R-:W-:-:S07]  /*e6f0*/  SHF.R.U32.HI R94, RZ, 0x7, R95 ;  /* 0x00000007ff5e7819 */ /* 0x002fce000001165f */
[----:B------:R-:W2:Y:S01]  /*e700*/  MUFU.EX2 R13, R13 ;  /* 0x0000000d000d7308 */ /* 0x000ea20000000800 */
[----:B------:R-:W-:-:S07]  /*e710*/  VIADD R63, R94, 0x9 ;  /* 0x000000095e3f7836 */ /* 0x000fce0000000000 */
[----:B------:R-:W1:Y:S01]  /*e720*/  MUFU.EX2 R62, R15 ;  /* 0x0000000f003e7308 */ /* 0x000e620000000800 */
[----:B------:R-:W-:-:S04]  /*e730*/  ISETP.GE.U32.AND P2, PT, R95, 0x180, PT ;  /* 0x000001805f00780c */ /* 0x000fc80003f46070 */
[----:B------:R-:W-:Y:S01]  /*e740*/  SEL R63, R63, 0x9, !P2 ;  /* 0x000000093f3f7807 */ /* 0x000fe20005000000 */
[----:B--2---:R-:W-:Y:S02]  /*e750*/  FFMA.FTZ R64, R3, R91, R13 ;  /* 0x0000005b03407223 */ /* 0x004fe4000001000d */
[----:B------:R-:W2:Y:S08]  /*e760*/  MUFU.EX2 R15, R76 ;  /* 0x0000004c000f7308 */ /* 0x000eb00000000800 */
[----:B------:R-:W-:Y:S08]  /*e770*/  MUFU.EX2 R94, R90 ;  /* 0x0000005a005e7308 */ /* 0x000ff00000000800 */
[----:B------:R-:W4:Y:S08]  /*e780*/  MUFU.EX2 R77, R77 ;  /* 0x0000004d004d7308 */ /* 0x000f300000000800 */
[----:B------:R-:W0:Y:S08]  /*e790*/  MUFU.EX2 R95, R87 ;  /* 0x00000057005f7308 */ /* 0x000e300000000800 */
[----:B------:R-:W-:Y:S01]  /*e7a0*/  MUFU.EX2 R4, R4 ;  /* 0x0000000400047308 */ /* 0x000fe20000000800 */
[----:B------:R-:W-:-:S02]  /*e7b0*/  WARPGROUP.DEPBAR.LE gsb0, 0x0 ;  /* 0x00008000000079c5 */ /* 0x000fc40000010000 */
[----:B------:R1:W-:Y:S06]  /*e7c0*/  BAR.ARV R63, 0x100 ;  /* 0x0004003f0000751d */ /* 0x0003ec0000002000 */
[----:B-1----:R-:W-:Y:S01]  /*e7d0*/  FADD.FTZ R63, R62, R64 ;  /* 0x000000403e3f7221 */ /* 0x002fe20000010000 */
[----:B------:R-:W-:-:S04]  /*e7e0*/  @!P1 IMAD R64, R152, 0x8, R2 ;  /* 0x0000000898409824 */ /* 0x000fc800078e0202 */
[----:B------:R-:W-:Y:S01]  /*e7f0*/  @!P1 VIADD R64, R64, 0x30840 ;  /* 0x0003084040409836 */ /* 0x000fe20000000000 */
[----:B------:R-:W-:Y:S04]  /*e800*/  MUFU.EX2 R87, R83 ;  /* 0x0000005300577308 */ /* 0x000fe80000000800 */
[----:B------:R-:W-:-:S04]  /*e810*/  @!P1 PRMT R64, RZ, 0x654, R64 ;  /* 0x00000654ff409816 */ /* 0x000fc80000000040 */
[----:B------:R-:W1:Y:S01]  /*e820*/  MUFU.EX2 R86, R86 ;  /* 0x0000005600567308 */ /* 0x000e620000000800 */
[----:B------:R3:W-:Y:S01]  /*e830*/  @!P1 SYNCS.ARRIVE.TRANS64.RED.A1T0 RZ, [R64+URZ], RZ ;  /* 0x000000ff40ff99a7 */ /* 0x0007e2000810043f */
[----:B------:R-:W-:Y:S01]  /*e840*/  F2FP.BF16.F32.PACK_AB R13, R62, R13 ;  /* 0x0000000d3e0d723e */ /* 0x000fe200000010ff */
[----:B------:R-:W-:-:S05]  /*e850*/  IMAD.MOV.U32 R118, RZ, RZ, R78 ;  /* 0x000000ffff767224 */ /* 0x000fca00078e004e */
[----:B------:R-:W-:Y:S01]  /*e860*/  MUFU.EX2 R83, R9 ;  /* 0x0000000900537308 */ /* 0x000fe20000000800 */
[----:B--2---:R-:W-:-:S07]  /*e870*/  FADD.FTZ R62, R15, R63 ;  /* 0x0000003f0f3e7221 */ /* 0x004fce0000010000 */
[----:B------:R-:W2:Y:S01]  /*e880*/  MUFU.EX2 R9, R35 ;  /* 0x0000002300097308 */ /* 0x000ea20000000800 */
[----:B----4-:R-:W-:-:S07]  /*e890*/  FADD.FTZ R62, R77, R62 ;  /* 0x0000003e4d3e7221 */ /* 0x010fce0000010000 */
[----:B---3--:R-:W-:Y:S08]  /*e8a0*/  MUFU.EX2 R64, R79 ;  /* 0x0000004f00407308 */ /* 0x008ff00000000800 */
[----:B------:R-:W-:Y:S08]  /*e8b0*/  MUFU.EX2 R79, R11 ;  /* 0x0000000b004f7308 */ /* 0x000ff00000000800 */
[----:B------:R3:W4:Y:S08]  /*e8c0*/  MUFU.EX2 R11, R36 ;  /* 0x00000024000b7308 */ /* 0x0007300000000800 */
[----:B------:R-:W4:Y:S01]  /*e8d0*/  MUFU.EX2 R63, R82 ;  /* 0x00000052003f7308 */ /* 0x000f220000000800 */
[----:B---3--:R-:W3:Y:S07]  /*e8e0*/  LDL R36, [R1+0x48] ;  /* 0x0000480001247983 */ /* 0x008eee0000100800 */
[----:B------:R0:W-:Y:S08]  /*e8f0*/  MUFU.EX2 R76, R8 ;  /* 0x00000008004c7308 */ /* 0x0001f00000000800 */
[----:B------:R-:W4:Y:S01]  /*e900*/  MUFU.EX2 R37, R37 ;  /* 0x0000002500257308 */ /* 0x000f220000000800 */
[----:B0-----:R-:W-:-:S07]  /*e910*/  FADD.FTZ R8, R94, R118 ;  /* 0x000000765e087221 */ /* 0x001fce0000010000 */
[----:B------:R0:W-:Y:S08]  /*e920*/  MUFU.EX2 R91, R10 ;  /* 0x0000000a005b7308 */ /* 0x0001f00000000800 */
[----:B------:R2:W-:Y:S01]  /*e930*/  MUFU.EX2 R90, R24 ;  /* 0x00000018005a7308 */ /* 0x0005e20000000800 */
[----:B0-----:R-:W-:-:S04]  /*e940*/  FADD.FTZ R10, R95, R8 ;  /* 0x000000085f0a7221 */ /* 0x001fc80000010000 */
[----:B-1----:R-:W-:Y:S01]  /*e950*/  FADD.FTZ R10, R86, R10 ;  /* 0x0000000a560a7221 */ /* 0x002fe20000010000 */
[----:B--2---:R-:W-:Y:S02]  /*e960*/  FADD.FTZ R24, R4, R62 ;  /* 0x0000003e04187221 */ /* 0x004fe40000010000 */
[----:B------:R-:W-:Y:S02]  /*e970*/  MUFU.EX2 R65, R27 ;  /* 0x0000001b00417308 */ /* 0x000fe40000000800 */
[C---:B------:R-:W-:Y:S01]  /*e980*/  FADD.FTZ R24, R9.reuse, R24 ;  /* 0x0000001809187221 */ /* 0x040fe20000010000 */
[----:B------:R-:W-:Y:S01]  /*e990*/  F2FP.BF16.F32.PACK_AB R9, R9, R4 ;  /* 0x000000040909723e */ /* 0x000fe200000010ff */
[----:B------:R-:W-:-:S04]  /*e9a0*/  FADD.FTZ R4, R87, R10 ;  /* 0x0000000a57047221 */ /* 0x000fc80000010000 */
[----:B------:R4:W-:Y:S08]  /*e9b0*/  MUFU.EX2 R78, R26 ;  /* 0x0000001a004e7308 */ /* 0x0009f00000000800 */
[----:B------:R-:W-:Y:S01]  /*e9c0*/  MUFU.EX2 R82, R25 ;  /* 0x0000001900527308 */ /* 0x000fe20000000800 */
[----:B----4-:R-:W-:Y:S01]  /*e9d0*/  FADD.FTZ R26, R11, R24 ;  /* 0x000000180b1a7221 */ /* 0x010fe20000010000 */
[----:B------:R-:W-:Y:S01]  /*e9e0*/  FADD.FTZ R24, R63, R4 ;  /* 0x000000043f187221 */ /* 0x000fe20000010000 */
[----:B------:R-:W-:-:S05]  /*e9f0*/  F2FP.BF16.F32.PACK_AB R11, R37, R11 ;  /* 0x0000000b250b723e */ /* 0x000fca00000010ff */
[----:B------:R0:W-:Y:S01]  /*ea00*/  MUFU.EX2 R27, R40 ;  /* 0x00000028001b7308 */ /* 0x0001e20000000800 */
[----:B------:R-:W-:Y:S02]  /*ea10*/  FADD.FTZ R4, R37, R26 ;  /* 0x0000001a25047221 */ /* 0x000fe40000010000 */
[----:B------:R-:W2:Y:S05]  /*ea20*/  LDL R37, [R1+0x8c] ;  /* 0x00008c0001257983 */ /* 0x000eaa0000100800 */
[----:B------:R1:W4:Y:S01]  /*ea30*/  MUFU.EX2 R25, R38 ;  /* 0x0000002600197308 */ /* 0x0003220000000800 */
[----:B0-----:R-:W3:Y:S04]  /*ea40*/  LDL R40, [R1+0x84] ;  /* 0x0000840001287983 */ /* 0x001ee80000100800 */
[----:B-1----:R-:W2:Y:S01]  /*ea50*/  LDL R38, [R1+0x4c] ;  /* 0x00004c0001267983 */ /* 0x002ea20000100800 */
[----:B------:R-:W-:-:S04]  /*ea60*/  @!P1 IMAD R0, R0, 0x8, R2 ;  /* 0x0000000800009824 */ /* 0x000fc800078e0202 */
[----:B------:R-:W-:Y:S01]  /*ea70*/  @!P1 VIADD R0, R0, 0x30860 ;  /* 0x0003086000009836 */ /* 0x000fe20000000000 */
[----:B------:R-:W-:-:S04]  /*ea80*/  F2FP.BF16.F32.PACK_AB R15, R77, R15 ;  /* 0x0000000f4d0f723e */ /* 0x000fc800000010ff */
[----:B------:R-:W-:-:S04]  /*ea90*/  @!P1 PRMT R0, RZ, 0x654, R0 ;  /* 0x00000654ff009816 */ /* 0x000fc80000000000 */
[----:B------:R0:W-:Y:S01]  /*eaa0*/  @!P1 SYNCS.ARRIVE.TRANS64.RED.A1T0 RZ, [R0+URZ], RZ ;  /* 0x000000ff00ff99a7 */ /* 0x0001e2000810043f */
[----:B------:R1:W-:Y:S01]  /*eab0*/  STSM.16.M88.4 [R115+0x1e800], R12 ;  /* 0x01e8000c73007844 */ /* 0x0003e20000000200 */
[----:B------:R-:W-:Y:S01]  /*eac0*/  MUFU.EX2 R39, R39 ;  /* 0x0000002700277308 */ /* 0x000fe20000000800 */
[----:B------:R-:W-:-:S07]  /*ead0*/  FADD.FTZ R26, R64, R24 ;  /* 0x00000018401a7221 */ /* 0x000fce0000010000 */
[----:B-1----:R-:W1:Y:S08]  /*eae0*/  MUFU.EX2 R15, R157 ;  /* 0x0000009d000f7308 */ /* 0x002e700000000800 */
[----:B------:R-:W0:Y:S08]  /*eaf0*/  MUFU.EX2 R14, R156 ;  /* 0x0000009c000e7308 */ /* 0x000e300000000800 */
[----:B------:R-:W0:Y:S01]  /*eb00*/  MUFU.EX2 R13, R155 ;  /* 0x0000009b000d7308 */ /* 0x000e220000000800 */
[----:B----4-:R-:W-:Y:S01]  /*eb10*/  FADD.FTZ R4, R25, R4 ;  /* 0x0000000419047221 */ /* 0x010fe20000010000 */
[----:B-1----:R-:W-:-:S06]  /*eb20*/  FADD.FTZ R26, R15, R26 ;  /* 0x0000001a0f1a7221 */ /* 0x002fcc0000010000 */
[----:B------:R-:W-:Y:S08]  /*eb30*/  MUFU.EX2 R12, R117 ;  /* 0x00000075000c7308 */ /* 0x000ff00000000800 */
[----:B------:R-:W1:Y:S01]  /*eb40*/  MUFU.EX2 R41, R41 ;  /* 0x0000002900297308 */ /* 0x000e620000000800 */
[----:B------:R-:W-:Y:S01]  /*eb50*/  FADD.FTZ R4, R39, R4 ;  /* 0x0000000427047221 */ /* 0x000fe20000010000 */
[----:B0-----:R-:W-:-:S06]  /*eb60*/  FADD.FTZ R26, R14, R26 ;  /* 0x0000001a0e1a7221 */ /* 0x001fcc0000010000 */
[----:B------:R-:W-:Y:S08]  /*eb70*/  MUFU.EX2 R0, R116 ;  /* 0x0000007400007308 */ /* 0x000ff00000000800 */
[----:B------:R-:W0:Y:S01]  /*eb80*/  MUFU.EX2 R42, R42 ;  /* 0x0000002a002a7308 */ /* 0x000e220000000800 */
[----:B------:R-:W-:Y:S01]  /*eb90*/  FADD.FTZ R4, R27, R4 ;  /* 0x000000041b047221 */ /* 0x000fe20000010000 */
[----:B------:R-:W-:-:S06]  /*eba0*/  FADD.FTZ R26, R13, R26 ;  /* 0x0000001a0d1a7221 */ /* 0x000fcc0000010000 */
[----:B------:R-:W-:Y:S08]  /*ebb0*/  MUFU.EX2 R96, R96 ;  /* 0x0000006000607308 */ /* 0x000ff00000000800 */
[----:B------:R-:W4:Y:S01]  /*ebc0*/  MUFU.EX2 R43, R43 ;  /* 0x0000002b002b7308 */ /* 0x000f220000000800 */
[----:B-1----:R-:W-:Y:S01]  /*ebd0*/  FADD.FTZ R4, R41, R4 ;  /* 0x0000000429047221 */ /* 0x002fe20000010000 */
[----:B------:R-:W-:-:S06]  /*ebe0*/  FADD.FTZ R26, R12, R26 ;  /* 0x0000001a0c1a7221 */ /* 0x000fcc0000010000 */
[----:B------:R-:W-:Y:S08]  /*ebf0*/  MUFU.EX2 R93, R93 ;  /* 0x0000005d005d7308 */ /* 0x000ff00000000800 */
[----:B------:R-:W1:Y:S01]  /*ec00*/  MUFU.EX2 R44, R44 ;  /* 0x0000002c002c7308 */ /* 0x000e620000000800 */
[----:B0-----:R-:W-:Y:S01]  /*ec10*/  FADD.FTZ R4, R42, R4 ;  /* 0x000000042a047221 */ /* 0x001fe20000010000 */
[----:B------:R-:W-:-:S06]  /*ec20*/  FADD.FTZ R26, R0, R26 ;  /* 0x0000001a001a7221 */ /* 0x000fcc0000010000 */
[----:B------:R-:W-:Y:S08]  /*ec30*/  MUFU.EX2 R92, R92 ;  /* 0x0000005c005c7308 */ /* 0x000ff00000000800 */
[----:B------:R-:W0:Y:S01]  /*ec40*/  MUFU.EX2 R45, R45 ;  /* 0x0000002d002d7308 */ /* 0x000e220000000800 */
[----:B----4-:R-:W-:Y:S01]  /*ec50*/  FADD.FTZ R4, R43, R4 ;  /* 0x000000042b047221 */ /* 0x010fe20000010000 */
        /* <DEDUP_REMOVED lines=18> */
[----:B------:R-:W1:Y:S08]  /*ed80*/  MUFU.EX2 R50, R50 ;  /* 0x0000003200327308 */ /* 0x000e700000000800 */
[----:B------:R-:W-:Y:S08]  /*ed90*/  MUFU.EX2 R80, R80 ;  /* 0x0000005000507308 */ /* 0x000ff00000000800 */
[----:B------:R-:W1:Y:S08]  /*eda0*/  MUFU.EX2 R51, R51 ;  /* 0x0000003300337308 */ /* 0x000e700000000800 */
[----:B------:R-:W-:Y:S08]  /*edb0*/  MUFU.EX2 R52, R52 ;  /* 0x0000003400347308 */ /* 0x000ff00000000800 */
[----:B------:R-:W1:Y:S01]  /*edc0*/  MUFU.EX2 R53, R53 ;  /* 0x0000003500357308 */ /* 0x000e620000000800 */
[----:B0-----:R-:W-:Y:S01]  /*edd0*/  FADD.FTZ R4, R48, R4 ;  /* 0x0000000430047221 */ /* 0x001fe20000010000 */
[----:B------:R-:W-:-:S06]  /*ede0*/  FADD.FTZ R35, R85, R35 ;  /* 0x0000002355237221 */ /* 0x000fcc0000010000 */
[----:B------:R-:W0:Y:S01]  /*edf0*/  MUFU.EX2 R28, R28 ;  /* 0x0000001c001c7308 */ /* 0x000e220000000800 */
[----:B----4-:R-:W-:Y:S01]  /*ee00*/  FADD.FTZ R4, R49, R4 ;  /* 0x0000000431047221 */ /* 0x010fe20000010000 */
[----:B------:R-:W-:Y:S01]  /*ee10*/  FADD.FTZ R35, R84, R35 ;  /* 0x0000002354237221 */ /* 0x000fe20000010000 */
[----:B------:R-:W-:Y:S02]  /*ee20*/  F2FP.BF16.F32.PACK_AB R8, R95, R94 ;  /* 0x0000005e5f08723e */ /* 0x000fe400000010ff */
[----:B------:R-:W-:-:S03]  /*ee30*/  F2FP.BF16.F32.PACK_AB R10, R87, R86 ;  /* 0x00000056570a723e */ /* 0x000fc600000010ff */
[----:B------:R-:W4:Y:S01]  /*ee40*/  MUFU.EX2 R33, R33 ;  /* 0x0000002100217308 */ /* 0x000f220000000800 */
[----:B------:R-:W-:Y:S02]  /*ee50*/  F2FP.BF16.F32.PACK_AB R24, R64, R63 ;  /* 0x0000003f4018723e */ /* 0x000fe400000010ff */
[----:B------:R-:W-:Y:S02]  /*ee60*/  F2FP.BF16.F32.PACK_AB R25, R39, R25 ;  /* 0x000000192719723e */ /* 0x000fe400000010ff */
[----:B------:R-:W-:Y:S02]  /*ee70*/  F2FP.BF16.F32.PACK_AB R26, R14, R15 ;  /* 0x0000000f0e1a723e */ /* 0x000fe400000010ff */
[----:B------:R-:W-:Y:S01]  /*ee80*/  F2FP.BF16.F32.PACK_AB R27, R41, R27 ;  /* 0x0000001b291b723e */ /* 0x000fe200000010ff */
[----:B------:R-:W-:Y:S01]  /*ee90*/  MUFU.EX2 R29, R29 ;  /* 0x0000001d001d7308 */ /* 0x000fe20000000800 */
[----:B------:R-:W-:Y:S01]  /*eea0*/  F2FP.BF16.F32.PACK_AB R12, R12, R13 ;  /* 0x0000000d0c0c723e */ /* 0x000fe200000010ff */
[----:B-1----:R-:W-:Y:S01]  /*eeb0*/  FADD.FTZ R4, R50, R4 ;  /* 0x0000000432047221 */ /* 0x002fe20000010000 */
[----:B------:R-:W-:Y:S01]  /*eec0*/  F2FP.BF16.F32.PACK_AB R13, R43, R42 ;  /* 0x0000002a2b0d723e */ /* 0x000fe200000010ff */
[----:B------:R-:W-:Y:S01]  /*eed0*/  FADD.FTZ R35, R81, R35 ;  /* 0x0000002351237221 */ /* 0x000fe20000010000 */
[----:B------:R-:W-:-:S02]  /*eee0*/  F2FP.BF16.F32.PACK_AB R14, R96, R0 ;  /* 0x00000000600e723e */ /* 0x000fc400000010ff */
[----:B------:R-:W-:Y:S01]  /*eef0*/  F2FP.BF16.F32.PACK_AB R15, R45, R44 ;  /* 0x0000002c2d0f723e */ /* 0x000fe200000010ff */
[----:B------:R-:W1:Y:S01]  /*ef00*/  MUFU.EX2 R54, R54 ;  /* 0x0000003600367308 */ /* 0x000e620000000800 */
[----:B------:R-:W-:Y:S02]  /*ef10*/  F2FP.BF16.F32.PACK_AB R92, R92, R93 ;  /* 0x0000005d5c5c723e */ /* 0x000fe400000010ff */
[----:B------:R-:W-:Y:S02]  /*ef20*/  F2FP.BF16.F32.PACK_AB R93, R47, R46 ;  /* 0x0000002e2f5d723e */ /* 0x000fe400000010ff */
[----:B------:R-:W-:Y:S02]  /*ef30*/  F2FP.BF16.F32.PACK_AB R94, R88, R89 ;  /* 0x00000059585e723e */ /* 0x000fe400000010ff */
[----:B------:R-:W-:Y:S02]  /*ef40*/  F2FP.BF16.F32.PACK_AB R95, R49, R48 ;  /* 0x00000030315f723e */ /* 0x000fe400000010ff */
[----:B------:R-:W-:-:S02]  /*ef50*/  F2FP.BF16.F32.PACK_AB R84, R84, R85 ;  /* 0x000000555454723e */ /* 0x000fc400000010ff */
[----:B------:R-:W-:Y:S02]  /*ef60*/  F2FP.BF16.F32.PACK_AB R85, R51, R50 ;  /* 0x000000323355723e */ /* 0x000fe400000010ff */
[C---:B------:R-:W-:Y:S02]  /*ef70*/  F2FP.BF16.F32.PACK_AB R86, R80.reuse, R81 ;  /* 0x000000515056723e */ /* 0x040fe400000010ff */
[----:B------:R-:W-:Y:S01]  /*ef80*/  F2FP.BF16.F32.PACK_AB R87, R53, R52 ;  /* 0x000000343557723e */ /* 0x000fe200000010ff */
[----:B------:R-:W1:Y:S01]  /*ef90*/  MUFU.EX2 R55, R55 ;  /* 0x0000003700377308 */ /* 0x000e620000000800 */
[----:B------:R-:W-:Y:S01]  /*efa0*/  FADD.FTZ R4, R51, R4 ;  /* 0x0000000433047221 */ /* 0x000fe20000010000 */
[----:B------:R-:W-:Y:S01]  /*efb0*/  FADD.FTZ R35, R80, R35 ;  /* 0x0000002350237221 */ /* 0x000fe20000010000 */
[----:B---3--:R-:W-:Y:S05]  /*efc0*/  STSM.16.M88.4 [R40], R8 ;  /* 0x0000000828007844 */ /* 0x008fea0000000200 */
[----:B------:R-:W3:Y:S01]  /*efd0*/  MUFU.EX2 R32, R32 ;  /* 0x0000002000207308 */ /* 0x000ee20000000800 */
[----:B--2---:R-:W-:Y:S04]  /*efe0*/  STSM.16.M88.4 [R38], R24 ;  /* 0x0000001826007844 */ /* 0x004fe80000000200 */
[----:B------:R-:W-:Y:S01]  /*eff0*/  STSM.16.M88.4 [R36], R12 ;  /* 0x0000000c24007844 */ /* 0x000fe20000000200 */
[----:B------:R-:W-:-:S03]  /*f000*/  FADD.FTZ R4, R52, R4 ;  /* 0x0000000434047221 */ /* 0x000fc60000010000 */
[----:B------:R-:W-:Y:S01]  /*f010*/  STSM.16.M88.4 [R115+0x24800], R92 ;  /* 0x0248005c73007844 */ /* 0x000fe20000000200 */
[----:B0-----:R-:W-:-:S03]  /*f020*/  FADD.FTZ R35, R28, R35 ;  /* 0x000000231c237221 */ /* 0x001fc60000010000 */
[----:B------:R0:W-:Y:S01]  /*f030*/  STSM.16.M88.4 [R37], R84 ;  /* 0x0000005425007844 */ /* 0x0001e20000000200 */
[----:B------:R-:W-:Y:S01]  /*f040*/  FADD.FTZ R4, R53, R4 ;  /* 0x0000000435047221 */ /* 0x000fe20000010000 */
[----:B----4-:R-:W-:-:S03]  /*f050*/  FADD.FTZ R35, R33, R35 ;  /* 0x0000002321237221 */ /* 0x010fc60000010000 */
[----:B-1----:R-:W-:Y:S01]  /*f060*/  FADD.FTZ R4, R54, R4 ;  /* 0x0000000436047221 */ /* 0x002fe20000010000 */
[----:B------:R-:W-:Y:S01]  /*f070*/  FADD.FTZ R35, R29, R35 ;  /* 0x000000231d237221 */ /* 0x000fe20000010000 */
[----:B0-----:R-:W2:Y:S02]  /*f080*/  LDL R37, [R1+0x88] ;  /* 0x0000880001257983 */ /* 0x001ea40000100800 */
[----:B------:R-:W-:Y:S01]  /*f090*/  FADD.FTZ R9, R55, R4 ;  /* 0x0000000437097221 */ /* 0x000fe20000010000 */
[----:B---3--:R-:W-:Y:S02]  /*f0a0*/  FADD.FTZ R4, R32, R35 ;  /* 0x0000002320047221 */ /* 0x008fe40000010000 */
[----:B------:R-:W3:Y:S01]  /*f0b0*/  LDL.LU R35, [R1+0x28] ;  /* 0x0000280001237983 */ /* 0x000ee20000300800 */
[----:B------:R-:W0:Y:S08]  /*f0c0*/  MUFU.EX2 R56, R56 ;  /* 0x0000003800387308 */ /* 0x000e300000000800 */
[----:B------:R-:W1:Y:S08]  /*f0d0*/  MUFU.EX2 R57, R57 ;  /* 0x0000003900397308 */ /* 0x000e700000000800 */
[----:B------:R-:W4:Y:S08]  /*f0e0*/  MUFU.EX2 R31, R31 ;  /* 0x0000001f001f7308 */ /* 0x000f300000000800 */
[----:B------:R-:W4:Y:S01]  /*f0f0*/  MUFU.EX2 R58, R58 ;  /* 0x0000003a003a7308 */ /* 0x000f220000000800 */
[----:B0-----:R-:W-:-:S07]  /*f100*/  FADD.FTZ R0, R56, R9 ;  /* 0x0000000938007221 */ /* 0x001fce0000010000 */
[----:B------:R-:W0:Y:S01]  /*f110*/  MUFU.EX2 R59, R59 ;  /* 0x0000003b003b7308 */ /* 0x000e220000000800 */
[----:B------:R-:W-:Y:S01]  /*f120*/  FADD.FTZ R4, R65, R4 ;  /* 0x0000000441047221 */ /* 0x000fe20000010000 */
[----:B-1----:R-:W-:-:S06]  /*f130*/  FADD.FTZ R9, R57, R0 ;  /* 0x0000000039097221 */ /* 0x002fcc0000010000 */
[----:B------:R-:W1:Y:S08]  /*f140*/  MUFU.EX2 R30, R30 ;  /* 0x0000001e001e7308 */ /* 0x000e700000000800 */
[----:B------:R-:W1:Y:S01]  /*f150*/  MUFU.EX2 R60, R60 ;  /* 0x0000003c003c7308 */ /* 0x000e620000000800 */
[----:B----4-:R-:W-:Y:S01]  /*f160*/  FADD.FTZ R11, R31, R4 ;  /* 0x000000041f0b7221 */ /* 0x010fe20000010000 */
[----:B------:R-:W-:-:S06]  /*f170*/  FADD.FTZ R0, R58, R9 ;  /* 0x000000093a007221 */ /* 0x000fcc0000010000 */
[----:B------:R-:W4:Y:S08]  /*f180*/  MUFU.EX2 R20, R20 ;  /* 0x0000001400147308 */ /* 0x000f300000000800 */
[----:B------:R-:W4:Y:S01]  /*f190*/  MUFU.EX2 R61, R61 ;  /* 0x0000003d003d7308 */ /* 0x000f220000000800 */
[----:B------:R-:W-:Y:S01]  /*f1a0*/  FADD.FTZ R11, R76, R11 ;  /* 0x0000000b4c0b7221 */ /* 0x000fe20000010000 */
[----:B0-----:R-:W-:-:S06]  /*f1b0*/  FADD.FTZ R9, R59, R0 ;  /* 0x000000003b097221 */ /* 0x001fcc0000010000 */
[----:B------:R-:W0:Y:S01]  /*f1c0*/  MUFU.EX2 R66, R66 ;  /* 0x0000004200427308 */ /* 0x000e220000000800 */
[----:B-1----:R-:W-:Y:S01]  /*f1d0*/  FADD.FTZ R11, R30, R11 ;  /* 0x0000000b1e0b7221 */ /* 0x002fe20000010000 */
[----:B------:R-:W-:-:S06]  /*f1e0*/  FADD.FTZ R0, R60, R9 ;  /* 0x000000093c007221 */ /* 0x000fcc0000010000 */
[----:B------:R-:W1:Y:S01]  /*f1f0*/  MUFU.EX2 R67, R67 ;  /* 0x0000004300437308 */ /* 0x000e620000000800 */
[----:B----4-:R-:W-:Y:S01]  /*f200*/  FADD.FTZ R13, R20, R11 ;  /* 0x0000000b140d7221 */ /* 0x010fe20000010000 */
[----:B------:R-:W-:-:S06]  /*f210*/  FADD.FTZ R11, R61, R0 ;  /* 0x000000003d0b7221 */ /* 0x000fcc0000010000 */
[----:B------:R-:W4:Y:S01]  /*f220*/  MUFU.EX2 R68, R68 ;  /* 0x0000004400447308 */ /* 0x000f220000000800 */
[----:B0-----:R-:W-:-:S07]  /*f230*/  FADD.FTZ R0, R66, R11 ;  /* 0x0000000b42007221 */ /* 0x001fce0000010000 */
[----:B------:R-:W0:Y:S01]  /*f240*/  MUFU.EX2 R69, R69 ;  /* 0x0000004500457308 */ /* 0x000e220000000800 */
[----:B------:R-:W-:Y:S01]  /*f250*/  FADD.FTZ R4, R78, R13 ;  /* 0x0000000d4e047221 */ /* 0x000fe20000010000 */
[----:B-1----:R-:W-:-:S06]  /*f260*/  FADD.FTZ R13, R67, R0 ;  /* 0x00000000430d7221 */ /* 0x002fcc0000010000 */
[----:B------:R-:W1:Y:S01]  /*f270*/  MUFU.EX2 R70, R70 ;  /* 0x0000004600467308 */ /* 0x000e620000000800 */
[----:B------:R-:W-:Y:S01]  /*f280*/  FADD.FTZ R15, R79, R4 ;  /* 0x000000044f0f7221 */ /* 0x000fe20000010000 */
[----:B----4-:R-:W-:-:S06]  /*f290*/  FADD.FTZ R0, R68, R13 ;  /* 0x0000000d44007221 */ /* 0x010fcc0000010000 */
[----:B------:R-:W4:Y:S01]  /*f2a0*/  MUFU.EX2 R71, R71 ;  /* 0x0000004700477308 */ /* 0x000f220000000800 */
[----:B------:R-:W-:Y:S01]  /*f2b0*/  FADD.FTZ R4, R82, R15 ;  /* 0x0000000f52047221 */ /* 0x000fe20000010000 */
[----:B0-----:R-:W-:-:S06]  /*f2c0*/  FADD.FTZ R13, R69, R0 ;  /* 0x00000000450d7221 */ /* 0x001fcc0000010000 */
[----:B------:R-:W0:Y:S01]  /*f2d0*/  MUFU.EX2 R72, R72 ;  /* 0x0000004800487308 */ /* 0x000e220000000800 */
[----:B------:R-:W-:-:S07]  /*f2e0*/  FADD.FTZ R15, R83, R4 ;  /* 0x00000004530f7221 */ /* 0x000fce0000010000 */
[----:B------:R-:W0:Y:S01]  /*f2f0*/  MUFU.EX2 R98, R21 ;  /* 0x0000001500627308 */ /* 0x000e220000000800 */
[----:B-1----:R-:W-:-:S07]  /*f300*/  FADD.FTZ R0, R70, R13 ;  /* 0x0000000d46007221 */ /* 0x002fce0000010000 */
[----:B------:R-:W1:Y:S01]  /*f310*/  MUFU.EX2 R73, R73 ;  /* 0x0000004900497308 */ /* 0x000e620000000800 */
[----:B------:R-:W-:-:S07]  /*f320*/  FADD.FTZ R4, R90, R15 ;  /* 0x0000000f5a047221 */ /* 0x000fce0000010000 */
[----:B------:R-:W1:Y:S01]  /*f330*/  MUFU.EX2 R99, R97 ;  /* 0x0000006100637308 */ /* 0x000e620000000800 */
[----:B----4-:R-:W-:-:S07]  /*f340*/  FADD.FTZ R13, R71, R0 ;  /* 0x00000000470d7221 */ /* 0x010fce0000010000 */
[----:B------:R-:W4:Y:S01]  /*f350*/  MUFU.EX2 R25, R74 ;  /* 0x0000004a00197308 */ /* 0x000f220000000800 */
[----:B------:R-:W-:Y:S01]  /*f360*/  FADD.FTZ R15, R91, R4 ;  /* 0x000000045b0f7221 */ /* 0x000fe20000010000 */
[----:B0-----:R-:W-:-:S06]  /*f370*/  FADD.FTZ R0, R72, R13 ;  /* 0x0000000d48007221 */ /* 0x001fcc0000010000 */
[----:B------:R-:W0:Y:S01]  /*f380*/  MUFU.EX2 R100, R100 ;  /* 0x0000006400647308 */ /* 0x000e220000000800 */
[----:B------:R-:W-:-:S07]  /*f390*/  FADD.FTZ R4, R98, R15 ;  /* 0x0000000f62047221 */ /* 0x000fce0000010000 */
[----:B------:R-:W0:Y:S01]  /*f3a0*/  MUFU.EX2 R75, R75 ;  /* 0x0000004b004b7308 */ /* 0x000e220000000800 */
[----:B-1----:R-:W-:Y:S01]  /*f3b0*/  FADD.FTZ R0, R73, R0 ;  /* 0x0000000049007221 */ /* 0x002fe20000010000 */
[----:B------:R-:W-:-:S06]  /*f3c0*/  F2FP.BF16.F32.PACK_AB R8, R33, R28 ;  /* 0x0000001c2108723e */ /* 0x000fcc00000010ff */
[----:B------:R-:W1:Y:S01]  /*f3d0*/  MUFU.EX2 R101, R101 ;  /* 0x0000006500657308 */ /* 0x000e620000000800 */
[----:B------:R-:W-:-:S07]  /*f3e0*/  FADD.FTZ R33, R99, R4 ;  /* 0x0000000463217221 */ /* 0x000fce0000010000 */
[----:B------:R-:W1:Y:S01]  /*f3f0*/  MUFU.EX2 R27, R105 ;  /* 0x00000069001b7308 */ /* 0x000e620000000800 */
[----:B----4-:R-:W-:Y:S01]  /*f400*/  FADD.FTZ R0, R25, R0 ;  /* 0x0000000019007221 */ /* 0x010fe20000010000 */
[----:B------:R-:W-:-:S06]  /*f410*/  F2FP.BF16.F32.PACK_AB R9, R55, R54 ;  /* 0x000000363709723e */ /* 0x000fcc00000010ff */
[----:B------:R-:W4:Y:S01]  /*f420*/  MUFU.EX2 R102, R104 ;  /* 0x0000006800667308 */ /* 0x000f220000000800 */
[----:B------:R-:W-:-:S07]  /*f430*/  F2FP.BF16.F32.PACK_AB R10, R32, R29 ;  /* 0x0000001d200a723e */ /* 0x000fce00000010ff */
[----:B------:R-:W4:Y:S01]  /*f440*/  MUFU.EX2 R106, R106 ;  /* 0x0000006a006a7308 */ /* 0x000f220000000800 */
[----:B------:R-:W-:Y:S02]  /*f450*/  F2FP.BF16.F32.PACK_AB R11, R57, R56 ;  /* 0x00000038390b723e */ /* 0x000fe400000010ff */
[----:B------:R-:W-:Y:S01]  /*f460*/  F2FP.BF16.F32.PACK_AB R28, R31, R65 ;  /* 0x000000411f1c723e */ /* 0x000fe200000010ff */
[----:B0-----:R-:W-:Y:S01]  /*f470*/  FADD.FTZ R4, R100, R33 ;  /* 0x0000002164047221 */ /* 0x001fe20000010000 */
[----:B------:R-:W-:-:S03]  /*f480*/  F2FP.BF16.F32.PACK_AB R29, R59, R58 ;  /* 0x0000003a3b1d723e */ /* 0x000fc600000010ff */
[----:B------:R-:W0:Y:S01]  /*f490*/  MUFU.EX2 R103, R108 ;  /* 0x0000006c00677308 */ /* 0x000e220000000800 */
[----:B------:R-:W-:Y:S02]  /*f4a0*/  F2FP.BF16.F32.PACK_AB R30, R30, R76 ;  /* 0x0000004c1e1e723e */ /* 0x000fe400000010ff */
[----:B------:R-:W-:-:S05]  /*f4b0*/  F2FP.BF16.F32.PACK_AB R31, R61, R60 ;  /* 0x0000003c3d1f723e */ /* 0x000fca00000010ff */
[----:B------:R-:W0:Y:S01]  /*f4c0*/  MUFU.EX2 R105, R111 ;  /* 0x0000006f00697308 */ /* 0x000e220000000800 */
[----:B------:R-:W-:Y:S01]  /*f4d0*/  FADD.FTZ R0, R75, R0 ;  /* 0x000000004b007221 */ /* 0x000fe20000010000 */
[----:B------:R1:W-:Y:S06]  /*f4e0*/  STSM.16.M88.4 [R38+0x6000], R8 ;  /* 0x0060000826007844 */ /* 0x0003ec0000000200 */
[----:B------:R-:W0:Y:S01]  /*f4f0*/  MUFU.EX2 R104, R109 ;  /* 0x0000006d00687308 */ /* 0x000e220000000800 */
[----:B------:R4:W-:Y:S07]  /*f500*/  STSM.16.M88.4 [R36+0x6000], R28 ;  /* 0x0060001c24007844 */ /* 0x0009ee0000000200 */
[----:B------:R-:W0:Y:S01]  /*f510*/  MUFU.EX2 R107, R107 ;  /* 0x0000006b006b7308 */ /* 0x000e220000000800 */
[----:B-1----:R-:W-:-:S07]  /*f520*/  FADD.FTZ R11, R101, R4 ;  /* 0x00000004650b7221 */ /* 0x002fce0000010000 */
[----:B------:R-:W-:Y:S01]  /*f530*/  MUFU.EX2 R21, R112 ;  /* 0x0000007000157308 */ /* 0x000fe20000000800 */
[----:B----4-:R-:W-:-:S07]  /*f540*/  FADD.FTZ R29, R27, R0 ;  /* 0x000000001b1d7221 */ /* 0x010fce0000010000 */
[----:B------:R-:W1:Y:S08]  /*f550*/  MUFU.EX2 R97, R113 ;  /* 0x0000007100617308 */ /* 0x000e700000000800 */
[----:B------:R-:W-:Y:S08]  /*f560*/  MUFU.EX2 R33, R114 ;  /* 0x0000007200217308 */ /* 0x000ff00000000800 */
[----:B------:R-:W4:Y:S01]  /*f570*/  MUFU.EX2 R110, R110 ;  /* 0x0000006e006e7308 */ /* 0x000f220000000800 */
[----:B------:R-:W-:Y:S01]  /*f580*/  FADD.FTZ R4, R102, R11 ;  /* 0x0000000b66047221 */ /* 0x000fe20000010000 */
[----:B------:R-:W-:Y:S01]  /*f590*/  FADD.FTZ R0, R106, R29 ;  /* 0x0000001d6a007221 */ /* 0x000fe20000010000 */
[----:B------:R-:W-:-:S02]  /*f5a0*/  F2FP.BF16.F32.PACK_AB R12, R78, R20 ;  /* 0x000000144e0c723e */ /* 0x000fc400000010ff */
[----:B0-----:R-:W-:Y:S01]  /*f5b0*/  FADD.FTZ R31, R103, R4 ;  /* 0x00000004671f7221 */ /* 0x001fe20000010000 */
[----:B------:R-:W-:Y:S01]  /*f5c0*/  FADD.FTZ R0, R105, R0 ;  /* 0x0000000069007221 */ /* 0x000fe20000010000 */
[----:B------:R-:W-:Y:S02]  /*f5d0*/  F2FP.BF16.F32.PACK_AB R13, R67, R66 ;  /* 0x00000042430d723e */ /* 0x000fe400000010ff */
[----:B------:R-:W-:Y:S02]  /*f5e0*/  F2FP.BF16.F32.PACK_AB R14, R82, R79 ;  /* 0x0000004f520e723e */ /* 0x000fe400000010ff */
[----:B------:R-:W-:Y:S01]  /*f5f0*/  F2FP.BF16.F32.PACK_AB R15, R69, R68 ;  /* 0x00000044450f723e */ /* 0x000fe200000010ff */
[----:B------:R-:W-:Y:S01]  /*f600*/  FADD.FTZ R4, R104, R31 ;  /* 0x0000001f68047221 */ /* 0x000fe20000010000 */
[----:B------:R-:W-:Y:S01]  /*f610*/  F2FP.BF16.F32.PACK_AB R8, R90, R83 ;  /* 0x000000535a08723e */ /* 0x000fe200000010ff */
[----:B------:R-:W-:Y:S01]  /*f620*/  FADD.FTZ R0, R107, R0 ;  /* 0x000000006b007221 */ /* 0x000fe20000010000 */
[----:B------:R-:W-:-:S02]  /*f630*/  F2FP.BF16.F32.PACK_AB R9, R71, R70 ;  /* 0x000000464709723e */ /* 0x000fc400000010ff */
[----:B------:R-:W-:Y:S02]  /*f640*/  F2FP.BF16.F32.PACK_AB R10, R98, R91 ;  /* 0x0000005b620a723e */ /* 0x000fe400000010ff */
[----:B------:R-:W-:Y:S02]  /*f650*/  F2FP.BF16.F32.PACK_AB R11, R73, R72 ;  /* 0x00000048490b723e */ /* 0x000fe400000010ff */
[----:B------:R-:W-:Y:S02]  /*f660*/  F2FP.BF16.F32.PACK_AB R24, R100, R99 ;  /* 0x000000636418723e */ /* 0x000fe400000010ff */
[----:B------:R-:W-:Y:S02]  /*f670*/  F2FP.BF16.F32.PACK_AB R25, R75, R25 ;  /* 0x000000194b19723e */ /* 0x000fe400000010ff */
[----:B------:R-:W-:Y:S02]  /*f680*/  F2FP.BF16.F32.PACK_AB R26, R102, R101 ;  /* 0x00000065661a723e */ /* 0x000fe400000010ff */
[----:B------:R-:W-:-:S02]  /*f690*/  F2FP.BF16.F32.PACK_AB R27, R106, R27 ;  /* 0x0000001b6a1b723e */ /* 0x000fc400000010ff */
[----:B------:R-:W-:Y:S02]  /*f6a0*/  F2FP.BF16.F32.PACK_AB R105, R107, R105 ;  /* 0x000000696b69723e */ /* 0x000fe400000010ff */
[----:B------:R-:W-:Y:S02]  /*f6b0*/  F2FP.BF16.F32.PACK_AB R104, R104, R103 ;  /* 0x000000676868723e */ /* 0x000fe400000010ff */
[----:B-1----:R-:W-:Y:S02]  /*f6c0*/  F2FP.BF16.F32.PACK_AB R106, R97, R21 ;  /* 0x00000015616a723e */ /* 0x002fe400000010ff */
[----:B----4-:R-:W-:Y:S01]  /*f6d0*/  F2FP.BF16.F32.PACK_AB R107, R110, R33 ;  /* 0x000000216e6b723e */ /* 0x010fe200000010ff */
[----:B------:R-:W-:Y:S04]  /*f6e0*/  STSM.16.M88.4 [R115+0x2a800], R12 ;  /* 0x02a8000c73007844 */ /* 0x000fe80000000200 */
[----:B--2---:R0:W-:Y:S04]  /*f6f0*/  STSM.16.M88.4 [R37], R8 ;  /* 0x0000000825007844 */ /* 0x0041e80000000200 */
[----:B------:R-:W-:Y:S04]  /*f700*/  STSM.16.M88.4 [R38+0xc000], R24 ;  /* 0x00c0001826007844 */ /* 0x000fe80000000200 */
[----:B------:R-:W-:Y:S01]  /*f710*/  STSM.16.M88.4 [R36+0xc000], R104 ;  /* 0x00c0006824007844 */ /* 0x000fe20000000200 */
[----:B------:R-:W-:Y:S01]  /*f720*/  @!PT LDS RZ, [RZ] ;  /* 0x00000000fffff984 */ /* 0x000fe20000000800 */
[----:B------:R-:W-:Y:S01]  /*f730*/  @!PT LDS RZ, [RZ] ;  /* 0x00000000fffff984 */ /* 0x000fe20000000800 */
[----:B------:R-:W-:Y:S01]  /*f740*/  @!PT LDS RZ, [RZ] ;  /* 0x00000000fffff984 */ /* 0x000fe20000000800 */
[----:B------:R-:W-:Y:S01]  /*f750*/  @!PT LDS RZ, [RZ] ;  /* 0x00000000fffff984 */ /* 0x000fe20000000800 */
[----:B------:R1:W-:Y:S06]  /*f760*/  MEMBAR.ALL.CTA ;  /* 0x0000000000007992 */ /* 0x0003ec0000008000 */
[----:B-1----:R-:W1:Y:S01]  /*f770*/  FENCE.VIEW.ASYNC.S ;  /* 0x00000000000073c6 */ /* 0x002e620000000000 */
[----:B------:R-:W-:Y:S01]  /*f780*/  FADD.FTZ R0, R33, R0 ;  /* 0x0000000021007221 */ /* 0x000fe20000010000 */
[----:B---3--:R-:W-:-:S03]  /*f790*/  ISETP.GT.AND P2, PT, R35, RZ, PT ;  /* 0x000000ff2300720c */ /* 0x008fc60003f44270 */
[----:B------:R-:W-:Y:S01]  /*f7a0*/  FADD.FTZ R0, R110, R0 ;  /* 0x000000006e007221 */ /* 0x000fe20000010000 */
[----:B------:R-:W-:-:S04]  /*f7b0*/  FADD.FTZ R4, R21, R4 ;  /* 0x0000000415047221 */ /* 0x000fc80000010000 */
[----:B------:R2:W-:Y:S01]  /*f7c0*/  STL [R1+0x2c], R0 ;  /* 0x00002c0001007387 */ /* 0x0005e20000100800 */
[-C--:B------:R-:W-:Y:S01]  /*f7d0*/  FMUL.FTZ R120, R120, R7.reuse ;  /* 0x0000000778787220 */ /* 0x080fe20000410000 */
[-C--:B------:R-:W-:Y:S01]  /*f7e0*/  FMUL.FTZ R121, R121, R7.reuse ;  /* 0x0000000779797220 */ /* 0x080fe20000410000 */
[-C--:B------:R-:W-:Y:S01]  /*f7f0*/  FMUL.FTZ R124, R124, R7.reuse ;  /* 0x000000077c7c7220 */ /* 0x080fe20000410000 */
[----:B0-----:R0:W5:Y:S01]  /*f800*/  LDL R8, [R1+0x30] ;  /* 0x0000300001087983 */ /* 0x0011620000100800 */
[-C--:B------:R-:W-:Y:S01]  /*f810*/  FMUL.FTZ R125, R125, R7.reuse ;  /* 0x000000077d7d7220 */ /* 0x080fe20000410000 */
[----:B--2---:R-:W-:Y:S01]  /*f820*/  IADD3 R0, R35, -0x1, RZ ;  /* 0xffffffff23007810 */ /* 0x004fe20007ffe0ff */
        /* <DEDUP_REMOVED lines=28> */
[----:B------:R2:W-:Y:S01]  /*f9f0*/  STL [R1+0x28], R0 ;  /* 0x0000280001007387 */ /* 0x0005e20000100800 */
[----:B------:R-:W-:Y:S01]  /*fa00*/  FADD.FTZ R4, R97, R4 ;  /* 0x0000000461047221 */ /* 0x000fe20000010000 */
[----:B------:R-:W-:-:S02]  /*fa10*/  IMAD.MOV.U32 R3, RZ, RZ, R34 ;  /* 0x000000ffff037224 */ /* 0x000fc400078e0022 */
[----:B------:R-:W-:Y:S02]  /*fa20*/  IMAD.MOV.U32 R7, RZ, RZ, R5 ;  /* 0x000000ffff077224 */ /* 0x000fe400078e0005 */
[----:B--2---:R-:W-:Y:S01]  /*fa30*/  IMAD.MOV.U32 R0, RZ, RZ, R152 ;  /* 0x000000ffff007224 */ /* 0x004fe200078e0098 */
[----:B-1----:R-:W-:Y:S01]  /*fa40*/  NOP ;  /* 0x0000000000007918 */ /* 0x002fe20000000000 */
[----:B0-----:R-:W-:Y:S05]  /*fa50*/  @P2 BRA `(.L_x_502) ;  /* 0xffffffc000a42947 */ /* 0x001fea000383ffff */
.L_x_492:
[----:B------:R-:W-:Y:S05]  /*fa60*/  WARPSYNC.ALL ;  /* 0x0000000000007948 */ /* 0x000fea0003800000 */
[----:B------:R-:W-:Y:S06]  /*fa70*/  BAR.ARV 0x8, 0x200 ;  /* 0x0208000000007b1d */ /* 0x000fec0000002000 */
[----:B------:R-:W-:Y:S05]  /*fa80*/  @!P0 BRA `(.L_x_503) ;  /* 0x0000000000048947 */ /* 0x000fea0003800000 */
[----:B------:R-:W-:Y:S01]  /*fa90*/  BPT.TRAP 0x1 ;  /* 0x000000040000795c */ /* 0x000fe20000300000 */
.L_x_503:
[----:B------:R-:W2:Y:S01]  /*faa0*/  LDL R0, [R1+0x30] ;  /* 0x0000300001007983 */ /* 0x000ea20000100800 */
[----:B------:R-:W-:Y:S01]  /*fab0*/  IMAD R11, R152, 0x8, R2 ;  /* 0x00000008980b7824 */ /* 0x000fe200078e0202 */
[----:B--2---:R-:W-:-:S04]  /*fac0*/  SHF.L.U32 R0, R0, 0x1f, RZ ;  /* 0x0000001f00007819 */ /* 0x004fc800000006ff */
[----:B------:R0:W1:Y:S01]  /*fad0*/  SYNCS.PHASECHK.TRANS64.TRYWAIT P2, [R11+URZ+0x30850], R0 ;  /* 0x030850000b0075a7 */ /* 0x000062000804017f */
[----:B------:R-:W-:Y:S05]  /*fae0*/  @!P0 BRA `(.L_x_504) ;  /* 0x0000000000048947 */ /* 0x000fea0003800000 */
[----:B------:R-:W-:Y:S01]  /*faf0*/  BPT.TRAP 0x1 ;  /* 0x000000040000795c */ /* 0x000fe20000300000 */
.L_x_504:
[----:B------:R-:W2:Y:S01]  /*fb00*/  LDL.LU R3, [R1+0x74] ;  /* 0x0000740001037983 */ /* 0x000ea20000300800 */
[----:B------:R-:W-:-:S05]  /*fb10*/  VIADD R2, R2, 0x400 ;  /* 0x0000040002027836 */ /* 0x000fca0000000000 */
[----:B------:R-:W-:-:S04]  /*fb20*/  SHF.R.U32.HI R2, RZ, 0x4, R2 ;  /* 0x00000004ff027819 */ /* 0x000fc80000011602 */
[----:B------:R-:W-:Y:S01]  /*fb30*/  LOP3.LUT R9, R2, 0x3fff, RZ, 0xc0, !PT ;  /* 0x00003fff02097812 */ /* 0x000fe200078ec0ff */
[----:B--2---:R-:W-:-:S05]  /*fb40*/  VIADD R3, R3, 0x1e800 ;  /* 0x0001e80003037836 */ /* 0x004fca0000000000 */
[----:B------:R-:W-:-:S04]  /*fb50*/  SHF.R.U32.HI R3, RZ, 0x4, R3 ;  /* 0x00000004ff037819 */ /* 0x000fc80000011603 */
[----:B------:R-:W-:Y:S01]  /*fb60*/  LOP3.LUT R3, R3, 0x3fff, RZ, 0xc0, !PT ;  /* 0x00003fff03037812 */ /* 0x000fe200078ec0ff */
[----:B-1----:R-:W-:Y:S06]  /*fb70*/  @P2 BRA `(.L_x_505) ;  /* 0x0000000000082947 */ /* 0x002fec0003800000 */
[----:B------:R-:W1:Y:S02]  /*fb80*/  SYNCS.PHASECHK.TRANS64.TRYWAIT P0, [R11+URZ+0x30850], R0 ;  /* 0x030850000b0075a7 */ /* 0x000e64000800017f */
[----:B-1----:R-:W-:Y:S05]  /*fb90*/  @!P0 BRA `(.L_x_506) ;  /* 0x0000008c00dc8947 */ /* 0x002fea0003800000 */
.L_x_505:
[----:B------:R-:W-:Y:S01]  /*fba0*/  LOP3.LUT R2, R3, 0x10000, RZ, 0xfc, !PT ;  /* 0x0001000003027812 */ /* 0x000fe200078efcff */
[----:B-----5:R-:W-:Y:S01]  /*fbb0*/  IMAD R8, R152, 0x600, R9 ;  /* 0x0000060098087824 */ /* 0x020fe200078e0209 */
[----:B------:R-:W-:Y:S01]  /*fbc0*/  MOV R9, 0x40000040 ;  /* 0x4000004000097802 */ /* 0x000fe20000000f00 */
[----:B------:R-:W-:Y:S01]  /*fbd0*/  IMAD.MOV.U32 R3, RZ, RZ, 0x40000040 ;  /* 0x40000040ff037424 */ /* 0x000fe200078e00ff */
[----:B------:R-:W-:Y:S05]  /*fbe0*/  WARPSYNC.ALL ;  /* 0x0000000000007948 */ /* 0x000fea0003800000 */
[----:B------:R-:W-:Y:S01]  /*fbf0*/  R2UR UR4, R2 ;  /* 0x00000000020472ca */ /* 0x000fe200000e0000 */
[----:B------:R-:W0:Y:S01]  /*fc00*/  LDL.LU R10, [R1+0x2c] ;  /* 0x00002c00010a7983 */ /* 0x000e220000300800 */
[----:B------:R-:W-:-:S02]  /*fc10*/  R2UR UR5, R3 ;  /* 0x00000000030572ca */ /* 0x000fc400000e0000 */
[----:B------:R-:W-:Y:S02]  /*fc20*/  R2UR UR6, R8 ;  /* 0x00000000080672ca */ /* 0x000fe400000e0000 */
[----:B------:R-:W-:Y:S01]  /*fc30*/  R2UR UR7, R9 ;  /* 0x00000000090772ca */ /* 0x000fe200000e0000 */
[----:B------:R-:W-:Y:S01]  /*fc40*/  WARPGROUP.ARRIVE ;  /* 0x00000000000079c5 */ /* 0x000fe20000000000 */
[----:B------:R-:W-:Y:S02]  /*fc50*/  VIADD R14, R2, 0x2 ;  /* 0x00000002020e7836 */ /* 0x000fe40000000000 */
[----:B------:R-:W-:Y:S02]  /*fc60*/  VIADD R12, R8, 0x80 ;  /* 0x00000080080c7836 */ /* 0x000fe40000000000 */
[----:B------:R-:W-:Y:S02]  /*fc70*/  IMAD.MOV.U32 R15, RZ, RZ, 0x40000040 ;  /* 0x40000040ff0f7424 */ /* 0x000fe400078e00ff */
[----:B------:R-:W-:Y:S01]  /*fc80*/  IMAD.MOV.U32 R13, RZ, RZ, 0x40000040 ;  /* 0x40000040ff0d7424 */ /* 0x000fe200078e00ff */
[----:B------:R-:W2:Y:S04]  /*fc90*/  SHFL.BFLY PT, R7, R4, 0x2, 0x1f ;  /* 0x0c401f0004077f89 */ /* 0x000ea800000e0000 */
[----:B------:R-:W-:Y:S01]  /*fca0*/  HGMMA.64x64x16.F32.BF16 R120, gdesc[UR4].tnspB, R120, gsb0 ;  /* 0x40e00000047879f0 */ /* 0x000fe20008001878 */
[----:B------:R-:W-:Y:S01]  /*fcb0*/  R2UR UR4, R14 ;  /* 0x000000000e0472ca */ /* 0x000fe200000e0000 */
[----:B------:R-:W-:Y:S01]  /*fcc0*/  IMAD.MOV.U32 R27, RZ, RZ, RZ ;  /* 0x000000ffff1b7224 */ /* 0x000fe200078e00ff */
[----:B------:R-:W-:Y:S01]  /*fcd0*/  R2UR UR5, R15 ;  /* 0x000000000f0572ca */ /* 0x000fe200000e0000 */
[----:B------:R-:W3:Y:S01]  /*fce0*/  LDL.LU R20, [R1+0x30] ;  /* 0x0000300001147983 */ /* 0x000ee20000300800 */
[----:B------:R-:W-:Y:S01]  /*fcf0*/  R2UR UR6, R12 ;  /* 0x000000000c0672ca */ /* 0x000fe200000e0000 */
[----:B------:R-:W-:Y:S01]  /*fd00*/  VIADD R14, R2, 0x4 ;  /* 0x00000004020e7836 */ /* 0x000fe20000000000 */
[----:B------:R-:W-:Y:S01]  /*fd10*/  R2UR UR7, R13 ;  /* 0x000000000d0772ca */ /* 0x000fe200000e0000 */
[----:B------:R-:W-:Y:S01]  /*fd20*/  VIADD R12, R8, 0x100 ;  /* 0x00000100080c7836 */ /* 0x000fe20000000000 */
[----:B------:R-:W-:Y:S01]  /*fd30*/  MOV R13, 0x40000040 ;  /* 0x40000040000d7802 */ /* 0x000fe20000000f00 */
[----:B------:R-:W-:-:S02]  /*fd40*/  IMAD.MOV.U32 R15, RZ, RZ, 0x40000040 ;  /* 0x40000040ff0f7424 */ /* 0x000fc400078e00ff */
[----:B------:R-:W-:Y:S02]  /*fd50*/  IMAD.MOV.U32 R3, RZ, RZ, 0x40000040 ;  /* 0x40000040ff037424 */ /* 0x000fe400078e00ff */
[----:B------:R-:W-:Y:S02]  /*fd60*/  IMAD.MOV.U32 R9, RZ, RZ, 0x40000040 ;  /* 0x40000040ff097424 */ /* 0x000fe400078e00ff */
[----:B------:R-:W-:Y:S02]  /*fd70*/  VIADD R152, R152, 0x1 ;  /* 0x0000000198987836 */ /* 0x000fe40000000000 */
[----:B--2---:R-:W-:-:S03]  /*fd80*/  FADD.FTZ R7, R7, R4 ;  /* 0x0000000407077221 */ /* 0x004fc60000010000 */
[----:B------:R-:W-:Y:S01]  /*fd90*/  ISETP.NE.AND P0, PT, R152, 0x2, PT ;  /* 0x000000029800780c */ /* 0x000fe20003f05270 */
[----:B------:R-:W-:Y:S02]  /*fda0*/  WARPGROUP.DEPBAR.LE gsb0, 0x0 ;  /* 0x00008000000079c5 */ /* 0x000fe40000010000 */
[----:B------:R-:W-:-:S06]  /*fdb0*/  WARPGROUP.ARRIVE ;  /* 0x00000000000079c5 */ /* 0x000fcc0000000000 */
[----:B------:R-:W-:Y:S01]  /*fdc0*/  HGMMA.64x64x16.F32.BF16 R120, gdesc[UR4].tnspB, R120, gsb0 ;  /* 0x40e00000047879f0 */ /* 0x000fe20008001878 */
[----:B------:R-:W-:Y:S01]  /*fdd0*/  R2UR UR4, R14 ;  /* 0x000000000e0472ca */ /* 0x000fe200000e0000 */
[----:B------:R-:W-:Y:S01]  /*fde0*/  VIADD R14, R2, 0x6 ;  /* 0x00000006020e7836 */ /* 0x000fe20000000000 */
[----:B------:R-:W-:Y:S01]  /*fdf0*/  R2UR UR5, R15 ;  /* 0x000000000f0572ca */ /* 0x000fe200000e0000 */
[----:B------:R-:W-:Y:S01]  /*fe00*/  IMAD.MOV.U32 R15, RZ, RZ, 0x40000040 ;  /* 0x40000040ff0f7424 */ /* 0x000fe200078e00ff */
[----:B------:R-:W-:Y:S01]  /*fe10*/  R2UR UR6, R12 ;  /* 0x000000000c0672ca */ /* 0x000fe200000e0000 */
[----:B------:R-:W-:Y:S01]  /*fe20*/  VIADD R12, R8, 0x180 ;  /* 0x00000180080c7836 */ /* 0x000fe20000000000 */
[----:B------:R-:W-:Y:S01]  /*fe30*/  R2UR UR7, R13 ;  /* 0x000000000d0772ca */ /* 0x000fe200000e0000 */
[----:B------:R-:W-:Y:S01]  /*fe40*/  IMAD.MOV.U32 R13, RZ, RZ, 0x40000040 ;  /* 0x40000040ff0d7424 */ /* 0x000fe200078e00ff */
[----:B------:R-:W-:Y:S02]  /*fe50*/  WARPGROUP.DEPBAR.LE gsb0, 0x0 ;  /* 0x00008000000079c5 */ /* 0x000fe40000010000 */
[----:B------:R-:W-:-:S09]  /*fe60*/  WARPGROUP.ARRIVE ;  /* 0x00000000000079c5 */ /* 0x000fd20000000000 */
[----:B------:R-:W-:Y:S01]  /*fe70*/  HGMMA.64x64x16.F32.BF16 R120, gdesc[UR4].tnspB, R120, gsb0 ;  /* 0x40e00000047879f0 */ /* 0x000fe20008001878 */
[----:B------:R-:W-:Y:S01]  /*fe80*/  R2UR UR4, R14 ;  /* 0x000000000e0472ca */ /* 0x000fe200000e0000 */
[----:B------:R-:W-:Y:S01]  /*fe90*/  VIADD R14, R2, 0x600 ;  /* 0x00000600020e7836 */ /* 0x000fe20000000000 */
[----:B------:R-:W-:Y:S01]  /*fea0*/  R2UR UR5, R15 ;  /* 0x000000000f0572ca */ /* 0x000fe200000e0000 */
[----:B------:R-:W-:Y:S01]  /*feb0*/  IMAD.MOV.U32 R15, RZ, RZ, 0x40000040 ;  /* 0x40000040ff0f7424 */ /* 0x000fe200078e00ff */
[----:B------:R-:W-:Y:S01]  /*fec0*/  R2UR UR6, R12 ;  /* 0x000000000c0672ca */ /* 0x000fe200000e0000 */
[----:B------:R-:W-:Y:S01]  /*fed0*/  VIADD R12, R8, 0x200 ;  /* 0x00000200080c7836 */ /* 0x000fe20000000000 */
[----:B------:R-:W-:Y:S02]  /*fee0*/  R2UR UR7, R13 ;  /* 0x000000000d0772ca */ /* 0x000fe400000e0000 */
[----:B------:R-:W-:Y:S01]  /*fef0*/  MOV R13, 0x40000040 ;  /* 0x40000040000d7802 */ /* 0x000fe20000000f00 */
[----:B------:R-:W-:-:S02]  /*ff00*/  WARPGROUP.DEPBAR.LE gsb0, 0x0 ;  /* 0x00008000000079c5 */ /* 0x000fc40000010000 */
[----:B------:R-:W-:-:S08]  /*ff10*/  WARPGROUP.ARRIVE ;  /* 0x00000000000079c5 */ /* 0x000fd00000000000 */
        /* <DEDUP_REMOVED lines=9> */
[----:B01----:R-:W0:Y:S01]  /*ffb0*/  SHFL.BFLY PT, R0, R10, 0x2, 0x1f ;  /* 0x0c401f000a007f89 */ /* 0x003e2200000e0000 */
        /* <DEDUP_REMOVED lines=54> */
[----:B------:R-:W-:Y:S01]  /*10320*/  VIADD R2, R2, 0xc06 ;  /* 0x00000c0602027836 */ /* 0x000fe20000000000 */
[----:B------:R-:W-:Y:S01]  /*10330*/  MOV R13, 0x40000040 ;  /* 0x40000040000d7802 */ /* 0x000fe20000000f00 */
[----:B------:R-:W-:Y:S01]  /*10340*/  VIADD R8, R8, 0x580 ;  /* 0x0000058008087836 */ /* 0x000fe20000000000 */
[----:B------:R-:W-:-:S02]  /*10350*/  WARPGROUP.DEPBAR.LE gsb0, 0x0 ;  /* 0x00008000000079c5 */ /* 0x000fc40000010000 */
[----:B------:R-:W-:-:S07]  /*10360*/  WARPGROUP.ARRIVE ;  /* 0x00000000000079c5 */ /* 0x000fce0000000000 */
[----:B------:R-:W-:Y:S01]  /*10370*/  HGMMA.64x64x16.F32.BF16 R120, gdesc[UR4].tnspB, R120, gsb0 ;  /* 0x40e00000047879f0 */ /* 0x000fe20008001878 */
[----:B------:R-:W-:Y:S02]  /*10380*/  R2UR UR4, R14 ;  /* 0x000000000e0472ca */ /* 0x000fe400000e0000 */
[----:B------:R-:W-:Y:S02]  /*10390*/  R2UR UR5, R15 ;  /* 0x000000000f0572ca */ /* 0x000fe400000e0000 */
[----:B------:R-:W-:Y:S02]  /*103a0*/  R2UR UR6, R12 ;  /* 0x000000000c0672ca */ /* 0x000fe400000e0000 */
[----:B------:R-:W-:Y:S01]  /*103b0*/  R2UR UR7, R13 ;  /* 0x000000000d0772ca */ /* 0x000fe200000e0000 */
[----:B------:R-:W-:Y:S02]  /*103c0*/  WARPGROUP.DEPBAR.LE gsb0, 0x0 ;  /* 0x00008000000079c5 */ /* 0x000fe40000010000 */
[----:B------:R-:W-:-:S10]  /*103d0*/  WARPGROUP.ARRIVE ;  /* 0x00000000000079c5 */ /* 0x000fd40000000000 */
[----:B------:R-:W-:Y:S01]  /*103e0*/  HGMMA.64x64x16.F32.BF16 R120, gdesc[UR4].tnspB, R120, gsb0 ;  /* 0x40e00000047879f0 */ /* 0x000fe20008001878 */
[----:B------:R-:W-:Y:S01]  /*103f0*/  R2UR UR4, R2 ;  /* 0x00000000020472ca */ /* 0x000fe200000e0000 */
[----:B0-----:R-:W-:Y:S01]  /*10400*/  FADD.FTZ R2, R0, R10 ;  /* 0x0000000a00027221 */ /* 0x001fe20000010000 */
[----:B------:R-:W-:Y:S01]  /*10410*/  R2UR UR5, R3 ;  /* 0x00000000030572ca */ /* 0x000fe200000e0000 */
[----:B------:R-:W0:Y:S01]  /*10420*/  SHFL.BFLY PT, R0, R7, 0x1, 0x1f ;  /* 0x0c201f0007007f89 */ /* 0x000e2200000e0000 */
[----:B------:R-:W-:Y:S02]  /*10430*/  R2UR UR6, R8 ;  /* 0x00000000080672ca */ /* 0x000fe400000e0000 */
[----:B------:R-:W-:Y:S01]  /*10440*/  R2UR UR7, R9 ;  /* 0x00000000090772ca */ /* 0x000fe200000e0000 */
[----:B------:R-:W1:Y:S01]  /*10450*/  SHFL.BFLY PT, R3, R2, 0x1, 0x1f ;  /* 0x0c201f0002037f89 */ /* 0x000e6200000e0000 */
[----:B0-----:R-:W-:Y:S01]  /*10460*/  FADD.FTZ R10, R7, R0 ;  /* 0x00000000070a7221 */ /* 0x001fe20000010000 */
[----:B------:R-:W-:Y:S01]  /*10470*/  SEL R0, RZ, 0x1, P0 ;  /* 0x00000001ff007807 */ /* 0x000fe20000000000 */
[----:B-1----:R-:W-:-:S03]  /*10480*/  FADD.FTZ R13, R2, R3 ;  /* 0x00000003020d7221 */ /* 0x002fc60000010000 */
[----:B------:R-:W-:Y:S02]  /*10490*/  FSETP.NE.FTZ.AND P2, PT, R10, RZ, PT ;  /* 0x000000ff0a00720b */ /* 0x000fe40003f55000 */
[----:B---3--:R-:W-:Y:S02]  /*104a0*/  LOP3.LUT R20, R20, R0, RZ, 0x3c, !PT ;  /* 0x0000000014147212 */ /* 0x008fe400078e3cff */
[----:B------:R-:W-:-:S09]  /*104b0*/  FSETP.NE.FTZ.AND P3, PT, R13, RZ, PT ;  /* 0x000000ff0d00720b */ /* 0x000fd20003f75000 */
[----:B------:R-:W0:Y:S08]  /*104c0*/  @P2 MUFU.LG2 R3, R10 ;  /* 0x0000000a00032308 */ /* 0x000e300000000c00 */
[----:B------:R1:W-:Y:S01]  /*104d0*/  @P2 MUFU.RCP R27, R10 ;  /* 0x0000000a001b2308 */ /* 0x0003e20000001000 */
[----:B------:R-:W-:-:S07]  /*104e0*/  IMAD.MOV.U32 R4, RZ, RZ, RZ ;  /* 0x000000ffff047224 */ /* 0x000fce00078e00ff */
[----:B------:R-:W2:Y:S01]  /*104f0*/  @P3 MUFU.LG2 R8, R13 ;  /* 0x0000000d00083308 */ /* 0x000ea20000000c00 */
[----:B-1----:R-:W3:Y:S01]  /*10500*/  LDL.LU R10, [R1+0x98] ;  /* 0x00009800010a7983 */ /* 0x002ee20000300800 */
[----:B------:R-:W-:Y:S02]  /*10510*/  WARPGROUP.DEPBAR.LE gsb0, 0x0 ;  /* 0x00008000000079c5 */ /* 0x000fe40000010000 */
[----:B------:R-:W-:-:S06]  /*10520*/  WARPGROUP.ARRIVE ;  /* 0x00000000000079c5 */ /* 0x000fcc0000000000 */
[----:B------:R-:W-:Y:S01]  /*10530*/  HGMMA.64x64x16.F32.BF16 R120, gdesc[UR4].tnspB, R120, gsb0 ;  /* 0x40e00000047879f0 */ /* 0x000fe20008001878 */
[----:B------:R1:W-:Y:S01]  /*10540*/  STL [R1+0x30], R20 ;  /* 0x0000301401007387 */ /* 0x0003e20000100800 */
[----:B------:R-:W4:Y:S01]  /*10550*/  @P3 MUFU.RCP R4, R13 ;  /* 0x0000000d00043308 */ /* 0x000f220000001000 */
[----:B------:R-:W-:Y:S02]  /*10560*/  @!P1 VIADD R9, R11, 0x30860 ;  /* 0x000308600b099836 */ /* 0x000fe40000000000 */
[C---:B------:R-:W-:Y:S01]  /*10570*/  @P2 FMUL.FTZ R2, R6.reuse, 0.69314718246459960938 ;  /* 0x3f31721806022820 */ /* 0x040fe20000410000 */
[----:B------:R-:W-:Y:S01]  /*10580*/  @P3 FMUL.FTZ R6, R6, 0.69314718246459960938 ;  /* 0x3f31721806063820 */ /* 0x000fe20000410000 */
[----:B0-----:R-:W-:Y:S01]  /*10590*/  @P2 FMUL.FTZ R3, R3, 0.69314718246459960938 ;  /* 0x3f31721803032820 */ /* 0x001fe20000410000 */
[----:B--2---:R-:W-:Y:S01]  /*105a0*/  @P3 FMUL.FTZ R7, R8, 0.69314718246459960938 ;  /* 0x3f31721808073820 */ /* 0x004fe20000410000 */
[----:B------:R-:W-:Y:S01]  /*105b0*/  @!P1 PRMT R9, RZ, 0x654, R9 ;  /* 0x00000654ff099816 */ /* 0x000fe20000000009 */
[----:B------:R-:W-:Y:S01]  /*105c0*/  IMAD.MOV.U32 R0, RZ, RZ, -0x800000 ;  /* 0xff800000ff007424 */ /* 0x000fe200078e00ff */
[----:B------:R-:W-:Y:S01]  /*105d0*/  MOV R31, 0xff800000 ;  /* 0xff800000001f7802 */ /* 0x000fe20000000f00 */
[----:B------:R-:W-:Y:S01]  /*105e0*/  @P2 FFMA.FTZ R31, R2, R5, R3 ;  /* 0x00000005021f2223 */ /* 0x000fe20000010003 */
[----:B------:R-:W-:Y:S01]  /*105f0*/  @P3 FFMA.FTZ R0, R6, R34, R7 ;  /* 0x0000002206003223 */ /* 0x000fe20000010007 */
[----:B------:R-:W-:Y:S01]  /*10600*/  SEL R152, R152, RZ, P0 ;  /* 0x000000ff98987207 */ /* 0x000fe20000000000 */
[----:B------:R-:W-:-:S02]  /*10610*/  WARPGROUP.DEPBAR.LE gsb0, 0x0 ;  /* 0x00008000000079c5 */ /* 0x000fc40000010000 */
[----:B------:R1:W-:Y:S01]  /*10620*/  @!P1 SYNCS.ARRIVE.TRANS64.RED.A1T0 RZ, [R9+URZ], RZ ;  /* 0x000000ff09ff99a7 */ /* 0x0003e2000810043f */
        /* <DEDUP_REMOVED lines=16> */
[----:B------:R-:W-:Y:S01]  /*10730*/  PLOP3.LUT P1, PT, PT, PT, PT, 0x8, 0x0 ;  /* 0x000000000000781c */ /* 0x000fe20003f2e170 */
[-C--:B----4-:R-:W-:Y:S01]  /*10740*/  FMUL.FTZ R60, R122, R4.reuse ;  /* 0x000000047a3c7220 */ /* 0x090fe20000410000 */
        /* <DEDUP_REMOVED lines=15> */
[----:B---3--:R-:W-:-:S05]  /*10840*/  VIADD R10, R10, 0x1 ;  /* 0x000000010a0a7836 */ /* 0x008fca0000000000 */
[----:B------:R1:W-:Y:S02]  /*10850*/  STL [R1+0x98], R10 ;  /* 0x0000980a01007387 */ /* 0x0003e40000100800 */
.L_x_456:
[----:B------:R-:W2:Y:S01]  /*10860*/  LDL R65, [R1+0x90] ;  /* 0x0000900001417983 */ /* 0x000ea20000100800 */
[----:B------:R-:W-:Y:S05]  /*10870*/  WARPSYNC.ALL ;  /* 0x0000000000007948 */ /* 0x000fea0003800000 */
[----:B------:R-:W0:Y:S01]  /*10880*/  S2R R2, SR_TID.X ;  /* 0x0000000000027919 */ /* 0x000e220000002100 */
[----:B------:R-:W3:Y:S01]  /*10890*/  S2UR UR5, SR_CgaCtaId ;  /* 0x00000000000579c3 */ /* 0x000ee20000008800 */
[----:B------:R-:W-:Y:S01]  /*108a0*/  UMOV UR4, 0x400 ;  /* 0x0000040000047882 */ /* 0x000fe20000000000 */
[----:B------:R-:W-:Y:S01]  /*108b0*/  BSSY B0, `(.L_x_507) ;  /* 0x000018c000007945 */ /* 0x000fe20003800000 */
[----:B---3--:R-:W-:Y:S01]  /*108c0*/  ULEA UR4, UR5, UR4, 0x18 ;  /* 0x0000000405047291 */ /* 0x008fe2000f8ec03f */
[----:B0-----:R-:W-:-:S05]  /*108d0*/  VIADD R66, R2, 0xffffff80 ;  /* 0xffffff8002427836 */ /* 0x001fca0000000000 */
[----:B------:R-:W-:Y:S01]  /*108e0*/  IMAD.U32 R2, RZ, RZ, UR4 ;  /* 0x00000004ff027e24 */ /* 0x000fe2000f8e00ff */
[----:B------:R-:W-:Y:S01]  /*108f0*/  BAR.SYNC.DEFER_BLOCKING 0x5, 0x200 ;  /* 0x0148000000007b1d */ /* 0x000fe20000010000 */
[----:B------:R-:W-:-:S04]  /*10900*/  SHF.R.S32.HI R3, RZ, 0x1f, R66 ;  /* 0x0000001fff037819 */ /* 0x000fc80000011442 */
[----:B------:R-:W-:-:S04]  /*10910*/  LEA.HI R30, R3, R66, RZ, 0x3 ;  /* 0x00000042031e7211 */ /* 0x000fc800078f18ff */
[----:B------:R-:W-:Y:S02]  /*10920*/  LOP3.LUT R3, R30, 0xfffffff8, RZ, 0xc0, !PT ;  /* 0xfffffff81e037812 */ /* 0x000fe400078ec0ff */
[----:B------:R-:W-:-:S03]  /*10930*/  SHF.R.S32.HI R30, RZ, 0x3, R30 ;  /* 0x00000003ff1e7819 */ /* 0x000fc6000001141e */
[----:B------:R-:W-:-:S04]  /*10940*/  IMAD.IADD R3, R66, 0x1, -R3 ;  /* 0x0000000142037824 */ /* 0x000fc800078e0a03 */
[----:B------:R-:W-:Y:S01]  /*10950*/  IMAD.SHL.U32 R29, R3, 0x8, RZ ;  /* 0x00000008031d7824 */ /* 0x000fe200078e00ff */
[----:B------:R0:W3:Y:S04]  /*10960*/  LDS.128 R32, [R2+0x308d0] ;  /* 0x0308d00002207984 */ /* 0x0000e80000000c00 */
[----:B------:R-:W-:Y:S01]  /*10970*/  SHF.R.S32.HI R28, RZ, 0x1f, R29 ;  /* 0x0000001fff1c7819 */ /* 0x000fe2000001141d */
[----:B------:R-:W-:Y:S06]  /*10980*/  BAR.ARV 0x4, 0x200 ;  /* 0x0108000000007b1d */ /* 0x000fec0000002000 */
[----:B--2--5:R-:W-:-:S02]  /*10990*/  SHF.R.S32.HI R24, RZ, 0x1f, R65 ;  /* 0x0000001fff187819 */ /* 0x024fc40000011441 */
[C---:B------:R-:W-:Y:S02]  /*109a0*/  SHF.L.U32 R62, R65.reuse, 0x2, RZ ;  /* 0x00000002413e7819 */ /* 0x040fe400000006ff */
[----:B------:R-:W-:Y:S01]  /*109b0*/  SHF.L.U64.HI R64, R65, 0x2, R24 ;  /* 0x0000000241407819 */ /* 0x000fe20000010218 */
[----:B0--3--:R-:W-:Y:S06]  /*109c0*/  @P1 BRA `(.L_x_508) ;  /* 0x0000000c00a01947 */ /* 0x009fec0003800000 */
[----:B------:R-:W2:Y:S01]  /*109d0*/  LDL R4, [R1+0xb0] ;  /* 0x0000b00001047983 */ /* 0x000ea20000100800 */
[----:B------:R-:W0:Y:S01]  /*109e0*/  S2R R5, SR_SWINHI ;  /* 0x0000000000057919 */ /* 0x000e220000002f00 */
[----:B------:R-:W-:Y:S05]  /*109f0*/  WARPSYNC.ALL ;  /* 0x0000000000007948 */ /* 0x000fea0003800000 */
[----:B------:R-:W-:Y:S01]  /*10a00*/  F2FP.BF16.F32.PACK_AB R12, R12, R59 ;  /* 0x0000003b0c0c723e */ /* 0x000fe200000010ff */
[----:B------:R-:W-:Y:S01]  /*10a10*/  ULDC.64 UR4, c[0x0][0xc00] ;  /* 0x0003000000047ab9 */ /* 0x000fe20000000a00 */
[----:B------:R-:W-:Y:S01]  /*10a20*/  F2FP.BF16.F32.PACK_AB R13, R13, R60 ;  /* 0x0000003c0d0d723e */ /* 0x000fe200000010ff */
[----:B------:R-:W3:Y:S01]  /*10a30*/  LDL R67, [R1+0xac] ;  /* 0x0000ac0001437983 */ /* 0x000ee20000100800 */
[----:B------:R-:W-:-:S03]  /*10a40*/  F2FP.BF16.F32.PACK_AB R14, R14, R57 ;  /* 0x000000390e0e723e */ /* 0x000fc600000010ff */
[----:B------:R-:W3:Y:S01]  /*10a50*/  LDL R66, [R1+0x9c] ;  /* 0x00009c0001427983 */ /* 0x000ee20000100800 */
[----:B-1----:R-:W-:Y:S02]  /*10a60*/  MOV R20, R2 ;  /* 0x0000000200147202 */ /* 0x002fe40000000f00 */
[----:B0-----:R-:W-:Y:S02]  /*10a70*/  MOV R21, R5 ;  /* 0x0000000500157202 */ /* 0x001fe40000000f00 */
[----:B------:R-:W-:Y:S01]  /*10a80*/  F2FP.BF16.F32.PACK_AB R15, R15, R58 ;  /* 0x0000003a0f0f723e */ /* 0x000fe200000010ff */
[----:B------:R-:W-:Y:S01]  /*10a90*/  BAR.SYNC.DEFER_BLOCKING 0x1, 0x180 ;  /* 0x0046000000007b1d */ /* 0x000fe20000010000 */
[----:B--2---:R-:W-:-:S03]  /*10aa0*/  IMAD.WIDE R10, R4, 0x2, R20 ;  /* 0x00000002040a7825 */ /* 0x004fc600078e0214 */
[C---:B------:R-:W-:Y:S02]  /*10ab0*/  LOP3.LUT R9, R10.reuse, 0x380, RZ, 0xc0, !PT ;  /* 0x000003800a097812 */ /* 0x040fe400078ec0ff */
[C---:B------:R-:W-:Y:S02]  /*10ac0*/  IADD3 R25, P2, R10.reuse, 0x20, RZ ;  /* 0x000000200a197810 */ /* 0x040fe40007f5e0ff */
[C---:B------:R-:W-:Y:S02]  /*10ad0*/  IADD3 R63, P0, R10.reuse, 0x60, RZ ;  /* 0x000000600a3f7810 */ /* 0x040fe40007f1e0ff */
[----:B------:R-:W-:Y:S02]  /*10ae0*/  IADD3 R61, P1, R10, 0x40, RZ ;  /* 0x000000400a3d7810 */ /* 0x000fe40007f3e0ff */
[----:B------:R-:W-:Y:S02]  /*10af0*/  SHF.R.U64 R9, R9, 0x3, RZ ;  /* 0x0000000309097819 */ /* 0x000fe400000012ff */
[----:B------:R-:W-:-:S02]  /*10b00*/  LOP3.LUT R4, R25, 0x380, RZ, 0xc0, !PT ;  /* 0x0000038019047812 */ /* 0x000fc400078ec0ff */
[----:B------:R-:W-:Y:S02]  /*10b10*/  LOP3.LUT R6, R61, 0x380, RZ, 0xc0, !PT ;  /* 0x000003803d067812 */ /* 0x000fe400078ec0ff */
[----:B------:R-:W-:Y:S02]  /*10b20*/  LOP3.LUT R32, R63, 0x380, RZ, 0xc0, !PT ;  /* 0x000003803f207812 */ /* 0x000fe400078ec0ff */
[----:B------:R-:W-:Y:S02]  /*10b30*/  LOP3.LUT R10, R9, R10, RZ, 0x3c, !PT ;  /* 0x0000000a090a7212 */ /* 0x000fe400078e3cff */
[----:B------:R-:W-:Y:S02]  /*10b40*/  SHF.R.U64 R4, R4, 0x3, RZ ;  /* 0x0000000304047819 */ /* 0x000fe400000012ff */
[----:B------:R-:W-:Y:S02]  /*10b50*/  SHF.R.U64 R6, R6, 0x3, RZ ;  /* 0x0000000306067819 */ /* 0x000fe400000012ff */
[----:B------:R-:W-:-:S02]  /*10b60*/  SHF.R.U64 R32, R32, 0x3, RZ ;  /* 0x0000000320207819 */ /* 0x000fc400000012ff */
[----:B------:R-:W-:Y:S01]  /*10b70*/  MOV R10, R10 ;  /* 0x0000000a000a7202 */ /* 0x000fe20000000f00 */
[--C-:B------:R-:W-:Y:S01]  /*10b80*/  IMAD.X R5, RZ, RZ, R11.reuse, P0 ;  /* 0x000000ffff057224 */ /* 0x100fe200000e060b */
[----:B------:R-:W-:Y:S01]  /*10b90*/  LOP3.LUT R8, R4, R25, RZ, 0x3c, !PT ;  /* 0x0000001904087212 */ /* 0x000fe200078e3cff */
[--C-:B------:R-:W-:Y:S01]  /*10ba0*/  IMAD.X R7, RZ, RZ, R11.reuse, P1 ;  /* 0x000000ffff077224 */ /* 0x100fe200008e060b */
[----:B------:R-:W-:Y:S01]  /*10bb0*/  LOP3.LUT R6, R6, R61, RZ, 0x3c, !PT ;  /* 0x0000003d06067212 */ /* 0x000fe200078e3cff */
[----:B------:R-:W-:Y:S01]  /*10bc0*/  IMAD.X R9, RZ, RZ, R11, P2 ;  /* 0x000000ffff097224 */ /* 0x000fe200010e060b */
[----:B------:R-:W-:Y:S01]  /*10bd0*/  LOP3.LUT R4, R32, R63, RZ, 0x3c, !PT ;  /* 0x0000003f20047212 */ /* 0x000fe200078e3cff */
[----:B------:R0:W-:Y:S01]  /*10be0*/  STSM.16.M88.4 [R10], R12 ;  /* 0x0000000c0a007844 */ /* 0x0001e20000000200 */
[----:B------:R-:W-:Y:S01]  /*10bf0*/  MOV R57, R6 ;  /* 0x0000000600397202 */ /* 0x000fe20000000f00 */
[----:B------:R-:W1:Y:S01]  /*10c00*/  LDC R32, c[0x0][0xbe8] ;  /* 0x0002fa00ff207b82 */ /* 0x000e620000000800 */
[----:B------:R-:W-:-:S02]  /*10c10*/  MOV R25, R4 ;  /* 0x0000000400197202 */ /* 0x000fc40000000f00 */
[----:B------:R-:W-:Y:S02]  /*10c20*/  ISETP.NE.U32.AND P0, PT, RZ, UR4, PT ;  /* 0x00000004ff007c0c */ /* 0x000fe4000bf05070 */
[----:B------:R-:W-:Y:S02]  /*10c30*/  MOV R58, R8 ;  /* 0x00000008003a7202 */ /* 0x000fe40000000f00 */
[----:B------:R-:W-:Y:S02]  /*10c40*/  F2FP.BF16.F32.PACK_AB R4, R55, R56 ;  /* 0x000000383704723e */ /* 0x000fe400000010ff */
[----:B------:R-:W-:Y:S02]  /*10c50*/  F2FP.BF16.F32.PACK_AB R5, R53, R54 ;  /* 0x000000363505723e */ /* 0x000fe400000010ff */
[----:B------:R-:W-:Y:S02]  /*10c60*/  F2FP.BF16.F32.PACK_AB R6, R51, R52 ;  /* 0x000000343306723e */ /* 0x000fe400000010ff */
[----:B0-----:R-:W-:-:S02]  /*10c70*/  F2FP.BF16.F32.PACK_AB R12, R26, R39 ;  /* 0x000000271a0c723e */ /* 0x001fc400000010ff */
[----:B------:R-:W-:Y:S02]  /*10c80*/  IADD3 R26, P1, R62, UR4, RZ ;  /* 0x000000043e1a7c10 */ /* 0x000fe4000ff3e0ff */
[----:B------:R-:W-:Y:S02]  /*10c90*/  F2FP.BF16.F32.PACK_AB R7, R49, R50 ;  /* 0x000000323107723e */ /* 0x000fe400000010ff */
[----:B------:R-:W-:Y:S02]  /*10ca0*/  F2FP.BF16.F32.PACK_AB R8, R47, R48 ;  /* 0x000000302f08723e */ /* 0x000fe400000010ff */
[----:B------:R-:W-:Y:S02]  /*10cb0*/  F2FP.BF16.F32.PACK_AB R9, R45, R46 ;  /* 0x0000002e2d09723e */ /* 0x000fe400000010ff */
[----:B------:R-:W-:Y:S02]  /*10cc0*/  F2FP.BF16.F32.PACK_AB R10, R43, R44 ;  /* 0x0000002c2b0a723e */ /* 0x000fe400000010ff */
[----:B------:R-:W-:-:S02]  /*10cd0*/  F2FP.BF16.F32.PACK_AB R11, R41, R42 ;  /* 0x0000002a290b723e */ /* 0x000fc400000010ff */
[----:B------:R-:W-:Y:S02]  /*10ce0*/  F2FP.BF16.F32.PACK_AB R13, R37, R40 ;  /* 0x00000028250d723e */ /* 0x000fe400000010ff */
[----:B------:R-:W-:Y:S02]  /*10cf0*/  F2FP.BF16.F32.PACK_AB R14, R27, R38 ;  /* 0x000000261b0e723e */ /* 0x000fe400000010ff */
[----:B------:R-:W-:Y:S02]  /*10d00*/  F2FP.BF16.F32.PACK_AB R15, R151, R36 ;  /* 0x00000024970f723e */ /* 0x000fe400000010ff */
[----:B------:R-:W-:Y:S02]  /*10d10*/  ISETP.NE.AND.EX P0, PT, RZ, UR5, PT, P0 ;  /* 0x00000005ff007c0c */ /* 0x000fe4000bf05300 */
[----:B------:R-:W-:Y:S01]  /*10d20*/  IADD3.X R27, R64, UR5, RZ, P1, !PT ;  /* 0x00000005401b7c10 */ /* 0x000fe20008ffe4ff */
[----:B------:R-:W-:Y:S01]  /*10d30*/  ULDC.64 UR4, c[0x0][0xc08] ;  /* 0x0003020000047ab9 */ /* 0x000fe20000000a00 */
[----:B------:R0:W-:Y:S01]  /*10d40*/  STSM.16.M88.4 [R58], R4 ;  /* 0x000000043a007844 */ /* 0x0001e20000000200 */
[----:B------:R-:W-:-:S03]  /*10d50*/  ISETP.NE.U32.AND P1, PT, RZ, UR4, PT ;  /* 0x00000004ff007c0c */ /* 0x000fc6000bf25070 */
[----:B------:R2:W-:Y:S01]  /*10d60*/  STSM.16.M88.4 [R57], R8 ;  /* 0x0000000839007844 */ /* 0x0005e20000000200 */
[----:B------:R-:W-:-:S03]  /*10d70*/  ISETP.NE.AND.EX P1, PT, RZ, UR5, PT, P1 ;  /* 0x00000005ff007c0c */ /* 0x000fc6000bf25310 */
[----:B------:R3:W-:Y:S01]  /*10d80*/  STSM.16.M88.4 [R25], R12 ;  /* 0x0000000c19007844 */ /* 0x0007e20000000200 */
[----:B------:R-:W-:Y:S01]  /*10d90*/  IMAD.MOV.U32 R36, RZ, RZ, RZ ;  /* 0x000000ffff247224 */ /* 0x000fe200078e00ff */
[----:B------:R-:W-:Y:S08]  /*10da0*/  BAR.SYNC.DEFER_BLOCKING 0x1, 0x180 ;  /* 0x0046000000007b1d */ /* 0x000ff00000010000 */
[----:B0-----:R-:W-:Y:S01]  /*10db0*/  @P1 IADD3 R4, P3, R62, UR4, RZ ;  /* 0x000000043e041c10 */ /* 0x001fe2000ff7e0ff */
[----:B------:R-:W-:-:S02]  /*10dc0*/  ULDC UR4, c[0x0][0xa88] ;  /* 0x0002a20000047ab9 */ /* 0x000fc40000000800 */
[----:B--2---:R-:W-:Y:S01]  /*10dd0*/  IMAD.U32 R9, RZ, RZ, UR4 ;  /* 0x00000004ff097e24 */ /* 0x004fe2000f8e00ff */
[----:B------:R-:W-:Y:S01]  /*10de0*/  @P1 IADD3.X R5, R64, UR5, RZ, P3, !PT ;  /* 0x0000000540051c10 */ /* 0x000fe20009ffe4ff */
[----:B------:R0:W5:Y:S04]  /*10df0*/  @P0 LDG.E R36, desc[UR56][R26.64] ;  /* 0x000000381a240981 */ /* 0x000168000c1e1900 */
[----:B------:R0:W5:Y:S01]  /*10e00*/  @P1 LDG.E R9, desc[UR56][R4.64] ;  /* 0x0000003804091981 */ /* 0x000162000c1e1900 */
[----:B-1----:R-:W-:-:S13]  /*10e10*/  ISETP.NE.AND P2, PT, R32, 0x1, PT ;  /* 0x000000012000780c */ /* 0x002fda0003f45270 */
[----:B------:R-:W1:Y:S08]  /*10e20*/  @P2 LDC R6, c[0x0][0xbec] ;  /* 0x0002fb00ff062b82 */ /* 0x000e700000000800 */
[----:B------:R-:W2:Y:S01]  /*10e30*/  @P2 LDC R39, c[0x0][0xbf0] ;  /* 0x0002fc00ff272b82 */ /* 0x000ea20000000800 */
[----:B---3--:R-:W-:Y:S01]  /*10e40*/  IMAD R15, R66, 0xc0, R67 ;  /* 0x000000c0420f7824 */ /* 0x008fe200078e0243 */
[----:B0-----:R-:W-:Y:S06]  /*10e50*/  @P1 BRA `(.L_x_509) ;  /* 0x0000000000101947 */ /* 0x001fec0003800000 */
[----:B------:R-:W-:Y:S05]  /*10e60*/  @!P0 BRA `(.L_x_509) ;  /* 0x00000000000c8947 */ /* 0x000fea0003800000 */
[----:B------:R-:W3:Y:S04]  /*10e70*/  LDG.E R4, desc[UR56][R26.64] ;  /* 0x000000381a047981 */ /* 0x000ee8000c1e1900 */
[----:B-----5:R-:W3:Y:S02]  /*10e80*/  LDG.E R9, desc[UR56][R26.64+0x4] ;  /* 0x000004381a097981 */ /* 0x020ee4000c1e1900 */
[----:B---3--:R-:W-:-:S07]  /*10e90*/  IMAD.IADD R9, R9, 0x1, -R4 ;  /* 0x0000000109097824 */ /* 0x008fce00078e0a04 */
.L_x_509:
[----:B------:R-:W3:Y:S01]  /*10ea0*/  LDL R14, [R1+0xa4] ;  /* 0x0000a400010e7983 */ /* 0x000ee20000100800 */
[----:B-1----:R-:W-:Y:S01]  /*10eb0*/  @P2 IMAD.HI.U32 R4, R15, R6, RZ ;  /* 0x000000060f042227 */ /* 0x002fe200078e00ff */
[----:B------:R-:W-:Y:S02]  /*10ec0*/  ULDC.64 UR4, c[0x0][0xb90] ;  /* 0x0002e40000047ab9 */ /* 0x000fe40000000a00 */
[----:B------:R-:W4:Y:S01]  /*10ed0*/  LDL.LU R43, [R1+0x94] ;  /* 0x00009400012b7983 */ /* 0x000f220000300800 */
[----:B-----5:R-:W-:Y:S01]  /*10ee0*/  SHF.R.S32.HI R37, RZ, 0x1f, R36 ;  /* 0x0000001fff257819 */ /* 0x020fe20000011424 */
[----:B------:R-:W-:Y:S01]  /*10ef0*/  IMAD.MOV.U32 R7, RZ, RZ, R15 ;  /* 0x000000ffff077224 */ /* 0x000fe200078e000f */
[----:B--2---:R-:W-:Y:S01]  /*10f00*/  @P2 SHF.R.U32.HI R7, RZ, R39, R4 ;  /* 0x00000027ff072219 */ /* 0x004fe20000011604 */
[----:B------:R-:W0:Y:S01]  /*10f10*/  S2R R12, SR_TID.X ;  /* 0x00000000000c7919 */ /* 0x000e220000002100 */
[----:B------:R-:W-:Y:S02]  /*10f20*/  SEL R40, R24, RZ, !P0 ;  /* 0x000000ff18287207 */ /* 0x000fe40004000000 */
[----:B------:R-:W-:-:S02]  /*10f30*/  IADD3 R13, -R7, RZ, RZ ;  /* 0x000000ff070d7210 */ /* 0x000fc40007ffe1ff */
[----:B------:R-:W-:Y:S01]  /*10f40*/  SEL R41, R65, RZ, !P0 ;  /* 0x000000ff41297207 */ /* 0x000fe20004000000 */
[----:B0-----:R-:W-:-:S05]  /*10f50*/  VIADD R25, R12, 0xffffff80 ;  /* 0xffffff800c197836 */ /* 0x001fca0000000000 */
[----:B------:R-:W-:-:S04]  /*10f60*/  SHF.R.S32.HI R12, RZ, 0x1f, R25 ;  /* 0x0000001fff0c7819 */ /* 0x000fc80000011419 */
[----:B------:R-:W-:-:S04]  /*10f70*/  LEA.HI R12, R12, R25, RZ, 0x7 ;  /* 0x000000190c0c7211 */ /* 0x000fc800078f38ff */
[----:B------:R-:W-:-:S05]  /*10f80*/  LOP3.LUT R12, R12, 0xffffff80, RZ, 0xc0, !PT ;  /* 0xffffff800c0c7812 */ /* 0x000fca00078ec0ff */
[----:B------:R-:W-:Y:S01]  /*10f90*/  IMAD.IADD R12, R25, 0x1, -R12 ;  /* 0x00000001190c7824 */ /* 0x000fe200078e0a0c */
[----:B----4-:R-:W-:Y:S01]  /*10fa0*/  SHF.R.S32.HI R42, RZ, 0x1f, R43 ;  /* 0x0000001fff2a7819 */ /* 0x010fe2000001142b */
[----:B------:R-:W-:-:S04]  /*10fb0*/  IMAD.WIDE.U32 R4, R43, UR4, R36 ;  /* 0x000000042b047c25 */ /* 0x000fc8000f8e0024 */
[----:B------:R-:W-:-:S04]  /*10fc0*/  IMAD R6, R42, UR4, RZ ;  /* 0x000000042a067c24 */ /* 0x000fc8000f8e02ff */
[----:B------:R-:W-:Y:S01]  /*10fd0*/  IMAD R11, R43, UR5, R6 ;  /* 0x000000052b0b7c24 */ /* 0x000fe2000f8e0206 */
[----:B------:R-:W-:Y:S02]  /*10fe0*/  ULDC.64 UR4, c[0x0][0xb98] ;  /* 0x0002e60000047ab9 */ /* 0x000fe40000000a00 */
[----:B------:R-:W-:Y:S02]  /*10ff0*/  IMAD R8, R40, UR4, RZ ;  /* 0x0000000428087c24 */ /* 0x000fe4000f8e02ff */
[----:B------:R-:W-:Y:S02]  /*11000*/  IMAD.IADD R5, R5, 0x1, R11 ;  /* 0x0000000105057824 */ /* 0x000fe400078e020b */
[----:B------:R-:W-:Y:S01]  /*11010*/  IMAD R11, R32, R13, R15 ;  /* 0x0000000d200b7224 */ /* 0x000fe200078e020f */
[----:B------:R-:W-:Y:S01]  /*11020*/  SHF.R.S32.HI R13, RZ, 0x1f, R7 ;  /* 0x0000001fff0d7819 */ /* 0x000fe20000011407 */
[----:B------:R-:W-:-:S03]  /*11030*/  IMAD.WIDE.U32 R4, R41, UR4, R4 ;  /* 0x0000000429047c25 */ /* 0x000fc6000f8e0004 */
[----:B------:R-:W-:Y:S01]  /*11040*/  SHF.R.S32.HI R6, RZ, 0x1f, R11 ;  /* 0x0000001fff067819 */ /* 0x000fe2000001140b */
[----:B------:R-:W-:Y:S01]  /*11050*/  IMAD R8, R41, UR5, R8 ;  /* 0x0000000529087c24 */ /* 0x000fe2000f8e0208 */
[----:B------:R-:W-:Y:S01]  /*11060*/  IADD3 R4, P0, R7, R4, RZ ;  /* 0x0000000407047210 */ /* 0x000fe20007f1e0ff */
[----:B------:R-:W-:Y:S02]  /*11070*/  ULDC.64 UR4, c[0x0][0xb88] ;  /* 0x0002e20000047ab9 */ /* 0x000fe40000000a00 */
[----:B------:R-:W-:Y:S01]  /*11080*/  IMAD R6, R6, UR4, RZ ;  /* 0x0000000406067c24 */ /* 0x000fe2000f8e02ff */
[----:B------:R-:W-:-:S03]  /*11090*/  IADD3.X R5, R13, R5, R8, P0, !PT ;  /* 0x000000050d057210 */ /* 0x000fc600007fe408 */
[C---:B------:R-:W-:Y:S02]  /*110a0*/  IMAD R7, R11.reuse, UR5, R6 ;  /* 0x000000050b077c24 */ /* 0x040fe4000f8e0206 */
[----:B------:R-:W-:Y:S01]  /*110b0*/  IMAD.WIDE.U32 R4, R11, UR4, R4 ;  /* 0x000000040b047c25 */ /* 0x000fe2000f8e0004 */
[----:B------:R-:W-:-:S03]  /*110c0*/  ULDC.64 UR4, c[0x0][0xb50] ;  /* 0x0002d40000047ab9 */ /* 0x000fc60000000a00 */
[----:B------:R-:W-:Y:S01]  /*110d0*/  IMAD.IADD R5, R5, 0x1, R7 ;  /* 0x0000000105057824 */ /* 0x000fe200078e0207 */
[----:B------:R-:W-:Y:S01]  /*110e0*/  LEA R8, P0, R4, UR4, 0x2 ;  /* 0x0000000404087c11 */ /* 0x000fe2000f8010ff */
[----:B---3--:R-:W-:-:S03]  /*110f0*/  IMAD R11, R66, 0xc0, R14 ;  /* 0x000000c0420b7824 */ /* 0x008fc600078e020e */
[----:B------:R-:W-:Y:S01]  /*11100*/  LEA.HI.X R10, R4, UR5, R5, 0x2, P0 ;  /* 0x00000005040a7c11 */ /* 0x000fe200080f1405 */
[----:B------:R-:W-:Y:S01]  /*11110*/  IMAD R5, R30, 0x40, R29 ;  /* 0x000000401e057824 */ /* 0x000fe200078e021d */
[----:B------:R-:W-:Y:S01]  /*11120*/  SHFL.IDX PT, R6, R8, RZ, 0x1c1f ;  /* 0x001c1fff08067589 */ /* 0x000fe200000e0000 */
[----:B------:R-:W-:Y:S01]  /*11130*/  LOP3.LUT P0, RZ, R12, 0x3, RZ, 0xc0, !PT ;  /* 0x000000030cff7812 */ /* 0x000fe2000780c0ff */
[----:B------:R-:W-:Y:S01]  /*11140*/  ULDC.64 UR4, c[0x0][0xaa0] ;  /* 0x0002a80000047ab9 */ /* 0x000fe20000000a00 */
[----:B------:R-:W-:Y:S01]  /*11150*/  IMAD.WIDE R4, R5, 0x2, R20 ;  /* 0x0000000205047825 */ /* 0x000fe200078e0214 */
[----:B------:R-:W0:Y:S03]  /*11160*/  SHFL.IDX PT, R7, R10, RZ, 0x1c1f ;  /* 0x001c1fff0a077589 */ /* 0x000e2600000e0000 */
[----:B------:R-:W-:Y:S01]  /*11170*/  IMAD R20, R9, R32, RZ ;  /* 0x0000002009147224 */ /* 0x000fe200078e02ff */
[----:B------:R1:W-:Y:S01]  /*11180*/  SHFL.IDX PT, R38, R8, 0x1, 0x1c1f ;  /* 0x003c1f0008267f89 */ /* 0x0003e200000e0000 */
[----:B------:R-:W-:Y:S01]  /*11190*/  VIADD R9, R11, 0x8 ;  /* 0x000000080b097836 */ /* 0x000fe20000000000 */
[----:B------:R-:W-:-:S02]  /*111a0*/  IADD3 R13, P3, R4, 0x1800, RZ ;  /* 0x00001800040d7810 */ /* 0x000fc40007f7e0ff */
[----:B------:R-:W2:Y:S01]  /*111b0*/  SHFL.IDX PT, R39, R10, 0x1, 0x1c1f ;  /* 0x003c1f000a277f89 */ /* 0x000ea200000e0000 */
[C---:B------:R-:W-:Y:S02]  /*111c0*/  IADD3 R25, P4, R4.reuse, 0x3000, RZ ;  /* 0x0000300004197810 */ /* 0x040fe40007f9e0ff */
[-C--:B------:R-:W-:Y:S02]  /*111d0*/  ISETP.GE.OR P1, PT, R11, R20.reuse, P0 ;  /* 0x000000140b00720c */ /* 0x080fe40000726670 */
[----:B------:R-:W-:Y:S02]  /*111e0*/  ISETP.GE.OR P0, PT, R9, R20, P0 ;  /* 0x000000140900720c */ /* 0x000fe40000706670 */
[----:B------:R-:W-:Y:S02]  /*111f0*/  LOP3.LUT R9, R4, 0x380, RZ, 0xc0, !PT ;  /* 0x0000038004097812 */ /* 0x000fe400078ec0ff */
[----:B------:R-:W-:Y:S02]  /*11200*/  LOP3.LUT R12, R13, 0x380, RZ, 0xc0, !PT ;  /* 0x000003800d0c7812 */ /* 0x000fe400078ec0ff */
[----:B------:R-:W-:-:S02]  /*11210*/  LOP3.LUT R24, R25, 0x380, RZ, 0xc0, !PT ;  /* 0x0000038019187812 */ /* 0x000fc400078ec0ff */
[----:B------:R-:W-:Y:S02]  /*11220*/  SHF.R.U64 R9, R9, 0x3, RZ ;  /* 0x0000000309097819 */ /* 0x000fe400000012ff */
[----:B------:R-:W-:Y:S01]  /*11230*/  SHF.R.U64 R12, R12, 0x3, RZ ;  /* 0x000000030c0c7819 */ /* 0x000fe200000012ff */
[----:B0-----:R0:W-:Y:S01]  /*11240*/  @!P1 ST.E desc[UR56][R6.64], R31 ;  /* 0x0000001f06009985 */ /* 0x0011e2000c101938 */
[----:B------:R-:W-:Y:S02]  /*11250*/  SHF.R.U64 R24, R24, 0x3, RZ ;  /* 0x0000000318187819 */ /* 0x000fe400000012ff */
[----:B-1----:R-:W-:Y:S01]  /*11260*/  LOP3.LUT R8, R9, R4, RZ, 0x3c, !PT ;  /* 0x0000000409087212 */ /* 0x002fe200078e3cff */
[--C-:B------:R-:W-:Y:S01]  /*11270*/  IMAD.MOV.U32 R9, RZ, RZ, R5.reuse ;  /* 0x000000ffff097224 */ /* 0x100fe200078e0005 */
[----:B------:R-:W-:Y:S01]  /*11280*/  LOP3.LUT R12, R12, R13, RZ, 0x3c, !PT ;  /* 0x0000000d0c0c7212 */ /* 0x000fe200078e3cff */
[----:B------:R-:W-:Y:S01]  /*11290*/  IMAD.X R13, RZ, RZ, R5, P3 ;  /* 0x000000ffff0d7224 */ /* 0x000fe200018e0605 */
[----:B------:R-:W-:Y:S01]  /*112a0*/  LOP3.LUT R24, R24, R25, RZ, 0x3c, !PT ;  /* 0x0000001918187212 */ /* 0x000fe200078e3cff */
[----:B--2---:R1:W-:Y:S01]  /*112b0*/  @!P0 ST.E desc[UR56][R38.64], R0 ;  /* 0x0000000026008985 */ /* 0x0043e2000c101938 */
[----:B------:R-:W-:-:S03]  /*112c0*/  IADD3.X R25, RZ, R5, RZ, P4, !PT ;  /* 0x00000005ff197210 */ /* 0x000fc600027fe4ff */
[----:B------:R-:W2:Y:S01]  /*112d0*/  LD.E.128 R8, desc[UR56][R8.64] ;  /* 0x0000003808087980 */ /* 0x000ea2000c101d00 */
[----:B0-----:R-:W0:Y:S03]  /*112e0*/  @P2 LDC R31, c[0x0][0xbec] ;  /* 0x0002fb00ff1f2b82 */ /* 0x001e260000000800 */
[----:B------:R-:W3:Y:S04]  /*112f0*/  LD.E.128 R12, desc[UR56][R12.64] ;  /* 0x000000380c0c7980 */ /* 0x000ee8000c101d00 */
[----:B------:R-:W4:Y:S01]  /*11300*/  LD.E.128 R24, desc[UR56][R24.64] ;  /* 0x0000003818187980 */ /* 0x000f22000c101d00 */
[----:B------:R-:W-:Y:S01]  /*11310*/  IADD3 R21, P0, R4, 0x4800, RZ ;  /* 0x0000480004157810 */ /* 0x000fe20007f1e0ff */
[----:B-1----:R-:W1:Y:S03]  /*11320*/  @P2 LDC R39, c[0x0][0xbf0] ;  /* 0x0002fc00ff272b82 */ /* 0x002e660000000800 */
[----:B------:R-:W-:Y:S01]  /*11330*/  LOP3.LUT R4, R21, 0x380, RZ, 0xc0, !PT ;  /* 0x0000038015047812 */ /* 0x000fe200078ec0ff */
[----:B------:R-:W-:-:S02]  /*11340*/  IMAD R3, R3, 0x30, R30 ;  /* 0x0000003003037824 */ /* 0x000fc400078e021e */
[----:B------:R-:W-:Y:S01]  /*11350*/  IMAD.X R5, RZ, RZ, R5, P0 ;  /* 0x000000ffff057224 */ /* 0x000fe200000e0605 */
[----:B------:R-:W-:-:S04]  /*11360*/  SHF.R.U64 R4, R4, 0x3, RZ ;  /* 0x0000000304047819 */ /* 0x000fc800000012ff */
[----:B------:R-:W-:Y:S01]  /*11370*/  LOP3.LUT R4, R4, R21, RZ, 0x3c, !PT ;  /* 0x0000001504047212 */ /* 0x000fe200078e3cff */
[----:B------:R-:W-:-:S04]  /*11380*/  IMAD R21, R37, UR4, RZ ;  /* 0x0000000425157c24 */ /* 0x000fc8000f8e02ff */
[C---:B------:R-:W-:Y:S01]  /*11390*/  IMAD R21, R36.reuse, UR5, R21 ;  /* 0x0000000524157c24 */ /* 0x040fe2000f8e0215 */
[----:B------:R-:W5:Y:S01]  /*113a0*/  LD.E.128 R4, desc[UR56][R4.64] ;  /* 0x0000003804047980 */ /* 0x000f62000c101d00 */
[----:B------:R-:W-:Y:S01]  /*113b0*/  IMAD.WIDE.U32 R36, R36, UR4, RZ ;  /* 0x0000000424247c25 */ /* 0x000fe2000f8e00ff */
[----:B------:R-:W-:Y:S01]  /*113c0*/  ULDC.64 UR4, c[0x0][0xae8] ;  /* 0x0002ba0000047ab9 */ /* 0x000fe20000000a00 */
[----:B------:R-:W-:Y:S01]  /*113d0*/  @!PT LDS RZ, [RZ] ;  /* 0x00000000fffff984 */ /* 0x000fe20000000800 */
[----:B------:R-:W-:Y:S01]  /*113e0*/  @!PT LDS RZ, [RZ] ;  /* 0x00000000fffff984 */ /* 0x000fe20000000800 */
[----:B------:R-:W-:Y:S01]  /*113f0*/  @!PT LDS RZ, [RZ] ;  /* 0x00000000fffff984 */ /* 0x000fe20000000800 */
[----:B------:R-:W-:Y:S01]  /*11400*/  @!PT LDS RZ, [RZ] ;  /* 0x00000000fffff984 */ /* 0x000fe20000000800 */
[----:B------:R0:W-:Y:S06]  /*11410*/  MEMBAR.ALL.CTA ;  /* 0x0000000000007992 */ /* 0x0001ec0000008000 */
[----:B0-----:R-:W0:Y:S01]  /*11420*/  FENCE.VIEW.ASYNC.S ;  /* 0x00000000000073c6 */ /* 0x001e220000000000 */
[----:B------:R-:W-:-:S02]  /*11430*/  IMAD R0, R42, UR4, RZ ;  /* 0x000000042a007c24 */ /* 0x000fc4000f8e02ff */
[----:B------:R-:W-:Y:S02]  /*11440*/  IMAD.IADD R37, R37, 0x1, R21 ;  /* 0x0000000125257824 */ /* 0x000fe400078e0215 */
[----:B------:R-:W-:Y:S02]  /*11450*/  IMAD R38, R66, 0xc0, R3 ;  /* 0x000000c042267824 */ /* 0x000fe400078e0203 */
[C---:B------:R-:W-:Y:S02]  /*11460*/  IMAD R21, R43.reuse, UR5, R0 ;  /* 0x000000052b157c24 */ /* 0x040fe4000f8e0200 */
[----:B------:R-:W-:Y:S01]  /*11470*/  IMAD.WIDE.U32 R36, R43, UR4, R36 ;  /* 0x000000042b247c25 */ /* 0x000fe2000f8e0024 */
[----:B------:R-:W-:-:S03]  /*11480*/  ULDC.64 UR4, c[0x0][0xaf0] ;  /* 0x0002bc0000047ab9 */ /* 0x000fc60000000a00 */
[----:B------:R-:W-:-:S04]  /*11490*/  @P2 IMAD.HI.U32 R0, R38, R31, RZ ;  /* 0x0000001f26002227 */ /* 0x000fc800078e00ff */
[----:B------:R-:W-:Y:S02]  /*114a0*/  IMAD.IADD R37, R37, 0x1, R21 ;  /* 0x0000000125257824 */ /* 0x000fe400078e0215 */
[----:B------:R-:W-:Y:S01]  /*114b0*/  IMAD.MOV.U32 R3, RZ, RZ, R38 ;  /* 0x000000ffff037224 */ /* 0x000fe200078e0026 */
[----:B-1----:R-:W-:Y:S01]  /*114c0*/  @P2 SHF.R.U32.HI R3, RZ, R39, R0 ;  /* 0x00000027ff032219 */ /* 0x002fe20000011600 */
[----:B------:R-:W-:Y:S02]  /*114d0*/  IMAD R21, R40, UR4, RZ ;  /* 0x0000000428157c24 */ /* 0x000fe4000f8e02ff */
[----:B------:R-:W-:Y:S01]  /*114e0*/  IMAD.WIDE.U32 R36, R41, UR4, R36 ;  /* 0x0000000429247c25 */ /* 0x000fe2000f8e0024 */
[----:B------:R-:W-:-:S03]  /*114f0*/  SHF.R.S32.HI R0, RZ, 0x1f, R3 ;  /* 0x0000001fff007819 */ /* 0x000fc60000011403 */
[----:B------:R-:W-:Y:S01]  /*11500*/  IMAD R21, R41, UR5, R21 ;  /* 0x0000000529157c24 */ /* 0x000fe2000f8e0215 */
[----:B------:R-:W-:Y:S01]  /*11510*/  ULDC.64 UR4, c[0x0][0xae0] ;  /* 0x0002b80000047ab9 */ /* 0x000fe20000000a00 */
[----:B------:R-:W-:Y:S02]  /*11520*/  IMAD.MOV R31, RZ, RZ, -R3 ;  /* 0x000000ffff1f7224 */ /* 0x000fe400078e0a03 */
[----:B------:R-:W-:Y:S02]  /*11530*/  IMAD.IADD R37, R37, 0x1, R21 ;  /* 0x0000000125257824 */ /* 0x000fe400078e0215 */
[----:B------:R-:W-:Y:S02]  /*11540*/  IMAD R0, R0, UR4, RZ ;  /* 0x0000000400007c24 */ /* 0x000fe4000f8e02ff */
[----:B------:R-:W-:Y:S02]  /*11550*/  IMAD R21, R32, R31, R38 ;  /* 0x0000001f20157224 */ /* 0x000fe400078e0226 */
[----:B------:R-:W-:-:S02]  /*11560*/  IMAD R31, R3, UR5, R0 ;  /* 0x00000005031f7c24 */ /* 0x000fc4000f8e0200 */
[----:B------:R-:W-:Y:S01]  /*11570*/  IMAD.WIDE.U32 R36, R3, UR4, R36 ;  /* 0x0000000403247c25 */ /* 0x000fe2000f8e0024 */
[----:B------:R-:W-:Y:S01]  /*11580*/  SHF.R.S32.HI R0, RZ, 0x1f, R21 ;  /* 0x0000001fff007819 */ /* 0x000fe20000011415 */
[----:B------:R-:W-:Y:S02]  /*11590*/  ULDC.64 UR4, c[0x0][0xad8] ;  /* 0x0002b60000047ab9 */ /* 0x000fe40000000a00 */
[----:B------:R-:W-:Y:S01]  /*115a0*/  IMAD R41, R66, 0xc0, R30 ;  /* 0x000000c042297824 */ /* 0x000fe200078e021e */
[----:B------:R-:W-:Y:S01]  /*115b0*/  IADD3 R37, R37, R31, RZ ;  /* 0x0000001f25257210 */ /* 0x000fe20007ffe0ff */
[----:B------:R-:W-:-:S04]  /*115c0*/  IMAD R0, R0, UR4, RZ ;  /* 0x0000000400007c24 */ /* 0x000fc8000f8e02ff */
[C---:B------:R-:W-:Y:S02]  /*115d0*/  IMAD R3, R21.reuse, UR5, R0 ;  /* 0x0000000515037c24 */ /* 0x040fe4000f8e0200 */
[----:B------:R-:W-:Y:S01]  /*115e0*/  IMAD.WIDE.U32 R36, R21, UR4, R36 ;  /* 0x0000000415247c25 */ /* 0x000fe2000f8e0024 */
[----:B------:R-:W-:-:S03]  /*115f0*/  ULDC.64 UR4, c[0x0][0xa80] ;  /* 0x0002a00000047ab9 */ /* 0x000fc60000000a00 */
[----:B------:R-:W-:Y:S01]  /*11600*/  IMAD.IADD R3, R37, 0x1, R3 ;  /* 0x0000000125037824 */ /* 0x000fe200078e0203 */
[C---:B------:R-:W-:Y:S01]  /*11610*/  LEA R32, P0, R36.reuse, UR4, 0x1 ;  /* 0x0000000424207c11 */ /* 0x040fe2000f8008ff */
[----:B------:R-:W-:Y:S01]  /*11620*/  ULDC UR4, c[0x0][0xac8] ;  /* 0x0002b20000047ab9 */ /* 0x000fe20000000800 */
[----:B------:R-:W-:Y:S02]  /*11630*/  VIADD R21, R41, 0x60 ;  /* 0x0000006029157836 */ /* 0x000fe40000000000 */
[----:B------:R-:W-:Y:S01]  /*11640*/  LEA.HI.X R40, R36, UR5, R3, 0x1, P0 ;  /* 0x0000000524287c11 */ /* 0x000fe200080f0c03 */
[----:B0-----:R-:W-:Y:S01]  /*11650*/  SHFL.IDX PT, R38, R32, 0x1, 0x181f ;  /* 0x00381f0020267f89 */ /* 0x001fe200000e0000 */
[----:B------:R-:W-:Y:S01]  /*11660*/  ISETP.GE.AND P0, PT, R29, UR4, PT ;  /* 0x000000041d007c0c */ /* 0x000fe2000bf06270 */
[C---:B------:R-:W-:Y:S02]  /*11670*/  VIADD R3, R41.reuse, 0x30 ;  /* 0x0000003029037836 */ /* 0x040fe40000000000 */
[----:B------:R-:W0:Y:S01]  /*11680*/  SHFL.IDX PT, R36, R32, RZ, 0x181f ;  /* 0x00181fff20247589 */ /* 0x000e2200000e0000 */
[-C--:B------:R-:W-:Y:S01]  /*11690*/  ISETP.GE.OR P3, PT, R41, R20.reuse, P0 ;  /* 0x000000142900720c */ /* 0x080fe20000766670 */
[----:B------:R-:W-:Y:S01]  /*116a0*/  VIADD R0, R2, 0x30820 ;  /* 0x0003082002007836 */ /* 0x000fe20000000000 */
[-C--:B------:R-:W-:Y:S01]  /*116b0*/  ISETP.GE.OR P2, PT, R3, R20.reuse, P0 ;  /* 0x000000140300720c */ /* 0x080fe20000746670 */
[----:B------:R-:W1:Y:S01]  /*116c0*/  SHFL.IDX PT, R31, R40, RZ, 0x181f ;  /* 0x00181fff281f7589 */ /* 0x000e6200000e0000 */
[-C--:B------:R-:W-:Y:S01]  /*116d0*/  ISETP.GE.OR P1, PT, R21, R20.reuse, P0 ;  /* 0x000000141500720c */ /* 0x080fe20000726670 */
[----:B------:R-:W-:Y:S01]  /*116e0*/  VIADD R3, R41, 0x90 ;  /* 0x0000009029037836 */ /* 0x000fe20000000000 */
[----:B------:R-:W-:Y:S01]  /*116f0*/  PRMT R0, RZ, 0x654, R0 ;  /* 0x00000654ff007816 */ /* 0x000fe20000000000 */
[----:B------:R-:W1:Y:S03]  /*11700*/  SHFL.IDX PT, R42, R32, 0x2, 0x181f ;  /* 0x00581f00202a7f89 */ /* 0x000e6600000e0000 */
[----:B------:R0:W-:Y:S01]  /*11710*/  SYNCS.ARRIVE.TRANS64.RED.A1T0 RZ, [R0+URZ], RZ ;  /* 0x000000ff00ff79a7 */ /* 0x0001e2000810043f */
[----:B------:R-:W1:Y:S01]  /*11720*/  SHFL.IDX PT, R37, R40, 0x1, 0x181f ;  /* 0x00381f0028257f89 */ /* 0x000e6200000e0000 */
[----:B------:R-:W-:-:S03]  /*11730*/  ISETP.GE.OR P0, PT, R3, R20, P0 ;  /* 0x000000140300720c */ /* 0x000fc60000706670 */
[----:B------:R-:W1:Y:S04]  /*11740*/  SHFL.IDX PT, R39, R40, 0x2, 0x181f ;  /* 0x00581f0028277f89 */ /* 0x000e6800000e0000 */
[----:B------:R-:W2:Y:S01]  /*11750*/  SHFL.IDX PT, R32, R32, 0x3, 0x181f ;  /* 0x00781f0020207f89 */ /* 0x000ea200000e0000 */
[----:B0-----:R-:W-:-:S03]  /*11760*/  @!P3 LEA R30, P5, R29, R36, 0x1 ;  /* 0x000000241d1eb211 */ /* 0x001fc600078a08ff */
[----:B------:R-:W0:Y:S01]  /*11770*/  SHFL.IDX PT, R40, R40, 0x3, 0x181f ;  /* 0x00781f0028287f89 */ /* 0x000e2200000e0000 */
[C---:B------:R-:W-:Y:S02]  /*11780*/  @!P2 LEA R36, P4, R29.reuse, R38, 0x1 ;  /* 0x000000261d24a211 */ /* 0x040fe400078808ff */
[C-C-:B-1----:R-:W-:Y:S02]  /*11790*/  @!P3 LEA.HI.X R31, R29.reuse, R31, R28.reuse, 0x1, P5 ;  /* 0x0000001f1d1fb211 */ /* 0x142fe400028f0c1c */
[C---:B------:R-:W-:Y:S02]  /*117a0*/  @!P1 LEA R38, P5, R29.reuse, R42, 0x1 ;  /* 0x0000002a1d269211 */ /* 0x040fe400078a08ff */
[C-C-:B------:R-:W-:Y:S02]  /*117b0*/  @!P2 LEA.HI.X R37, R29.reuse, R37, R28.reuse, 0x1, P4 ;  /* 0x000000251d25a211 */ /* 0x140fe400020f0c1c */
[----:B------:R-:W-:Y:S01]  /*117c0*/  @!P1 LEA.HI.X R39, R29, R39, R28, 0x1, P5 ;  /* 0x000000271d279211 */ /* 0x000fe200028f0c1c */
[----:B--2---:R2:W-:Y:S04]  /*117d0*/  @!P3 ST.E.128 desc[UR56][R30.64], R8 ;  /* 0x000000081e00b985 */ /* 0x0045e8000c101d38 */
[----:B---3--:R2:W-:Y:S04]  /*117e0*/  @!P2 ST.E.128 desc[UR56][R36.64], R12 ;  /* 0x0000000c2400a985 */ /* 0x0085e8000c101d38 */
[----:B----4-:R2:W-:Y:S01]  /*117f0*/  @!P1 ST.E.128 desc[UR56][R38.64], R24 ;  /* 0x0000001826009985 */ /* 0x0105e2000c101d38 */
[----:B0-----:R-:W-:Y:S05]  /*11800*/  @P0 BRA `(.L_x_510) ;  /* 0x0000000800580947 */ /* 0x001fea0003800000 */
[----:B--2---:R-:W-:-:S04]  /*11810*/  LEA R8, P0, R29, R32, 0x1 ;  /* 0x000000201d087211 */ /* 0x004fc800078008ff */
[----:B------:R-:W-:-:S05]  /*11820*/  LEA.HI.X R9, R29, R40, R28, 0x1, P0 ;  /* 0x000000281d097211 */ /* 0x000fca00000f0c1c */
[----:B-----5:R3:W-:Y:S01]  /*11830*/  ST.E.128 desc[UR56][R8.64], R4 ;  /* 0x0000000408007985 */ /* 0x0207e2000c101d38 */
[----:B------:R-:W-:Y:S05]  /*11840*/  BRA `(.L_x_510) ;  /* 0x0000000800487947 */ /* 0x000fea0003800000 */
.L_x_508:
[----:B------:R-:W-:Y:S01]  /*11850*/  ULDC.64 UR4, c[0x0][0xc00] ;  /* 0x0003000000047ab9 */ /* 0x000fe20000000a00 */
[----:B------:R-:W-:Y:S01]  /*11860*/  IMAD.MOV.U32 R0, RZ, RZ, RZ ;  /* 0x000000ffff007224 */ /* 0x000fe200078e00ff */
[----:B------:R-:W-:Y:S01]  /*11870*/  ISETP.NE.U32.AND P0, PT, RZ, UR4, PT ;  /* 0x00000004ff007c0c */ /* 0x000fe2000bf05070 */
[----:B------:R-:W0:Y:S01]  /*11880*/  LDC R27, c[0x0][0xbe8] ;  /* 0x0002fa00ff1b7b82 */ /* 0x000e220000000800 */
[----:B------:R-:W-:Y:S02]  /*11890*/  IADD3 R4, P1, R62, UR4, RZ ;  /* 0x000000043e047c10 */ /* 0x000fe4000ff3e0ff */
[----:B------:R-:W-:Y:S02]  /*118a0*/  ISETP.NE.AND.EX P0, PT, RZ, UR5, PT, P0 ;  /* 0x00000005ff007c0c */ /* 0x000fe4000bf05300 */
[----:B------:R-:W-:Y:S01]  /*118b0*/  IADD3.X R5, R64, UR5, RZ, P1, !PT ;  /* 0x0000000540057c10 */ /* 0x000fe20008ffe4ff */
[----:B------:R-:W-:Y:S02]  /*118c0*/  ULDC.64 UR4, c[0x0][0xc08] ;  /* 0x0003020000047ab9 */ /* 0x000fe40000000a00 */
[----:B------:R-:W-:-:S04]  /*118d0*/  ISETP.NE.U32.AND P1, PT, RZ, UR4, PT ;  /* 0x00000004ff007c0c */ /* 0x000fc8000bf25070 */
[----:B------:R-:W-:-:S04]  /*118e0*/  ISETP.NE.AND.EX P1, PT, RZ, UR5, PT, P1 ;  /* 0x00000005ff007c0c */ /* 0x000fc8000bf25310 */
[----:B------:R2:W5:Y:S09]  /*118f0*/  @P0 LDG.E R0, desc[UR56][R4.64] ;  /* 0x0000003804000981 */ /* 0x000572000c1e1900 */
[----:B------:R-:W-:Y:S01]  /*11900*/  @P1 IADD3 R6, P2, R62, UR4, RZ ;  /* 0x000000043e061c10 */ /* 0x000fe2000ff5e0ff */
[----:B------:R-:W-:-:S02]  /*11910*/  ULDC UR4, c[0x0][0xa88] ;  /* 0x0002a20000047ab9 */ /* 0x000fc40000000800 */
[----:B------:R-:W-:Y:S01]  /*11920*/  IMAD.U32 R8, RZ, RZ, UR4 ;  /* 0x00000004ff087e24 */ /* 0x000fe2000f8e00ff */
[----:B------:R-:W-:-:S05]  /*11930*/  @P1 IADD3.X R7, R64, UR5, RZ, P2, !PT ;  /* 0x0000000540071c10 */ /* 0x000fca00097fe4ff */
[----:B------:R2:W5:Y:S01]  /*11940*/  @P1 LDG.E R8, desc[UR56][R6.64] ;  /* 0x0000003806081981 */ /* 0x000562000c1e1900 */
[----:B0-----:R-:W-:Y:S02]  /*11950*/  ISETP.NE.AND P2, PT, R27, 0x1, PT ;  /* 0x000000011b00780c */ /* 0x001fe40003f45270 */
[----:B------:R-:W-:-:S11]  /*11960*/  ISETP.GE.AND P3, PT, R66, 0xc0, PT ;  /* 0x000000c04200780c */ /* 0x000fd60003f66270 */
[----:B------:R-:W0:Y:S01]  /*11970*/  @P2 LDC R31, c[0x0][0xbec] ;  /* 0x0002fb00ff1f2b82 */ /* 0x000e220000000800 */
[----:B--2---:R-:W-:Y:S05]  /*11980*/  @P1 BRA `(.L_x_511) ;  /* 0x0000000000101947 */ /* 0x004fea0003800000 */
[----:B------:R-:W-:Y:S05]  /*11990*/  @!P0 BRA `(.L_x_511) ;  /* 0x00000000000c8947 */ /* 0x000fea0003800000 */
[----:B------:R-:W2:Y:S04]  /*119a0*/  LDG.E R7, desc[UR56][R4.64] ;  /* 0x0000003804077981 */ /* 0x000ea8000c1e1900 */
[----:B-----5:R-:W2:Y:S02]  /*119b0*/  LDG.E R8, desc[UR56][R4.64+0x4] ;  /* 0x0000043804087981 */ /* 0x020ea4000c1e1900 */
[----:B--2---:R-:W-:-:S07]  /*119c0*/  IADD3 R8, -R7, R8, RZ ;  /* 0x0000000807087210 */ /* 0x004fce0007ffe1ff */
.L_x_511:
[----:B------:R-:W2:Y:S04]  /*119d0*/  LDL R14, [R1+0x94] ;  /* 0x00009400010e7983 */ /* 0x000ea80000100800 */
[----:B------:R3:W5:Y:S01]  /*119e0*/  LDL R26, [R1+0x9c] ;  /* 0x00009c00011a7983 */ /* 0x0007620000100800 */
[----:B------:R-:W-:Y:S01]  /*119f0*/  BSSY B1, `(.L_x_512) ;  /* 0x000002e000017945 */ /* 0x000fe20003800000 */
[----:B------:R-:W-:Y:S02]  /*11a00*/  SEL R15, R65, RZ, !P0 ;  /* 0x000000ff410f7207 */ /* 0x000fe40004000000 */
[----:B------:R-:W-:Y:S02]  /*11a10*/  SEL R24, R24, RZ, !P0 ;  /* 0x000000ff18187207 */ /* 0x000fe40004000000 */
[----:B-----5:R-:W-:-:S02]  /*11a20*/  SHF.R.S32.HI R13, RZ, 0x1f, R0 ;  /* 0x0000001fff0d7819 */ /* 0x020fc40000011400 */
[----:B--2---:R-:W-:Y:S01]  /*11a30*/  SHF.R.S32.HI R12, RZ, 0x1f, R14 ;  /* 0x0000001fff0c7819 */ /* 0x004fe2000001140e */
[----:B---3--:R-:W-:Y:S06]  /*11a40*/  @P3 BRA `(.L_x_513) ;  /* 0x0000000000a03947 */ /* 0x008fec0003800000 */
[----:B------:R-:W2:Y:S01]  /*11a50*/  S2R R4, SR_TID.X ;  /* 0x0000000000047919 */ /* 0x000ea20000002100 */
[----:B------:R-:W3:Y:S02]  /*11a60*/  LDC R11, c[0x0][0xbe8] ;  /* 0x0002fa00ff0b7b82 */ /* 0x000ee40000000800 */
[----:B---3--:R-:W-:Y:S02]  /*11a70*/  IMAD R5, R8, R11, RZ ;  /* 0x0000000b08057224 */ /* 0x008fe400078e02ff */
[----:B--2---:R-:W-:-:S04]  /*11a80*/  IMAD R4, R26, 0xc0, R4 ;  /* 0x000000c01a047824 */ /* 0x004fc800078e0204 */
[----:B-1----:R-:W-:-:S05]  /*11a90*/  VIADD R10, R4, 0xffffff80 ;  /* 0xffffff80040a7836 */ /* 0x002fca0000000000 */
[----:B------:R-:W-:-:S13]  /*11aa0*/  ISETP.GE.AND P0, PT, R10, R5, PT ;  /* 0x000000050a00720c */ /* 0x000fda0003f06270 */
[----:B------:R-:W-:Y:S05]  /*11ab0*/  @P0 BRA `(.L_x_513) ;  /* 0x0000000000840947 */ /* 0x000fea0003800000 */
[----:B------:R-:W-:Y:S01]  /*11ac0*/  ISETP.NE.AND P0, PT, R11, 0x1, PT ;  /* 0x000000010b00780c */ /* 0x000fe20003f05270 */
[----:B------:R-:W-:Y:S01]  /*11ad0*/  ULDC.64 UR4, c[0x0][0xb90] ;  /* 0x0002e40000047ab9 */ /* 0x000fe20000000a00 */
[----:B------:R-:W-:Y:S02]  /*11ae0*/  IMAD.MOV.U32 R4, RZ, RZ, R0 ;  /* 0x000000ffff047224 */ /* 0x000fe400078e0000 */
[----:B------:R-:W-:Y:S02]  /*11af0*/  IMAD R9, R12, UR4, RZ ;  /* 0x000000040c097c24 */ /* 0x000fe4000f8e02ff */
[----:B------:R-:W-:Y:S02]  /*11b00*/  IMAD.MOV.U32 R5, RZ, RZ, R13 ;  /* 0x000000ffff057224 */ /* 0x000fe400078e000d */
[----:B------:R-:W-:Y:S02]  /*11b10*/  IMAD.MOV.U32 R7, RZ, RZ, R10 ;  /* 0x000000ffff077224 */ /* 0x000fe400078e000a */
[----:B------:R-:W-:-:S03]  /*11b20*/  IMAD.WIDE.U32 R4, R14, UR4, R4 ;  /* 0x000000040e047c25 */ /* 0x000fc6000f8e0004 */
[----:B------:R-:W1:Y:S01]  /*11b30*/  @P0 LDC R21, c[0x0][0xbec] ;  /* 0x0002fb00ff150b82 */ /* 0x000e620000000800 */
[----:B------:R-:W-:Y:S01]  /*11b40*/  IMAD R9, R14, UR5, R9 ;  /* 0x000000050e097c24 */ /* 0x000fe2000f8e0209 */
[----:B------:R-:W-:-:S03]  /*11b50*/  ULDC.64 UR4, c[0x0][0xb98] ;  /* 0x0002e60000047ab9 */ /* 0x000fc60000000a00 */
[----:B------:R-:W-:-:S03]  /*11b60*/  IMAD.IADD R5, R5, 0x1, R9 ;  /* 0x0000000105057824 */ /* 0x000fc600078e0209 */
[----:B------:R-:W2:Y:S01]  /*11b70*/  @P0 LDC R25, c[0x0][0xbf0] ;  /* 0x0002fc00ff190b82 */ /* 0x000ea20000000800 */
[----:B------:R-:W-:-:S04]  /*11b80*/  IMAD.WIDE.U32 R4, R15, UR4, R4 ;  /* 0x000000040f047c25 */ /* 0x000fc8000f8e0004 */
[----:B-1----:R-:W-:-:S05]  /*11b90*/  @P0 IMAD.HI.U32 R6, R10, R21, RZ ;  /* 0x000000150a060227 */ /* 0x002fca00078e00ff */
[----:B--2---:R-:W-:Y:S01]  /*11ba0*/  @P0 SHF.R.U32.HI R7, RZ, R25, R6 ;  /* 0x00000019ff070219 */ /* 0x004fe20000011606 */
[----:B------:R-:W-:-:S03]  /*11bb0*/  IMAD R6, R24, UR4, RZ ;  /* 0x0000000418067c24 */ /* 0x000fc6000f8e02ff */
[----:B------:R-:W-:Y:S01]  /*11bc0*/  IADD3 R4, P0, R7, R4, RZ ;  /* 0x0000000407047210 */ /* 0x000fe20007f1e0ff */
[----:B------:R-:W-:-:S04]  /*11bd0*/  IMAD.MOV R9, RZ, RZ, -R7 ;  /* 0x000000ffff097224 */ /* 0x000fc800078e0a07 */
[----:B------:R-:W-:Y:S01]  /*11be0*/  IMAD R9, R11, R9, R10 ;  /* 0x000000090b097224 */ /* 0x000fe200078e020a */
[----:B------:R-:W-:Y:S01]  /*11bf0*/  SHF.R.S32.HI R11, RZ, 0x1f, R7 ;  /* 0x0000001fff0b7819 */ /* 0x000fe20000011407 */
[----:B------:R-:W-:Y:S01]  /*11c00*/  IMAD R10, R15, UR5, R6 ;  /* 0x000000050f0a7c24 */ /* 0x000fe2000f8e0206 */
[----:B------:R-:W-:Y:S02]  /*11c10*/  ULDC.64 UR4, c[0x0][0xb88] ;  /* 0x0002e20000047ab9 */ /* 0x000fe40000000a00 */
[----:B------:R-:W-:Y:S02]  /*11c20*/  SHF.R.S32.HI R6, RZ, 0x1f, R9 ;  /* 0x0000001fff067819 */ /* 0x000fe40000011409 */
[----:B------:R-:W-:-:S03]  /*11c30*/  IADD3.X R5, R11, R5, R10, P0, !PT ;  /* 0x000000050b057210 */ /* 0x000fc600007fe40a */
[----:B------:R-:W-:Y:S02]  /*11c40*/  IMAD R6, R6, UR4, RZ ;  /* 0x0000000406067c24 */ /* 0x000fe4000f8e02ff */
[----:B------:R-:W-:-:S04]  /*11c50*/  IMAD.WIDE.U32 R4, R9, UR4, R4 ;  /* 0x0000000409047c25 */ /* 0x000fc8000f8e0004 */
[----:B------:R-:W-:Y:S01]  /*11c60*/  IMAD R7, R9, UR5, R6 ;  /* 0x0000000509077c24 */ /* 0x000fe2000f8e0206 */
[----:B------:R-:W-:Y:S02]  /*11c70*/  ULDC.64 UR4, c[0x0][0xb50] ;  /* 0x0002d40000047ab9 */ /* 0x000fe40000000a00 */
[----:B------:R-:W-:Y:S01]  /*11c80*/  LEA R6, P0, R4, UR4, 0x2 ;  /* 0x0000000404067c11 */ /* 0x000fe2000f8010ff */
[----:B------:R-:W-:-:S05]  /*11c90*/  IMAD.IADD R5, R5, 0x1, R7 ;  /* 0x0000000105057824 */ /* 0x000fca00078e0207 */
[----:B------:R-:W-:Y:S02]  /*11ca0*/  LEA.HI.X R7, R4, UR5, R5, 0x2, P0 ;  /* 0x0000000504077c11 */ /* 0x000fe400080f1405 */
[----:B------:R-:W-:-:S05]  /*11cb0*/  MOV R5, 0xff800000 ;  /* 0xff80000000057802 */ /* 0x000fca0000000f00 */
[----:B------:R2:W-:Y:S02]  /*11cc0*/  STG.E desc[UR56][R6.64], R5 ;  /* 0x0000000506007986 */ /* 0x0005e4000c101938 */
.L_x_513:
[----:B------:R-:W-:Y:S05]  /*11cd0*/  BSYNC B1 ;  /* 0x0000000000017941 */ /* 0x000fea0003800000 */
.L_x_512:
[----:B-1----:R-:W1:Y:S01]  /*11ce0*/  @P2 LDC R9, c[0x0][0xbf0] ;  /* 0x0002fc00ff092b82 */ /* 0x002e620000000800 */
[----:B------:R-:W-:Y:S01]  /*11cf0*/  ULDC.64 UR4, c[0x0][0xaa0] ;  /* 0x0002a80000047ab9 */ /* 0x000fe20000000a00 */
[----:B------:R-:W-:Y:S01]  /*11d00*/  IMAD R3, R3, 0x30, R30 ;  /* 0x0000003003037824 */ /* 0x000fe200078e021e */
[----:B------:R-:W-:Y:S01]  /*11d10*/  ULDC.64 UR6, c[0x0][0xa80] ;  /* 0x0002a00000067ab9 */ /* 0x000fe20000000a00 */
[----:B--2---:R-:W-:Y:S02]  /*11d20*/  IMAD R5, R13, UR4, RZ ;  /* 0x000000040d057c24 */ /* 0x004fe4000f8e02ff */
[----:B------:R-:W-:Y:S02]  /*11d30*/  IMAD R10, R26, 0xc0, R3 ;  /* 0x000000c01a0a7824 */ /* 0x000fe400078e0203 */
[C---:B------:R-:W-:Y:S02]  /*11d40*/  IMAD R7, R0.reuse, UR5, R5 ;  /* 0x0000000500077c24 */ /* 0x040fe4000f8e0205 */
[----:B------:R-:W-:Y:S01]  /*11d50*/  IMAD.WIDE.U32 R4, R0, UR4, RZ ;  /* 0x0000000400047c25 */ /* 0x000fe2000f8e00ff */
[----:B------:R-:W-:-:S03]  /*11d60*/  ULDC.64 UR4, c[0x0][0xae8] ;  /* 0x0002ba0000047ab9 */ /* 0x000fc60000000a00 */
[----:B------:R-:W-:Y:S02]  /*11d70*/  IMAD R0, R12, UR4, RZ ;  /* 0x000000040c007c24 */ /* 0x000fe4000f8e02ff */
[----:B------:R-:W-:Y:S02]  /*11d80*/  IMAD.IADD R5, R5, 0x1, R7 ;  /* 0x0000000105057824 */ /* 0x000fe400078e0207 */
[----:B------:R-:W-:Y:S02]  /*11d90*/  IMAD R7, R14, UR5, R0 ;  /* 0x000000050e077c24 */ /* 0x000fe4000f8e0200 */
[----:B0-----:R-:W-:-:S04]  /*11da0*/  @P2 IMAD.HI.U32 R0, R10, R31, RZ ;  /* 0x0000001f0a002227 */ /* 0x001fc800078e00ff */
[----:B------:R-:W-:Y:S01]  /*11db0*/  IMAD.MOV.U32 R3, RZ, RZ, R10 ;  /* 0x000000ffff037224 */ /* 0x000fe200078e000a */
[----:B-1----:R-:W-:Y:S01]  /*11dc0*/  @P2 SHF.R.U32.HI R3, RZ, R9, R0 ;  /* 0x00000009ff032219 */ /* 0x002fe20000011600 */
[----:B------:R-:W-:Y:S01]  /*11dd0*/  IMAD.WIDE.U32 R4, R14, UR4, R4 ;  /* 0x000000040e047c25 */ /* 0x000fe2000f8e0004 */
[----:B------:R-:W-:Y:S02]  /*11de0*/  ULDC.64 UR4, c[0x0][0xaf0] ;  /* 0x0002bc0000047ab9 */ /* 0x000fe40000000a00 */
[----:B------:R-:W-:Y:S01]  /*11df0*/  SHF.R.S32.HI R0, RZ, 0x1f, R3 ;  /* 0x0000001fff007819 */ /* 0x000fe20000011403 */
[----:B------:R-:W-:Y:S02]  /*11e00*/  IMAD.IADD R5, R5, 0x1, R7 ;  /* 0x0000000105057824 */ /* 0x000fe400078e0207 */
[----:B------:R-:W-:Y:S02]  /*11e10*/  IMAD R6, R24, UR4, RZ ;  /* 0x0000000418067c24 */ /* 0x000fe4000f8e02ff */
[----:B------:R-:W-:-:S02]  /*11e20*/  IMAD.MOV R21, RZ, RZ, -R3 ;  /* 0x000000ffff157224 */ /* 0x000fc400078e0a03 */
[C---:B------:R-:W-:Y:S02]  /*11e30*/  IMAD R7, R15.reuse, UR5, R6 ;  /* 0x000000050f077c24 */ /* 0x040fe4000f8e0206 */
[----:B------:R-:W-:Y:S01]  /*11e40*/  IMAD.WIDE.U32 R4, R15, UR4, R4 ;  /* 0x000000040f047c25 */ /* 0x000fe2000f8e0004 */
[----:B------:R-:W-:-:S03]  /*11e50*/  ULDC.64 UR4, c[0x0][0xae0] ;  /* 0x0002b80000047ab9 */ /* 0x000fc60000000a00 */
[----:B------:R-:W-:Y:S02]  /*11e60*/  IMAD R21, R27, R21, R10 ;  /* 0x000000151b157224 */ /* 0x000fe400078e020a */
[----:B------:R-:W-:Y:S02]  /*11e70*/  IMAD R6, R0, UR4, RZ ;  /* 0x0000000400067c24 */ /* 0x000fe4000f8e02ff */
[----:B------:R-:W-:Y:S01]  /*11e80*/  IMAD.IADD R5, R5, 0x1, R7 ;  /* 0x0000000105057824 */ /* 0x000fe200078e0207 */
[----:B------:R-:W-:Y:S01]  /*11e90*/  SHF.R.S32.HI R0, RZ, 0x1f, R21 ;  /* 0x0000001fff007819 */ /* 0x000fe20000011415 */
[C---:B------:R-:W-:Y:S02]  /*11ea0*/  IMAD R7, R3.reuse, UR5, R6 ;  /* 0x0000000503077c24 */ /* 0x040fe4000f8e0206 */
[----:B------:R-:W-:Y:S01]  /*11eb0*/  IMAD.WIDE.U32 R4, R3, UR4, R4 ;  /* 0x0000000403047c25 */ /* 0x000fe2000f8e0004 */
[----:B------:R-:W-:-:S03]  /*11ec0*/  ULDC.64 UR4, c[0x0][0xad8] ;  /* 0x0002b60000047ab9 */ /* 0x000fc60000000a00 */
[----:B------:R-:W-:Y:S02]  /*11ed0*/  IMAD R0, R0, UR4, RZ ;  /* 0x0000000400007c24 */ /* 0x000fe4000f8e02ff */
[----:B------:R-:W-:Y:S02]  /*11ee0*/  IMAD.IADD R5, R5, 0x1, R7 ;  /* 0x0000000105057824 */ /* 0x000fe400078e0207 */
[C---:B------:R-:W-:Y:S02]  /*11ef0*/  IMAD R3, R21.reuse, UR5, R0 ;  /* 0x0000000515037c24 */ /* 0x040fe4000f8e0200 */
[----:B------:R-:W-:Y:S01]  /*11f00*/  IMAD.WIDE.U32 R20, R21, UR4, R4 ;  /* 0x0000000415147c25 */ /* 0x000fe2000f8e0004 */
[----:B------:R-:W-:Y:S02]  /*11f10*/  ULDC UR4, c[0x0][0xac8] ;  /* 0x0002b20000047ab9 */ /* 0x000fe40000000800 */
[----:B------:R-:W-:Y:S01]  /*11f20*/  ISETP.GE.AND P0, PT, R29, UR4, PT ;  /* 0x000000041d007c0c */ /* 0x000fe2000bf06270 */
[----:B------:R-:W-:Y:S01]  /*11f30*/  IMAD.IADD R3, R21, 0x1, R3 ;  /* 0x0000000115037824 */ /* 0x000fe200078e0203 */
[----:B------:R-:W-:Y:S01]  /*11f40*/  LEA R7, P1, R20, UR6, 0x1 ;  /* 0x0000000614077c11 */ /* 0x000fe2000f8208ff */
[----:B------:R-:W-:-:S03]  /*11f50*/  UMOV UR4, 0xffffffff ;  /* 0xffffffff00047882 */ /* 0x000fc60000000000 */
[----:B------:R-:W-:Y:S01]  /*11f60*/  LEA.HI.X R20, R20, UR7, R3, 0x1, P1 ;  /* 0x0000000714147c11 */ /* 0x000fe200088f0c03 */
[----:B------:R-:W-:Y:S08]  /*11f70*/  BRA.DIV UR4, `(.L_x_514) ;  /* 0x0000006a04f87947 */ /* 0x000ff0000b800000 */
[----:B------:R-:W0:Y:S01]  /*11f80*/  SHFL.IDX PT, R3, R7, RZ, 0x181f ;  /* 0x00181fff07037589 */ /* 0x000e2200000e0000 */
[----:B------:R-:W-:Y:S02]  /*11f90*/  IMAD R21, R8, R27, RZ ;  /* 0x0000001b08157224 */ /* 0x000fe400078e02ff */
[----:B------:R-:W-:Y:S01]  /*11fa0*/  IMAD R24, R26, 0xc0, R30 ;  /* 0x000000c01a187824 */ /* 0x000fe200078e021e */
[----:B------:R-:W1:Y:S03]  /*11fb0*/  SHFL.IDX PT, R0, R20, RZ, 0x181f ;  /* 0x00181fff14007589 */ /* 0x000e6600000e0000 */
[C---:B------:R-:W-:Y:S01]  /*11fc0*/  VIADD R10, R24.reuse, 0x60 ;  /* 0x00000060180a7836 */ /* 0x040fe20000000000 */
[----:B------:R-:W2:Y:S01]  /*11fd0*/  SHFL.IDX PT, R5, R7, 0x1, 0x181f ;  /* 0x00381f0007057f89 */ /* 0x000ea200000e0000 */
[CC--:B------:R-:W-:Y:S02]  /*11fe0*/  ISETP.GE.OR P2, PT, R24.reuse, R21.reuse, P0 ;  /* 0x000000151800720c */ /* 0x0c0fe40000746670 */
[----:B------:R-:W-:Y:S01]  /*11ff0*/  IADD3 R8, R24, 0x30, RZ ;  /* 0x0000003018087810 */ /* 0x000fe20007ffe0ff */
[----:B------:R-:W3:Y:S01]  /*12000*/  SHFL.IDX PT, R14, R7, 0x2, 0x181f ;  /* 0x00581f00070e7f89 */ /* 0x000ee200000e0000 */
[----:B------:R-:W-:-:S02]  /*12010*/  ISETP.GE.OR P4, PT, R10, R21, P0 ;  /* 0x000000150a00720c */ /* 0x000fc40000786670 */
[----:B------:R-:W-:Y:S01]  /*12020*/  ISETP.GE.OR P3, PT, R8, R21, P0 ;  /* 0x000000150800720c */ /* 0x000fe20000766670 */
[----:B------:R-:W4:Y:S04]  /*12030*/  SHFL.IDX PT, R4, R20, 0x1, 0x181f ;  /* 0x00381f0014047f89 */ /* 0x000f2800000e0000 */
[----:B------:R-:W5:Y:S02]  /*12040*/  SHFL.IDX PT, R6, R20, 0x2, 0x181f ;  /* 0x00581f0014067f89 */ /* 0x000f6400000e0000 */
[----:B0-----:R-:W-:-:S04]  /*12050*/  @!P2 LEA R10, P5, R29, R3, 0x1 ;  /* 0x000000031d0aa211 */ /* 0x001fc800078a08ff */
[C---:B-1----:R-:W-:Y:S02]  /*12060*/  @!P2 LEA.HI.X R3, R29.reuse, R0, R28, 0x1, P5 ;  /* 0x000000001d03a211 */ /* 0x042fe400028f0c1c */
[----:B------:R0:W1:Y:S01]  /*12070*/  SHFL.IDX PT, R0, R20, 0x3, 0x181f ;  /* 0x00781f0014007f89 */ /* 0x00006200000e0000 */
[C---:B--2---:R-:W-:Y:S02]  /*12080*/  @!P3 LEA R8, P1, R29.reuse, R5, 0x1 ;  /* 0x000000051d08b211 */ /* 0x044fe400078208ff */
[----:B------:R-:W-:Y:S01]  /*12090*/  @!P2 IMAD.MOV.U32 R11, RZ, RZ, R3 ;  /* 0x000000ffff0ba224 */ /* 0x000fe200078e0003 */
[----:B---3--:R-:W-:-:S04]  /*120a0*/  @!P4 LEA R25, P5, R29, R14, 0x1 ;  /* 0x0000000e1d19c211 */ /* 0x008fc800078a08ff */
[----:B------:R0:W-:Y:S01]  /*120b0*/  @!P2 ST.E.128 desc[UR56][R10.64], RZ ;  /* 0x000000ff0a00a985 */ /* 0x0001e2000c101d38 */
[C-C-:B----4-:R-:W-:Y:S01]  /*120c0*/  @!P3 LEA.HI.X R9, R29.reuse, R4, R28.reuse, 0x1, P1 ;  /* 0x000000041d09b211 */ /* 0x150fe200008f0c1c */
[----:B------:R-:W-:Y:S02]  /*120d0*/  @!P4 IMAD.MOV.U32 R4, RZ, RZ, R25 ;  /* 0x000000ffff04c224 */ /* 0x000fe400078e0019 */
[----:B------:R0:W2:Y:S01]  /*120e0*/  SHFL.IDX PT, R14, R7, 0x3, 0x181f ;  /* 0x00781f00070e7f89 */ /* 0x0000a200000e0000 */
[----:B-----5:R-:W-:-:S03]  /*120f0*/  @!P4 LEA.HI.X R5, R29, R6, R28, 0x1, P5 ;  /* 0x000000061d05c211 */ /* 0x020fc600028f0c1c */
[----:B------:R0:W-:Y:S04]  /*12100*/  @!P3 ST.E.128 desc[UR56][R8.64], RZ ;  /* 0x000000ff0800b985 */ /* 0x0001e8000c101d38 */
[----:B------:R0:W-:Y:S02]  /*12110*/  @!P4 ST.E.128 desc[UR56][R4.64], RZ ;  /* 0x000000ff0400c985 */ /* 0x0001e4000c101d38 */
.L_x_687:
[----:B------:R-:W-:-:S05]  /*12120*/  VIADD R24, R24, 0x90 ;  /* 0x0000009018187836 */ /* 0x000fca0000000000 */
[----:B------:R-:W-:-:S13]  /*12130*/  ISETP.GE.OR P0, PT, R24, R21, P0 ;  /* 0x000000151800720c */ /* 0x000fda0000706670 */
[----:B--2---:R-:W-:-:S04]  /*12140*/  @!P0 LEA R14, P1, R29, R14, 0x1 ;  /* 0x0000000e1d0e8211 */ /* 0x004fc800078208ff */
[----:B-1----:R-:W-:-:S05]  /*12150*/  @!P0 LEA.HI.X R15, R29, R0, R28, 0x1, P1 ;  /* 0x000000001d0f8211 */ /* 0x002fca00008f0c1c */
[----:B------:R1:W-:Y:S04]  /*12160*/  @!P0 ST.E.128 desc[UR56][R14.64], RZ ;  /* 0x000000ff0e008985 */ /* 0x0003e8000c101d38 */
.L_x_510:
[----:B------:R-:W-:Y:S05]  /*12170*/  BSYNC B0 ;  /* 0x0000000000007941 */ /* 0x000fea0003800000 */
.L_x_507:
[----:B------:R-:W-:Y:S02]  /*12180*/  ULDC UR4, c[0x0][0xc3c] ;  /* 0x00030f0000047ab9 */ /* 0x000fe40000000800 */
[----:B------:R-:W-:-:S13]  /*12190*/  ISETP.GE.AND P0, PT, R35, UR4, PT ;  /* 0x0000000423007c0c */ /* 0x000fda000bf06270 */
[----:B------:R-:W-:Y:S05]  /*121a0*/  @!P0 BRA `(.L_x_515) ;  /* 0xfffffef000148947 */ /* 0x000fea000383ffff */
[----:B------:R-:W-:Y:S05]  /*121b0*/  BRA `(.L_x_396) ;  /* 0x0000006000787947 */ /* 0x000fea0003800000 */
.L_x_394:
[----:B------:R-:W-:-:S08]  /*121c0*/  NOP ;  /* 0x0000000000007918 */ /* 0x000fd00000000000 */
[----:B--2---:R-:W0:-:S00]  /*121d0*/  USETMAXREG.DEALLOC.CTAPOOL 0x20 ;  /* 0x00000020000079c8 */ /* 0x004e0000080e0500 */
[----:B0-----:R-:W2:Y:S01]  /*121e0*/  LDL.LU R2, [R1] ;  /* 0x0000000001027983 */ /* 0x001ea20000300800 */
[----:B------:R-:W-:-:S06]  /*121f0*/  LOP3.LUT R0, R0, 0x3, RZ, 0xc0, !PT ;  /* 0x0000000300007812 */ /* 0x000fcc00078ec0ff */
[----:B------:R-:W0:Y:S02]  /*12200*/  SHFL.IDX PT, R0, R0, RZ, 0x1f ;  /* 0x00001fff00007589 */ /* 0x000e2400000e0000 */
[----:B0-----:R-:W-:Y:S01]  /*12210*/  ISETP.NE.AND P0, PT, R0, RZ, PT ;  /* 0x000000ff0000720c */ /* 0x001fe20003f05270 */
[----:B------:R-:W-:Y:S01]  /*12220*/  IMAD.MOV.U32 R0, RZ, RZ, RZ ;  /* 0x000000ffff007224 */ /* 0x000fe200078e00ff */
[----:B--2---:R-:W-:-:S11]  /*12230*/  LOP3.LUT R2, R2, 0xfffffffd, RZ, 0xc0, !PT ;  /* 0xfffffffd02027812 */ /* 0x004fd600078ec0ff */
[----:B------:R-:W-:-:S05]  /*12240*/  @P0 LOP3.LUT R2, R2, 0x2, RZ, 0xfc, !PT ;  /* 0x0000000202020812 */ /* 0x000fca00078efcff */
[----:B------:R0:W-:Y:S01]  /*12250*/  STL [R1], R2 ;  /* 0x0000000201007387 */ /* 0x0001e20000100800 */
        /* <DEDUP_REMOVED lines=8> */
.L_x_516:
        /* <DEDUP_REMOVED lines=38> */
[----:B------:R-:W-:Y:S01]  /*12540*/  IMAD.MOV.U32 R4, RZ, RZ, R3 ;  /* 0x000000ffff047224 */ /* 0x000fe200078e0003 */
[----:B------:R-:W-:Y:S01]  /*12550*/  UMOV UR4, URZ ;  /* 0x0000003f00047c82 */ /* 0x000fe20008000000 */
[----:B------:R-:W-:Y:S01]  /*12560*/  ULDC UR7, c[0x0][0xc3c] ;  /* 0x00030f0000077ab9 */ /* 0x000fe20000000800 */
[----:B------:R-:W-:-:S05]  /*12570*/  ULDC UR5, c[0x0][0xc38] ;  /* 0x00030e0000057ab9 */ /* 0x000fca0000000800 */
.L_x_522:
[----:B------:R-:W-:Y:S01]  /*12580*/  UIADD3 UR4, UR4, 0x1f, URZ ;  /* 0x0000001f04047890 */ /* 0x000fe2000fffe03f */
[----:B------:R-:W-:-:S05]  /*12590*/  IMAD.U32 R19, RZ, RZ, UR7 ;  /* 0x00000007ff137e24 */ /* 0x000fca000f8e00ff */
[----:B0-----:R-:W-:-:S13]  /*125a0*/  ISETP.LE.AND P6, PT, R6, UR4, PT ;  /* 0x0000000406007c0c */ /* 0x001fda000bfc3270 */
[----:B------:R-:W-:Y:S05]  /*125b0*/  @P6 BRA `(.L_x_519) ;  /* 0x0000000400246947 */ /* 0x000fea0003800000 */
[----:B------:R-:W-:Y:S01]  /*125c0*/  VIADD R7, R5, UR4 ;  /* 0x0000000405077c36 */ /* 0x000fe20008000000 */
[----:B------:R-:W-:Y:S01]  /*125d0*/  BSSY B0, `(.L_x_520) ;  /* 0x0000007000007945 */ /* 0x000fe20003800000 */
[----:B------:R-:W-:-:S03]  /*125e0*/  MOV R0, RZ ;  /* 0x000000ff00007202 */ /* 0x000fc60000000f00 */
[----:B------:R-:W-:-:S13]  /*125f0*/  ISETP.GE.OR P6, PT, R7, R6, !P0 ;  /* 0x000000060700720c */ /* 0x000fda00047c6670 */
[----:B------:R-:W-:Y:S05]  /*12600*/  @P6 BRA `(.L_x_521) ;  /* 0x00000000000c6947 */ /* 0x000fea0003800000 */
[----:B------:R-:W0:Y:S02]  /*12610*/  LDC.64 R2, c[0x0][0xc80] ;  /* 0x00032000ff027b82 */ /* 0x000e240000000a00 */
[----:B0-----:R-:W-:-:S05]  /*12620*/  IMAD.WIDE R2, R7, 0x4, R2 ;  /* 0x0000000407027825 */ /* 0x001fca00078e0202 */
[----:B------:R0:W5:Y:S02]  /*12630*/  LDG.E R0, desc[UR56][R2.64] ;  /* 0x0000003802007981 */ /* 0x000164000c1e1900 */
.L_x_521:
[----:B------:R-:W-:Y:S05]  /*12640*/  BSYNC B0 ;  /* 0x0000000000007941 */ /* 0x000fea0003800000 */
.L_x_520:
[----:B0----5:R-:W0:Y:S02]  /*12650*/  SHFL.UP PT, R2, R0, 0x1, RZ ;  /* 0x0420000000027989 */ /* 0x021e2400000e00ff */
        /* <DEDUP_REMOVED lines=20> */
.L_x_518:
[----:B------:R-:W-:-:S05]  /*127a0*/  IADD3 R9, -R3, R4, RZ ;  /* 0x0000000403097210 */ /* 0x000fca0007ffe1ff */
        /* <DEDUP_REMOVED lines=9> */
[----:B0-----:R-:W-:-:S06]  /*12840*/  VIADD R2, R8, 0xffffffe ;  /* 0x0ffffffe08027836 */ /* 0x001fcc0000000000 */
[----:B------:R0:W1:Y:S01]  /*12850*/  F2I.FTZ.U32.TRUNC.NTZ R3, R2 ;  /* 0x0000000200037305 */ /* 0x000062000021f000 */
[----:B------:R-:W-:Y:S05]  /*12860*/  @!P0 BRA `(.L_x_523) ;  /* 0x0000000000088947 */ /* 0x000fea0003800000 */
[----:B------:R-:W-:-:S06]  /*12870*/  VIADD R16, R19, 0xffffffff ;  /* 0xffffffff13107836 */ /* 0x000fcc0000000000 */
[----:B------:R2:W3:Y:S02]  /*12880*/  SHFL.IDX PT, R16, R7, R16, 0x1f ;  /* 0x00001f1007107589 */ /* 0x0004e400000e0000 */
.L_x_523:
[----:B---3--:R-:W-:Y:S01]  /*12890*/  IMAD R16, R16, UR5, R9 ;  /* 0x0000000510107c24 */ /* 0x008fe2000f8e0209 */
[----:B0-----:R-:W-:Y:S01]  /*128a0*/  IABS R2, R0 ;  /* 0x0000000000027213 */ /* 0x001fe20000000000 */
[----:B-12---:R-:W-:Y:S02]  /*128b0*/  IMAD.MOV R7, RZ, RZ, -R3 ;  /* 0x000000ffff077224 */ /* 0x006fe400078e0a03 */
[----:B------:R-:W-:Y:S01]  /*128c0*/  VIADD R19, R19, UR4 ;  /* 0x0000000413137c36 */ /* 0x000fe20008000000 */
[----:B------:R-:W-:Y:S01]  /*128d0*/  IADD3 R9, -R16, UR6, RZ ;  /* 0x0000000610097c10 */ /* 0x000fe2000fffe1ff */
[----:B------:R-:W-:Y:S02]  /*128e0*/  IMAD.MOV R8, RZ, RZ, -R2 ;  /* 0x000000ffff087224 */ /* 0x000fe400078e0a02 */
[----:B------:R-:W-:Y:S01]  /*128f0*/  IMAD R7, R7, R4, RZ ;  /* 0x0000000407077224 */ /* 0x000fe200078e02ff */
[----:B------:R-:W-:Y:S01]  /*12900*/  IABS R6, R9 ;  /* 0x0000000900067213 */ /* 0x000fe20000000000 */
[----:B------:R-:W-:-:S04]  /*12910*/  IMAD.MOV.U32 R2, RZ, RZ, RZ ;  /* 0x000000ffff027224 */ /* 0x000fc800078e00ff */
[----:B------:R-:W-:-:S04]  /*12920*/  IMAD.HI.U32 R2, R3, R7, R2 ;  /* 0x0000000703027227 */ /* 0x000fc800078e0002 */
[----:B------:R-:W-:Y:S02]  /*12930*/  IMAD.MOV.U32 R3, RZ, RZ, R6 ;  /* 0x000000ffff037224 */ /* 0x000fe400078e0006 */
[----:B------:R-:W-:Y:S02]  /*12940*/  IMAD.MOV.U32 R6, RZ, RZ, R8 ;  /* 0x000000ffff067224 */ /* 0x000fe400078e0008 */
[----:B------:R-:W-:-:S04]  /*12950*/  IMAD.HI.U32 R2, R2, R3, RZ ;  /* 0x0000000302027227 */ /* 0x000fc800078e00ff */
[----:B------:R-:W-:-:S05]  /*12960*/  IMAD R3, R2, R6, R3 ;  /* 0x0000000602037224 */ /* 0x000fca00078e0203 */
[----:B------:R-:W-:-:S13]  /*12970*/  ISETP.GT.U32.AND P1, PT, R4, R3, PT ;  /* 0x000000030400720c */ /* 0x000fda0003f24070 */
[-C--:B------:R-:W-:Y:S01]  /*12980*/  @!P1 IADD3 R3, R3, -R4.reuse, RZ ;  /* 0x8000000403039210 */ /* 0x080fe20007ffe0ff */
        /* <DEDUP_REMOVED lines=12> */
.L_x_519:
[----:B------:R-:W-:Y:S01]  /*12a50*/  IMAD.MOV.U32 R17, RZ, RZ, RZ ;  /* 0x000000ffff117224 */ /* 0x000fe200078e00ff */
[----:B------:R-:W-:Y:S01]  /*12a60*/  MOV R16, UR6 ;  /* 0x0000000600107c02 */ /* 0x000fe20008000f00 */
[----:B------:R-:W-:-:S07]  /*12a70*/  IMAD.MOV.U32 R18, RZ, RZ, RZ ;  /* 0x000000ffff127224 */ /* 0x000fce00078e00ff */
.L_x_524:
[----:B------:R-:W-:-:S13]  /*12a80*/  ISETP.NE.AND P0, PT, R5, RZ, PT ;  /* 0x000000ff0500720c */ /* 0x000fda0003f05270 */
[----:B------:R-:W0:Y:S01]  /*12a90*/  @!P0 S2R R3, SR_CgaCtaId ;  /* 0x0000000000038919 */ /* 0x000e220000008800 */
[----:B------:R-:W-:-:S04]  /*12aa0*/  @!P0 MOV R0, 0x400 ;  /* 0x0000040000008802 */ /* 0x000fc80000000f00 */
[----:B0-----:R-:W-:-:S05]  /*12ab0*/  @!P0 LEA R0, R3, R0, 0x18 ;  /* 0x0000000003008211 */ /* 0x001fca00078ec0ff */
[----:B------:R2:W-:Y:S01]  /*12ac0*/  @!P0 STS.128 [R0+0x308d0], R16 ;  /* 0x0308d01000008388 */ /* 0x0005e20000000c00 */
[----:B------:R-:W-:Y:S06]  /*12ad0*/  BAR.ARV 0x5, 0x200 ;  /* 0x0148000000007b1d */ /* 0x000fec0000002000 */
.L_x_517:
[----:B------:R3:W-:Y:S01]  /*12ae0*/  STL [R1+0x24], RZ ;  /* 0x000024ff01007387 */ /* 0x0007e20000100800 */
[----:B------:R-:W-:Y:S01]  /*12af0*/  ULDC UR4, c[0x0][0xc3c] ;  /* 0x00030f0000047ab9 */ /* 0x000fe20000000800 */
[----:B------:R-:W-:Y:S01]  /*12b00*/  IMAD.MOV.U32 R26, RZ, RZ, 0x1 ;  /* 0x00000001ff1a7424 */ /* 0x000fe200078e00ff */
[----:B-1----:R-:W-:Y:S01]  /*12b10*/  ISETP.GE.AND P0, PT, R19, UR4, PT ;  /* 0x0000000413007c0c */ /* 0x002fe2000bf06270 */
[----:B------:R-:W-:-:S12]  /*12b20*/  IMAD.MOV.U32 R23, RZ, RZ, RZ ;  /* 0x000000ffff177224 */ /* 0x000fd800078e00ff */
[----:B---3--:R-:W-:Y:S05]  /*12b30*/  @P0 BRA `(.L_x_525) ;  /* 0x00000054003c0947 */ /* 0x008fea0003800000 */
[----:B------:R-:W1:Y:S01]  /*12b40*/  S2R R5, SR_TID.X ;  /* 0x0000000000057919 */ /* 0x000e620000002100 */
[----:B------:R-:W3:Y:S01]  /*12b50*/  S2UR UR5, SR_CgaCtaId ;  /* 0x00000000000579c3 */ /* 0x000ee20000008800 */
[----:B------:R-:W-:Y:S01]  /*12b60*/  UMOV UR4, 0x400 ;  /* 0x0000040000047882 */ /* 0x000fe20000000000 */
[----:B------:R-:W-:Y:S01]  /*12b70*/  BSSY B8, `(.L_x_525) ;  /* 0x000054b000087945 */ /* 0x000fe20003800000 */
[----:B------:R-:W-:Y:S01]  /*12b80*/  IMAD.MOV.U32 R26, RZ, RZ, 0x1 ;  /* 0x00000001ff1a7424 */ /* 0x000fe200078e00ff */
[----:B------:R-:W-:Y:S01]  /*12b90*/  MOV R23, RZ ;  /* 0x000000ff00177202 */ /* 0x000fe20000000f00 */
[----:B------:R-:W-:Y:S01]  /*12ba0*/  IMAD.MOV.U32 R29, RZ, RZ, RZ ;  /* 0x000000ffff1d7224 */ /* 0x000fe200078e00ff */
[----:B------:R-:W-:Y:S01]  /*12bb0*/  ULDC.64 UR38, c[0x0][0x198] ;  /* 0x0000660000267ab9 */ /* 0x000fe20000000a00 */
[----:B------:R-:W-:Y:S01]  /*12bc0*/  ULDC UR36, c[0x0][0xc] ;  /* 0x0000030000247ab9 */ /* 0x000fe20000000800 */
[----:B---3--:R-:W-:-:S06]  /*12bd0*/  ULEA UR4, UR5, UR4, 0x18 ;  /* 0x0000000405047291 */ /* 0x008fcc000f8ec03f */
[----:B------:R-:W-:Y:S01]  /*12be0*/  IMAD.U32 R22, RZ, RZ, UR4 ;  /* 0x00000004ff167e24 */ /* 0x000fe2000f8e00ff */
[C---:B-1----:R-:W-:Y:S01]  /*12bf0*/  LOP3.LUT R4, R5.reuse, 0x7f, RZ, 0xc0, !PT ;  /* 0x0000007f05047812 */ /* 0x042fe200078ec0ff */
[----:B--2---:R-:W-:-:S04]  /*12c00*/  IMAD.SHL.U32 R0, R5, 0x8, RZ ;  /* 0x0000000805007824 */ /* 0x004fc800078e00ff */
[----:B------:R-:W-:Y:S01]  /*12c10*/  IMAD.SHL.U32 R3, R4, 0x8, RZ ;  /* 0x0000000804037824 */ /* 0x000fe200078e00ff */
[----:B0-----:R-:W-:Y:S02]  /*12c20*/  LOP3.LUT R2, R0, 0x1f8, RZ, 0xc0, !PT ;  /* 0x000001f800027812 */ /* 0x001fe400078ec0ff */
[----:B------:R-:W-:Y:S02]  /*12c30*/  SHF.R.U32.HI R4, RZ, 0x3, R4 ;  /* 0x00000003ff047819 */ /* 0x000fe40000011604 */
[----:B------:R-:W-:-:S04]  /*12c40*/  LOP3.LUT R2, R2, 0x38, R5, 0x78, !PT ;  /* 0x0000003802027812 */ /* 0x000fc800078e7805 */
[----:B------:R-:W-:Y:S01]  /*12c50*/  LOP3.LUT R3, R2, 0x200, R3, 0xf8, !PT ;  /* 0x0000020002037812 */ /* 0x000fe200078ef803 */
[----:B------:R-:W-:Y:S02]  /*12c60*/  IMAD.SHL.U32 R2, R5, 0x10, RZ ;  /* 0x0000001005027824 */ /* 0x000fe400078e00ff */
[----:B------:R-:W-:Y:S02]  /*12c70*/  IMAD.MOV.U32 R5, RZ, RZ, 0x1 ;  /* 0x00000001ff057424 */ /* 0x000fe400078e00ff */
[----:B------:R-:W-:Y:S01]  /*12c80*/  IMAD R0, R3, 0x2, R22 ;  /* 0x0000000203007824 */ /* 0x000fe200078e0216 */
[----:B------:R-:W-:Y:S02]  /*12c90*/  LOP3.LUT R2, R4, 0x70, R2, 0xf8, !PT ;  /* 0x0000007004027812 */ /* 0x000fe400078ef802 */
[----:B------:R0:W-:Y:S04]  /*12ca0*/  STL [R1+0x4], R5 ;  /* 0x0000040501007387 */ /* 0x0001e80000100800 */
[----:B------:R0:W-:Y:S04]  /*12cb0*/  STL [R1+0xc], R0 ;  /* 0x00000c0001007387 */ /* 0x0001e80000100800 */
[----:B------:R0:W-:Y:S02]  /*12cc0*/  STL [R1+0x24], RZ ;  /* 0x000024ff01007387 */ /* 0x0001e40000100800 */
.L_x_647:
[----:B-1----:R-:W1:Y:S02]  /*12cd0*/  LDC.64 R2, c[0x0][0xc88] ;  /* 0x00032200ff027b82 */ /* 0x002e640000000a00 */
[----:B-1----:R-:W-:-:S05]  /*12ce0*/  IMAD.WIDE R2, R19, 0x4, R2 ;  /* 0x0000000413027825 */ /* 0x002fca00078e0202 */
[----:B0-----:R-:W0:Y:S01]  /*12cf0*/  LDG.E R13, desc[UR56][R2.64] ;  /* 0x00000038020d7981 */ /* 0x001e22000c1e1900 */
[----:B------:R-:W-:Y:S05]  /*12d00*/  YIELD ;  /* 0x0000000000007946 */ /* 0x000fea0003800000 */
[----:B------:R-:W-:Y:S01]  /*12d10*/  ULDC.64 UR4, c[0x0][0xa28] ;  /* 0x00028a0000047ab9 */ /* 0x000fe20000000a00 */
[----:B------:R-:W-:Y:S01]  /*12d20*/  ULDC.64 UR6, c[0x0][0xa00] ;  /* 0x0002800000067ab9 */ /* 0x000fe20000000a00 */
[----:B------:R-:W-:Y:S02]  /*12d30*/  ISETP.NE.U32.AND P0, PT, RZ, UR4, PT ;  /* 0x00000004ff007c0c */ /* 0x000fe4000bf05070 */
[----:B------:R-:W-:Y:S01]  /*12d40*/  CS2R R8, SRZ ;  /* 0x0000000000087805 */ /* 0x000fe2000001ff00 */
[----:B------:R-:W-:Y:S01]  /*12d50*/  ULDC.64 UR8, c[0x0][0xa18] ;  /* 0x0002860000087ab9 */ /* 0x000fe20000000a00 */
[----:B------:R-:W-:-:S02]  /*12d60*/  ISETP.NE.AND.EX P1, PT, RZ, UR5, PT, P0 ;  /* 0x00000005ff007c0c */ /* 0x000fc4000bf25300 */
[----:B------:R-:W-:-:S04]  /*12d70*/  ISETP.NE.U32.AND P0, PT, RZ, UR6, PT ;  /* 0x00000006ff007c0c */ /* 0x000fc8000bf05070 */
[----:B------:R-:W-:Y:S02]  /*12d80*/  ISETP.NE.AND.EX P0, PT, RZ, UR7, PT, P0 ;  /* 0x00000007ff007c0c */ /* 0x000fe4000bf05300 */
[----:B0-----:R-:W-:Y:S01]  /*12d90*/  SHF.R.S32.HI R0, RZ, 0x1f, R13 ;  /* 0x0000001fff007819 */ /* 0x001fe2000001140d */
[----:B------:R-:W-:-:S04]  /*12da0*/  IMAD.SHL.U32 R24, R13, 0x4, RZ ;  /* 0x000000040d187824 */ /* 0x000fc800078e00ff */
[C---:B------:R-:W-:Y:S01]  /*12db0*/  @P1 LEA R4, P2, R13.reuse, UR4, 0x2 ;  /* 0x000000040d041c11 */ /* 0x040fe2000f8410ff */
[----:B------:R-:W-:Y:S01]  /*12dc0*/  STL [R1+0x10], R13 ;  /* 0x0000100d01007387 */ /* 0x000fe20000100800 */
[C-C-:B------:R-:W-:Y:S02]  /*12dd0*/  SHF.L.U64.HI R12, R13.reuse, 0x2, R0.reuse ;  /* 0x000000020d0c7819 */ /* 0x140fe40000010200 */
[----:B------:R-:W-:Y:S01]  /*12de0*/  @P1 LEA.HI.X R5, R13, UR5, R0, 0x2, P2 ;  /* 0x000000050d051c11 */ /* 0x000fe200090f1400 */
[----:B------:R-:W-:Y:S01]  /*12df0*/  ULDC.64 UR4, c[0x0][0xa08] ;  /* 0x0002820000047ab9 */ /* 0x000fe20000000a00 */
[----:B------:R-:W-:Y:S01]  /*12e00*/  IADD3 R2, P2, R24, UR6, RZ ;  /* 0x0000000618027c10 */ /* 0x000fe2000ff5e0ff */
[----:B------:R0:W-:Y:S03]  /*12e10*/  STL [R1+0x30], R0 ;  /* 0x0000300001007387 */ /* 0x0001e60000100800 */
[----:B------:R-:W-:Y:S01]  /*12e20*/  IADD3.X R3, R12, UR7, RZ, P2, !PT ;  /* 0x000000070c037c10 */ /* 0x000fe200097fe4ff */
[----:B------:R-:W-:Y:S01]  /*12e30*/  ULDC.64 UR6, c[0x0][0xa10] ;  /* 0x0002840000067ab9 */ /* 0x000fe20000000a00 */
[----:B------:R-:W-:Y:S01]  /*12e40*/  ISETP.NE.U32.AND P3, PT, RZ, UR8, PT ;  /* 0x00000008ff007c0c */ /* 0x000fe2000bf65070 */
[----:B------:R1:W5:Y:S04]  /*12e50*/  @P1 LDG.E R8, desc[UR56][R4.64] ;  /* 0x0000003804081981 */ /* 0x000368000c1e1900 */
[----:B--2---:R-:W2:Y:S01]  /*12e60*/  @P0 LDG.E R9, desc[UR56][R2.64] ;  /* 0x0000003802090981 */ /* 0x004ea2000c1e1900 */
[----:B------:R-:W-:-:S02]  /*12e70*/  ISETP.NE.AND.EX P3, PT, RZ, UR9, PT, P3 ;  /* 0x00000009ff007c0c */ /* 0x000fc4000bf65330 */
[----:B------:R-:W-:Y:S01]  /*12e80*/  IADD3 R6, P4, R24, UR4, RZ ;  /* 0x0000000418067c10 */ /* 0x000fe2000ff9e0ff */
[----:B------:R-:W-:Y:S03]  /*12e90*/  STL [R1+0x8], R12 ;  /* 0x0000080c01007387 */ /* 0x000fe60000100800 */
[----:B------:R-:W-:Y:S02]  /*12ea0*/  IADD3.X R7, R12, UR5, RZ, P4, !PT ;  /* 0x000000050c077c10 */ /* 0x000fe4000a7fe4ff */
[----:B-1----:R-:W-:Y:S02]  /*12eb0*/  IADD3 R4, P4, R24, UR6, RZ ;  /* 0x0000000618047c10 */ /* 0x002fe4000ff9e0ff */
[----:B------:R-:W-:Y:S02]  /*12ec0*/  ISETP.NE.U32.AND P1, PT, RZ, UR4, PT ;  /* 0x00000004ff007c0c */ /* 0x000fe4000bf25070 */
[----:B------:R-:W-:Y:S01]  /*12ed0*/  IADD3.X R5, R12, UR7, RZ, P4, !PT ;  /* 0x000000070c057c10 */ /* 0x000fe2000a7fe4ff */
[----:B------:R-:W-:Y:S01]  /*12ee0*/  ULDC UR4, c[0x0][0x288] ;  /* 0x0000a20000047ab9 */ /* 0x000fe20000000800 */
[----:B------:R-:W-:-:S02]  /*12ef0*/  ISETP.NE.U32.AND P2, PT, RZ, UR6, PT ;  /* 0x00000006ff007c0c */ /* 0x000fc4000bf45070 */
[----:B------:R-:W-:Y:S02]  /*12f00*/  @P3 IADD3 R10, P4, R24, UR8, RZ ;  /* 0x00000008180a3c10 */ /* 0x000fe4000ff9e0ff */
[----:B------:R-:W-:Y:S02]  /*12f10*/  ISETP.NE.AND.EX P1, PT, RZ, UR5, PT, P1 ;  /* 0x00000005ff007c0c */ /* 0x000fe4000bf25310 */
[----:B------:R-:W-:Y:S02]  /*12f20*/  ISETP.NE.AND.EX P2, PT, RZ, UR7, PT, P2 ;  /* 0x00000007ff007c0c */ /* 0x000fe4000bf45320 */
[----:B------:R-:W-:Y:S01]  /*12f30*/  @P3 IADD3.X R11, R12, UR9, RZ, P4, !PT ;  /* 0x000000090c0b3c10 */ /* 0x000fe2000a7fe4ff */
[----:B------:R-:W-:Y:S02]  /*12f40*/  IMAD.MOV.U32 R28, RZ, RZ, RZ ;  /* 0x000000ffff1c7224 */ /* 0x000fe400078e00ff */
[----:B0-----:R-:W-:-:S06]  /*12f50*/  IMAD.MOV.U32 R0, RZ, RZ, RZ ;  /* 0x000000ffff007224 */ /* 0x001fcc00078e00ff */
[----:B------:R-:W5:Y:S04]  /*12f60*/  @P1 LDG.E R28, desc[UR56][R6.64] ;  /* 0x00000038061c1981 */ /* 0x000f68000c1e1900 */
[----:B------:R-:W5:Y:S04]  /*12f70*/  @P2 LDG.E R0, desc[UR56][R4.64] ;  /* 0x0000003804002981 */ /* 0x000f68000c1e1900 */
[----:B--2---:R0:W-:Y:S02]  /*12f80*/  STL [R1+0x20], R9 ;  /* 0x0000200901007387 */ /* 0x0041e40000100800 */
[----:B0-----:R-:W-:Y:S01]  /*12f90*/  MOV R9, UR4 ;  /* 0x0000000400097c02 */ /* 0x001fe20008000f00 */
[----:B------:R-:W-:-:S05]  /*12fa0*/  ULDC.64 UR4, c[0x0][0x418] ;  /* 0x0001060000047ab9 */ /* 0x000fca0000000a00 */
[----:B------:R0:W2:Y:S01]  /*12fb0*/  @P3 LDG.E R9, desc[UR56][R10.64] ;  /* 0x000000380a093981 */ /* 0x0000a2000c1e1900 */
[----:B------:R-:W-:-:S03]  /*12fc0*/  UISETP.NE.U32.AND UP0, UPT, UR4, URZ, UPT ;  /* 0x0000003f0400728c */ /* 0x000fc6000bf05070 */
[----:B------:R-:W-:Y:S01]  /*12fd0*/  ULDC UR4, c[0x0][0x424] ;  /* 0x0001090000047ab9 */ /* 0x000fe20000000800 */
[----:B------:R-:W-:-:S03]  /*12fe0*/  UISETP.NE.AND.EX UP0, UPT, UR5, URZ, UPT, UP0 ;  /* 0x0000003f0500728c */ /* 0x000fc6000bf05300 */
[----:B------:R-:W-:Y:S01]  /*12ff0*/  ULDC UR5, c[0x0][0x2f0] ;  /* 0x0000bc0000057ab9 */ /* 0x000fe20000000800 */
[----:B------:R-:W-:-:S04]  /*13000*/  USEL UR4, UR4, 0x1, UP0 ;  /* 0x0000000104047887 */ /* 0x000fc80008000000 */
[----:B------:R-:W-:-:S03]  /*13010*/  UIMAD UR4, UR4, UR5, URZ ;  /* 0x00000005040472a4 */ /* 0x000fc6000f8e023f */
[----:B------:R-:W-:-:S03]  /*13020*/  ULDC UR5, c[0x0][0x348] ;  /* 0x0000d20000057ab9 */ /* 0x000fc60000000800 */
[----:B0-----:R-:W-:Y:S01]  /*13030*/  IMAD.U32 R10, RZ, RZ, UR4 ;  /* 0x00000004ff0a7e24 */ /* 0x001fe2000f8e00ff */
[----:B--2---:R0:W-:Y:S02]  /*13040*/  STL [R1+0x38], R9 ;  /* 0x0000380901007387 */ /* 0x0041e40000100800 */
[----:B0-----:R-:W-:Y:S01]  /*13050*/  IMAD.U32 R9, RZ, RZ, UR5 ;  /* 0x00000005ff097e24 */ /* 0x001fe2000f8e00ff */
[----:B----4-:R-:W-:Y:S06]  /*13060*/  @P3 BRA `(.L_x_526) ;  /* 0x0000000000143947 */ /* 0x010fec0003800000 */
[----:B------:R-:W-:Y:S05]  /*13070*/  @!P0 BRA `(.L_x_526) ;  /* 0x0000000000108947 */ /* 0x000fea0003800000 */
[----:B------:R-:W2:Y:S04]  /*13080*/  LDG.E R11, desc[UR56][R2.64] ;  /* 0x00000038020b7981 */ /* 0x000ea8000c1e1900 */
[----:B------:R-:W2:Y:S02]  /*13090*/  LDG.E R2, desc[UR56][R2.64+0x4] ;  /* 0x0000043802027981 */ /* 0x000ea4000c1e1900 */
[----:B--2---:R-:W-:-:S05]  /*130a0*/  IMAD.IADD R2, R2, 0x1, -R11 ;  /* 0x0000000102027824 */ /* 0x004fca00078e0a0b */
[----:B------:R0:W-:Y:S02]  /*130b0*/  STL [R1+0x38], R2 ;  /* 0x0000380201007387 */ /* 0x0001e40000100800 */
.L_x_526:
[----:B------:R-:W-:Y:S01]  /*130c0*/  ULDC.64 UR4, c[0x0][0xa20] ;  /* 0x0002880000047ab9 */ /* 0x000fe20000000a00 */
[----:B-----5:R-:W-:Y:S01]  /*130d0*/  IMAD.IADD R28, R28, 0x1, R8 ;  /* 0x000000011c1c7824 */ /* 0x020fe200078e0208 */
[----:B------:R-:W-:Y:S01]  /*130e0*/  ISETP.NE.U32.AND P0, PT, RZ, UR4, PT ;  /* 0x00000004ff007c0c */ /* 0x000fe2000bf05070 */
[----:B------:R-:W-:-:S03]  /*130f0*/  IMAD.MOV.U32 R25, RZ, RZ, R13 ;  /* 0x000000ffff197224 */ /* 0x000fc600078e000d */
[----:B------:R-:W-:-:S13]  /*13100*/  ISETP.NE.AND.EX P0, PT, RZ, UR5, PT, P0 ;  /* 0x00000005ff007c0c */ /* 0x000fda000bf05300 */
[----:B------:R-:W-:Y:S05]  /*13110*/  @!P0 BRA `(.L_x_527) ;  /* 0x0000000000108947 */ /* 0x000fea0003800000 */
[----:B0-----:R-:W-:-:S04]  /*13120*/  IADD3 R2, P0, R24, UR4, RZ ;  /* 0x0000000418027c10 */ /* 0x001fc8000ff1e0ff */
[----:B------:R-:W-:-:S05]  /*13130*/  IADD3.X R3, R12, UR5, RZ, P0, !PT ;  /* 0x000000050c037c10 */ /* 0x000fca00087fe4ff */
[----:B------:R0:W5:Y:S01]  /*13140*/  LDG.E R10, desc[UR56][R2.64] ;  /* 0x00000038020a7981 */ /* 0x000162000c1e1900 */
[----:B------:R-:W-:Y:S05]  /*13150*/  BRA `(.L_x_528) ;  /* 0x0000000000107947 */ /* 0x000fea0003800000 */
.L_x_527:
[----:B------:R-:W-:Y:S05]  /*13160*/  @!P1 BRA `(.L_x_528) ;  /* 0x00000000000c9947 */ /* 0x000fea0003800000 */
[----:B------:R-:W2:Y:S04]  /*13170*/  LDG.E R10, desc[UR56][R6.64] ;  /* 0x00000038060a7981 */ /* 0x000ea8000c1e1900 */
[----:B------:R-:W2:Y:S02]  /*13180*/  LDG.E R6, desc[UR56][R6.64+0x4] ;  /* 0x0000043806067981 */ /* 0x000ea4000c1e1900 */
[----:B--2---:R-:W-:-:S07]  /*13190*/  IMAD.IADD R10, R6, 0x1, -R10 ;  /* 0x00000001060a7824 */ /* 0x004fce00078e0a0a */
.L_x_528:
[----:B0-----:R-:W2:Y:S01]  /*131a0*/  @P2 LDG.E R2, desc[UR56][R4.64] ;  /* 0x0000003804022981 */ /* 0x001ea2000c1e1900 */
[----:B-----5:R-:W-:-:S03]  /*131b0*/  IMAD.IADD R10, R10, 0x1, -R8 ;  /* 0x000000010a0a7824 */ /* 0x020fc600078e0a08 */
[----:B------:R-:W2:Y:S01]  /*131c0*/  @P2 LDG.E R4, desc[UR56][R4.64+0x4] ;  /* 0x0000043804042981 */ /* 0x000ea2000c1e1900 */
[----:B------:R-:W-:Y:S01]  /*131d0*/  BSSY B0, `(.L_x_529) ;  /* 0x00000e2000007945 */ /* 0x000fe20003800000 */
[----:B--2---:R-:W-:-:S05]  /*131e0*/  @P2 IADD3 R9, -R2, R4, RZ ;  /* 0x0000000402092210 */ /* 0x004fca0007ffe1ff */
[----:B------:R-:W-:-:S04]  /*131f0*/  IMAD.IADD R3, R10, 0x1, R9 ;  /* 0x000000010a037824 */ /* 0x000fc800078e0209 */
[----:B------:R-:W-:-:S04]  /*13200*/  VIADD R2, R3, 0xbf ;  /* 0x000000bf03027836 */ /* 0x000fc80000000000 */
[----:B------:R-:W-:Y:S01]  /*13210*/  IMAD.HI R2, R2, 0x2aaaaaab, RZ ;  /* 0x2aaaaaab02027827 */ /* 0x000fe200078e02ff */
[----:B------:R0:W-:Y:S04]  /*13220*/  STL [R1+0x34], R3 ;  /* 0x0000340301007387 */ /* 0x0001e80000100800 */
[----:B0-----:R-:W-:-:S04]  /*13230*/  SHF.R.U32.HI R3, RZ, 0x1f, R2 ;  /* 0x0000001fff037819 */ /* 0x001fc80000011602 */
[----:B------:R-:W-:-:S05]  /*13240*/  LEA.HI.SX32 R4, R2, R3, 0x1b ;  /* 0x0000000302047211 */ /* 0x000fca00078fdaff */
[--C-:B------:R-:W-:Y:S02]  /*13250*/  IMAD R2, R4, 0xc0, -R10.reuse ;  /* 0x000000c004027824 */ /* 0x100fe400078e0a0a */
[----:B------:R-:W-:-:S03]  /*13260*/  IMAD.MOV R10, RZ, RZ, -R10 ;  /* 0x000000ffff0a7224 */ /* 0x000fc600078e0a0a */
[----:B------:R-:W-:Y:S02]  /*13270*/  VIMNMX R2, R2, R9, PT ;  /* 0x0000000902027248 */ /* 0x000fe40003fe0100 */
[----:B------:R-:W-:-:S04]  /*13280*/  VIMNMX R10, RZ, R10, !PT ;  /* 0x0000000aff0a7248 */ /* 0x000fc80007fe0100 */
[----:B------:R-:W-:Y:S01]  /*13290*/  ISETP.GT.AND P0, PT, R2, R10, PT ;  /* 0x0000000a0200720c */ /* 0x000fe20003f04270 */
[----:B------:R0:W-:-:S12]  /*132a0*/  STL [R1+0x18], R4 ;  /* 0x0000180401007387 */ /* 0x0001d80000100800 */
[----:B0-----:R-:W-:Y:S02]  /*132b0*/  @P0 VIADD R4, R2, 0xbf ;  /* 0x000000bf02040836 */ /* 0x001fe40000000000 */
[----:B------:R-:W-:-:S04]  /*132c0*/  IMAD.WIDE.U32 R2, R10, -0x55555555, RZ ;  /* 0xaaaaaaab0a027825 */ /* 0x000fc800078e00ff */
[----:B------:R-:W-:Y:S01]  /*132d0*/  @P0 IMAD.HI R2, R4, 0x2aaaaaab, RZ ;  /* 0x2aaaaaab04020827 */ /* 0x000fe200078e02ff */
[----:B------:R-:W-:-:S04]  /*132e0*/  SHF.R.U32.HI R3, RZ, 0x7, R3 ;  /* 0x00000007ff037819 */ /* 0x000fc80000011603 */
[----:B------:R-:W-:Y:S01]  /*132f0*/  @P0 SHF.R.U32.HI R5, RZ, 0x1f, R2 ;  /* 0x0000001fff050819 */ /* 0x000fe20000011602 */
[----:B------:R-:W-:-:S03]  /*13300*/  IMAD.MOV.U32 R4, RZ, RZ, R3 ;  /* 0x000000ffff047224 */ /* 0x000fc600078e0003 */
[----:B------:R-:W-:-:S04]  /*13310*/  @P0 LEA.HI.SX32 R4, R2, R5, 0x1b ;  /* 0x0000000502040211 */ /* 0x000fc800078fdaff */
[----:B------:R-:W-:Y:S02]  /*13320*/  ISETP.GT.AND P1, PT, R4, R3, PT ;  /* 0x000000030400720c */ /* 0x000fe40003f24270 */
[----:B------:R-:W-:-:S11]  /*13330*/  PLOP3.LUT P0, PT, PT, PT, PT, 0x80, 0x0 ;  /* 0x000000000000781c */ /* 0x000fd60003f0f070 */
[----:B------:R-:W-:Y:S05]  /*13340*/  @!P1 BRA `(.L_x_530) ;  /* 0x0000000c00289947 */ /* 0x000fea0003800000 */
[----:B------:R-:W-:Y:S01]  /*13350*/  UMOV UR4, 0xffffffff ;  /* 0xffffffff00047882 */ /* 0x000fe20000000000 */
[----:B------:R-:W-:Y:S02]  /*13360*/  SEL R2, R25, RZ, !P2 ;  /* 0x000000ff19027207 */ /* 0x000fe40005000000 */
[----:B------:R-:W-:Y:S05]  /*13370*/  BRA.DIV UR4, `(.L_x_531) ;  /* 0x0000005a04f87947 */ /* 0x000fea000b800000 */
[----:B------:R-:W0:Y:S02]  /*13380*/  S2R R5, SR_TID.X ;  /* 0x0000000000057919 */ /* 0x000e240000002100 */
[----:B0-----:R-:W-:-:S04]  /*13390*/  SHF.R.U32.HI R5, RZ, 0x5, R5 ;  /* 0x00000005ff057819 */ /* 0x001fc80000011605 */
[----:B------:R-:W-:-:S05]  /*133a0*/  LOP3.LUT R5, R5, 0x3, RZ, 0xc0, !PT ;  /* 0x0000000305057812 */ /* 0x000fca00078ec0ff */
[----:B------:R0:W1:Y:S02]  /*133b0*/  SHFL.IDX PT, R14, R5, RZ, 0x1f ;  /* 0x00001fff050e7589 */ /* 0x00006400000e0000 */
.L_x_690:
[----:B-1----:R-:W-:Y:S02]  /*133c0*/  ISETP.NE.AND P0, PT, R14, RZ, PT ;  /* 0x000000ff0e00720c */ /* 0x002fe40003f05270 */
[----:B------:R-:W-:-:S11]  /*133d0*/  PLOP3.LUT P6, PT, PT, PT, PT, 0x8, 0x0 ;  /* 0x000000000000781c */ /* 0x000fd60003fce170 */
[----:B------:R-:W-:Y:S05]  /*133e0*/  @P0 BRA `(.L_x_532) ;  /* 0x00000000000c0947 */ /* 0x000fea0003800000 */
[----:B------:R-:W-:-:S03]  /*133f0*/  UMOV UR4, 0xffffffff ;  /* 0xffffffff00047882 */ /* 0x000fc60000000000 */
[----:B------:R-:W-:Y:S05]  /*13400*/  BRA.DIV UR4, `(.L_x_533) ;  /* 0x0000005e04087947 */ /* 0x000fea000b800000 */
[----:B------:R-:W-:-:S13]  /*13410*/  ELECT P6, URZ, PT ;  /* 0x00000000003f782f */ /* 0x000fda00038c0000 */
.L_x_532:
[----:B0-----:R-:W2:Y:S01]  /*13420*/  LDL R5, [R1+0x24] ;  /* 0x0000240001057983 */ /* 0x001ea20000100800 */
[----:B------:R-:W-:Y:S01]  /*13430*/  BSSY B1, `(.L_x_534) ;  /* 0x0000008000017945 */ /* 0x000fe20003800000 */
[----:B--2---:R-:W-:-:S05]  /*13440*/  VIADD R5, R5, 0x1 ;  /* 0x0000000105057836 */ /* 0x004fca0000000000 */
[----:B------:R-:W-:-:S04]  /*13450*/  LEA.HI R6, R5, R5, RZ, 0x1 ;  /* 0x0000000505067211 */ /* 0x000fc800078f08ff */
[----:B------:R-:W-:-:S05]  /*13460*/  LOP3.LUT R6, R6, 0xfffffffe, RZ, 0xc0, !PT ;  /* 0xfffffffe06067812 */ /* 0x000fca00078ec0ff */
[----:B------:R-:W-:-:S05]  /*13470*/  IMAD.IADD R5, R5, 0x1, -R6 ;  /* 0x0000000105057824 */ /* 0x000fca00078e0a06 */
[----:B------:R-:W-:-:S04]  /*13480*/  SHF.L.U32 R5, R5, 0x1f, RZ ;  /* 0x0000001f05057819 */ /* 0x000fc800000006ff */
[----:B------:R-:W0:Y:S02]  /*13490*/  SYNCS.PHASECHK.TRANS64.TRYWAIT P0, [R22+URZ+0x30820], R5 ;  /* 0x03082005160075a7 */ /* 0x000e24000800017f */
[----:B0-----:R-:W-:Y:S05]  /*134a0*/  @!P0 BRA `(.L_x_535) ;  /* 0x0000005c00008947 */ /* 0x001fea0003800000 */
.L_x_693:
[----:B------:R-:W-:Y:S05]  /*134b0*/  BSYNC B1 ;  /* 0x0000000000017941 */ /* 0x000fea0003800000 */
.L_x_534:
[----:B------:R-:W-:Y:S04]  /*134c0*/  BSSY B1, `(.L_x_536) ;  /* 0x000004e000017945 */ /* 0x000fe80003800000 */
[----:B------:R-:W-:Y:S05]  /*134d0*/  @!P6 BRA `(.L_x_537) ;  /* 0x000000040030e947 */ /* 0x000fea0003800000 */
[----:B------:R-:W0:Y:S01]  /*134e0*/  LDL R8, [R1+0x4] ;  /* 0x0000040001087983 */ /* 0x000e220000100800 */
[----:B------:R-:W1:Y:S02]  /*134f0*/  S2R R6, SR_TID.X ;  /* 0x0000000000067919 */ /* 0x000e640000002100 */
[----:B-1----:R-:W-:Y:S02]  /*13500*/  LOP3.LUT R7, R6, 0x7f, RZ, 0xc0, !PT ;  /* 0x0000007f06077812 */ /* 0x002fe400078ec0ff */
[----:B------:R-:W-:Y:S01]  /*13510*/  LEA R6, R29, R22, 0x3 ;  /* 0x000000161d067211 */ /* 0x000fe200078e18ff */
[----:B------:R-:W-:Y:S01]  /*13520*/  BSSY B2, `(.L_x_538) ;  /* 0x0000005000027945 */ /* 0x000fe20003800000 */
[----:B------:R-:W-:Y:S02]  /*13530*/  ISETP.NE.AND P1, PT, R7, RZ, PT ;  /* 0x000000ff0700720c */ /* 0x000fe40003f25270 */
[----:B0-----:R-:W-:-:S04]  /*13540*/  SHF.L.U32 R5, R8, 0x1f, RZ ;  /* 0x0000001f08057819 */ /* 0x001fc800000006ff */
[----:B------:R-:W0:Y:S02]  /*13550*/  SYNCS.PHASECHK.TRANS64.TRYWAIT P0, [R6+URZ+0x308a0], R5 ;  /* 0x0308a005060075a7 */ /* 0x000e24000800017f */
[----:B0-----:R-:W-:Y:S05]  /*13560*/  @!P0 BRA `(.L_x_539) ;  /* 0x0000005800e48947 */ /* 0x001fea0003800000 */
.L_x_694:
[----:B------:R-:W-:Y:S05]  /*13570*/  BSYNC B2 ;  /* 0x0000000000027941 */ /* 0x000fea0003800000 */
.L_x_538:
[----:B------:R-:W-:Y:S04]  /*13580*/  BSSY B2, `(.L_x_540) ;  /* 0x0000009000027945 */ /* 0x000fe80003800000 */
        /* <DEDUP_REMOVED lines=8> */
.L_x_541:
[----:B------:R-:W-:Y:S05]  /*13610*/  BSYNC B2 ;  /* 0x0000000000027941 */ /* 0x000fea0003800000 */
.L_x_540:
[----:B------:R-:W-:Y:S01]  /*13620*/  IMAD.MOV.U32 R11, RZ, RZ, RZ ;  /* 0x000000ffff0b7224 */ /* 0x000fe200078e00ff */
[----:B------:R-:W-:Y:S01]  /*13630*/  UIADD3 UR4, UP0, UR38, 0x570, URZ ;  /* 0x0000057026047890 */ /* 0x000fe2000ff1e03f */
[----:B------:R-:W-:Y:S01]  /*13640*/  IMAD R7, R4, 0xc0, R0 ;  /* 0x000000c004077824 */ /* 0x000fe200078e0200 */
[----:B------:R-:W-:Y:S01]  /*13650*/  PLOP3.LUT P0, PT, PT, PT, PT, 0x80, 0x0 ;  /* 0x000000000000781c */ /* 0x000fe20003f0f070 */
[----:B------:R-:W-:Y:S01]  /*13660*/  IMAD R10, R29, 0x6000, R22 ;  /* 0x000060001d0a7824 */ /* 0x000fe200078e0216 */
[----:B------:R-:W-:Y:S01]  /*13670*/  R2UR UR10, R11 ;  /* 0x000000000b0a72ca */ /* 0x000fe200000e0000 */
[----:B------:R-:W-:Y:S01]  /*13680*/  VIADD R7, R7, 0xffffff40 ;  /* 0xffffff4007077836 */ /* 0x000fe20000000000 */
[----:B------:R-:W-:Y:S01]  /*13690*/  UIADD3.X UR5, URZ, UR39, URZ, UP0, !UPT ;  /* 0x000000273f057290 */ /* 0x000fe200087fe43f */
[----:B------:R-:W-:Y:S01]  /*136a0*/  VIADD R8, R6, 0x30890 ;  /* 0x0003089006087836 */ /* 0x000fe20000000000 */
[----:B------:R-:W-:Y:S01]  /*136b0*/  UMOV UR6, 0x0 ;  /* 0x0000000000067882 */ /* 0x000fe20000000000 */
[----:B------:R-:W-:Y:S01]  /*136c0*/  VIADD R9, R10, 0x12400 ;  /* 0x000124000a097836 */ /* 0x000fe20000000000 */
[----:B------:R-:W-:-:S09]  /*136d0*/  UMOV UR7, 0x12f00000 ;  /* 0x12f0000000077882 */ /* 0x000fd20000000000 */
.L_x_542:
        /* <DEDUP_REMOVED lines=10> */
[----:B------:R-:W1:Y:S01]  /*13780*/  SYNCS.PHASECHK.TRANS64.TRYWAIT P0, [R6+URZ+0x308c0], R5 ;  /* 0x0308c005060075a7 */ /* 0x000e62000800017f */
[----:B------:R-:W-:Y:S04]  /*13790*/  BSSY B2, `(.L_x_543) ;  /* 0x0000002000027945 */ /* 0x000fe80003800000 */
[----:B-1----:R-:W-:Y:S05]  /*137a0*/  @!P0 BRA `(.L_x_544) ;  /* 0x0000005800688947 */ /* 0x002fea0003800000 */
.L_x_695:
[----:B------:R-:W-:Y:S05]  /*137b0*/  BSYNC B2 ;  /* 0x0000000000027941 */ /* 0x000fea0003800000 */
.L_x_543:
[----:B------:R-:W-:Y:S01]  /*137c0*/  BSSY B2, `(.L_x_545) ;  /* 0x000000b000027945 */ /* 0x000fe20003800000 */
[----:B------:R-:W-:Y:S02]  /*137d0*/  IMAD.MOV.U32 R8, RZ, RZ, 0x0 ;  /* 0x00000000ff087424 */ /* 0x000fe400078e00ff */
[----:B------:R-:W-:Y:S01]  /*137e0*/  IMAD.MOV.U32 R9, RZ, RZ, 0x12f00000 ;  /* 0x12f00000ff097424 */ /* 0x000fe200078e00ff */
[----:B------:R-:W-:Y:S06]  /*137f0*/  @P1 BRA `(.L_x_546) ;  /* 0x00000000001c1947 */ /* 0x000fec0003800000 */
[----:B------:R-:W2:Y:S01]  /*13800*/  S2R R12, SR_TID.X ;  /* 0x00000000000c7919 */ /* 0x000ea20000002100 */
[----:B01----:R-:W-:-:S04]  /*13810*/  MOV R5, 0x6000 ;  /* 0x0000600000057802 */ /* 0x003fc80000000f00 */
[----:B------:R3:W-:Y:S01]  /*13820*/  SYNCS.ARRIVE.TRANS64 RZ, [R6+URZ+0x308b0], R5 ;  /* 0x0308b00506ff79a7 */ /* 0x0007e2000800003f */
[----:B--2---:R-:W-:-:S04]  /*13830*/  LOP3.LUT R12, R12, 0x1f, RZ, 0xc0, !PT ;  /* 0x0000001f0c0c7812 */ /* 0x004fc800078ec0ff */
[----:B------:R-:W-:-:S13]  /*13840*/  ISETP.NE.AND P0, PT, R12, RZ, PT ;  /* 0x000000ff0c00720c */ /* 0x000fda0003f05270 */
[----:B---3--:R-:W-:Y:S05]  /*13850*/  @!P0 BRA `(.L_x_546) ;  /* 0x0000000000048947 */ /* 0x008fea0003800000 */
[----:B------:R-:W-:Y:S01]  /*13860*/  BPT.TRAP 0x1 ;  /* 0x000000040000795c */ /* 0x000fe20000300000 */
.L_x_546:
[----:B------:R-:W-:Y:S05]  /*13870*/  BSYNC B2 ;  /* 0x0000000000027941 */ /* 0x000fea0003800000 */
.L_x_545:
[----:B------:R-:W-:Y:S01]  /*13880*/  R2UR UR10, R11 ;  /* 0x000000000b0a72ca */ /* 0x000fe200000e0000 */
[----:B------:R-:W-:Y:S01]  /*13890*/  UIADD3 UR4, UP0, UR38, 0x670, URZ ;  /* 0x0000067026047890 */ /* 0x000fe2000ff1e03f */
[----:B------:R-:W-:Y:S01]  /*138a0*/  R2UR UR6, R8 ;  /* 0x00000000080672ca */ /* 0x000fe200000e0000 */
[----:B------:R-:W-:Y:S01]  /*138b0*/  VIADD R10, R10, 0x400 ;  /* 0x000004000a0a7836 */ /* 0x000fe20000000000 */
[----:B------:R-:W-:Y:S01]  /*138c0*/  R2UR UR7, R9 ;  /* 0x00000000090772ca */ /* 0x000fe200000e0000 */
[----:B01----:R-:W-:Y:S01]  /*138d0*/  VIADD R6, R6, 0x308b0 ;  /* 0x000308b006067836 */ /* 0x003fe20000000000 */
[----:B------:R-:W-:Y:S01]  /*138e0*/  PLOP3.LUT P0, PT, PT, PT, PT, 0x80, 0x0 ;  /* 0x000000000000781c */ /* 0x000fe20003f0f070 */
[----:B------:R-:W-:-:S12]  /*138f0*/  UIADD3.X UR5, URZ, UR39, URZ, UP0, !UPT ;  /* 0x000000273f057290 */ /* 0x000fd800087fe43f */
.L_x_547:
        /* <DEDUP_REMOVED lines=10> */
.L_x_537:
[----:B------:R-:W-:Y:S05]  /*139a0*/  BSYNC B1 ;  /* 0x0000000000017941 */ /* 0x000fea0003800000 */
.L_x_536:
[----:B------:R-:W2:Y:S01]  /*139b0*/  LDL.LU R8, [R1+0x4] ;  /* 0x0000040001087983 */ /* 0x000ea20000300800 */
[----:B------:R-:W-:Y:S01]  /*139c0*/  VIADD R29, R29, 0x1 ;  /* 0x000000011d1d7836 */ /* 0x000fe20000000000 */
[----:B------:R-:W-:Y:S01]  /*139d0*/  PLOP3.LUT P0, PT, PT, PT, PT, 0x8, 0x0 ;  /* 0x000000000000781c */ /* 0x000fe20003f0e170 */
[----:B------:R-:W-:-:S03]  /*139e0*/  VIADD R4, R4, 0xfffffffe ;  /* 0xfffffffe04047836 */ /* 0x000fc60000000000 */
[C---:B------:R-:W-:Y:S02]  /*139f0*/  ISETP.NE.AND P1, PT, R29.reuse, 0x2, PT ;  /* 0x000000021d00780c */ /* 0x040fe40003f25270 */
[----:B------:R-:W-:Y:S02]  /*13a00*/  ISETP.GE.AND P2, PT, R4, R3, PT ;  /* 0x000000030400720c */ /* 0x000fe40003f46270 */
[----:B0-----:R-:W-:Y:S02]  /*13a10*/  SEL R5, RZ, 0x1, P1 ;  /* 0x00000001ff057807 */ /* 0x001fe40000800000 */
[----:B------:R-:W-:Y:S02]  /*13a20*/  SEL R29, R29, RZ, P1 ;  /* 0x000000ff1d1d7207 */ /* 0x000fe40000800000 */
[----:B--2---:R-:W-:-:S05]  /*13a30*/  LOP3.LUT R8, R8, R5, RZ, 0x3c, !PT ;  /* 0x0000000508087212 */ /* 0x004fca00078e3cff */
[----:B------:R0:W-:Y:S02]  /*13a40*/  STL [R1+0x4], R8 ;  /* 0x0000040801007387 */ /* 0x0001e40000100800 */
[----:B------:R-:W-:Y:S05]  /*13a50*/  @!P2 BRA `(.L_x_530) ;  /* 0x000000040064a947 */ /* 0x000fea0003800000 */
.L_x_560:
[----:B------:R-:W-:Y:S05]  /*13a60*/  YIELD ;  /* 0x0000000000007946 */ /* 0x000fea0003800000 */
[----:B------:R-:W-:Y:S04]  /*13a70*/  BSSY B1, `(.L_x_548) ;  /* 0x000004d000017945 */ /* 0x000fe80003800000 */
[----:B-1----:R-:W-:Y:S05]  /*13a80*/  @!P6 BRA `(.L_x_549) ;  /* 0x00000004002ce947 */ /* 0x002fea0003800000 */
[----:B------:R-:W2:Y:S01]  /*13a90*/  LDL R6, [R1+0x4] ;  /* 0x0000040001067983 */ /* 0x000ea20000100800 */
[----:B------:R-:W1:Y:S02]  /*13aa0*/  S2R R5, SR_TID.X ;  /* 0x0000000000057919 */ /* 0x000e640000002100 */
[----:B-1----:R-:W-:Y:S01]  /*13ab0*/  LOP3.LUT R7, R5, 0x7f, RZ, 0xc0, !PT ;  /* 0x0000007f05077812 */ /* 0x002fe200078ec0ff */
[----:B------:R-:W-:Y:S01]  /*13ac0*/  IMAD R5, R29, 0x8, R22 ;  /* 0x000000081d057824 */ /* 0x000fe200078e0216 */
[----:B------:R-:W-:Y:S02]  /*13ad0*/  BSSY B2, `(.L_x_550) ;  /* 0x0000005000027945 */ /* 0x000fe40003800000 */
[----:B------:R-:W-:Y:S02]  /*13ae0*/  ISETP.NE.AND P2, PT, R7, RZ, PT ;  /* 0x000000ff0700720c */ /* 0x000fe40003f45270 */
[----:B--2---:R-:W-:-:S04]  /*13af0*/  SHF.L.U32 R6, R6, 0x1f, RZ ;  /* 0x0000001f06067819 */ /* 0x004fc800000006ff */
[----:B------:R-:W1:Y:S02]  /*13b00*/  SYNCS.PHASECHK.TRANS64.TRYWAIT P1, [R5+URZ+0x308a0], R6 ;  /* 0x0308a006050075a7 */ /* 0x000e64000802017f */
[----:B-1----:R-:W-:Y:S05]  /*13b10*/  @!P1 BRA `(.L_x_551) ;  /* 0x0000005400a09947 */ /* 0x002fea0003800000 */
.L_x_696:
[----:B------:R-:W-:Y:S05]  /*13b20*/  BSYNC B2 ;  /* 0x0000000000027941 */ /* 0x000fea0003800000 */
.L_x_550:
[----:B------:R-:W-:Y:S04]  /*13b30*/  BSSY B2, `(.L_x_552) ;  /* 0x0000009000027945 */ /* 0x000fe80003800000 */
[----:B------:R-:W-:Y:S05]  /*13b40*/  @P2 BRA `(.L_x_553) ;  /* 0x00000000001c2947 */ /* 0x000fea0003800000 */
[----:B------:R-:W0:Y:S02]  /*13b50*/  S2R R7, SR_TID.X ;  /* 0x0000000000077919 */ /* 0x000e240000002100 */
[----:B0-----:R-:W-:Y:S01]  /*13b60*/  LOP3.LUT R8, R7, 0x1f, RZ, 0xc0, !PT ;  /* 0x0000001f07087812 */ /* 0x001fe200078ec0ff */
[----:B------:R-:W-:-:S03]  /*13b70*/  IMAD.MOV.U32 R7, RZ, RZ, 0x6000 ;  /* 0x00006000ff077424 */ /* 0x000fc600078e00ff */
[----:B------:R-:W-:Y:S01]  /*13b80*/  ISETP.NE.AND P1, PT, R8, RZ, PT ;  /* 0x000000ff0800720c */ /* 0x000fe20003f25270 */
[----:B------:R2:W-:-:S12]  /*13b90*/  SYNCS.ARRIVE.TRANS64 RZ, [R5+URZ+0x30890], R7 ;  /* 0x0308900705ff79a7 */ /* 0x0005d8000800003f */
[----:B--2---:R-:W-:Y:S05]  /*13ba0*/  @!P1 BRA `(.L_x_553) ;  /* 0x0000000000049947 */ /* 0x004fea0003800000 */
[----:B------:R-:W-:Y:S01]  /*13bb0*/  BPT.TRAP 0x1 ;  /* 0x000000040000795c */ /* 0x000fe20000300000 */
.L_x_553:
[----:B------:R-:W-:Y:S05]  /*13bc0*/  BSYNC B2 ;  /* 0x0000000000027941 */ /* 0x000fea0003800000 */
.L_x_552:
[----:B------:R-:W-:Y:S01]  /*13bd0*/  IMAD.MOV.U32 R11, RZ, RZ, RZ ;  /* 0x000000ffff0b7224 */ /* 0x000fe200078e00ff */
[----:B------:R-:W-:Y:S01]  /*13be0*/  UIADD3 UR4, UP0, UR38, 0x570, URZ ;  /* 0x0000057026047890 */ /* 0x000fe2000ff1e03f */
[----:B------:R-:W-:Y:S01]  /*13bf0*/  IMAD R7, R29, 0x6000, R22 ;  /* 0x000060001d077824 */ /* 0x000fe200078e0216 */
[----:B------:R-:W-:Y:S01]  /*13c00*/  PLOP3.LUT P1, PT, PT, PT, PT, 0x80, 0x0 ;  /* 0x000000000000781c */ /* 0x000fe20003f2f070 */
[----:B0-----:R-:W-:Y:S01]  /*13c10*/  IMAD R8, R4, 0xc0, R0 ;  /* 0x000000c004087824 */ /* 0x001fe200078e0200 */
[----:B------:R-:W-:Y:S01]  /*13c20*/  R2UR UR10, R11 ;  /* 0x000000000b0a72ca */ /* 0x000fe200000e0000 */
[----:B------:R-:W-:Y:S01]  /*13c30*/  VIADD R10, R7, 0x12400 ;  /* 0x00012400070a7836 */ /* 0x000fe20000000000 */
[----:B------:R-:W-:Y:S01]  /*13c40*/  IADD3 R9, R5, 0x30890, RZ ;  /* 0x0003089005097810 */ /* 0x000fe20007ffe0ff */
[----:B------:R-:W-:Y:S01]  /*13c50*/  UIADD3.X UR5, URZ, UR39, URZ, UP0, !UPT ;  /* 0x000000273f057290 */ /* 0x000fe200087fe43f */
[----:B------:R-:W-:Y:S01]  /*13c60*/  UMOV UR6, 0x0 ;  /* 0x0000000000067882 */ /* 0x000fe20000000000 */
[----:B------:R-:W-:-:S10]  /*13c70*/  UMOV UR7, 0x12f00000 ;  /* 0x12f0000000077882 */ /* 0x000fd40000000000 */
.L_x_554:
        /* <DEDUP_REMOVED lines=10> */
[----:B------:R-:W0:Y:S01]  /*13d20*/  SYNCS.PHASECHK.TRANS64.TRYWAIT P1, [R5+URZ+0x308c0], R6 ;  /* 0x0308c006050075a7 */ /* 0x000e22000802017f */
[----:B------:R-:W-:Y:S04]  /*13d30*/  BSSY B2, `(.L_x_555) ;  /* 0x0000002000027945 */ /* 0x000fe80003800000 */
[----:B0-----:R-:W-:Y:S05]  /*13d40*/  @!P1 BRA `(.L_x_556) ;  /* 0x0000005400289947 */ /* 0x001fea0003800000 */
.L_x_697:
[----:B------:R-:W-:Y:S05]  /*13d50*/  BSYNC B2 ;  /* 0x0000000000027941 */ /* 0x000fea0003800000 */
.L_x_555:
[----:B------:R-:W-:Y:S01]  /*13d60*/  BSSY B2, `(.L_x_557) ;  /* 0x000000b000027945 */ /* 0x000fe20003800000 */
[----:B------:R-:W-:Y:S02]  /*13d70*/  IMAD.MOV.U32 R12, RZ, RZ, 0x0 ;  /* 0x00000000ff0c7424 */ /* 0x000fe400078e00ff */
[----:B------:R-:W-:Y:S01]  /*13d80*/  IMAD.MOV.U32 R13, RZ, RZ, 0x12f00000 ;  /* 0x12f00000ff0d7424 */ /* 0x000fe200078e00ff */
[----:B------:R-:W-:Y:S06]  /*13d90*/  @P2 BRA `(.L_x_558) ;  /* 0x00000000001c2947 */ /* 0x000fec0003800000 */
[----:B------:R-:W2:Y:S01]  /*13da0*/  S2R R9, SR_TID.X ;  /* 0x0000000000097919 */ /* 0x000ea20000002100 */
[----:B01----:R-:W-:-:S04]  /*13db0*/  IMAD.MOV.U32 R6, RZ, RZ, 0x6000 ;  /* 0x00006000ff067424 */ /* 0x003fc800078e00ff */
[----:B------:R3:W-:Y:S01]  /*13dc0*/  SYNCS.ARRIVE.TRANS64 RZ, [R5+URZ+0x308b0], R6 ;  /* 0x0308b00605ff79a7 */ /* 0x0007e2000800003f */
[----:B--2---:R-:W-:-:S04]  /*13dd0*/  LOP3.LUT R9, R9, 0x1f, RZ, 0xc0, !PT ;  /* 0x0000001f09097812 */ /* 0x004fc800078ec0ff */
[----:B------:R-:W-:-:S13]  /*13de0*/  ISETP.NE.AND P1, PT, R9, RZ, PT ;  /* 0x000000ff0900720c */ /* 0x000fda0003f25270 */
[----:B---3--:R-:W-:Y:S05]  /*13df0*/  @!P1 BRA `(.L_x_558) ;  /* 0x0000000000049947 */ /* 0x008fea0003800000 */
[----:B------:R-:W-:Y:S01]  /*13e00*/  BPT.TRAP 0x1 ;  /* 0x000000040000795c */ /* 0x000fe20000300000 */
.L_x_558:
[----:B------:R-:W-:Y:S05]  /*13e10*/  BSYNC B2 ;  /* 0x0000000000027941 */ /* 0x000fea0003800000 */
.L_x_557:
        /* <DEDUP_REMOVED lines=8> */
.L_x_559:
        /* <DEDUP_REMOVED lines=10> */
.L_x_549:
[----:B------:R-:W-:Y:S05]  /*13f40*/  BSYNC B1 ;  /* 0x0000000000017941 */ /* 0x000fea0003800000 */
.L_x_548:
[----:B------:R-:W2:Y:S01]  /*13f50*/  LDL.LU R6, [R1+0x4] ;  /* 0x0000040001067983 */ /* 0x000ea20000300800 */
[----:B------:R-:W-:Y:S01]  /*13f60*/  VIADD R29, R29, 0x1 ;  /* 0x000000011d1d7836 */ /* 0x000fe20000000000 */
[C---:B------:R-:W-:Y:S02]  /*13f70*/  ISETP.GT.AND P2, PT, R4.reuse, R3, PT ;  /* 0x000000030400720c */ /* 0x040fe40003f44270 */
[----:B------:R-:W-:Y:S02]  /*13f80*/  IADD3 R4, R4, -0x1, RZ ;  /* 0xffffffff04047810 */ /* 0x000fe40007ffe0ff */
[----:B------:R-:W-:-:S04]  /*13f90*/  ISETP.NE.AND P1, PT, R29, 0x2, PT ;  /* 0x000000021d00780c */ /* 0x000fc80003f25270 */
[----:B------:R-:W-:Y:S02]  /*13fa0*/  SEL R5, RZ, 0x1, P1 ;  /* 0x00000001ff057807 */ /* 0x000fe40000800000 */
[----:B------:R-:W-:Y:S02]  /*13fb0*/  SEL R29, R29, RZ, P1 ;  /* 0x000000ff1d1d7207 */ /* 0x000fe40000800000 */
[----:B--2---:R-:W-:-:S05]  /*13fc0*/  LOP3.LUT R6, R6, R5, RZ, 0x3c, !PT ;  /* 0x0000000506067212 */ /* 0x004fca00078e3cff */
[----:B------:R1:W-:Y:S01]  /*13fd0*/  STL [R1+0x4], R6 ;  /* 0x0000040601007387 */ /* 0x0003e20000100800 */
[----:B------:R-:W-:Y:S05]  /*13fe0*/  @P2 BRA `(.L_x_560) ;  /* 0xfffffff8009c2947 */ /* 0x000fea000383ffff */
.L_x_530:
[----:B------:R-:W-:Y:S05]  /*13ff0*/  BSYNC B0 ;  /* 0x0000000000007941 */ /* 0x000fea0003800000 */
.L_x_529:
[----:B------:R-:W2:Y:S01]  /*14000*/  LDL R5, [R1+0x34] ;  /* 0x0000340001057983 */ /* 0x000ea20000100800 */
[----:B------:R-:W-:Y:S05]  /*14010*/  @!P0 WARPSYNC.ALL ;  /* 0x0000000000008948 */ /* 0x000fea0003800000 */
[----:B------:R-:W-:Y:S06]  /*14020*/  @!P0 BAR.SYNC.DEFER_BLOCKING 0xc, 0x200 ;  /* 0x0308000000008b1d */ /* 0x000fec0000010000 */
[----:B------:R-:W-:Y:S01]  /*14030*/  BSSY B7, `(.L_x_561) ;  /* 0x000035f000077945 */ /* 0x000fe20003800000 */
[----:B--2---:R-:W-:-:S13]  /*14040*/  ISETP.GT.AND P0, PT, R5, RZ, PT ;  /* 0x000000ff0500720c */ /* 0x004fda0003f04270 */
[----:B------:R-:W-:Y:S05]  /*14050*/  @P0 BRA `(.L_x_562) ;  /* 0x0000000000440947 */ /* 0x000fea0003800000 */
[----:B------:R-:W2:Y:S02]  /*14060*/  S2R R5, SR_TID.X ;  /* 0x0000000000057919 */ /* 0x000ea40000002100 */
[----:B--2---:R-:W-:-:S04]  /*14070*/  LOP3.LUT R5, R5, 0x7f, RZ, 0xc0, !PT ;  /* 0x0000007f05057812 */ /* 0x004fc800078ec0ff */
[----:B------:R-:W-:-:S13]  /*14080*/  ISETP.NE.AND P0, PT, R5, RZ, PT ;  /* 0x000000ff0500720c */ /* 0x000fda0003f05270 */
[----:B------:R-:W-:Y:S05]  /*14090*/  @P0 BRA `(.L_x_563) ;  /* 0x0000003400600947 */ /* 0x000fea0003800000 */
[----:B------:R-:W2:Y:S01]  /*140a0*/  S2R R5, SR_LANEID ;  /* 0x0000000000057919 */ /* 0x000ea20000000000 */
[----:B------:R-:W-:Y:S01]  /*140b0*/  VOTEU.ANY UR4, UPT, PT ;  /* 0x0000000000047886 */ /* 0x000fe200038e0100 */
[----:B------:R-:W3:Y:S01]  /*140c0*/  LDC.64 R2, c[0x0][0xc60] ;  /* 0x00031800ff027b82 */ /* 0x000ee20000000a00 */
[----:B------:R-:W2:Y:S02]  /*140d0*/  FLO.U32 R0, UR4 ;  /* 0x0000000400007d00 */ /* 0x000ea400080e0000 */
[----:B--2---:R-:W-:-:S06]  /*140e0*/  ISETP.EQ.U32.AND P0, PT, R0, R5, PT ;  /* 0x000000050000720c */ /* 0x004fcc0003f02070 */
[----:B------:R-:W3:Y:S07]  /*140f0*/  POPC R5, UR4 ;  /* 0x0000000400057d09 */ /* 0x000eee0008000000 */
[----:B---3--:R-:W2:Y:S01]  /*14100*/  @P0 ATOMG.E.ADD.STRONG.GPU PT, R3, desc[UR56][R2.64], R5 ;  /* 0x00000005020309a8 */ /* 0x008ea200081ee1f8 */
[----:B------:R-:W3:Y:S02]  /*14110*/  S2R R4, SR_LTMASK ;  /* 0x0000000000047919 */ /* 0x000ee40000003900 */
[----:B---3--:R-:W-:-:S04]  /*14120*/  LOP3.LUT R4, R4, UR4, RZ, 0xc0, !PT ;  /* 0x0000000404047c12 */ /* 0x008fc8000f8ec0ff */
[----:B------:R-:W3:Y:S01]  /*14130*/  POPC R7, R4 ;  /* 0x0000000400077309 */ /* 0x000ee20000000000 */
[----:B--2---:R-:W3:Y:S02]  /*14140*/  SHFL.IDX PT, R0, R3, R0, 0x1f ;  /* 0x00001f0003007589 */ /* 0x004ee400000e0000 */
[----:B---3--:R-:W-:Y:S01]  /*14150*/  IADD3 R16, R0, UR36, R7 ;  /* 0x0000002400107c10 */ /* 0x008fe2000fffe007 */
[----:B------:R-:W-:Y:S06]  /*14160*/  BRA `(.L_x_563) ;  /* 0x00000034002c7947 */ /* 0x000fec0003800000 */
.L_x_562:
[----:B------:R-:W-:Y:S01]  /*14170*/  VIADD R0, R22, 0x12400 ;  /* 0x0001240016007836 */ /* 0x000fe20000000000 */
        /* <DEDUP_REMOVED lines=8> */
[----:B0-----:R-:W-:Y:S01]  /*14200*/  MOV R8, 0x70 ;  /* 0x0000007000087802 */ /* 0x001fe20000000f00 */
[----:B------:R-:W0:Y:S01]  /*14210*/  LDC.64 R2, c[0x4][R2] ;  /* 0x0100000002027b82 */ /* 0x000e220000000a00 */
[----:B------:R-:W-:Y:S02]  /*14220*/  IMAD.U32 R5, RZ, RZ, UR7 ;  /* 0x00000007ff057e24 */ /* 0x000fe4000f8e00ff */
[----:B-1----:R-:W-:Y:S02]  /*14230*/  IMAD.U32 R6, RZ, RZ, UR8 ;  /* 0x00000008ff067e24 */ /* 0x002fe4000f8e00ff */
[----:B------:R-:W-:-:S02]  /*14240*/  IMAD.U32 R7, RZ, RZ, UR9 ;  /* 0x00000009ff077e24 */ /* 0x000fc4000f8e00ff */
[----:B------:R-:W-:Y:S02]  /*14250*/  IMAD.U32 R10, RZ, RZ, UR4 ;  /* 0x00000004ff0a7e24 */ /* 0x000fe4000f8e00ff */
[----:B------:R-:W-:Y:S02]  /*14260*/  IMAD.U32 R11, RZ, RZ, UR5 ;  /* 0x00000005ff0b7e24 */ /* 0x000fe4000f8e00ff */
[----:B------:R-:W-:Y:S02]  /*14270*/  IMAD.MOV.U32 R12, RZ, RZ, 0x1 ;  /* 0x00000001ff0c7424 */ /* 0x000fe400078e00ff */
[----:B------:R-:W-:-:S07]  /*14280*/  IMAD.MOV.U32 R13, RZ, RZ, RZ ;  /* 0x000000ffff0d7224 */ /* 0x000fce00078e00ff */
[----:B------:R-:W-:-:S07]  /*14290*/  LEPC R20, `(.L_x_565) ;  /* 0x000000001014794e */ /* 0x000fce0000000000 */
[----:B0-----:R-:W-:Y:S05]  /*142a0*/  CALL.ABS.NOINC R2 ;  /* 0x0000000002007343 */ /* 0x001fea0003c00000 */
.L_x_565:
[----:B------:R-:W-:Y:S05]  /*142b0*/  BSYNC B6 ;  /* 0x0000000000067941 */ /* 0x000fea0003800000 */
.L_x_564:
        /* <DEDUP_REMOVED lines=8> */
[----:B------:R2:W3:Y:S01]  /*14340*/  LDC.64 R2, c[0x4][R0] ;  /* 0x0100000000027b82 */ /* 0x0004e20000000a00 */
[----:B------:R-:W-:Y:S01]  /*14350*/  IMAD.U32 R4, RZ, RZ, UR6 ;  /* 0x00000006ff047e24 */ /* 0x000fe2000f8e00ff */
[----:B------:R-:W-:Y:S01]  /*14360*/  MOV R10, UR4 ;  /* 0x00000004000a7c02 */ /* 0x000fe20008000f00 */
[----:B------:R-:W-:Y:S02]  /*14370*/  IMAD.U32 R5, RZ, RZ, UR7 ;  /* 0x00000007ff057e24 */ /* 0x000fe4000f8e00ff */
[----:B-1----:R-:W-:Y:S02]  /*14380*/  IMAD.U32 R6, RZ, RZ, UR8 ;  /* 0x00000008ff067e24 */ /* 0x002fe4000f8e00ff */
[----:B------:R-:W-:-:S02]  /*14390*/  IMAD.U32 R7, RZ, RZ, UR9 ;  /* 0x00000009ff077e24 */ /* 0x000fc4000f8e00ff */
[----:B------:R-:W-:Y:S02]  /*143a0*/  IMAD.U32 R11, RZ, RZ, UR5 ;  /* 0x00000005ff0b7e24 */ /* 0x000fe4000f8e00ff */
[----:B0-----:R-:W-:Y:S02]  /*143b0*/  IMAD.MOV.U32 R8, RZ, RZ, 0x70 ;  /* 0x00000070ff087424 */ /* 0x001fe400078e00ff */
[----:B------:R-:W-:Y:S02]  /*143c0*/  IMAD.MOV.U32 R12, RZ, RZ, 0x1 ;  /* 0x00000001ff0c7424 */ /* 0x000fe400078e00ff */
[----:B--2---:R-:W-:-:S07]  /*143d0*/  IMAD.MOV.U32 R13, RZ, RZ, RZ ;  /* 0x000000ffff0d7224 */ /* 0x004fce00078e00ff */
[----:B------:R-:W-:-:S07]  /*143e0*/  LEPC R20, `(.L_x_568) ;  /* 0x000000001014794e */ /* 0x000fce0000000000 */
[----:B---3--:R-:W-:Y:S05]  /*143f0*/  CALL.ABS.NOINC R2 ;  /* 0x0000000002007343 */ /* 0x008fea0003c00000 */
.L_x_568:
[----:B------:R-:W-:Y:S01]  /*14400*/  MOV R2, 0x0 ;  /* 0x0000000000027802 */ /* 0x000fe20000000f00 */
[----:B------:R-:W-:Y:S01]  /*14410*/  ULDC.64 UR4, c[0x4][0xa8] ;  /* 0x01002a0000047ab9 */ /* 0x000fe20000000a00 */
[----:B------:R-:W-:Y:S01]  /*14420*/  ULDC.64 UR6, c[0x4][0xb0] ;  /* 0x01002c0000067ab9 */ /* 0x000fe20000000a00 */
[----:B------:R-:W-:Y:S01]  /*14430*/  ULDC.64 UR8, c[0x4][0x40] ;  /* 0x0100100000087ab9 */ /* 0x000fe20000000a00 */
[----:B------:R-:W-:Y:S01]  /*14440*/  IMAD.U32 R4, RZ, RZ, UR4 ;  /* 0x00000004ff047e24 */ /* 0x000fe2000f8e00ff */
[----:B------:R-:W-:Y:S01]  /*14450*/  MOV R7, UR7 ;  /* 0x0000000700077c02 */ /* 0x000fe20008000f00 */
[----:B------:R-:W0:Y:S01]  /*14460*/  LDC.64 R2, c[0x4][R2] ;  /* 0x0100000002027b82 */ /* 0x000e220000000a00 */
[----:B------:R-:W-:Y:S02]  /*14470*/  IMAD.U32 R5, RZ, RZ, UR5 ;  /* 0x00000005ff057e24 */ /* 0x000fe4000f8e00ff */
[----:B------:R-:W-:Y:S02]  /*14480*/  IMAD.U32 R6, RZ, RZ, UR6 ;  /* 0x00000006ff067e24 */ /* 0x000fe4000f8e00ff */
[----:B------:R-:W-:-:S02]  /*14490*/  IMAD.U32 R10, RZ, RZ, UR8 ;  /* 0x00000008ff0a7e24 */ /* 0x000fc4000f8e00ff */
[----:B------:R-:W-:Y:S02]  /*144a0*/  IMAD.U32 R11, RZ, RZ, UR9 ;  /* 0x00000009ff0b7e24 */ /* 0x000fe4000f8e00ff */
[----:B------:R-:W-:Y:S02]  /*144b0*/  IMAD.MOV.U32 R8, RZ, RZ, 0x70 ;  /* 0x00000070ff087424 */ /* 0x000fe400078e00ff */
[----:B------:R-:W-:Y:S02]  /*144c0*/  IMAD.MOV.U32 R12, RZ, RZ, 0x1 ;  /* 0x00000001ff0c7424 */ /* 0x000fe400078e00ff */
[----:B------:R-:W-:-:S07]  /*144d0*/  IMAD.MOV.U32 R13, RZ, RZ, RZ ;  /* 0x000000ffff0d7224 */ /* 0x000fce00078e00ff */
[----:B------:R-:W-:-:S07]  /*144e0*/  LEPC R20, `(.L_x_567) ;  /* 0x000000001014794e */ /* 0x000fce0000000000 */
[----:B0-----:R-:W-:Y:S05]  /*144f0*/  CALL.ABS.NOINC R2 ;  /* 0x0000000002007343 */ /* 0x001fea0003c00000 */
.L_x_567:
[----:B------:R-:W-:Y:S05]  /*14500*/  BSYNC B6 ;  /* 0x0000000000067941 */ /* 0x000fea0003800000 */
.L_x_566:
[----:B------:R-:W2:Y:S01]  /*14510*/  LDL.LU R21, [R1+0x8] ;  /* 0x0000080001157983 */ /* 0x000ea20000300800 */
[----:B------:R-:W-:Y:S02]  /*14520*/  ULDC.64 UR4, c[0x0][0x9f8] ;  /* 0x00027e0000047ab9 */ /* 0x000fe40000000a00 */
[----:B------:R-:W-:Y:S01]  /*14530*/  ISETP.NE.U32.AND P0, PT, RZ, UR4, PT ;  /* 0x00000004ff007c0c */ /* 0x000fe2000bf05070 */
[----:B------:R-:W0:Y:S03]  /*14540*/  LDL R20, [R1+0x18] ;  /* 0x0000180001147983 */ /* 0x000e260000100800 */
[----:B------:R-:W-:-:S13]  /*14550*/  ISETP.NE.AND.EX P0, PT, RZ, UR5, PT, P0 ;  /* 0x00000005ff007c0c */ /* 0x000fda000bf05300 */
[----:B------:R-:W-:-:S04]  /*14560*/  @P0 IADD3 R2, P1, R24, UR4, RZ ;  /* 0x0000000418020c10 */ /* 0x000fc8000ff3e0ff */
[----:B--2---:R-:W-:Y:S01]  /*14570*/  @P0 IADD3.X R3, R21, UR5, RZ, P1, !PT ;  /* 0x0000000515030c10 */ /* 0x004fe20008ffe4ff */
[----:B------:R-:W-:-:S04]  /*14580*/  ULDC.64 UR4, c[0x0][0xa08] ;  /* 0x0002820000047ab9 */ /* 0x000fc80000000a00 */
[----:B------:R2:W3:Y:S01]  /*14590*/  @P0 LDG.E R25, desc[UR56][R2.64] ;  /* 0x0000003802190981 */ /* 0x0004e2000c1e1900 */
[----:B0-----:R-:W-:-:S05]  /*145a0*/  VIADD R8, R20, 0xffffffff ;  /* 0xffffffff14087836 */ /* 0x001fca0000000000 */
[----:B------:R0:W-:Y:S01]  /*145b0*/  STL [R1+0x1c], R8 ;  /* 0x00001c0801007387 */ /* 0x0001e20000100800 */
[----:B--2---:R-:W2:Y:S02]  /*145c0*/  LDC.64 R2, c[0x0][0x418] ;  /* 0x00010600ff027b82 */ /* 0x004ea40000000a00 */
[----:B--2---:R-:W-:Y:S01]  /*145d0*/  LOP3.LUT P0, RZ, R2, UR4, RZ, 0xfc, !PT ;  /* 0x0000000402ff7c12 */ /* 0x004fe2000f80fcff */
[----:B------:R-:W-:-:S03]  /*145e0*/  UMOV UR4, 0xffffffff ;  /* 0xffffffff00047882 */ /* 0x000fc60000000000 */
[----:B------:R-:W-:Y:S02]  /*145f0*/  LOP3.LUT P0, RZ, R3, UR5, RZ, 0xfc, P0 ;  /* 0x0000000503ff7c12 */ /* 0x000fe4000800fcff */
[----:B---3--:R-:W-:Y:S02]  /*14600*/  SHF.R.S32.HI R7, RZ, 0x1f, R25 ;  /* 0x0000001fff077819 */ /* 0x008fe40000011419 */
[----:B------:R-:W-:-:S03]  /*14610*/  SEL R24, R25, RZ, !P0 ;  /* 0x000000ff19187207 */ /* 0x000fc60004000000 */
[----:B------:R0:W-:Y:S01]  /*14620*/  STL [R1+0x8], R7 ;  /* 0x0000080701007387 */ /* 0x0001e20000100800 */
[----:B------:R-:W-:Y:S05]  /*14630*/  BRA.DIV UR4, `(.L_x_569) ;  /* 0x0000004e04007947 */ /* 0x000fea000b800000 */
[----:B------:R-:W2:Y:S02]  /*14640*/  S2R R0, SR_TID.X ;  /* 0x0000000000007919 */ /* 0x000ea40000002100 */
[----:B--2---:R-:W-:-:S04]  /*14650*/  SHF.R.U32.HI R0, RZ, 0x5, R0 ;  /* 0x00000005ff007819 */ /* 0x004fc80000011600 */
[----:B------:R-:W-:-:S05]  /*14660*/  LOP3.LUT R0, R0, 0x3, RZ, 0xc0, !PT ;  /* 0x0000000300007812 */ /* 0x000fca00078ec0ff */
[----:B------:R2:W3:Y:S02]  /*14670*/  SHFL.IDX PT, R14, R0, RZ, 0x1f ;  /* 0x00001fff000e7589 */ /* 0x0004e400000e0000 */
.L_x_700:
[----:B--2---:R-:W2:Y:S01]  /*14680*/  LDL.LU R0, [R1] ;  /* 0x0000000001007983 */ /* 0x004ea20000300800 */
[----:B------:R-:W-:Y:S02]  /*14690*/  PLOP3.LUT P1, PT, PT, PT, PT, 0x8, 0x0 ;  /* 0x000000000000781c */ /* 0x000fe40003f2e170 */
[----:B---3--:R-:W-:Y:S02]  /*146a0*/  ISETP.NE.AND P0, PT, R14, RZ, PT ;  /* 0x000000ff0e00720c */ /* 0x008fe40003f05270 */
[----:B--2---:R-:W-:-:S09]  /*146b0*/  LOP3.LUT R0, R0, 0xfffffffe, RZ, 0xc0, !PT ;  /* 0xfffffffe00007812 */ /* 0x004fd200078ec0ff */
[----:B------:R-:W-:-:S05]  /*146c0*/  @P1 LOP3.LUT R0, R0, 0x1, RZ, 0xfc, !PT ;  /* 0x0000000100001812 */ /* 0x000fca00078efcff */
[----:B------:R2:W-:Y:S01]  /*146d0*/  STL [R1], R0 ;  /* 0x0000000001007387 */ /* 0x0005e20000100800 */
[----:B------:R-:W-:Y:S05]  /*146e0*/  @P0 BRA `(.L_x_570) ;  /* 0x0000000000fc0947 */ /* 0x000fea0003800000 */
[----:B------:R-:W-:-:S03]  /*146f0*/  UMOV UR4, 0xffffffff ;  /* 0xffffffff00047882 */ /* 0x000fc60000000000 */
[----:B------:R-:W-:Y:S05]  /*14700*/  BRA.DIV UR4, `(.L_x_571) ;  /* 0x0000004e04007947 */ /* 0x000fea000b800000 */
[----:B------:R-:W-:-:S13]  /*14710*/  ELECT P6, URZ, PT ;  /* 0x00000000003f782f */ /* 0x000fda00038c0000 */
.L_x_703:
[----:B------:R-:W-:Y:S05]  /*14720*/  @!P6 BRA `(.L_x_570) ;  /* 0x0000000000ece947 */ /* 0x000fea0003800000 */
[----:B------:R-:W-:Y:S01]  /*14730*/  ISETP.NE.U32.AND P0, PT, R2, RZ, PT ;  /* 0x000000ff0200720c */ /* 0x000fe20003f05070 */
[----:B------:R-:W-:-:S03]  /*14740*/  IMAD.MOV.U32 R27, RZ, RZ, R8 ;  /* 0x000000ffff1b7224 */ /* 0x000fc600078e0008 */
[----:B------:R-:W-:-:S13]  /*14750*/  ISETP.NE.AND.EX P0, PT, R3, RZ, PT, P0 ;  /* 0x000000ff0300720c */ /* 0x000fda0003f05300 */
[----:B------:R-:W-:Y:S05]  /*14760*/  @!P0 BRA `(.L_x_572) ;  /* 0x0000000000488947 */ /* 0x000fea0003800000 */
[----:B-1----:R-:W1:Y:S01]  /*14770*/  LDC R6, c[0x0][0x43c] ;  /* 0x00010f00ff067b82 */ /* 0x002e620000000800 */
[----:B--2---:R-:W-:Y:S01]  /*14780*/  MOV R0, R8 ;  /* 0x0000000800007202 */ /* 0x004fe20000000f00 */
[----:B------:R-:W-:Y:S01]  /*14790*/  ULDC.64 UR4, c[0x0][0x428] ;  /* 0x00010a0000047ab9 */ /* 0x000fe20000000a00 */
[----:B-1----:R-:W-:-:S13]  /*147a0*/  ISETP.NE.AND P0, PT, R6, 0x1, PT ;  /* 0x000000010600780c */ /* 0x002fda0003f05270 */
[----:B------:R-:W1:Y:S02]  /*147b0*/  @P0 LDC.64 R4, c[0x0][0x440] ;  /* 0x00011000ff040b82 */ /* 0x000e640000000a00 */
[----:B-1----:R-:W-:-:S05]  /*147c0*/  @P0 IMAD.HI.U32 R4, R8, R4, RZ ;  /* 0x0000000408040227 */ /* 0x002fca00078e00ff */
[----:B------:R-:W-:-:S04]  /*147d0*/  @P0 SHF.R.U32.HI R0, RZ, R5, R4 ;  /* 0x00000005ff000219 */ /* 0x000fc80000011604 */
[--C-:B------:R-:W-:Y:S01]  /*147e0*/  SHF.R.S32.HI R5, RZ, 0x1f, R0.reuse ;  /* 0x0000001fff057819 */ /* 0x100fe20000011400 */
[--C-:B------:R-:W-:Y:S02]  /*147f0*/  IMAD.MOV R27, RZ, RZ, -R0.reuse ;  /* 0x000000ffff1b7224 */ /* 0x100fe400078e0a00 */
[----:B------:R-:W-:Y:S02]  /*14800*/  IMAD.MOV.U32 R4, RZ, RZ, R0 ;  /* 0x000000ffff047224 */ /* 0x000fe400078e0000 */
        /* <DEDUP_REMOVED lines=8> */
.L_x_572:
[----:B--2---:R-:W-:Y:S01]  /*14890*/  IMAD R0, R23, 0x8, R22 ;  /* 0x0000000817007824 */ /* 0x004fe200078e0216 */
[----:B---3--:R-:W-:-:S04]  /*148a0*/  SHF.L.U32 R2, R26, 0x1f, RZ ;  /* 0x0000001f1a027819 */ /* 0x008fc800000006ff */
[----:B------:R-:W2:Y:S02]  /*148b0*/  SYNCS.PHASECHK.TRANS64.TRYWAIT P0, [R0+URZ+0x30840], R2 ;  /* 0x03084002000075a7 */ /* 0x000ea4000800017f */
[----:B--2---:R-:W-:Y:S05]  /*148c0*/  @!P0 BRA `(.L_x_573) ;  /* 0x0000004800b08947 */ /* 0x004fea0003800000 */
.L_x_704:
[----:B------:R-:W3:Y:S02]  /*148d0*/  S2R R3, SR_TID.X ;  /* 0x0000000000037919 */ /* 0x000ee40000002100 */
[----:B---3--:R-:W-:-:S04]  /*148e0*/  LOP3.LUT R3, R3, 0x7f, RZ, 0xc0, !PT ;  /* 0x0000007f03037812 */ /* 0x008fc800078ec0ff */
[----:B------:R-:W-:-:S13]  /*148f0*/  ISETP.NE.AND P0, PT, R3, RZ, PT ;  /* 0x000000ff0300720c */ /* 0x000fda0003f05270 */
[----:B------:R-:W-:Y:S05]  /*14900*/  @P0 BRA `(.L_x_574) ;  /* 0x00000000001c0947 */ /* 0x000fea0003800000 */
[----:B------:R-:W3:Y:S01]  /*14910*/  S2R R3, SR_TID.X ;  /* 0x0000000000037919 */ /* 0x000ee20000002100 */
[----:B--2---:R-:W-:-:S04]  /*14920*/  IMAD.MOV.U32 R2, RZ, RZ, 0x6000 ;  /* 0x00006000ff027424 */ /* 0x004fc800078e00ff */
[----:B------:R4:W-:Y:S01]  /*14930*/  SYNCS.ARRIVE.TRANS64 RZ, [R0+URZ+0x30830], R2 ;  /* 0x0308300200ff79a7 */ /* 0x0009e2000800003f */
[----:B---3--:R-:W-:-:S04]  /*14940*/  LOP3.LUT R3, R3, 0x1f, RZ, 0xc0, !PT ;  /* 0x0000001f03037812 */ /* 0x008fc800078ec0ff */
[----:B------:R-:W-:-:S13]  /*14950*/  ISETP.NE.AND P0, PT, R3, RZ, PT ;  /* 0x000000ff0300720c */ /* 0x000fda0003f05270 */
[----:B----4-:R-:W-:Y:S05]  /*14960*/  @!P0 BRA `(.L_x_574) ;  /* 0x0000000000048947 */ /* 0x010fea0003800000 */
[----:B------:R-:W-:Y:S01]  /*14970*/  BPT.TRAP 0x1 ;  /* 0x000000040000795c */ /* 0x000fe20000300000 */
.L_x_574:
[----:B--2---:R-:W2:Y:S01]  /*14980*/  LDL.LU R2, [R1] ;  /* 0x0000000001027983 */ /* 0x004ea20000300800 */
[----:B------:R-:W-:Y:S01]  /*14990*/  R2UR UR9, R0 ;  /* 0x00000000000972ca */ /* 0x000fe200000e0000 */
[----:B------:R-:W-:Y:S01]  /*149a0*/  IMAD R0, R23, 0x6000, R22 ;  /* 0x0000600017007824 */ /* 0x000fe200078e0216 */
[----:B------:R-:W-:Y:S01]  /*149b0*/  R2UR UR11, R27 ;  /* 0x000000001b0b72ca */ /* 0x000fe200000e0000 */
[----:B------:R-:W-:Y:S01]  /*149c0*/  UIADD3 UR6, UP0, UR38, 0x370, URZ ;  /* 0x0000037026067890 */ /* 0x000fe2000ff1e03f */
[----:B------:R-:W-:Y:S01]  /*149d0*/  R2UR UR4, R28 ;  /* 0x000000001c0472ca */ /* 0x000fe200000e0000 */
[----:B------:R-:W-:Y:S01]  /*149e0*/  UMOV UR5, 0x14f00000 ;  /* 0x14f0000000057882 */ /* 0x000fe20000000000 */
[----:B------:R-:W-:Y:S01]  /*149f0*/  R2UR UR8, R0 ;  /* 0x00000000000872ca */ /* 0x000fe200000e0000 */
[----:B------:R-:W-:Y:S01]  /*14a00*/  UIADD3.X UR7, URZ, UR39, URZ, UP0, !UPT ;  /* 0x000000273f077290 */ /* 0x000fe200087fe43f */
[----:B------:R-:W-:Y:S01]  /*14a10*/  PLOP3.LUT P0, PT, PT, PT, PT, 0x80, 0x0 ;  /* 0x000000000000781c */ /* 0x000fe20003f0f070 */
[----:B------:R-:W-:Y:S01]  /*14a20*/  UMOV UR10, URZ ;  /* 0x0000003f000a7c82 */ /* 0x000fe20008000000 */
[----:B------:R-:W-:-:S02]  /*14a30*/  R2UR UR12, R18 ;  /* 0x00000000120c72ca */ /* 0x000fc400000e0000 */
[----:B-----5:R-:W-:Y:S01]  /*14a40*/  R2UR UR13, R24 ;  /* 0x00000000180d72ca */ /* 0x020fe200000e0000 */
[----:B------:R-:W-:-:S04]  /*14a50*/  UIADD3 UR9, UR9, 0x30830, URZ ;  /* 0x0003083009097890 */ /* 0x000fc8000fffe03f */
[----:B------:R-:W-:Y:S02]  /*14a60*/  UIMAD UR11, UR11, 0xc0, UR4 ;  /* 0x000000c00b0b78a4 */ /* 0x000fe4000f8e0204 */
[----:B------:R-:W-:Y:S01]  /*14a70*/  UIADD3 UR8, UR8, 0x12400, URZ ;  /* 0x0001240008087890 */ /* 0x000fe2000fffe03f */
[----:B------:R-:W-:-:S08]  /*14a80*/  UMOV UR4, 0x0 ;  /* 0x0000000000047882 */ /* 0x000fd00000000000 */
[----:B------:R3:W-:Y:S01]  /*14a90*/  UTMALDG.4D [UR8], [UR6], desc[UR4] ;  /* 0x00000408060075b4 */ /* 0x0007e20008019000 */
[----:B--2---:R-:W-:-:S04]  /*14aa0*/  LOP3.LUT R2, R2, 0xfffffffe, RZ, 0xc0, !PT ;  /* 0xfffffffe02027812 */ /* 0x004fc800078ec0ff */
[----:B------:R-:W-:-:S05]  /*14ab0*/  @P0 LOP3.LUT R2, R2, 0x1, RZ, 0xfc, !PT ;  /* 0x0000000102020812 */ /* 0x000fca00078efcff */
[----:B------:R3:W-:Y:S01]  /*14ac0*/  STL [R1], R2 ;  /* 0x0000000201007387 */ /* 0x0007e20000100800 */
[----:B------:R-:W-:Y:S01]  /*14ad0*/  NOP ;  /* 0x0000000000007918 */ /* 0x000fe20000000000 */
.L_x_570:
[----:B------:R-:W4:Y:S04]  /*14ae0*/  LDL.LU R4, [R1+0x20] ;  /* 0x0000200001047983 */ /* 0x000f280000300800 */
[----:B-1----:R-:W5:Y:S04]  /*14af0*/  LDL.LU R6, [R1+0x10] ;  /* 0x0000100001067983 */ /* 0x002f680000300800 */
[----:B------:R-:W5:Y:S01]  /*14b00*/  LDL.LU R3, [R1+0x30] ;  /* 0x0000300001037983 */ /* 0x000f620000300800 */
[----:B------:R-:W-:Y:S05]  /*14b10*/  WARPSYNC.ALL ;  /* 0x0000000000007948 */ /* 0x000fea0003800000 */
[----:B---3--:R-:W-:Y:S01]  /*14b20*/  ULDC.64 UR6, c[0x0][0xa00] ;  /* 0x0002800000067ab9 */ /* 0x008fe20000000a00 */
[----:B------:R-:W-:Y:S01]  /*14b30*/  ULDC.64 UR4, c[0x0][0x298] ;  /* 0x0000a60000047ab9 */ /* 0x000fe20000000a00 */
[----:B------:R-:W-:Y:S01]  /*14b40*/  BAR.SYNC.DEFER_BLOCKING 0x8, 0x200 ;  /* 0x0208000000007b1d */ /* 0x000fe20000010000 */
[----:B------:R-:W-:Y:S01]  /*14b50*/  ISETP.NE.U32.AND P0, PT, RZ, UR6, PT ;  /* 0x00000006ff007c0c */ /* 0x000fe2000bf05070 */
[----:B--2---:R-:W-:-:S03]  /*14b60*/  VIADD R0, R22, 0xc400 ;  /* 0x0000c40016007836 */ /* 0x004fc60000000000 */
[----:B------:R-:W-:Y:S01]  /*14b70*/  ISETP.NE.AND.EX P0, PT, RZ, UR7, PT, P0 ;  /* 0x00000007ff007c0c */ /* 0x000fe2000bf05300 */
[----:B------:R-:W-:Y:S01]  /*14b80*/  BSSY B6, `(.L_x_575) ;  /* 0x0000020000067945 */ /* 0x000fe20003800000 */
[----:B------:R-:W-:Y:S02]  /*14b90*/  LOP3.LUT P1, RZ, R0, 0x3ff, RZ, 0xc0, !PT ;  /* 0x000003ff00ff7812 */ /* 0x000fe4000782c0ff */
[----:B----4-:R-:W-:-:S05]  /*14ba0*/  SHF.R.S32.HI R2, RZ, 0x1f, R4 ;  /* 0x0000001fff027819 */ /* 0x010fca0000011404 */
[----:B------:R-:W-:Y:S01]  /*14bb0*/  IMAD R2, R2, UR4, RZ ;  /* 0x0000000402027c24 */ /* 0x000fe2000f8e02ff */
[----:B-----5:R-:W-:-:S03]  /*14bc0*/  SEL R3, R3, RZ, !P0 ;  /* 0x000000ff03037207 */ /* 0x020fc60004000000 */
[----:B------:R-:W-:Y:S01]  /*14bd0*/  IMAD R0, R4, UR5, R2 ;  /* 0x0000000504007c24 */ /* 0x000fe2000f8e0202 */
[----:B------:R-:W-:Y:S01]  /*14be0*/  SEL R2, R6, RZ, !P0 ;  /* 0x000000ff06027207 */ /* 0x000fe20004000000 */
        /* <DEDUP_REMOVED lines=13> */
[----:B------:R-:W-:Y:S01]  /*14cc0*/  MOV R4, UR4 ;  /* 0x0000000400047c02 */ /* 0x000fe20008000f00 */
[----:B------:R-:W-:Y:S01]  /*14cd0*/  IMAD.U32 R5, RZ, RZ, UR5 ;  /* 0x00000005ff057e24 */ /* 0x000fe2000f8e00ff */
[----:B------:R-:W1:Y:S01]  /*14ce0*/  LDC.64 R2, c[0x4][R2] ;  /* 0x0100000002027b82 */ /* 0x000e620000000a00 */
[----:B------:R-:W-:Y:S01]  /*14cf0*/  IMAD.U32 R6, RZ, RZ, UR6 ;  /* 0x00000006ff067e24 */ /* 0x000fe2000f8e00ff */
[----:B------:R-:W-:Y:S01]  /*14d00*/  MOV R13, RZ ;  /* 0x000000ff000d7202 */ /* 0x000fe20000000f00 */
[----:B0-----:R-:W-:Y:S02]  /*14d10*/  IMAD.U32 R7, RZ, RZ, UR7 ;  /* 0x00000007ff077e24 */ /* 0x001fe4000f8e00ff */
[----:B------:R-:W-:-:S02]  /*14d20*/  IMAD.U32 R10, RZ, RZ, UR8 ;  /* 0x00000008ff0a7e24 */ /* 0x000fc4000f8e00ff */
[----:B------:R-:W-:Y:S02]  /*14d30*/  IMAD.U32 R11, RZ, RZ, UR9 ;  /* 0x00000009ff0b7e24 */ /* 0x000fe4000f8e00ff */
[----:B------:R-:W-:Y:S02]  /*14d40*/  IMAD.MOV.U32 R8, RZ, RZ, 0x70 ;  /* 0x00000070ff087424 */ /* 0x000fe400078e00ff */
[----:B------:R-:W-:-:S07]  /*14d50*/  IMAD.MOV.U32 R12, RZ, RZ, 0x1 ;  /* 0x00000001ff0c7424 */ /* 0x000fce00078e00ff */
[----:B------:R-:W-:-:S07]  /*14d60*/  LEPC R20, `(.L_x_576) ;  /* 0x000000001014794e */ /* 0x000fce0000000000 */
[----:B-1----:R-:W-:Y:S05]  /*14d70*/  CALL.ABS.NOINC R2 ;  /* 0x0000000002007343 */ /* 0x002fea0003c00000 */
.L_x_576:
[----:B------:R-:W-:Y:S05]  /*14d80*/  BSYNC B6 ;  /* 0x0000000000067941 */ /* 0x000fea0003800000 */
.L_x_575:
        /* <DEDUP_REMOVED lines=33> */
[----:B----4-:R-:W-:-:S04]  /*14fa0*/  @P0 IMAD.HI.U32 R0, R6, R4, RZ ;  /* 0x0000000406000227 */ /* 0x010fc800078e00ff */
[----:B------:R-:W-:Y:S01]  /*14fb0*/  IMAD.MOV.U32 R4, RZ, RZ, R6 ;  /* 0x000000ffff047224 */ /* 0x000fe200078e0006 */
[----:B-1----:R-:W-:-:S04]  /*14fc0*/  @P0 SHF.R.U32.HI R4, RZ, R5, R0 ;  /* 0x00000005ff040219 */ /* 0x002fc80000011600 */
[----:B------:R-:W-:-:S05]  /*14fd0*/  SHF.R.S32.HI R0, RZ, 0x1f, R4 ;  /* 0x0000001fff007819 */ /* 0x000fca0000011404 */
[----:B------:R-:W-:-:S04]  /*14fe0*/  IMAD R0, R0, UR4, RZ ;  /* 0x0000000400007c24 */ /* 0x000fc8000f8e02ff */
[C---:B------:R-:W-:Y:S02]  /*14ff0*/  IMAD R7, R4.reuse, UR5, R0 ;  /* 0x0000000504077c24 */ /* 0x040fe4000f8e0200 */
[----:B------:R-:W-:Y:S02]  /*15000*/  IMAD.MOV R0, RZ, RZ, -R4 ;  /* 0x000000ffff007224 */ /* 0x000fe400078e0a04 */
[----:B------:R-:W-:-:S04]  /*15010*/  IMAD.WIDE.U32 R4, R4, UR4, R2 ;  /* 0x0000000404047c25 */ /* 0x000fc8000f8e0002 */
[----:B------:R-:W-:Y:S02]  /*15020*/  IMAD R0, R9, R0, R6 ;  /* 0x0000000009007224 */ /* 0x000fe400078e0206 */
[----:B------:R-:W-:-:S03]  /*15030*/  IMAD.IADD R5, R5, 0x1, R7 ;  /* 0x0000000105057824 */ /* 0x000fc600078e0207 */
[----:B------:R-:W-:Y:S01]  /*15040*/  SHF.R.S32.HI R7, RZ, 0x1f, R0 ;  /* 0x0000001fff077819 */ /* 0x000fe20000011400 */
[----:B------:R-:W-:-:S04]  /*15050*/  IMAD.WIDE.U32 R4, R0, UR6, R4 ;  /* 0x0000000600047c25 */ /* 0x000fc8000f8e0004 */
[----:B------:R-:W-:-:S04]  /*15060*/  IMAD R7, R7, UR6, RZ ;  /* 0x0000000607077c24 */ /* 0x000fc8000f8e02ff */
[----:B------:R-:W-:-:S05]  /*15070*/  IMAD R7, R0, UR7, R7 ;  /* 0x0000000700077c24 */ /* 0x000fca000f8e0207 */
[----:B------:R-:W-:Y:S02]  /*15080*/  IADD3 R5, R5, R7, RZ ;  /* 0x0000000705057210 */ /* 0x000fe40007ffe0ff */
[----:B------:R-:W1:Y:S01]  /*15090*/  @P0 LDC R7, c[0x0][0x44c] ;  /* 0x00011300ff070b82 */ /* 0x000e620000000800 */
[----:B------:R-:W-:-:S04]  /*150a0*/  LEA R0, P1, R4, UR8, 0x1 ;  /* 0x0000000804007c11 */ /* 0x000fc8000f8208ff */
[----:B------:R-:W-:Y:S01]  /*150b0*/  LEA.HI.X R4, R4, UR9, R5, 0x1, P1 ;  /* 0x0000000904047c11 */ /* 0x000fe200088f0c05 */
[----:B------:R-:W-:-:S04]  /*150c0*/  VIADD R5, R6, 0x80 ;  /* 0x0000008006057836 */ /* 0x000fc80000000000 */
[----:B------:R-:W-:Y:S02]  /*150d0*/  IMAD.MOV.U32 R6, RZ, RZ, R5 ;  /* 0x000000ffff067224 */ /* 0x000fe400078e0005 */
        /* <DEDUP_REMOVED lines=27> */
[----:B------:R-:W-:Y:S01]  /*15290*/  SHFL.IDX PT, R8, R5, RZ, 0x181f ;  /* 0x00181fff05087589 */ /* 0x000fe200000e0000 */
[----:B--2---:R-:W-:-:S03]  /*152a0*/  IMAD R3, R6, R9, RZ ;  /* 0x0000000906037224 */ /* 0x004fc600078e02ff */
[----:B------:R-:W1:Y:S02]  /*152b0*/  SHFL.IDX PT, R6, R4, RZ, 0x181f ;  /* 0x00181fff04067589 */ /* 0x000e6400000e0000 */
[----:B------:R-:W-:-:S13]  /*152c0*/  ISETP.GE.AND P1, PT, R17, R3, PT ;  /* 0x000000031100720c */ /* 0x000fda0003f26270 */
[----:B0-----:R-:W-:-:S05]  /*152d0*/  @!P1 LEA R7, P2, R20, R7, 0x1 ;  /* 0x0000000714079211 */ /* 0x001fca00078408ff */
[----:B-1----:R-:W-:-:S05]  /*152e0*/  @!P1 IMAD.X R6, RZ, RZ, R6, P2 ;  /* 0x000000ffff069224 */ /* 0x002fca00010e0606 */
[----:B------:R-:W-:-:S04]  /*152f0*/  @!P1 LOP3.LUT R7, R7, R6, RZ, 0x3c, !PT ;  /* 0x0000000607079212 */ /* 0x000fc800078e3cff */
[----:B------:R-:W-:-:S04]  /*15300*/  @!P1 LOP3.LUT R6, R7, R6, RZ, 0x3c, !PT ;  /* 0x0000000607069212 */ /* 0x000fc800078e3cff */
[----:B------:R-:W-:-:S05]  /*15310*/  @!P1 LOP3.LUT R7, R7, R6, RZ, 0x3c, !PT ;  /* 0x0000000607079212 */ /* 0x000fca00078e3cff */
[----:B-----5:R0:W-:Y:S02]  /*15320*/  @!P1 LDGSTS.E.BYPASS.LTC128B.128 [R10+0xc400], desc[UR56][R6.64], !P0 ;  /* 0x0c400000060a9fae */ /* 0x0201e4000c101d78 */
        /* <DEDUP_REMOVED lines=67> */
[----:B-1----:R-:W-:-:S05]  /*15760*/  @!P1 LEA R6, P3, R20, R6, 0x1 ;  /* 0x0000000614069211 */ /* 0x002fca00078608ff */
[----:B------:R-:W-:-:S04]  /*15770*/  @!P1 IMAD.X R4, RZ, RZ, R4, P3 ;  /* 0x000000ffff049224 */ /* 0x000fc800018e0604 */
[----:B------:R-:W-:-:S05]  /*15780*/  @!P1 IMAD.MOV.U32 R7, RZ, RZ, R4 ;  /* 0x000000ffff079224 */ /* 0x000fca00078e0004 */
[----:B------:R1:W-:Y:S02]  /*15790*/  @!P1 LDGSTS.E.BYPASS.LTC128B.128 [R10+0xfc00], desc[UR56][R6.64], !P0 ;  /* 0x0fc00000060a9fae */ /* 0x0003e4000c101d78 */
[----:B-1----:R-:W-:-:S04]  /*157a0*/  @!P2 LEA R6, P1, R20, R8, 0x1 ;  /* 0x000000081406a211 */ /* 0x002fc800078208ff */
[----:B0-----:R-:W-:-:S05]  /*157b0*/  @!P2 IADD3.X R0, RZ, R0, RZ, P1, !PT ;  /* 0x00000000ff00a210 */ /* 0x001fca0000ffe4ff */
        /* <DEDUP_REMOVED lines=18> */
[----:B------:R0:W-:Y:S04]  /*158e0*/  @!P1 LDGSTS.E.BYPASS.LTC128B.128 [R10+0x11400], desc[UR56][R6.64], !P0 ;  /* 0x11400000060a9fae */ /* 0x0001e8000c101d78 */
[----:B------:R0:W2:Y:S02]  /*158f0*/  SHFL.IDX PT, R2, R5, 0x3, 0x181f ;  /* 0x00781f0005027f89 */ /* 0x0000a400000e0000 */
.L_x_729:
[----:B------:R-:W-:Y:S01]  /*15900*/  IADD3 R17, R17, 0xb0, RZ ;  /* 0x000000b011117810 */ /* 0x000fe20007ffe0ff */
[----:B------:R-:W-:-:S03]  /*15910*/  VIADD R8, R22, 0x30800 ;  /* 0x0003080016087836 */ /* 0x000fc60000000000 */
[----:B------:R-:W-:-:S13]  /*15920*/  ISETP.GE.AND P1, PT, R17, R3, PT ;  /* 0x000000031100720c */ /* 0x000fda0003f26270 */
[----:B0-2---:R-:W-:-:S05]  /*15930*/  @!P1 LEA R2, P2, R20, R2, 0x1 ;  /* 0x0000000214029211 */ /* 0x005fca00078408ff */
[----:B-1----:R-:W-:-:S05]  /*15940*/  @!P1 IMAD.X R3, RZ, RZ, R0, P2 ;  /* 0x000000ffff039224 */ /* 0x002fca00010e0600 */
[----:B------:R-:W-:Y:S01]  /*15950*/  @!PT LDS RZ, [RZ] ;  /* 0x00000000fffff984 */ /* 0x000fe20000000800 */
[----:B------:R-:W-:Y:S01]  /*15960*/  @!PT LDS RZ, [RZ] ;  /* 0x00000000fffff984 */ /* 0x000fe20000000800 */
[----:B------:R-:W-:Y:S01]  /*15970*/  @!PT LDS RZ, [RZ] ;  /* 0x00000000fffff984 */ /* 0x000fe20000000800 */
[----:B------:R0:W-:Y:S01]  /*15980*/  @!P1 LDGSTS.E.BYPASS.LTC128B.128 [R10+0x11c00], desc[UR56][R2.64], !P0 ;  /* 0x11c00000020a9fae */ /* 0x0001e2000c101d78 */
[----:B------:R-:W-:Y:S01]  /*15990*/  PLOP3.LUT P0, PT, PT, PT, PT, 0x80, 0x0 ;  /* 0x000000000000781c */ /* 0x000fe20003f0f070 */
[----:B------:R-:W-:-:S12]  /*159a0*/  NOP ;  /* 0x0000000000007918 */ /* 0x000fd80000000000 */
.L_x_578:
        /* <DEDUP_REMOVED lines=8> */
[----:B------:R0:W-:Y:S01]  /*15a30*/  STL [R1+0x24], R2 ;  /* 0x0000240201007387 */ /* 0x0001e20000100800 */
[----:B------:R-:W-:-:S04]  /*15a40*/  LEA.HI R0, R2, R2, RZ, 0x1 ;  /* 0x0000000202007211 */ /* 0x000fc800078f08ff */
[----:B------:R-:W-:-:S05]  /*15a50*/  LOP3.LUT R0, R0, 0xfffffffe, RZ, 0xc0, !PT ;  /* 0xfffffffe00007812 */ /* 0x000fca00078ec0ff */
[----:B------:R-:W-:-:S05]  /*15a60*/  IMAD.IADD R0, R2, 0x1, -R0 ;  /* 0x0000000102007824 */ /* 0x000fca00078e0a00 */
[----:B------:R-:W-:Y:S01]  /*15a70*/  SHF.L.U32 R3, R0, 0x1f, RZ ;  /* 0x0000001f00037819 */ /* 0x000fe200000006ff */
[----:B------:R-:W-:Y:S01]  /*15a80*/  NOP ;  /* 0x0000000000007918 */ /* 0x000fe20000000000 */
[----:B0-----:R-:W2:Y:S01]  /*15a90*/  LDL.LU R2, [R1+0x34] ;  /* 0x0000340001027983 */ /* 0x001ea20000300800 */
[----:B------:R0:W-:Y:S01]  /*15aa0*/  SYNCS.ARRIVE.TRANS64.A1T0 RZ, [R22+URZ+0x30800], RZ ;  /* 0x030800ff16ff79a7 */ /* 0x0001e2000810003f */
[----:B------:R-:W-:Y:S01]  /*15ab0*/  BSSY B0, `(.L_x_579) ;  /* 0x0000004000007945 */ /* 0x000fe20003800000 */
[----:B------:R-:W1:Y:S01]  /*15ac0*/  SYNCS.PHASECHK.TRANS64.TRYWAIT P0, [R22+URZ+0x30820], R3 ;  /* 0x03082003160075a7 */ /* 0x000e62000800017f */
[----:B--2---:R-:W-:Y:S02]  /*15ad0*/  ISETP.GE.AND P1, PT, R2, 0xc1, PT ;  /* 0x000000c10200780c */ /* 0x004fe40003f26270 */
[----:B01----:R-:W-:Y:S11]  /*15ae0*/  @!P0 BRA `(.L_x_580) ;  /* 0x0000004800248947 */ /* 0x003ff60003800000 */
.L_x_730:
[----:B------:R-:W-:Y:S05]  /*15af0*/  BSYNC B0 ;  /* 0x0000000000007941 */ /* 0x000fea0003800000 */
.L_x_579:
[----:B------:R-:W-:Y:S04]  /*15b00*/  BSSY B0, `(.L_x_581) ;  /* 0x0000170000007945 */ /* 0x000fe80003800000 */
[----:B------:R-:W-:Y:S05]  /*15b10*/  @!P1 BRA `(.L_x_582) ;  /* 0x0000001400b89947 */ /* 0x000fea0003800000 */
[----:B------:R-:W2:Y:S01]  /*15b20*/  LDL R2, [R1+0x18] ;  /* 0x0000180001027983 */ /* 0x000ea20000100800 */
[----:B------:R-:W-:Y:S01]  /*15b30*/  IMAD.MOV.U32 R0, RZ, RZ, 0x1 ;  /* 0x00000001ff007424 */ /* 0x000fe200078e00ff */
[----:B------:R-:W-:Y:S01]  /*15b40*/  BSSY B2, `(.L_x_583) ;  /* 0x000007f000027945 */ /* 0x000fe20003800000 */
[----:B--2---:R-:W-:-:S05]  /*15b50*/  IMAD.MOV R7, RZ, RZ, -R2 ;  /* 0x000000ffff077224 */ /* 0x004fca00078e0a02 */
[----:B------:R-:W-:-:S05]  /*15b60*/  VIADDMNMX R7, R7, R0, 0xffffffff, !PT ;  /* 0xffffffff07077446 */ /* 0x000fca0007800100 */
[----:B------:R-:W-:-:S05]  /*15b70*/  IMAD.IADD R0, R2, 0x1, R7 ;  /* 0x0000000102007824 */ /* 0x000fca00078e0207 */
[----:B------:R-:W-:-:S04]  /*15b80*/  LOP3.LUT R0, R0, 0x1, RZ, 0xc0, !PT ;  /* 0x0000000100007812 */ /* 0x000fc800078ec0ff */
[----:B------:R-:W-:Y:S02]  /*15b90*/  ISETP.NE.U32.AND P0, PT, R0, 0x1, PT ;  /* 0x000000010000780c */ /* 0x000fe40003f05070 */
[----:B------:R-:W-:-:S11]  /*15ba0*/  IADD3 R0, R2, -0x2, RZ ;  /* 0xfffffffe02007810 */ /* 0x000fd60007ffe0ff */
        /* <DEDUP_REMOVED lines=8> */
[----:B--2---:R-:W-:-:S13]  /*15c30*/  LOP3.LUT P2, RZ, R2, 0x1, RZ, 0xc0, !PT ;  /* 0x0000000102ff7812 */ /* 0x004fda000784c0ff */
[----:B------:R-:W-:Y:S05]  /*15c40*/  @!P2 BRA `(.L_x_586) ;  /* 0x0000000400a4a947 */ /* 0x000fea0003800000 */
[----:B------:R-:W-:Y:S01]  /*15c50*/  ULDC.64 UR4, c[0x0][0x418] ;  /* 0x0001060000047ab9 */ /* 0x000fe20000000a00 */
[----:B------:R-:W-:Y:S01]  /*15c60*/  IMAD.MOV.U32 R4, RZ, RZ, R24 ;  /* 0x000000ffff047224 */ /* 0x000fe200078e0018 */
[----:B------:R-:W-:-:S04]  /*15c70*/  ISETP.NE.U32.AND P0, PT, RZ, UR4, PT ;  /* 0x00000004ff007c0c */ /* 0x000fc8000bf05070 */
[----:B------:R-:W-:-:S13]  /*15c80*/  ISETP.NE.AND.EX P0, PT, RZ, UR5, PT, P0 ;  /* 0x00000005ff007c0c */ /* 0x000fda000bf05300 */
[----:B------:R-:W-:Y:S05]  /*15c90*/  @!P0 BRA `(.L_x_587) ;  /* 0x0000000000488947 */ /* 0x000fea0003800000 */
[----:B------:R-:W2:Y:S01]  /*15ca0*/  LDL R10, [R1+0x8] ;  /* 0x00000800010a7983 */ /* 0x000ea20000100800 */
[----:B------:R-:W1:Y:S01]  /*15cb0*/  LDC R5, c[0x0][0x43c] ;  /* 0x00010f00ff057b82 */ /* 0x000e620000000800 */
[----:B------:R-:W-:Y:S01]  /*15cc0*/  ULDC.64 UR6, c[0x0][0x428] ;  /* 0x00010a0000067ab9 */ /* 0x000fe20000000a00 */
[----:B-1----:R-:W-:-:S13]  /*15cd0*/  ISETP.NE.AND P0, PT, R5, 0x1, PT ;  /* 0x000000010500780c */ /* 0x002fda0003f05270 */
[----:B0-----:R-:W0:Y:S02]  /*15ce0*/  @P0 LDC.64 R2, c[0x0][0x440] ;  /* 0x00011000ff020b82 */ /* 0x001e240000000a00 */
[----:B0-----:R-:W-:-:S04]  /*15cf0*/  @P0 IMAD.HI.U32 R4, R0, R2, RZ ;  /* 0x0000000200040227 */ /* 0x001fc800078e00ff */
[----:B------:R-:W-:Y:S01]  /*15d00*/  IMAD.MOV.U32 R2, RZ, RZ, R0 ;  /* 0x000000ffff027224 */ /* 0x000fe200078e0000 */
[----:B------:R-:W-:-:S05]  /*15d10*/  @P0 SHF.R.U32.HI R2, RZ, R3, R4 ;  /* 0x00000003ff020219 */ /* 0x000fca0000011604 */
[----:B------:R-:W-:-:S04]  /*15d20*/  IMAD.MOV R3, RZ, RZ, -R2 ;  /* 0x000000ffff037224 */ /* 0x000fc800078e0a02 */
[----:B------:R-:W-:Y:S01]  /*15d30*/  IMAD R0, R5, R3, R0 ;  /* 0x0000000305007224 */ /* 0x000fe200078e0200 */
[----:B------:R-:W-:-:S03]  /*15d40*/  SHF.R.S32.HI R3, RZ, 0x1f, R2 ;  /* 0x0000001fff037819 */ /* 0x000fc60000011402 */
[----:B------:R-:W-:-:S04]  /*15d50*/  IMAD.WIDE.U32 R2, R25, UR6, R2 ;  /* 0x0000000619027c25 */ /* 0x000fc8000f8e0002 */
[----:B--2---:R-:W-:-:S04]  /*15d60*/  IMAD R4, R10, UR6, RZ ;  /* 0x000000060a047c24 */ /* 0x004fc8000f8e02ff */
[----:B------:R-:W-:-:S04]  /*15d70*/  IMAD R4, R25, UR7, R4 ;  /* 0x0000000719047c24 */ /* 0x000fc8000f8e0204 */
[----:B------:R-:W-:Y:S01]  /*15d80*/  IMAD.IADD R3, R4, 0x1, R3 ;  /* 0x0000000104037824 */ /* 0x000fe200078e0203 */
[----:B------:R-:W-:-:S04]  /*15d90*/  LEA R4, P0, R2, UR4, 0x2 ;  /* 0x0000000402047c11 */ /* 0x000fc8000f8010ff */
[----:B------:R-:W-:-:S05]  /*15da0*/  LEA.HI.X R5, R2, UR5, R3, 0x2, P0 ;  /* 0x0000000502057c11 */ /* 0x000fca00080f1403 */
[----:B------:R1:W5:Y:S04]  /*15db0*/  LDG.E R4, desc[UR56][R4.64] ;  /* 0x0000003804047981 */ /* 0x000368000c1e1900 */
.L_x_587:
[----:B------:R-:W-:Y:S01]  /*15dc0*/  IMAD R2, R6, 0x8, R22 ;  /* 0x0000000806027824 */ /* 0x000fe200078e0216 */
[----:B0-----:R-:W-:Y:S01]  /*15dd0*/  SHF.L.U32 R3, R9, 0x1f, RZ ;  /* 0x0000001f09037819 */ /* 0x001fe200000006ff */
[----:B------:R-:W-:Y:S03]  /*15de0*/  BSSY B3, `(.L_x_588) ;  /* 0x0000003000037945 */ /* 0x000fe60003800000 */
[----:B------:R-:W0:Y:S02]  /*15df0*/  SYNCS.PHASECHK.TRANS64.TRYWAIT P0, [R2+URZ+0x30840], R3 ;  /* 0x03084003020075a7 */ /* 0x000e24000800017f */
[----:B0-----:R-:W-:Y:S05]  /*15e00*/  @!P0 BRA `(.L_x_589) ;  /* 0x0000004400708947 */ /* 0x001fea0003800000 */
.L_x_731:
[----:B------:R-:W-:Y:S05]  /*15e10*/  BSYNC B3 ;  /* 0x0000000000037941 */ /* 0x000fea0003800000 */
.L_x_588:
[----:B-1----:R-:W1:Y:S01]  /*15e20*/  S2R R5, SR_TID.X ;  /* 0x0000000000057919 */ /* 0x002e620000002100 */
[----:B------:R-:W-:Y:S01]  /*15e30*/  BSSY B3, `(.L_x_590) ;  /* 0x000000b000037945 */ /* 0x000fe20003800000 */
[----:B-1----:R-:W-:-:S04]  /*15e40*/  LOP3.LUT R5, R5, 0x7f, RZ, 0xc0, !PT ;  /* 0x0000007f05057812 */ /* 0x002fc800078ec0ff */
[----:B------:R-:W-:-:S13]  /*15e50*/  ISETP.NE.AND P1, PT, R5, RZ, PT ;  /* 0x000000ff0500720c */ /* 0x000fda0003f25270 */
        /* <DEDUP_REMOVED lines=8> */
.L_x_591:
[----:B------:R-:W-:Y:S05]  /*15ee0*/  BSYNC B3 ;  /* 0x0000000000037941 */ /* 0x000fea0003800000 */
.L_x_590:
[----:B------:R-:W-:Y:S01]  /*15ef0*/  MOV R10, RZ ;  /* 0x000000ff000a7202 */ /* 0x000fe20000000f00 */
[----:B0-----:R-:W-:Y:S01]  /*15f00*/  IMAD R3, R6, 0x6000, R22 ;  /* 0x0000600006037824 */ /* 0x001fe200078e0216 */
[----:B------:R-:W-:Y:S01]  /*15f10*/  UIADD3 UR4, UP0, UR38, 0x370, URZ ;  /* 0x0000037026047890 */ /* 0x000fe2000ff1e03f */
        /* <DEDUP_REMOVED lines=8> */
.L_x_592:
        /* <DEDUP_REMOVED lines=15> */
.L_x_732:
[----:B------:R-:W-:Y:S05]  /*16090*/  BSYNC B3 ;  /* 0x0000000000037941 */ /* 0x000fea0003800000 */
.L_x_593:
[----:B------:R-:W-:Y:S01]  /*160a0*/  BSSY B3, `(.L_x_595) ;  /* 0x000000c000037945 */ /* 0x000fe20003800000 */
[----:B------:R-:W-:Y:S02]  /*160b0*/  IMAD.MOV.U32 R12, RZ, RZ, 0x0 ;  /* 0x00000000ff0c7424 */ /* 0x000fe400078e00ff */
[----:B------:R-:W-:Y:S01]  /*160c0*/  IMAD.MOV.U32 R13, RZ, RZ, 0x14f00000 ;  /* 0x14f00000ff0d7424 */ /* 0x000fe200078e00ff */
[----:B------:R-:W-:Y:S06]  /*160d0*/  @P1 BRA `(.L_x_596) ;  /* 0x0000000000201947 */ /* 0x000fec0003800000 */
        /* <DEDUP_REMOVED lines=8> */
.L_x_596:
[----:B------:R-:W-:Y:S05]  /*16160*/  BSYNC B3 ;  /* 0x0000000000037941 */ /* 0x000fea0003800000 */
.L_x_595:
[----:B------:R-:W-:Y:S01]  /*16170*/  R2UR UR10, R10 ;  /* 0x000000000a0a72ca */ /* 0x000fe200000e0000 */
[----:B0-----:R-:W-:Y:S01]  /*16180*/  IMAD R2, R23, 0x6000, R22 ;  /* 0x0000600017027824 */ /* 0x001fe200078e0216 */
[----:B------:R-:W-:Y:S01]  /*16190*/  R2UR UR6, R12 ;  /* 0x000000000c0672ca */ /* 0x000fe200000e0000 */
[----:B------:R-:W-:Y:S01]  /*161a0*/  UIADD3 UR4, UP0, UR38, 0x470, URZ ;  /* 0x0000047026047890 */ /* 0x000fe2000ff1e03f */
[----:B------:R-:W-:Y:S01]  /*161b0*/  R2UR UR7, R13 ;  /* 0x000000000d0772ca */ /* 0x000fe200000e0000 */
[----:B------:R-:W-:Y:S01]  /*161c0*/  IMAD R5, R27, 0xc0, R28 ;  /* 0x000000c01b057824 */ /* 0x000fe200078e021c */
[----:B------:R-:W-:Y:S01]  /*161d0*/  LEA R3, R23, R22, 0x3 ;  /* 0x0000001617037211 */ /* 0x000fe200078e18ff */
[----:B------:R-:W-:Y:S01]  /*161e0*/  VIADD R2, R2, 0x400 ;  /* 0x0000040002027836 */ /* 0x000fe20000000000 */
[----:B------:R-:W-:Y:S01]  /*161f0*/  PLOP3.LUT P0, PT, PT, PT, PT, 0x80, 0x0 ;  /* 0x000000000000781c */ /* 0x000fe20003f0f070 */
[----:B------:R-:W-:Y:S02]  /*16200*/  UIADD3.X UR5, URZ, UR39, URZ, UP0, !UPT ;  /* 0x000000273f057290 */ /* 0x000fe400087fe43f */
[----:B------:R-:W-:-:S10]  /*16210*/  VIADD R3, R3, 0x30850 ;  /* 0x0003085003037836 */ /* 0x000fd40000000000 */
.L_x_597:
        /* <DEDUP_REMOVED lines=12> */
.L_x_586:
[----:B------:R-:W-:Y:S05]  /*162e0*/  BSYNC B1 ;  /* 0x0000000000017941 */ /* 0x000fea0003800000 */
.L_x_585:
[----:B------:R-:W2:Y:S01]  /*162f0*/  LDL.LU R0, [R1+0x18] ;  /* 0x0000180001007983 */ /* 0x000ea20000300800 */
[----:B------:R-:W-:Y:S02]  /*16300*/  IMAD.MOV.U32 R23, RZ, RZ, R6 ;  /* 0x000000ffff177224 */ /* 0x000fe400078e0006 */
[----:B------:R-:W-:Y:S02]  /*16310*/  IMAD.MOV.U32 R26, RZ, RZ, R9 ;  /* 0x000000ffff1a7224 */ /* 0x000fe400078e0009 */
[----:B--2---:R-:W-:-:S07]  /*16320*/  VIADD R0, R0, 0xfffffffd ;  /* 0xfffffffd00007836 */ /* 0x004fce0000000000 */
.L_x_584:
[----:B------:R-:W-:Y:S05]  /*16330*/  BSYNC B2 ;  /* 0x0000000000027941 */ /* 0x000fea0003800000 */
.L_x_583:
[----:B------:R-:W2:Y:S01]  /*16340*/  LDL.LU R2, [R1+0x1c] ;  /* 0x00001c0001027983 */ /* 0x000ea20000300800 */
[----:B------:R-:W-:-:S04]  /*16350*/  IADD3 R7, -R7, RZ, RZ ;  /* 0x000000ff07077210 */ /* 0x000fc80007ffe1ff */
[----:B--2---:R-:W-:-:S13]  /*16360*/  ISETP.NE.AND P0, PT, R2, R7, PT ;  /* 0x000000070200720c */ /* 0x004fda0003f05270 */
[----:B------:R-:W-:Y:S05]  /*16370*/  @!P0 BRA `(.L_x_582) ;  /* 0x0000000c00a08947 */ /* 0x000fea0003800000 */
[----:B------:R-:W-:-:S07]  /*16380*/  IMAD.MOV.U32 R4, RZ, RZ, R24 ;  /* 0x000000ffff047224 */ /* 0x000fce00078e0018 */
.L_x_624:
[----:B------:R-:W2:Y:S01]  /*16390*/  LDL R2, [R1] ;  /* 0x0000000001027983 */ /* 0x000ea20000100800 */
[----:B------:R-:W-:Y:S01]  /*163a0*/  VIADD R6, R23, 0x1 ;  /* 0x0000000117067836 */ /* 0x000fe20000000000 */
[----:B------:R-:W-:Y:S05]  /*163b0*/  YIELD ;  /* 0x0000000000007946 */ /* 0x000fea0003800000 */
[----:B------:R-:W-:Y:S01]  /*163c0*/  ISETP.NE.AND P0, PT, R6, 0x2, PT ;  /* 0x000000020600780c */ /* 0x000fe20003f05270 */
[----:B------:R-:W-:Y:S03]  /*163d0*/  BSSY B1, `(.L_x_598) ;  /* 0x000006d000017945 */ /* 0x000fe60003800000 */
[----:B------:R-:W-:-:S02]  /*163e0*/  SEL R7, RZ, 0x1, P0 ;  /* 0x00000001ff077807 */ /* 0x000fc40000000000 */
        /* <DEDUP_REMOVED lines=27> */
.L_x_600:
[----:B------:R-:W-:Y:S01]  /*165a0*/  IMAD R2, R6, 0x8, R22 ;  /* 0x0000000806027824 */ /* 0x000fe200078e0216 */
[----:B0-----:R-:W-:Y:S01]  /*165b0*/  SHF.L.U32 R3, R7, 0x1f, RZ ;  /* 0x0000001f07037819 */ /* 0x001fe200000006ff */
[----:B------:R-:W-:Y:S03]  /*165c0*/  BSSY B2, `(.L_x_601) ;  /* 0x0000003000027945 */ /* 0x000fe60003800000 */
[----:B------:R-:W0:Y:S02]  /*165d0*/  SYNCS.PHASECHK.TRANS64.TRYWAIT P0, [R2+URZ+0x30840], R3 ;  /* 0x03084003020075a7 */ /* 0x000e24000800017f */
[----:B0-----:R-:W-:Y:S05]  /*165e0*/  @!P0 BRA `(.L_x_602) ;  /* 0x0000003c00a08947 */ /* 0x001fea0003800000 */
.L_x_733:
[----:B------:R-:W-:Y:S05]  /*165f0*/  BSYNC B2 ;  /* 0x0000000000027941 */ /* 0x000fea0003800000 */
.L_x_601:
        /* <DEDUP_REMOVED lines=12> */
.L_x_604:
[----:B------:R-:W-:Y:S05]  /*166c0*/  BSYNC B2 ;  /* 0x0000000000027941 */ /* 0x000fea0003800000 */
.L_x_603:
        /* <DEDUP_REMOVED lines=11> */
.L_x_605:
        /* <DEDUP_REMOVED lines=15> */
.L_x_734:
[----:B------:R-:W-:Y:S05]  /*16870*/  BSYNC B2 ;  /* 0x0000000000027941 */ /* 0x000fea0003800000 */
.L_x_606:
[----:B------:R-:W-:Y:S01]  /*16880*/  BSSY B2, `(.L_x_608) ;  /* 0x000000b000027945 */ /* 0x000fe20003800000 */
[----:B------:R-:W-:Y:S02]  /*16890*/  IMAD.MOV.U32 R2, RZ, RZ, 0x0 ;  /* 0x00000000ff027424 */ /* 0x000fe400078e00ff */
[----:B------:R-:W-:Y:S01]  /*168a0*/  IMAD.MOV.U32 R3, RZ, RZ, 0x14f00000 ;  /* 0x14f00000ff037424 */ /* 0x000fe200078e00ff */
[----:B------:R-:W-:Y:S06]  /*168b0*/  @P1 BRA `(.L_x_609) ;  /* 0x00000000001c1947 */ /* 0x000fec0003800000 */
[----:B------:R-:W1:Y:S02]  /*168c0*/  S2R R11, SR_TID.X ;  /* 0x00000000000b7919 */ /* 0x000e640000002100 */
[----:B-1----:R-:W-:Y:S01]  /*168d0*/  LOP3.LUT R12, R11, 0x1f, RZ, 0xc0, !PT ;  /* 0x0000001f0b0c7812 */ /* 0x002fe200078ec0ff */
[----:B------:R-:W-:-:S03]  /*168e0*/  IMAD.MOV.U32 R11, RZ, RZ, 0x6000 ;  /* 0x00006000ff0b7424 */ /* 0x000fc600078e00ff */
[----:B------:R-:W-:Y:S01]  /*168f0*/  ISETP.NE.AND P0, PT, R12, RZ, PT ;  /* 0x000000ff0c00720c */ /* 0x000fe20003f05270 */
[----:B------:R1:W-:-:S12]  /*16900*/  SYNCS.ARRIVE.TRANS64 RZ, [R10+URZ+0x50], R11 ;  /* 0x0000500b0aff79a7 */ /* 0x0003d8000800003f */
[----:B-1----:R-:W-:Y:S05]  /*16910*/  @!P0 BRA `(.L_x_609) ;  /* 0x0000000000048947 */ /* 0x002fea0003800000 */
[----:B------:R-:W-:Y:S01]  /*16920*/  BPT.TRAP 0x1 ;  /* 0x000000040000795c */ /* 0x000fe20000300000 */
.L_x_609:
[----:B------:R-:W-:Y:S05]  /*16930*/  BSYNC B2 ;  /* 0x0000000000027941 */ /* 0x000fea0003800000 */
.L_x_608:
        /* <DEDUP_REMOVED lines=8> */
[----:B0-----:R-:W-:Y:S01]  /*169c0*/  IADD3 R10, R10, 0x50, RZ ;  /* 0x000000500a0a7810 */ /* 0x001fe20007ffe0ff */
[----:B------:R-:W-:-:S12]  /*169d0*/  UIADD3.X UR5, URZ, UR39, URZ, UP0, !UPT ;  /* 0x000000273f057290 */ /* 0x000fd800087fe43f */
.L_x_610:
        /* <DEDUP_REMOVED lines=12> */
.L_x_599:
[----:B------:R-:W-:Y:S05]  /*16aa0*/  BSYNC B1 ;  /* 0x0000000000017941 */ /* 0x000fea0003800000 */
.L_x_598:
        /* <DEDUP_REMOVED lines=10> */
[----:B------:R-:W-:Y:S01]  /*16b50*/  VIADD R9, R0, 0xffffffff ;  /* 0xffffffff00097836 */ /* 0x000fe20000000000 */
        /* <DEDUP_REMOVED lines=16> */
[----:B------:R-:W-:-:S05]  /*16c60*/  IMAD R4, R25, UR7, R4 ;  /* 0x0000000719047c24 */ /* 0x000fca000f8e0204 */
[----:B------:R-:W-:Y:S02]  /*16c70*/  IADD3 R3, R4, R3, RZ ;  /* 0x0000000304037210 */ /* 0x000fe40007ffe0ff */
[----:B------:R-:W-:-:S04]  /*16c80*/  LEA R4, P0, R2, UR4, 0x2 ;  /* 0x0000000402047c11 */ /* 0x000fc8000f8010ff */
[----:B------:R-:W-:-:S05]  /*16c90*/  LEA.HI.X R5, R2, UR5, R3, 0x2, P0 ;  /* 0x0000000502057c11 */ /* 0x000fca00080f1403 */
[----:B------:R1:W5:Y:S04]  /*16ca0*/  LDG.E R4, desc[UR56][R4.64] ;  /* 0x0000003804047981 */ /* 0x000368000c1e1900 */
.L_x_613:
[----:B------:R-:W-:Y:S01]  /*16cb0*/  IMAD R2, R23, 0x8, R22 ;  /* 0x0000000817027824 */ /* 0x000fe200078e0216 */
[----:B0-----:R-:W-:Y:S01]  /*16cc0*/  SHF.L.U32 R3, R26, 0x1f, RZ ;  /* 0x0000001f1a037819 */ /* 0x001fe200000006ff */
[----:B------:R-:W-:Y:S03]  /*16cd0*/  BSSY B2, `(.L_x_614) ;  /* 0x0000003000027945 */ /* 0x000fe60003800000 */
[----:B------:R-:W0:Y:S02]  /*16ce0*/  SYNCS.PHASECHK.TRANS64.TRYWAIT P0, [R2+URZ+0x30840], R3 ;  /* 0x03084003020075a7 */ /* 0x000e24000800017f */
[----:B0-----:R-:W-:Y:S05]  /*16cf0*/  @!P0 BRA `(.L_x_615) ;  /* 0x0000003800048947 */ /* 0x001fea0003800000 */
.L_x_735:
[----:B------:R-:W-:Y:S05]  /*16d00*/  BSYNC B2 ;  /* 0x0000000000027941 */ /* 0x000fea0003800000 */
.L_x_614:
        /* <DEDUP_REMOVED lines=12> */
.L_x_617:
[----:B------:R-:W-:Y:S05]  /*16dd0*/  BSYNC B2 ;  /* 0x0000000000027941 */ /* 0x000fea0003800000 */
.L_x_616:
[----:B------:R-:W-:Y:S01]  /*16de0*/  IMAD.MOV.U32 R5, RZ, RZ, RZ ;  /* 0x000000ffff057224 */ /* 0x000fe200078e00ff */
[----:B------:R-:W-:Y:S01]  /*16df0*/  UIADD3 UR4, UP0, UR38, 0x370, URZ ;  /* 0x0000037026047890 */ /* 0x000fe2000ff1e03f */
[C---:B0-----:R-:W-:Y:S01]  /*16e00*/  IMAD R2, R23.reuse, 0x6000, R22 ;  /* 0x0000600017027824 */ /* 0x041fe200078e0216 */
[----:B------:R-:W-:Y:S01]  /*16e10*/  PLOP3.LUT P0, PT, PT, PT, PT, 0x80, 0x0 ;  /* 0x000000000000781c */ /* 0x000fe20003f0f070 */
[----:B------:R-:W-:Y:S01]  /*16e20*/  IMAD R3, R23, 0x8, R8 ;  /* 0x0000000817037824 */ /* 0x000fe200078e0208 */
[----:B------:R-:W-:Y:S01]  /*16e30*/  R2UR UR10, R5 ;  /* 0x00000000050a72ca */ /* 0x000fe200000e0000 */
[----:B------:R-:W-:Y:S01]  /*16e40*/  VIADD R2, R2, 0x12400 ;  /* 0x0001240002027836 */ /* 0x000fe20000000000 */
[----:B------:R-:W-:Y:S01]  /*16e50*/  UIADD3.X UR5, URZ, UR39, URZ, UP0, !UPT ;  /* 0x000000273f057290 */ /* 0x000fe200087fe43f */
[----:B------:R-:W-:Y:S01]  /*16e60*/  VIADD R3, R3, 0x30 ;  /* 0x0000003003037836 */ /* 0x000fe20000000000 */
[----:B------:R-:W-:Y:S01]  /*16e70*/  UMOV UR6, 0x0 ;  /* 0x0000000000067882 */ /* 0x000fe20000000000 */
[----:B------:R-:W-:Y:S01]  /*16e80*/  IMAD R10, R9, 0xc0, R28 ;  /* 0x000000c0090a7824 */ /* 0x000fe200078e021c */
[----:B------:R-:W-:-:S09]  /*16e90*/  UMOV UR7, 0x14f00000 ;  /* 0x14f0000000077882 */ /* 0x000fd20000000000 */
.L_x_618:
        /* <DEDUP_REMOVED lines=15> */
.L_x_736:
[----:B------:R-:W-:Y:S05]  /*16f90*/  BSYNC B2 ;  /* 0x0000000000027941 */ /* 0x000fea0003800000 */
.L_x_619:
[----:B------:R-:W-:Y:S01]  /*16fa0*/  BSSY B2, `(.L_x_621) ;  /* 0x000000b000027945 */ /* 0x000fe20003800000 */
[----:B0-----:R-:W-:Y:S01]  /*16fb0*/  MOV R2, 0x0 ;  /* 0x0000000000027802 */ /* 0x001fe20000000f00 */
[----:B------:R-:W-:Y:S02]  /*16fc0*/  IMAD.MOV.U32 R3, RZ, RZ, 0x14f00000 ;  /* 0x14f00000ff037424 */ /* 0x000fe400078e00ff */
        /* <DEDUP_REMOVED lines=8> */
.L_x_622:
[----:B------:R-:W-:Y:S05]  /*17050*/  BSYNC B2 ;  /* 0x0000000000027941 */ /* 0x000fea0003800000 */
.L_x_621:
        /* <DEDUP_REMOVED lines=10> */
.L_x_623:
        /* <DEDUP_REMOVED lines=12> */
.L_x_612:
[----:B------:R-:W-:Y:S05]  /*171c0*/  BSYNC B1 ;  /* 0x0000000000017941 */ /* 0x000fea0003800000 */
.L_x_611:
[C---:B------:R-:W-:Y:S01]  /*171d0*/  ISETP.GT.AND P0, PT, R0.reuse, 0x1, PT ;  /* 0x000000010000780c */ /* 0x040fe20003f04270 */
[----:B------:R-:W-:-:S12]  /*171e0*/  VIADD R0, R0, 0xfffffffe ;  /* 0xfffffffe00007836 */ /* 0x000fd80000000000 */
[----:B------:R-:W-:Y:S05]  /*171f0*/  @P0 BRA `(.L_x_624) ;  /* 0xfffffff000640947 */ /* 0x000fea000383ffff */
.L_x_582:
[----:B------:R-:W-:Y:S05]  /*17200*/  BSYNC B0 ;  /* 0x0000000000007941 */ /* 0x000fea0003800000 */
.L_x_581:
        /* <DEDUP_REMOVED lines=17> */
.L_x_626:
[----:B------:R-:W-:Y:S05]  /*17320*/  BSYNC B0 ;  /* 0x0000000000007941 */ /* 0x000fea0003800000 */
.L_x_625:
[----:B------:R-:W2:Y:S01]  /*17330*/  LDL R0, [R1] ;  /* 0x0000000001007983 */ /* 0x000ea20000100800 */
[----:B------:R-:W-:Y:S01]  /*17340*/  BSSY B0, `(.L_x_627) ;  /* 0x0000028000007945 */ /* 0x000fe20003800000 */
[----:B--2---:R-:W-:-:S13]  /*17350*/  LOP3.LUT P0, RZ, R0, 0x1, RZ, 0xc0, !PT ;  /* 0x0000000100ff7812 */ /* 0x004fda000780c0ff */
[----:B------:R-:W-:Y:S05]  /*17360*/  @!P0 BRA `(.L_x_628) ;  /* 0x0000000000948947 */ /* 0x000fea0003800000 */
[----:B0-----:R-:W-:Y:S01]  /*17370*/  LEA R3, R23, R22, 0x3 ;  /* 0x0000001617037211 */ /* 0x001fe200078e18ff */
[----:B------:R-:W-:Y:S01]  /*17380*/  BSSY B1, `(.L_x_629) ;  /* 0x0000005000017945 */ /* 0x000fe20003800000 */
[----:B------:R-:W-:Y:S02]  /*17390*/  SHF.L.U32 R0, R26, 0x1f, RZ ;  /* 0x0000001f1a007819 */ /* 0x000fe400000006ff */
[----:B------:R-:W-:Y:S02]  /*173a0*/  ISETP.NE.AND P1, PT, R6, RZ, PT ;  /* 0x000000ff0600720c */ /* 0x000fe40003f25270 */
[----:B------:R-:W0:Y:S02]  /*173b0*/  SYNCS.PHASECHK.TRANS64.TRYWAIT P0, [R3+URZ+0x30860], R0 ;  /* 0x03086000030075a7 */ /* 0x000e24000800017f */
[----:B0-----:R-:W-:Y:S09]  /*173c0*/  @!P0 BRA `(.L_x_630) ;  /* 0x0000003000788947 */ /* 0x001ff20003800000 */
.L_x_737:
[----:B------:R-:W-:Y:S05]  /*173d0*/  BSYNC B1 ;  /* 0x0000000000017941 */ /* 0x000fea0003800000 */
.L_x_629:
        /* <DEDUP_REMOVED lines=9> */
.L_x_632:
[----:B------:R-:W-:Y:S05]  /*17470*/  BSYNC B1 ;  /* 0x0000000000017941 */ /* 0x000fea0003800000 */
.L_x_631:
[----:B0-----:R-:W-:Y:S01]  /*17480*/  IMAD R0, R23, 0x6000, R22 ;  /* 0x0000600017007824 */ /* 0x001fe200078e0216 */
[----:B------:R-:W-:Y:S01]  /*17490*/  UIADD3 UR4, UP0, UR38, 0x470, URZ ;  /* 0x0000047026047890 */ /* 0x000fe2000ff1e03f */
[----:B------:R-:W-:Y:S01]  /*174a0*/  PLOP3.LUT P0, PT, PT, PT, PT, 0x80, 0x0 ;  /* 0x000000000000781c */ /* 0x000fe20003f0f070 */
[----:B------:R-:W-:Y:S01]  /*174b0*/  IMAD R28, R27, 0xc0, R28 ;  /* 0x000000c01b1c7824 */ /* 0x000fe200078e021c */
[----:B------:R-:W-:Y:S01]  /*174c0*/  UMOV UR6, 0x0 ;  /* 0x0000000000067882 */ /* 0x000fe20000000000 */
[----:B------:R-:W-:Y:S01]  /*174d0*/  VIADD R2, R3, 0x30850 ;  /* 0x0003085003027836 */ /* 0x000fe20000000000 */
[----:B------:R-:W-:Y:S01]  /*174e0*/  UIADD3.X UR5, URZ, UR39, URZ, UP0, !UPT ;  /* 0x000000273f057290 */ /* 0x000fe200087fe43f */
[----:B------:R-:W-:Y:S01]  /*174f0*/  VIADD R0, R0, 0x400 ;  /* 0x0000040000007836 */ /* 0x000fe20000000000 */
[----:B------:R-:W-:Y:S01]  /*17500*/  UMOV UR7, 0x14f00000 ;  /* 0x14f0000000077882 */ /* 0x000fe20000000000 */
[----:B------:R-:W-:-:S09]  /*17510*/  UMOV UR10, URZ ;  /* 0x0000003f000a7c82 */ /* 0x000fd20008000000 */
.L_x_633:
        /* <DEDUP_REMOVED lines=10> */
.L_x_628:
[----:B------:R-:W-:Y:S05]  /*175c0*/  BSYNC B0 ;  /* 0x0000000000007941 */ /* 0x000fea0003800000 */
.L_x_627:
[----:B------:R-:W-:-:S05]  /*175d0*/  VIADD R23, R23, 0x1 ;  /* 0x0000000117177836 */ /* 0x000fca0000000000 */
[----:B------:R-:W-:-:S04]  /*175e0*/  ISETP.NE.AND P0, PT, R23, 0x2, PT ;  /* 0x000000021700780c */ /* 0x000fc80003f05270 */
[----:B0-----:R-:W-:Y:S02]  /*175f0*/  SEL R3, RZ, 0x1, P0 ;  /* 0x00000001ff037807 */ /* 0x001fe40000000000 */
[----:B------:R-:W-:Y:S02]  /*17600*/  SEL R23, R23, RZ, P0 ;  /* 0x000000ff17177207 */ /* 0x000fe40000000000 */
[----:B------:R-:W-:-:S07]  /*17610*/  LOP3.LUT R26, R26, R3, RZ, 0x3c, !PT ;  /* 0x000000031a1a7212 */ /* 0x000fce00078e3cff */
.L_x_563:
[----:B------:R-:W-:Y:S05]  /*17620*/  BSYNC B7 ;  /* 0x0000000000077941 */ /* 0x000fea0003800000 */
.L_x_561:
[----:B------:R-:W2:Y:S02]  /*17630*/  LDL R0, [R1] ;  /* 0x0000000001007983 */ /* 0x000ea40000100800 */
[----:B--2---:R-:W-:-:S13]  /*17640*/  LOP3.LUT P0, RZ, R0, 0x2, RZ, 0xc0, !PT ;  /* 0x0000000200ff7812 */ /* 0x004fda000780c0ff */
[----:B------:R-:W-:Y:S05]  /*17650*/  @!P0 BRA `(.L_x_634) ;  /* 0x0000000000248947 */ /* 0x000fea0003800000 */
[----:B------:R-:W-:Y:S05]  /*17660*/  WARPSYNC.ALL ;  /* 0x0000000000007948 */ /* 0x000fea0003800000 */
[----:B------:R-:W2:Y:S08]  /*17670*/  S2UR UR5, SR_CgaCtaId ;  /* 0x00000000000579c3 */ /* 0x000eb00000008800 */
[----:B------:R-:W-:Y:S06]  /*17680*/  BAR.SYNC.DEFER_BLOCKING 0x5, 0x200 ;  /* 0x0148000000007b1d */ /* 0x000fec0000010000 */
[----:B------:R-:W-:-:S02]  /*17690*/  UMOV UR4, 0x400 ;  /* 0x0000040000047882 */ /* 0x000fc40000000000 */
[----:B--2---:R-:W-:-:S06]  /*176a0*/  ULEA UR4, UR5, UR4, 0x18 ;  /* 0x0000000405047291 */ /* 0x004fcc000f8ec03f */
[----:B------:R-:W-:-:S05]  /*176b0*/  IMAD.U32 R22, RZ, RZ, UR4 ;  /* 0x00000004ff167e24 */ /* 0x000fca000f8e00ff */
[----:B------:R2:W3:Y:S01]  /*176c0*/  LDS.128 R16, [R22+0x308d0] ;  /* 0x0308d00016107984 */ /* 0x0004e20000000c00 */
[----:B------:R-:W-:Y:S06]  /*176d0*/  BAR.ARV 0x4, 0x200 ;  /* 0x0108000000007b1d */ /* 0x000fec0000002000 */
[----:B------:R-:W-:Y:S05]  /*176e0*/  BRA `(.L_x_635) ;  /* 0x0000000800407947 */ /* 0x000fea0003800000 */
.L_x_634:
        /* <DEDUP_REMOVED lines=10> */
[----:B------:R0:W2:Y:S01]  /*17790*/  @!P1 LDG.E R3, desc[UR56][R2.64] ;  /* 0x0000003802039981 */ /* 0x0000a2000c1e1900 */
[C---:B------:R-:W-:Y:S02]  /*177a0*/  ISETP.GE.U32.AND P2, PT, R8.reuse, 0x2, PT ;  /* 0x000000020800780c */ /* 0x040fe40003f46070 */
[C---:B------:R-:W-:Y:S01]  /*177b0*/  ISETP.GE.U32.AND P3, PT, R8.reuse, 0x4, PT ;  /* 0x000000040800780c */ /* 0x040fe20003f66070 */
[----:B------:R-:W-:Y:S01]  /*177c0*/  SHFL.IDX PT, R0, R16, RZ, 0x1f ;  /* 0x00001fff10007589 */ /* 0x000fe200000e0000 */
[C---:B------:R-:W-:Y:S02]  /*177d0*/  ISETP.GE.U32.AND P4, PT, R8.reuse, 0x8, PT ;  /* 0x000000080800780c */ /* 0x040fe40003f86070 */
[----:B------:R-:W-:Y:S01]  /*177e0*/  ISETP.GE.U32.AND P5, PT, R8, 0x10, PT ;  /* 0x000000100800780c */ /* 0x000fe20003fa6070 */
[----:B------:R-:W-:Y:S01]  /*177f0*/  SHFL.IDX PT, R4, R16, 0x1, 0x1f ;  /* 0x00201f0010047f89 */ /* 0x000fe200000e0000 */
[----:B0-----:R-:W-:Y:S01]  /*17800*/  IMAD.MOV.U32 R2, RZ, RZ, RZ ;  /* 0x000000ffff027224 */ /* 0x001fe200078e00ff */
[----:B--2---:R-:W-:-:S02]  /*17810*/  @!P1 MOV R2, R3 ;  /* 0x0000000300029202 */ /* 0x004fc40000000f00 */
[----:B------:R-:W-:-:S03]  /*17820*/  ISETP.NE.AND P1, PT, R8, RZ, PT ;  /* 0x000000ff0800720c */ /* 0x000fc60003f25270 */
[----:B------:R-:W0:Y:S02]  /*17830*/  SHFL.UP PT, R14, R2, 0x1, RZ ;  /* 0x04200000020e7989 */ /* 0x000e2400000e00ff */
[----:B0-----:R-:W-:-:S05]  /*17840*/  SEL R5, R14, RZ, P1 ;  /* 0x000000ff0e057207 */ /* 0x001fca0000800000 */
[----:B------:R-:W-:-:S05]  /*17850*/  IMAD.IADD R5, R2, 0x1, R5 ;  /* 0x0000000102057824 */ /* 0x000fca00078e0205 */
[----:B------:R-:W1:Y:S02]  /*17860*/  SHFL.UP PT, R14, R5, 0x2, RZ ;  /* 0x04400000050e7989 */ /* 0x000e6400000e00ff */
        /* <DEDUP_REMOVED lines=11> */
[----:B------:R0:W1:Y:S02]  /*17920*/  SHFL.IDX PT, R14, R3, 0x1f, 0x1f ;  /* 0x03e01f00030e7f89 */ /* 0x00006400000e0000 */
.L_x_747:
[----:B------:R-:W-:Y:S02]  /*17930*/  ULDC UR4, c[0x0][0xc38] ;  /* 0x00030e0000047ab9 */ /* 0x000fe40000000800 */
[----:B------:R-:W-:-:S04]  /*17940*/  IMAD.U32 R16, RZ, RZ, UR4 ;  /* 0x00000004ff107e24 */ /* 0x000fc8000f8e00ff */
[----:B-1----:R-:W-:-:S04]  /*17950*/  IMAD R5, R14, R16, RZ ;  /* 0x000000100e057224 */ /* 0x002fc800078e02ff */
[----:B------:R-:W-:-:S05]  /*17960*/  IMAD.IADD R4, R4, 0x1, R5 ;  /* 0x0000000104047824 */ /* 0x000fca00078e0205 */
[----:B------:R-:W-:-:S13]  /*17970*/  ISETP.GT.AND P6, PT, R4, R0, PT ;  /* 0x000000000400720c */ /* 0x000fda0003fc4270 */
[----:B------:R-:W-:Y:S05]  /*17980*/  @P6 BRA `(.L_x_637) ;  /* 0x00000000009c6947 */ /* 0x000fea0003800000 */
.L_x_642:
[----:B------:R-:W1:Y:S01]  /*17990*/  LDC R6, c[0x0][0xc3c] ;  /* 0x00030f00ff067b82 */ /* 0x000e620000000800 */
[----:B------:R-:W-:-:S04]  /*179a0*/  IADD3 R19, R19, 0x1f, RZ ;  /* 0x0000001f13137810 */ /* 0x000fc80007ffe0ff */
[----:B-1----:R-:W-:-:S13]  /*179b0*/  ISETP.GE.AND P6, PT, R19, R6, PT ;  /* 0x000000061300720c */ /* 0x002fda0003fc6270 */
[----:B------:R-:W-:Y:S05]  /*179c0*/  @P6 BRA `(.L_x_638) ;  /* 0x0000000400446947 */ /* 0x000fea0003800000 */
[----:B------:R-:W1:Y:S01]  /*179d0*/  S2R R2, SR_TID.X ;  /* 0x0000000000027919 */ /* 0x000e620000002100 */
[----:B------:R-:W-:Y:S01]  /*179e0*/  BSSY B0, `(.L_x_639) ;  /* 0x0000009000007945 */ /* 0x000fe20003800000 */
[----:B-1----:R-:W-:-:S05]  /*179f0*/  LOP3.LUT R2, R2, 0x1f, RZ, 0xc0, !PT ;  /* 0x0000001f02027812 */ /* 0x002fca00078ec0ff */
[----:B------:R-:W-:Y:S02]  /*17a00*/  IMAD.IADD R5, R19, 0x1, R2 ;  /* 0x0000000113057824 */ /* 0x000fe400078e0202 */
[----:B------:R-:W-:-:S03]  /*17a10*/  IMAD.MOV.U32 R2, RZ, RZ, RZ ;  /* 0x000000ffff027224 */ /* 0x000fc600078e00ff */
[----:B------:R-:W-:-:S13]  /*17a20*/  ISETP.GE.OR P6, PT, R5, R6, !P0 ;  /* 0x000000060500720c */ /* 0x000fda00047c6670 */
[----:B------:R-:W-:Y:S05]  /*17a30*/  @P6 BRA `(.L_x_640) ;  /* 0x00000000000c6947 */ /* 0x000fea0003800000 */
[----:B0-----:R-:W0:Y:S02]  /*17a40*/  LDC.64 R2, c[0x0][0xc80] ;  /* 0x00032000ff027b82 */ /* 0x001e240000000a00 */
[----:B0-----:R-:W-:-:S06]  /*17a50*/  IMAD.WIDE R2, R5, 0x4, R2 ;  /* 0x0000000405027825 */ /* 0x001fcc00078e0202 */
[----:B------:R1:W5:Y:S02]  /*17a60*/  LDG.E R2, desc[UR56][R2.64] ;  /* 0x0000003802027981 */ /* 0x000364000c1e1900 */
.L_x_640:
[----:B------:R-:W-:Y:S05]  /*17a70*/  BSYNC B0 ;  /* 0x0000000000007941 */ /* 0x000fea0003800000 */
.L_x_639:
[----:B------:R-:W-:-:S03]  /*17a80*/  UMOV UR4, 0xffffffff ;  /* 0xffffffff00047882 */ /* 0x000fc60000000000 */
[----:B------:R-:W-:Y:S05]  /*17a90*/  BRA.DIV UR4, `(.L_x_641) ;  /* 0x0000002e04fc7947 */ /* 0x000fea000b800000 */
[----:B-----5:R-:W2:Y:S02]  /*17aa0*/  SHFL.UP PT, R14, R2, 0x1, RZ ;  /* 0x04200000020e7989 */ /* 0x020ea400000e00ff */
[----:B--2---:R-:W-:-:S05]  /*17ab0*/  SEL R13, R14, RZ, P1 ;  /* 0x000000ff0e0d7207 */ /* 0x004fca0000800000 */
[----:B------:R-:W-:-:S05]  /*17ac0*/  IMAD.IADD R13, R2, 0x1, R13 ;  /* 0x00000001020d7824 */ /* 0x000fca00078e020d */
[----:B------:R-:W2:Y:S02]  /*17ad0*/  SHFL.UP PT, R14, R13, 0x2, RZ ;  /* 0x044000000d0e7989 */ /* 0x000ea400000e00ff */
[----:B--2---:R-:W-:-:S05]  /*17ae0*/  SEL R14, R14, RZ, P2 ;  /* 0x000000ff0e0e7207 */ /* 0x004fca0001000000 */
[----:B01----:R-:W-:-:S05]  /*17af0*/  IMAD.IADD R3, R13, 0x1, R14 ;  /* 0x000000010d037824 */ /* 0x003fca00078e020e */
        /* <DEDUP_REMOVED lines=10> */
.L_x_755:
[----:B------:R-:W-:Y:S02]  /*17ba0*/  ULDC UR4, c[0x0][0xc38] ;  /* 0x00030e0000047ab9 */ /* 0x000fe40000000800 */
[----:B------:R-:W-:-:S05]  /*17bb0*/  MOV R16, UR4 ;  /* 0x0000000400107c02 */ /* 0x000fca0008000f00 */
[----:B-1----:R-:W-:-:S04]  /*17bc0*/  IMAD R5, R14, R16, RZ ;  /* 0x000000100e057224 */ /* 0x002fc800078e02ff */
[----:B------:R-:W-:-:S05]  /*17bd0*/  IMAD.IADD R4, R5, 0x1, R4 ;  /* 0x0000000105047824 */ /* 0x000fca00078e0204 */
[----:B------:R-:W-:-:S13]  /*17be0*/  ISETP.GT.AND P6, PT, R4, R0, PT ;  /* 0x000000000400720c */ /* 0x000fda0003fc4270 */
[----:B------:R-:W-:Y:S05]  /*17bf0*/  @!P6 BRA `(.L_x_642) ;  /* 0xfffffffc0064e947 */ /* 0x000fea000383ffff */
.L_x_637:
        /* <DEDUP_REMOVED lines=8> */
.L_x_759:
[----:B------:R-:W-:Y:S01]  /*17c80*/  ISETP.NE.AND P0, PT, R6, RZ, PT ;  /* 0x000000ff0600720c */ /* 0x000fe20003f05270 */
[----:B------:R-:W-:-:S12]  /*17c90*/  IMAD.MOV.U32 R14, RZ, RZ, RZ ;  /* 0x000000ffff0e7224 */ /* 0x000fd800078e00ff */
[----:B------:R-:W-:Y:S05]  /*17ca0*/  @!P0 BRA `(.L_x_644) ;  /* 0x0000000000108947 */ /* 0x000fea0003800000 */
[----:B------:R-:W-:Y:S01]  /*17cb0*/  UMOV UR4, 0xffffffff ;  /* 0xffffffff00047882 */ /* 0x000fe20000000000 */
[----:B------:R-:W-:Y:S02]  /*17cc0*/  VIADD R12, R4, 0xffffffff ;  /* 0xffffffff040c7836 */ /* 0x000fe40000000000 */
[----:B------:R-:W-:Y:S05]  /*17cd0*/  BRA.DIV UR4, `(.L_x_645) ;  /* 0x0000003204707947 */ /* 0x000fea000b800000 */
[----:B------:R3:W4:Y:S02]  /*17ce0*/  SHFL.IDX PT, R14, R3, R12, 0x1f ;  /* 0x00001f0c030e7589 */ /* 0x00072400000e0000 */
.L_x_644:
[----:B--2---:R-:W-:Y:S01]  /*17cf0*/  IABS R6, R17 ;  /* 0x0000001100067213 */ /* 0x004fe20000000000 */
[----:B----4-:R-:W-:Y:S02]  /*17d00*/  IMAD R16, R14, R16, R5 ;  /* 0x000000100e107224 */ /* 0x010fe400078e0205 */
[----:B------:R-:W-:Y:S01]  /*17d10*/  IMAD.IADD R19, R4, 0x1, R19 ;  /* 0x0000000104137824 */ /* 0x000fe200078e0213 */
[----:B------:R-:W2:Y:S02]  /*17d20*/  I2F.RP R7, R6 ;  /* 0x0000000600077306 */ /* 0x000ea40000209400 */
[----:B------:R-:W-:-:S06]  /*17d30*/  IADD3 R0, R0, -R16, RZ ;  /* 0x8000001000007210 */ /* 0x000fcc0007ffe0ff */
[----:B--2---:R-:W1:Y:S02]  /*17d40*/  MUFU.RCP R7, R7 ;  /* 0x0000000700077308 */ /* 0x004e640000001000 */
[----:B-1----:R-:W-:-:S06]  /*17d50*/  VIADD R2, R7, 0xffffffe ;  /* 0x0ffffffe07027836 */ /* 0x002fcc0000000000 */
[----:B0--3--:R0:W1:Y:S02]  /*17d60*/  F2I.FTZ.U32.TRUNC.NTZ R3, R2 ;  /* 0x0000000200037305 */ /* 0x009064000021f000 */
[----:B0-----:R-:W-:Y:S02]  /*17d70*/  IMAD.MOV.U32 R2, RZ, RZ, RZ ;  /* 0x000000ffff027224 */ /* 0x001fe400078e00ff */
[----:B-1----:R-:W-:-:S04]  /*17d80*/  IMAD.MOV R5, RZ, RZ, -R3 ;  /* 0x000000ffff057224 */ /* 0x002fc800078e0a03 */
[----:B------:R-:W-:-:S04]  /*17d90*/  IMAD R5, R5, R6, RZ ;  /* 0x0000000605057224 */ /* 0x000fc800078e02ff */
[----:B------:R-:W-:Y:S01]  /*17da0*/  IMAD.HI.U32 R3, R3, R5, R2 ;  /* 0x0000000503037227 */ /* 0x000fe200078e0002 */
[----:B------:R-:W-:Y:S02]  /*17db0*/  IABS R5, R17 ;  /* 0x0000001100057213 */ /* 0x000fe40000000000 */
[----:B------:R-:W-:-:S03]  /*17dc0*/  IABS R2, R0 ;  /* 0x0000000000027213 */ /* 0x000fc60000000000 */
[----:B------:R-:W-:Y:S02]  /*17dd0*/  IMAD.MOV R5, RZ, RZ, -R5 ;  /* 0x000000ffff057224 */ /* 0x000fe400078e0a05 */
        /* <DEDUP_REMOVED lines=12> */
[----:B------:R-:W-:Y:S01]  /*17ea0*/  MOV R18, R3 ;  /* 0x0000000300127202 */ /* 0x000fe20000000f00 */
[----:B------:R-:W-:-:S04]  /*17eb0*/  IMAD.MOV R2, RZ, RZ, -R3 ;  /* 0x000000ffff027224 */ /* 0x000fc800078e0a03 */
[----:B------:R-:W-:Y:S01]  /*17ec0*/  IMAD R17, R17, R2, R0 ;  /* 0x0000000211117224 */ /* 0x000fe200078e0200 */
[----:B------:R-:W-:Y:S06]  /*17ed0*/  BRA `(.L_x_646) ;  /* 0x00000000001c7947 */ /* 0x000fec0003800000 */
.L_x_638:
[----:B------:R-:W-:Y:S01]  /*17ee0*/  UMOV UR4, URZ ;  /* 0x0000003f00047c82 */ /* 0x000fe20008000000 */
[----:B------:R-:W-:Y:S01]  /*17ef0*/  UMOV UR5, URZ ;  /* 0x0000003f00057c82 */ /* 0x000fe20008000000 */
[----:B------:R-:W-:Y:S01]  /*17f00*/  ULDC UR6, c[0x0][0xc3c] ;  /* 0x00030f0000067ab9 */ /* 0x000fe20000000800 */
[----:B------:R-:W-:Y:S02]  /*17f10*/  IMAD.MOV.U32 R16, RZ, RZ, R0 ;  /* 0x000000ffff107224 */ /* 0x000fe400078e0000 */
[----:B------:R-:W-:Y:S02]  /*17f20*/  IMAD.U32 R17, RZ, RZ, UR4 ;  /* 0x00000004ff117e24 */ /* 0x000fe4000f8e00ff */
[----:B------:R-:W-:Y:S02]  /*17f30*/  IMAD.U32 R18, RZ, RZ, UR5 ;  /* 0x00000005ff127e24 */ /* 0x000fe4000f8e00ff */
[----:B------:R-:W-:-:S07]  /*17f40*/  IMAD.U32 R19, RZ, RZ, UR6 ;  /* 0x00000006ff137e24 */ /* 0x000fce000f8e00ff */
.L_x_646:
[----:B------:R-:W1:Y:S01]  /*17f50*/  S2R R0, SR_TID.X ;  /* 0x0000000000007919 */ /* 0x000e620000002100 */
[----:B------:R-:W-:Y:S05]  /*17f60*/  WARPSYNC.ALL ;  /* 0x0000000000007948 */ /* 0x000fea0003800000 */
[----:B------:R-:W-:Y:S01]  /*17f70*/  BAR.SYNC.DEFER_BLOCKING 0x4, 0x200 ;  /* 0x0108000000007b1d */ /* 0x000fe20000010000 */
[----:B-1----:R-:W-:-:S04]  /*17f80*/  LOP3.LUT R0, R0, 0x1f, RZ, 0xc0, !PT ;  /* 0x0000001f00007812 */ /* 0x002fc800078ec0ff */
[----:B------:R-:W-:-:S13]  /*17f90*/  ISETP.NE.AND P0, PT, R0, RZ, PT ;  /* 0x000000ff0000720c */ /* 0x000fda0003f05270 */
[----:B0-----:R-:W0:Y:S01]  /*17fa0*/  @!P0 S2R R3, SR_CgaCtaId ;  /* 0x0000000000038919 */ /* 0x001e220000008800 */
[----:B------:R-:W-:-:S04]  /*17fb0*/  @!P0 MOV R0, 0x400 ;  /* 0x0000040000008802 */ /* 0x000fc80000000f00 */
[----:B0-----:R-:W-:-:S05]  /*17fc0*/  @!P0 LEA R22, R3, R0, 0x18 ;  /* 0x0000000003168211 */ /* 0x001fca00078ec0ff */
[----:B------:R4:W-:Y:S01]  /*17fd0*/  @!P0 STS.128 [R22+0x308d0], R16 ;  /* 0x0308d01016008388 */ /* 0x0009e20000000c00 */
[----:B------:R-:W-:Y:S06]  /*17fe0*/  BAR.ARV 0x5, 0x200 ;  /* 0x0148000000007b1d */ /* 0x000fec0000002000 */
.L_x_635:
[----:B------:R-:W-:Y:S02]  /*17ff0*/  ULDC UR4, c[0x0][0xc3c] ;  /* 0x00030f0000047ab9 */ /* 0x000fe40000000800 */
[----:B---3--:R-:W-:-:S13]  /*18000*/  ISETP.GE.AND P0, PT, R19, UR4, PT ;  /* 0x0000000413007c0c */ /* 0x008fda000bf06270 */
[----:B------:R-:W-:Y:S05]  /*18010*/  @!P0 BRA `(.L_x_647) ;  /* 0xffffffac002c8947 */ /* 0x000fea000383ffff */
[----:B------:R-:W-:Y:S05]  /*18020*/  BSYNC B8 ;  /* 0x0000000000087941 */ /* 0x000fea0003800000 */
.L_x_525:
[----:B--2---:R-:W2:Y:S01]  /*18030*/  LDL.LU R0, [R1+0x24] ;  /* 0x0000240001007983 */ /* 0x004ea20000300800 */
[----:B------:R-:W-:Y:S01]  /*18040*/  BSSY B0, `(.L_x_648) ;  /* 0x000000b000007945 */ /* 0x000fe20003800000 */
[----:B------:R-:W3:Y:S01]  /*18050*/  S2R R5, SR_CgaCtaId ;  /* 0x0000000000057919 */ /* 0x000ee20000008800 */
[----:B--2---:R-:W-:-:S05]  /*18060*/  VIADD R0, R0, 0x1 ;  /* 0x0000000100007836 */ /* 0x004fca0000000000 */
[----:B0-----:R-:W-:-:S04]  /*18070*/  LEA.HI R2, R0, R0, RZ, 0x1 ;  /* 0x0000000000027211 */ /* 0x001fc800078f08ff */
[----:B------:R-:W-:Y:S02]  /*18080*/  LOP3.LUT R3, R2, 0xfffffffe, RZ, 0xc0, !PT ;  /* 0xfffffffe02037812 */ /* 0x000fe400078ec0ff */
[----:B------:R-:W-:-:S03]  /*18090*/  MOV R2, 0x400 ;  /* 0x0000040000027802 */ /* 0x000fc60000000f00 */
[----:B------:R-:W-:Y:S01]  /*180a0*/  IMAD.IADD R0, R0, 0x1, -R3 ;  /* 0x0000000100007824 */ /* 0x000fe200078e0a03 */
[----:B---3--:R-:W-:-:S04]  /*180b0*/  LEA R9, R5, R2, 0x18 ;  /* 0x0000000205097211 */ /* 0x008fc800078ec0ff */
[----:B------:R-:W-:-:S04]  /*180c0*/  SHF.L.U32 R0, R0, 0x1f, RZ ;  /* 0x0000001f00007819 */ /* 0x000fc800000006ff */
[----:B------:R-:W0:Y:S02]  /*180d0*/  SYNCS.PHASECHK.TRANS64.TRYWAIT P0, [R9+URZ+0x30820], R0 ;  /* 0x03082000090075a7 */ /* 0x000e24000800017f */
[----:B0-----:R-:W-:Y:S05]  /*180e0*/  @!P0 BRA `(.L_x_649) ;  /* 0x0000002c00908947 */ /* 0x001fea0003800000 */
.L_x_762:
[----:B------:R-:W-:Y:S05]  /*180f0*/  BSYNC B0 ;  /* 0x0000000000007941 */ /* 0x000fea0003800000 */
.L_x_648:
[----:B------:R-:W-:-:S03]  /*18100*/  UMOV UR4, 0xffffffff ;  /* 0xffffffff00047882 */ /* 0x000fc60000000000 */
[----:B------:R-:W-:Y:S05]  /*18110*/  BRA.DIV UR4, `(.L_x_650) ;  /* 0x0000002e04987947 */ /* 0x000fea000b800000 */
[----:B0-----:R-:W0:Y:S02]  /*18120*/  S2R R0, SR_TID.X ;  /* 0x0000000000007919 */ /* 0x001e240000002100 */
[----:B0-----:R-:W-:-:S04]  /*18130*/  SHF.R.U32.HI R0, RZ, 0x5, R0 ;  /* 0x00000005ff007819 */ /* 0x001fc80000011600 */
[----:B------:R-:W-:-:S05]  /*18140*/  LOP3.LUT R0, R0, 0x3, RZ, 0xc0, !PT ;  /* 0x0000000300007812 */ /* 0x000fca00078ec0ff */
[----:B------:R0:W2:Y:S02]  /*18150*/  SHFL.IDX PT, R14, R0, RZ, 0x1f ;  /* 0x00001fff000e7589 */ /* 0x0000a400000e0000 */
.L_x_765:
[----:B--2---:R-:W-:-:S13]  /*18160*/  ISETP.NE.AND P0, PT, R14, RZ, PT ;  /* 0x000000ff0e00720c */ /* 0x004fda0003f05270 */
[----:B------:R-:W-:Y:S05]  /*18170*/  @P0 BRA `(.L_x_396) ;  /* 0x0000000000880947 */ /* 0x000fea0003800000 */
[----:B------:R-:W-:-:S03]  /*18180*/  UMOV UR4, 0xffffffff ;  /* 0xffffffff00047882 */ /* 0x000fc60000000000 */
[----:B------:R-:W-:Y:S05]  /*18190*/  BRA.DIV UR4, `(.L_x_651) ;  /* 0x0000002e04ac7947 */ /* 0x000fea000b800000 */
[----:B------:R-:W-:-:S13]  /*181a0*/  ELECT P6, URZ, PT ;  /* 0x00000000003f782f */ /* 0x000fda00038c0000 */
.L_x_768:
[----:B------:R-:W-:Y:S05]  /*181b0*/  @!P6 BRA `(.L_x_396) ;  /* 0x000000000078e947 */ /* 0x000fea0003800000 */
[----:B0-----:R-:W2:Y:S02]  /*181c0*/  LDL.LU R0, [R1+0x40] ;  /* 0x0000400001007983 */ /* 0x001ea40000300800 */
[----:B--2---:R-:W-:-:S04]  /*181d0*/  LOP3.LUT R0, R0, 0x2, RZ, 0xfc, !PT ;  /* 0x0000000200007812 */ /* 0x004fc800078efcff */
[----:B------:R-:W-:-:S13]  /*181e0*/  ISETP.NE.AND P2, PT, R0, 0x3, PT ;  /* 0x000000030000780c */ /* 0x000fda0003f45270 */
[----:B------:R-:W-:Y:S05]  /*181f0*/  @!P2 BRA `(.L_x_652) ;  /* 0x000000000004a947 */ /* 0x000fea0003800000 */
[----:B------:R-:W-:Y:S01]  /*18200*/  BPT.TRAP 0x1 ;  /* 0x000000040000795c */ /* 0x000fe20000300000 */
.L_x_652:
[----:B------:R-:W-:Y:S01]  /*18210*/  VIADD R0, R9, 0x30840 ;  /* 0x0003084009007836 */ /* 0x000fe20000000000 */
[----:B------:R-:W-:Y:S01]  /*18220*/  SHF.L.U32 R4, R26, 0x1f, RZ ;  /* 0x0000001f1a047819 */ /* 0x000fe200000006ff */
[----:B------:R-:W-:-:S03]  /*18230*/  VIADD R2, R23, 0x1 ;  /* 0x0000000117027836 */ /* 0x000fc60000000000 */
[----:B------:R-:W-:Y:S02]  /*18240*/  LEA R5, R23, R0, 0x3 ;  /* 0x0000000017057211 */ /* 0x000fe400078e18ff */
[C---:B------:R-:W-:Y:S02]  /*18250*/  ISETP.NE.AND P1, PT, R2.reuse, 0x2, PT ;  /* 0x000000020200780c */ /* 0x040fe40003f25270 */
[----:B------:R-:W0:Y:S02]  /*18260*/  SYNCS.PHASECHK.TRANS64.TRYWAIT P0, [R5+URZ], R4 ;  /* 0x00000004050075a7 */ /* 0x000e24000800017f */
[----:B------:R-:W-:Y:S02]  /*18270*/  SEL R3, RZ, 0x1, P1 ;  /* 0x00000001ff037807 */ /* 0x000fe40000800000 */
[----:B------:R-:W-:Y:S02]  /*18280*/  SEL R7, R2, RZ, P1 ;  /* 0x000000ff02077207 */ /* 0x000fe40000800000 */
[----:B------:R-:W-:-:S03]  /*18290*/  LOP3.LUT R2, R26, R3, RZ, 0x3c, !PT ;  /* 0x000000031a027212 */ /* 0x000fc600078e3cff */
[----:B------:R-:W-:Y:S01]  /*182a0*/  IMAD R3, R7, 0x8, R0 ;  /* 0x0000000807037824 */ /* 0x000fe200078e0200 */
[----:B------:R-:W-:Y:S01]  /*182b0*/  SHF.L.U32 R2, R2, 0x1f, RZ ;  /* 0x0000001f02027819 */ /* 0x000fe200000006ff */
[----:B0-----:R-:W-:Y:S06]  /*182c0*/  @!P0 BRA `(.L_x_653) ;  /* 0x0000002c00808947 */ /* 0x001fec0003800000 */
.L_x_769:
[----:B------:R-:W2:Y:S02]  /*182d0*/  SYNCS.PHASECHK.TRANS64.TRYWAIT P0, [R3+URZ], R2 ;  /* 0x00000002030075a7 */ /* 0x000ea4000800017f */
[----:B--2---:R-:W-:Y:S05]  /*182e0*/  @!P0 BRA `(.L_x_654) ;  /* 0x0000002c008c8947 */ /* 0x004fea0003800000 */
.L_x_770:
[----:B------:R-:W-:Y:S05]  /*182f0*/  @!P2 BRA `(.L_x_655) ;  /* 0x000000000004a947 */ /* 0x000fea0003800000 */
[----:B------:R-:W-:Y:S01]  /*18300*/  BPT.TRAP 0x1 ;  /* 0x000000040000795c */ /* 0x000fe20000300000 */
.L_x_655:
[----:B------:R-:W-:-:S04]  /*18310*/  VIADD R0, R9, 0x30860 ;  /* 0x0003086009007836 */ /* 0x000fc80000000000 */
[----:B------:R-:W-:-:S04]  /*18320*/  IMAD R23, R23, 0x8, R0 ;  /* 0x0000000817177824 */ /* 0x000fc800078e0200 */
[----:B------:R-:W3:Y:S02]  /*18330*/  SYNCS.PHASECHK.TRANS64.TRYWAIT P0, [R23+URZ], R4 ;  /* 0x00000004170075a7 */ /* 0x000ee4000800017f */
[----:B---3--:R-:W-:Y:S05]  /*18340*/  @!P0 BRA `(.L_x_656) ;  /* 0x0000002c00888947 */ /* 0x008fea0003800000 */
.L_x_771:
[----:B------:R-:W-:-:S07]  /*18350*/  IMAD R7, R7, 0x8, R0 ;  /* 0x0000000807077824 */ /* 0x000fce00078e0200 */
.L_x_657:
[----:B------:R0:W0:Y:S02]  /*18360*/  SYNCS.PHASECHK.TRANS64.TRYWAIT P0, [R7+URZ], R2 ;  /* 0x00000002070075a7 */ /* 0x000024000800017f */
[----:B0-----:R-:W-:Y:S05]  /*18370*/  @!P0 NANOSLEEP.SYNCS 0x989680 ;  /* 0x009896800000895d */ /* 0x001fea0003900000 */
[----:B------:R-:W0:Y:S02]  /*18380*/  @!P0 SYNCS.PHASECHK.TRANS64 P0, [R7+URZ], R2 ;  /* 0x00000002070085a7 */ /* 0x000e24000800007f */
[----:B0-----:R-:W-:Y:S05]  /*18390*/  @!P0 BRA `(.L_x_657) ;  /* 0xfffffffc00f08947 */ /* 0x001fea000383ffff */
.L_x_396:
[----:B------:R-:W-:Y:S05]  /*183a0*/  BSYNC B9 ;  /* 0x0000000000097941 */ /* 0x000fea0003800000 */
.L_x_393:
[----:B------:R-:W-:Y:S05]  /*183b0*/  EXIT ;  /* 0x000000000000794d */ /* 0x000fea0003800000 */
.L_x_414:
[----:B0-----:R0:W1:Y:S02]  /*183c0*/  SYNCS.PHASECHK.TRANS64.TRYWAIT P6, [R82+URZ+0x30890], R94 ;  /* 0x0308905e520075a7 */ /* 0x00106400080c017f */
[----:B-1----:R-:W-:Y:S05]  /*183d0*/  @!P6 NANOSLEEP.SYNCS 0x989680 ;  /* 0x009896800000e95d */ /* 0x002fea0003900000 */
[----:B------:R-:W1:Y:S02]  /*183e0*/  @!P6 SYNCS.PHASECHK.TRANS64 P6, [R82+URZ+0x30890], R94 ;  /* 0x0308905e5200e5a7 */ /* 0x000e6400080c007f */
[----:B-1----:R-:W-:Y:S05]  /*183f0*/  @!P6 BRA `(.L_x_414) ;  /* 0xfffffffc00f0e947 */ /* 0x002fea000383ffff */
[----:B------:R-:W-:Y:S05]  /*18400*/  BRA `(.L_x_658) ;  /* 0xfffffea800507947 */ /* 0x000fea000383ffff */
.L_x_434:
[----:B0-----:R0:W1:Y:S02]  /*18410*/  SYNCS.PHASECHK.TRANS64.TRYWAIT P5, [R82+URZ+0x30890], R94 ;  /* 0x0308905e520075a7 */ /* 0x00106400080a017f */
[----:B-1----:R-:W-:Y:S05]  /*18420*/  @!P5 NANOSLEEP.SYNCS 0x989680 ;  /* 0x009896800000d95d */ /* 0x002fea0003900000 */
[----:B------:R-:W1:Y:S02]  /*18430*/  @!P5 SYNCS.PHASECHK.TRANS64 P5, [R82+URZ+0x30890], R94 ;  /* 0x0308905e5200d5a7 */ /* 0x000e6400080a007f */
[----:B-1----:R-:W-:Y:S05]  /*18440*/  @!P5 BRA `(.L_x_434) ;  /* 0xfffffffc00f0d947 */ /* 0x002fea000383ffff */
[----:B------:R-:W-:Y:S05]  /*18450*/  BRA `(.L_x_659) ;  /* 0xfffffebc001c7947 */ /* 0x000fea000383ffff */
.L_x_443:
[----:B-1----:R1:W2:Y:S02]  /*18460*/  SYNCS.PHASECHK.TRANS64.TRYWAIT P4, [R82+URZ+0x30890], R94 ;  /* 0x0308905e520075a7 */ /* 0x0022a4000808017f */
[----:B--2---:R-:W-:Y:S05]  /*18470*/  @!P4 NANOSLEEP.SYNCS 0x989680 ;  /* 0x009896800000c95d */ /* 0x004fea0003900000 */
[----:B------:R-:W2:Y:S02]  /*18480*/  @!P4 SYNCS.PHASECHK.TRANS64 P4, [R82+URZ+0x30890], R94 ;  /* 0x0308905e5200c5a7 */ /* 0x000ea4000808007f */
[----:B--2---:R-:W-:Y:S05]  /*18490*/  @!P4 BRA `(.L_x_443) ;  /* 0xfffffffc00f0c947 */ /* 0x004fea000383ffff */
[----:B------:R-:W-:Y:S05]  /*184a0*/  BRA `(.L_x_660) ;  /* 0xfffffecc007c7947 */ /* 0x000fea000383ffff */
.L_x_449:
[----:B--2---:R2:W3:Y:S02]  /*184b0*/  SYNCS.PHASECHK.TRANS64.TRYWAIT P3, [R82+URZ+0x308b0], R94 ;  /* 0x0308b05e520075a7 */ /* 0x0044e4000806017f */
[----:B---3--:R-:W-:Y:S05]  /*184c0*/  @!P3 NANOSLEEP.SYNCS 0x989680 ;  /* 0x009896800000b95d */ /* 0x008fea0003900000 */
[----:B------:R-:W3:Y:S02]  /*184d0*/  @!P3 SYNCS.PHASECHK.TRANS64 P3, [R82+URZ+0x308b0], R94 ;  /* 0x0308b05e5200b5a7 */ /* 0x000ee4000806007f */
[----:B---3--:R-:W-:Y:S05]  /*184e0*/  @!P3 BRA `(.L_x_449) ;  /* 0xfffffffc00f0b947 */ /* 0x008fea000383ffff */
[----:B------:R-:W-:Y:S05]  /*184f0*/  BRA `(.L_x_661) ;  /* 0xfffffed000107947 */ /* 0x000fea000383ffff */
.L_x_457:
[----:B------:R-:W0:Y:S01]  /*18500*/  S2R R3, SR_TID.X ;  /* 0x0000000000037919 */ /* 0x000e220000002100 */
[----:B------:R-:W-:Y:S01]  /*18510*/  BSSY B0, `(.L_x_662) ;  /* 0x000000c000007945 */ /* 0x000fe20003800000 */
[----:B------:R-:W-:Y:S01]  /*18520*/  MOV R12, RZ ;  /* 0x000000ff000c7202 */ /* 0x000fe20000000f00 */
[----:B------:R-:W-:Y:S02]  /*18530*/  IMAD.MOV.U32 R11, RZ, RZ, 0x1f ;  /* 0x0000001fff0b7424 */ /* 0x000fe400078e00ff */
[----:B------:R-:W-:Y:S02]  /*18540*/  IMAD.MOV.U32 R15, RZ, RZ, -0x1 ;  /* 0xffffffffff0f7424 */ /* 0x000fe400078e00ff */
[----:B0-----:R-:W-:-:S05]  /*18550*/  VIADD R4, R3, 0xffffff80 ;  /* 0xffffff8003047836 */ /* 0x001fca0000000000 */
[----:B------:R-:W-:-:S04]  /*18560*/  SHF.R.S32.HI R3, RZ, 0x1f, R4 ;  /* 0x0000001fff037819 */ /* 0x000fc80000011404 */
[----:B------:R-:W-:-:S04]  /*18570*/  LEA.HI R3, R3, R4, RZ, 0x7 ;  /* 0x0000000403037211 */ /* 0x000fc800078f38ff */
[----:B------:R-:W-:-:S05]  /*18580*/  SHF.R.S32.HI R3, RZ, 0x7, R3 ;  /* 0x00000007ff037819 */ /* 0x000fca0000011403 */
[----:B------:R-:W-:-:S07]  /*18590*/  IMAD.MOV.U32 R13, RZ, RZ, R3 ;  /* 0x000000ffff0d7224 */ /* 0x000fce00078e0003 */
[----:B-----5:R-:W-:Y:S05]  /*185a0*/  WARPSYNC.COLLECTIVE R15, `(.L_x_663) ;  /* 0x000000000f087348 */ /* 0x020fea0003c00000 */
[----:B------:R0:W1:Y:S02]  /*185b0*/  SHFL.IDX P6, R14, R13, R12, R11 ;  /* 0x0000000c0d0e7389 */ /* 0x00006400000c000b */
[----:B01---5:R-:W-:Y:S01]  /*185c0*/  ENDCOLLECTIVE ;  /* 0x000000000000791b */ /* 0x023fe20003800000 */
.L_x_663:
[----:B------:R-:W-:Y:S05]  /*185d0*/  BSYNC B0 ;  /* 0x0000000000007941 */ /* 0x000fea0003800000 */
.L_x_662:
[----:B------:R0:W-:Y:S01]  /*185e0*/  STL [R1+0x78], R14 ;  /* 0x0000780e01007387 */ /* 0x0001e20000100800 */
[----:B------:R-:W-:Y:S05]  /*185f0*/  BRA `(.L_x_664) ;  /* 0xfffffed400607947 */ /* 0x000fea000383ffff */
.L_x_469:
[----:B------:R-:W-:Y:S01]  /*18600*/  BSSY B1, `(.L_x_665) ;  /* 0x0000008000017945 */ /* 0x000fe20003800000 */
[----:B------:R-:W-:Y:S02]  /*18610*/  IMAD.MOV.U32 R13, RZ, RZ, R26 ;  /* 0x000000ffff0d7224 */ /* 0x000fe400078e001a */
[----:B------:R-:W-:Y:S02]  /*18620*/  IMAD.MOV.U32 R12, RZ, RZ, RZ ;  /* 0x000000ffff0c7224 */ /* 0x000fe400078e00ff */
[----:B------:R-:W-:Y:S02]  /*18630*/  IMAD.MOV.U32 R11, RZ, RZ, 0x1c1f ;  /* 0x00001c1fff0b7424 */ /* 0x000fe400078e00ff */
[----:B------:R-:W-:-:S07]  /*18640*/  IMAD.MOV.U32 R15, RZ, RZ, -0x1 ;  /* 0xffffffffff0f7424 */ /* 0x000fce00078e00ff */
[----:B0-----:R-:W-:Y:S05]  /*18650*/  WARPSYNC.COLLECTIVE R15, `(.L_x_666) ;  /* 0x000000000f087348 */ /* 0x001fea0003c00000 */
[----:B0-----:R0:W1:Y:S02]  /*18660*/  SHFL.IDX P6, R14, R13, R12, R11 ;  /* 0x0000000c0d0e7389 */ /* 0x00106400000c000b */
[----:B01----:R-:W-:Y:S01]  /*18670*/  ENDCOLLECTIVE ;  /* 0x000000000000791b */ /* 0x003fe20003800000 */
.L_x_666:
[----:B------:R-:W-:Y:S05]  /*18680*/  BSYNC B1 ;  /* 0x0000000000017941 */ /* 0x000fea0003800000 */
.L_x_665:
[----:B------:R-:W-:Y:S01]  /*18690*/  MOV R13, R24 ;  /* 0x00000018000d7202 */ /* 0x000fe20000000f00 */
[----:B------:R-:W-:Y:S02]  /*186a0*/  IMAD.MOV.U32 R12, RZ, RZ, RZ ;  /* 0x000000ffff0c7224 */ /* 0x000fe400078e00ff */
[----:B------:R-:W-:Y:S02]  /*186b0*/  IMAD.MOV.U32 R11, RZ, RZ, 0x1c1f ;  /* 0x00001c1fff0b7424 */ /* 0x000fe400078e00ff */
[----:B------:R-:W-:Y:S02]  /*186c0*/  IMAD.MOV.U32 R15, RZ, RZ, -0x1 ;  /* 0xffffffffff0f7424 */ /* 0x000fe400078e00ff */
[----:B------:R-:W-:-:S07]  /*186d0*/  IMAD.MOV.U32 R3, RZ, RZ, R14 ;  /* 0x000000ffff037224 */ /* 0x000fce00078e000e */
[----:B------:R-:W-:Y:S05]  /*186e0*/  WARPSYNC.COLLECTIVE R15, `(.L_x_667) ;  /* 0x000000000f087348 */ /* 0x000fea0003c00000 */
[----:B------:R0:W1:Y:S02]  /*186f0*/  SHFL.IDX P6, R14, R13, R12, R11 ;  /* 0x0000000c0d0e7389 */ /* 0x00006400000c000b */
[----:B01----:R-:W-:Y:S01]  /*18700*/  ENDCOLLECTIVE ;  /* 0x000000000000791b */ /* 0x003fe20003800000 */
.L_x_667:
[----:B------:R-:W-:Y:S02]  /*18710*/  IMAD.MOV.U32 R13, RZ, RZ, R28 ;  /* 0x000000ffff0d7224 */ /* 0x000fe400078e001c */
[----:B------:R-:W-:-:S07]  /*18720*/  IMAD.MOV.U32 R0, RZ, RZ, R14 ;  /* 0x000000ffff007224 */ /* 0x000fce00078e000e */
[----:B------:R-:W-:Y:S05]  /*18730*/  WARPSYNC.COLLECTIVE R15, `(.L_x_668) ;  /* 0x000000000f087348 */ /* 0x000fea0003c00000 */
[----:B------:R0:W1:Y:S02]  /*18740*/  SHFL.IDX P6, R14, R13, R12, R11 ;  /* 0x0000000c0d0e7389 */ /* 0x00006400000c000b */
[----:B01----:R-:W-:Y:S01]  /*18750*/  ENDCOLLECTIVE ;  /* 0x000000000000791b */ /* 0x003fe20003800000 */
.L_x_668:
[----:B------:R-:W-:Y:S02]  /*18760*/  IMAD.MOV.U32 R13, RZ, RZ, R27 ;  /* 0x000000ffff0d7224 */ /* 0x000fe400078e001b */
[----:B------:R-:W-:-:S07]  /*18770*/  IMAD.MOV.U32 R5, RZ, RZ, R14 ;  /* 0x000000ffff057224 */ /* 0x000fce00078e000e */
[----:B------:R-:W-:Y:S05]  /*18780*/  WARPSYNC.COLLECTIVE R15, `(.L_x_669) ;  /* 0x000000000f087348 */ /* 0x000fea0003c00000 */
[----:B------:R0:W1:Y:S02]  /*18790*/  SHFL.IDX P6, R14, R13, R12, R11 ;  /* 0x0000000c0d0e7389 */ /* 0x00006400000c000b */
[----:B01----:R-:W-:Y:S01]  /*187a0*/  ENDCOLLECTIVE ;  /* 0x000000000000791b */ /* 0x003fe20003800000 */
.L_x_669:
[----:B------:R-:W-:Y:S05]  /*187b0*/  BRA `(.L_x_670) ;  /* 0xfffffed800647947 */ /* 0x000fea000383ffff */
.L_x_473:
[----:B0-----:R0:W1:Y:S02]  /*187c0*/  SYNCS.PHASECHK.TRANS64.TRYWAIT P0, [R2+URZ+0x30800], R27 ;  /* 0x0308001b020075a7 */ /* 0x001064000800017f */
[----:B-1----:R-:W-:Y:S05]  /*187d0*/  @!P0 NANOSLEEP.SYNCS 0x989680 ;  /* 0x009896800000895d */ /* 0x002fea0003900000 */
[----:B------:R-:W1:Y:S02]  /*187e0*/  @!P0 SYNCS.PHASECHK.TRANS64 P0, [R2+URZ+0x30800], R27 ;  /* 0x0308001b020085a7 */ /* 0x000e64000800007f */
[----:B-1----:R-:W-:Y:S05]  /*187f0*/  @!P0 BRA `(.L_x_473) ;  /* 0xfffffffc00f08947 */ /* 0x002fea000383ffff */
[----:B------:R-:W-:Y:S05]  /*18800*/  BRA `(.L_x_671) ;  /* 0xfffffedc00947947 */ /* 0x000fea000383ffff */
.L_x_481:
[----:B------:R-:W-:Y:S01]  /*18810*/  BSSY B1, `(.L_x_672) ;  /* 0x0000008000017945 */ /* 0x000fe20003800000 */
[----:B------:R-:W-:Y:S01]  /*18820*/  MOV R13, R26 ;  /* 0x0000001a000d7202 */ /* 0x000fe20000000f00 */
[----:B------:R-:W-:Y:S02]  /*18830*/  IMAD.MOV.U32 R12, RZ, RZ, RZ ;  /* 0x000000ffff0c7224 */ /* 0x000fe400078e00ff */
[----:B------:R-:W-:Y:S02]  /*18840*/  IMAD.MOV.U32 R11, RZ, RZ, 0x1c1f ;  /* 0x00001c1fff0b7424 */ /* 0x000fe400078e00ff */
[----:B------:R-:W-:-:S07]  /*18850*/  IMAD.MOV.U32 R15, RZ, RZ, -0x1 ;  /* 0xffffffffff0f7424 */ /* 0x000fce00078e00ff */
[----:B0-----:R-:W-:Y:S05]  /*18860*/  WARPSYNC.COLLECTIVE R15, `(.L_x_673) ;  /* 0x000000000f087348 */ /* 0x001fea0003c00000 */
[----:B0-----:R0:W1:Y:S02]  /*18870*/  SHFL.IDX P6, R14, R13, R12, R11 ;  /* 0x0000000c0d0e7389 */ /* 0x00106400000c000b */
[----:B01----:R-:W-:Y:S01]  /*18880*/  ENDCOLLECTIVE ;  /* 0x000000000000791b */ /* 0x003fe20003800000 */
.L_x_673:
[----:B------:R-:W-:Y:S05]  /*18890*/  BSYNC B1 ;  /* 0x0000000000017941 */ /* 0x000fea0003800000 */
.L_x_672:
[----:B------:R-:W-:Y:S01]  /*188a0*/  IMAD.MOV.U32 R13, RZ, RZ, R24 ;  /* 0x000000ffff0d7224 */ /* 0x000fe200078e0018 */
[----:B------:R-:W-:Y:S01]  /*188b0*/  MOV R15, 0xffffffff ;  /* 0xffffffff000f7802 */ /* 0x000fe20000000f00 */
[----:B------:R-:W-:Y:S02]  /*188c0*/  IMAD.MOV.U32 R12, RZ, RZ, RZ ;  /* 0x000000ffff0c7224 */ /* 0x000fe400078e00ff */
[----:B------:R-:W-:Y:S02]  /*188d0*/  IMAD.MOV.U32 R11, RZ, RZ, 0x1c1f ;  /* 0x00001c1fff0b7424 */ /* 0x000fe400078e00ff */
[----:B------:R-:W-:-:S07]  /*188e0*/  IMAD.MOV.U32 R0, RZ, RZ, R14 ;  /* 0x000000ffff007224 */ /* 0x000fce00078e000e */
[----:B------:R-:W-:Y:S05]  /*188f0*/  WARPSYNC.COLLECTIVE R15, `(.L_x_674) ;  /* 0x000000000f087348 */ /* 0x000fea0003c00000 */
[----:B------:R0:W1:Y:S02]  /*18900*/  SHFL.IDX P6, R14, R13, R12, R11 ;  /* 0x0000000c0d0e7389 */ /* 0x00006400000c000b */
[----:B01----:R-:W-:Y:S01]  /*18910*/  ENDCOLLECTIVE ;  /* 0x000000000000791b */ /* 0x003fe20003800000 */
.L_x_674:
[----:B------:R-:W-:Y:S02]  /*18920*/  IMAD.MOV.U32 R13, RZ, RZ, R28 ;  /* 0x000000ffff0d7224 */ /* 0x000fe400078e001c */
[----:B------:R-:W-:-:S07]  /*18930*/  IMAD.MOV.U32 R3, RZ, RZ, R14 ;  /* 0x000000ffff037224 */ /* 0x000fce00078e000e */
[----:B------:R-:W-:Y:S05]  /*18940*/  WARPSYNC.COLLECTIVE R15, `(.L_x_675) ;  /* 0x000000000f087348 */ /* 0x000fea0003c00000 */
[----:B------:R0:W1:Y:S02]  /*18950*/  SHFL.IDX P6, R14, R13, R12, R11 ;  /* 0x0000000c0d0e7389 */ /* 0x00006400000c000b */
[----:B01----:R-:W-:Y:S01]  /*18960*/  ENDCOLLECTIVE ;  /* 0x000000000000791b */ /* 0x003fe20003800000 */
.L_x_675:
[----:B------:R-:W-:Y:S02]  /*18970*/  IMAD.MOV.U32 R13, RZ, RZ, R27 ;  /* 0x000000ffff0d7224 */ /* 0x000fe400078e001b */
[----:B------:R-:W-:-:S07]  /*18980*/  IMAD.MOV.U32 R20, RZ, RZ, R14 ;  /* 0x000000ffff147224 */ /* 0x000fce00078e000e */
[----:B------:R-:W-:Y:S05]  /*18990*/  WARPSYNC.COLLECTIVE R15, `(.L_x_676) ;  /* 0x000000000f087348 */ /* 0x000fea0003c00000 */
[----:B------:R0:W1:Y:S02]  /*189a0*/  SHFL.IDX P6, R14, R13, R12, R11 ;  /* 0x0000000c0d0e7389 */ /* 0x00006400000c000b */
[----:B01----:R-:W-:Y:S01]  /*189b0*/  ENDCOLLECTIVE ;  /* 0x000000000000791b */ /* 0x003fe20003800000 */
.L_x_676:
[----:B------:R-:W-:Y:S05]  /*189c0*/  BRA `(.L_x_677) ;  /* 0xfffffee800047947 */ /* 0x000fea000383ffff */
.L_x_485:
[----:B0-----:R0:W1:Y:S02]  /*189d0*/  SYNCS.PHASECHK.TRANS64.TRYWAIT P1, [R2+URZ+0x30800], R27 ;  /* 0x0308001b020075a7 */ /* 0x001064000802017f */
[----:B-1----:R-:W-:Y:S05]  /*189e0*/  @!P1 NANOSLEEP.SYNCS 0x989680 ;  /* 0x009896800000995d */ /* 0x002fea0003900000 */
[----:B------:R-:W1:Y:S02]  /*189f0*/  @!P1 SYNCS.PHASECHK.TRANS64 P1, [R2+URZ+0x30800], R27 ;  /* 0x0308001b020095a7 */ /* 0x000e64000802007f */
[----:B-1----:R-:W-:Y:S05]  /*18a00*/  @!P1 BRA `(.L_x_485) ;  /* 0xfffffffc00f09947 */ /* 0x002fea000383ffff */
[----:B------:R-:W-:Y:S05]  /*18a10*/  BRA `(.L_x_678) ;  /* 0xfffffee800e87947 */ /* 0x000fea000383ffff */
.L_x_491:
[----:B--2---:R2:W4:Y:S02]  /*18a20*/  SYNCS.PHASECHK.TRANS64.TRYWAIT P1, [R0+URZ+0x30830], R5 ;  /* 0x03083005000075a7 */ /* 0x004524000802017f */
[----:B----4-:R-:W-:Y:S05]  /*18a30*/  @!P1 NANOSLEEP.SYNCS 0x989680 ;  /* 0x009896800000995d */ /* 0x010fea0003900000 */
[----:B------:R-:W4:Y:S02]  /*18a40*/  @!P1 SYNCS.PHASECHK.TRANS64 P1, [R0+URZ+0x30830], R5 ;  /* 0x03083005000095a7 */ /* 0x000f24000802007f */
[----:B----4-:R-:W-:Y:S05]  /*18a50*/  @!P1 BRA `(.L_x_491) ;  /* 0xfffffffc00f09947 */ /* 0x010fea000383ffff */
[----:B------:R-:W-:Y:S05]  /*18a60*/  BRA `(.L_x_490) ;  /* 0xfffffef800487947 */ /* 0x000fea000383ffff */
.L_x_497:
[----:B-1----:R1:W2:Y:S02]  /*18a70*/  SYNCS.PHASECHK.TRANS64.TRYWAIT P3, [R5+URZ+0x30830], R6 ;  /* 0x03083006050075a7 */ /* 0x0022a4000806017f */
[----:B--2---:R-:W-:Y:S05]  /*18a80*/  @!P3 NANOSLEEP.SYNCS 0x989680 ;  /* 0x009896800000b95d */ /* 0x004fea0003900000 */
[----:B------:R-:W2:Y:S02]  /*18a90*/  @!P3 SYNCS.PHASECHK.TRANS64 P3, [R5+URZ+0x30830], R6 ;  /* 0x030830060500b5a7 */ /* 0x000ea4000806007f */
[----:B--2---:R-:W-:Y:S05]  /*18aa0*/  @!P3 BRA `(.L_x_497) ;  /* 0xfffffffc00f0b947 */ /* 0x004fea000383ffff */
[----:B------:R-:W-:Y:S05]  /*18ab0*/  BRA `(.L_x_496) ;  /* 0xffffff3000e07947 */ /* 0x000fea000383ffff */
.L_x_501:
[----:B-1----:R1:W2:Y:S02]  /*18ac0*/  SYNCS.PHASECHK.TRANS64.TRYWAIT P2, [R6+URZ+0x30850], R5 ;  /* 0x03085005060075a7 */ /* 0x0022a4000804017f */
[----:B--2---:R-:W-:Y:S05]  /*18ad0*/  @!P2 NANOSLEEP.SYNCS 0x989680 ;  /* 0x009896800000a95d */ /* 0x004fea0003900000 */
[----:B------:R-:W2:Y:S02]  /*18ae0*/  @!P2 SYNCS.PHASECHK.TRANS64 P2, [R6+URZ+0x30850], R5 ;  /* 0x030850050600a5a7 */ /* 0x000ea4000804007f */
[----:B--2---:R-:W-:Y:S05]  /*18af0*/  @!P2 BRA `(.L_x_501) ;  /* 0xfffffffc00f0a947 */ /* 0x004fea000383ffff */
[----:B------:R-:W-:Y:S05]  /*18b00*/  BRA `(.L_x_498) ;  /* 0xffffff3400b07947 */ /* 0x000fea000383ffff */
.L_x_506:
[----:B-1----:R1:W2:Y:S02]  /*18b10*/  SYNCS.PHASECHK.TRANS64.TRYWAIT P0, [R11+URZ+0x30850], R0 ;  /* 0x030850000b0075a7 */ /* 0x0022a4000800017f */
[----:B--2---:R-:W-:Y:S05]  /*18b20*/  @!P0 NANOSLEEP.SYNCS 0x989680 ;  /* 0x009896800000895d */ /* 0x004fea0003900000 */
[----:B------:R-:W2:Y:S02]  /*18b30*/  @!P0 SYNCS.PHASECHK.TRANS64 P0, [R11+URZ+0x30850], R0 ;  /* 0x030850000b0085a7 */ /* 0x000ea4000800007f */
[----:B--2---:R-:W-:Y:S05]  /*18b40*/  @!P0 BRA `(.L_x_506) ;  /* 0xfffffffc00f08947 */ /* 0x004fea000383ffff */
[----:B------:R-:W-:Y:S05]  /*18b50*/  BRA `(.L_x_505) ;  /* 0xffffff7000107947 */ /* 0x000fea000383ffff */
.L_x_514:
[----:B------:R-:W-:Y:S01]  /*18b60*/  IMAD.MOV.U32 R13, RZ, RZ, R20 ;  /* 0x000000ffff0d7224 */ /* 0x000fe200078e0014 */
[----:B------:R-:W-:Y:S01]  /*18b70*/  MOV R15, 0xffffffff ;  /* 0xffffffff000f7802 */ /* 0x000fe20000000f00 */
[----:B------:R-:W-:Y:S02]  /*18b80*/  IMAD.MOV.U32 R12, RZ, RZ, RZ ;  /* 0x000000ffff0c7224 */ /* 0x000fe400078e00ff */
[----:B------:R-:W-:Y:S02]  /*18b90*/  IMAD.MOV.U32 R11, RZ, RZ, 0x181f ;  /* 0x0000181fff0b7424 */ /* 0x000fe400078e00ff */
[----:B------:R-:W-:Y:S02]  /*18ba0*/  IMAD R24, R26, 0xc0, R30 ;  /* 0x000000c01a187824 */ /* 0x000fe400078e021e */
[----:B------:R-:W-:-:S07]  /*18bb0*/  IMAD R21, R8, R27, RZ ;  /* 0x0000001b08157224 */ /* 0x000fce00078e02ff */
[----:B------:R-:W-:Y:S05]  /*18bc0*/  WARPSYNC.COLLECTIVE R15, `(.L_x_679) ;  /* 0x000000000f087348 */ /* 0x000fea0003c00000 */
[----:B------:R0:W1:Y:S02]  /*18bd0*/  SHFL.IDX P6, R14, R13, R12, R11 ;  /* 0x0000000c0d0e7389 */ /* 0x00006400000c000b */
[----:B01----:R-:W-:Y:S01]  /*18be0*/  ENDCOLLECTIVE ;  /* 0x000000000000791b */ /* 0x003fe20003800000 */
.L_x_679:
[C---:B------:R-:W-:Y:S01]  /*18bf0*/  VIADD R8, R24.reuse, 0x30 ;  /* 0x0000003018087836 */ /* 0x040fe20000000000 */
[----:B------:R-:W-:-:S04]  /*18c00*/  ISETP.GE.OR P3, PT, R24, R21, P0 ;  /* 0x000000151800720c */ /* 0x000fc80000766670 */
[----:B------:R-:W-:Y:S01]  /*18c10*/  ISETP.GE.OR P4, PT, R8, R21, P0 ;  /* 0x000000150800720c */ /* 0x000fe20000786670 */
[----:B------:R-:W-:-:S05]  /*18c20*/  VIADD R8, R24, 0x60 ;  /* 0x0000006018087836 */ /* 0x000fca0000000000 */
[----:B------:R-:W-:Y:S01]  /*18c30*/  ISETP.GE.OR P2, PT, R8, R21, P0 ;  /* 0x000000150800720c */ /* 0x000fe20000746670 */
[----:B------:R-:W-:Y:S02]  /*18c40*/  IMAD.MOV.U32 R13, RZ, RZ, R7 ;  /* 0x000000ffff0d7224 */ /* 0x000fe400078e0007 */
[----:B------:R-:W-:-:S10]  /*18c50*/  IMAD.MOV.U32 R0, RZ, RZ, R14 ;  /* 0x000000ffff007224 */ /* 0x000fd400078e000e */
[----:B------:R-:W-:Y:S05]  /*18c60*/  WARPSYNC.COLLECTIVE R15, `(.L_x_680) ;  /* 0x000000000f087348 */ /* 0x000fea0003c00000 */
[----:B------:R0:W1:Y:S02]  /*18c70*/  SHFL.IDX P6, R14, R13, R12, R11 ;  /* 0x0000000c0d0e7389 */ /* 0x00006400000c000b */
[----:B01----:R-:W-:Y:S01]  /*18c80*/  ENDCOLLECTIVE ;  /* 0x000000000000791b */ /* 0x003fe20003800000 */
.L_x_680:
[----:B------:R-:W-:Y:S02]  /*18c90*/  IMAD.MOV.U32 R13, RZ, RZ, R20 ;  /* 0x000000ffff0d7224 */ /* 0x000fe400078e0014 */
[----:B------:R-:W-:Y:S02]  /*18ca0*/  IMAD.MOV.U32 R12, RZ, RZ, 0x1 ;  /* 0x00000001ff0c7424 */ /* 0x000fe400078e00ff */
[----:B------:R-:W-:-:S07]  /*18cb0*/  IMAD.MOV.U32 R3, RZ, RZ, R14 ;  /* 0x000000ffff037224 */ /* 0x000fce00078e000e */
[----:B------:R-:W-:Y:S05]  /*18cc0*/  WARPSYNC.COLLECTIVE R15, `(.L_x_681) ;  /* 0x000000000f087348 */ /* 0x000fea0003c00000 */
[----:B------:R0:W1:Y:S02]  /*18cd0*/  SHFL.IDX P6, R14, R13, R12, R11 ;  /* 0x0000000c0d0e7389 */ /* 0x00006400000c000b */
[----:B01----:R-:W-:Y:S01]  /*18ce0*/  ENDCOLLECTIVE ;  /* 0x000000000000791b */ /* 0x003fe20003800000 */
.L_x_681:
[----:B------:R-:W-:-:S04]  /*18cf0*/  @!P3 LEA R10, P5, R29, R3, 0x1 ;  /* 0x000000031d0ab211 */ /* 0x000fc800078a08ff */
[----:B------:R-:W-:Y:S01]  /*18d00*/  @!P3 LEA.HI.X R3, R29, R0, R28, 0x1, P5 ;  /* 0x000000001d03b211 */ /* 0x000fe200028f0c1c */
[----:B------:R-:W-:Y:S02]  /*18d10*/  IMAD.MOV.U32 R13, RZ, RZ, R7 ;  /* 0x000000ffff0d7224 */ /* 0x000fe400078e0007 */
[----:B------:R-:W-:-:S07]  /*18d20*/  IMAD.MOV.U32 R4, RZ, RZ, R14 ;  /* 0x000000ffff047224 */ /* 0x000fce00078e000e */
[----:B------:R-:W-:Y:S05]  /*18d30*/  WARPSYNC.COLLECTIVE R15, `(.L_x_682) ;  /* 0x000000000f087348 */ /* 0x000fea0003c00000 */
[----:B------:R0:W1:Y:S02]  /*18d40*/  SHFL.IDX P6, R14, R13, R12, R11 ;  /* 0x0000000c0d0e7389 */ /* 0x00006400000c000b */
[----:B01----:R-:W-:Y:S01]  /*18d50*/  ENDCOLLECTIVE ;  /* 0x000000000000791b */ /* 0x003fe20003800000 */
.L_x_682:
[----:B------:R-:W-:Y:S02]  /*18d60*/  IMAD.MOV.U32 R13, RZ, RZ, R20 ;  /* 0x000000ffff0d7224 */ /* 0x000fe400078e0014 */
[----:B------:R-:W-:Y:S01]  /*18d70*/  IMAD.MOV.U32 R12, RZ, RZ, 0x2 ;  /* 0x00000002ff0c7424 */ /* 0x000fe200078e00ff */
[----:B------:R-:W-:-:S07]  /*18d80*/  MOV R5, R14 ;  /* 0x0000000e00057202 */ /* 0x000fce0000000f00 */
[----:B------:R-:W-:Y:S05]  /*18d90*/  WARPSYNC.COLLECTIVE R15, `(.L_x_683) ;  /* 0x000000000f087348 */ /* 0x000fea0003c00000 */
[----:B------:R0:W1:Y:S02]  /*18da0*/  SHFL.IDX P6, R14, R13, R12, R11 ;  /* 0x0000000c0d0e7389 */ /* 0x00006400000c000b */
[----:B01----:R-:W-:Y:S01]  /*18db0*/  ENDCOLLECTIVE ;  /* 0x000000000000791b */ /* 0x003fe20003800000 */
.L_x_683:
[----:B------:R-:W-:-:S04]  /*18dc0*/  @!P4 LEA R8, P1, R29, R5, 0x1 ;  /* 0x000000051d08c211 */ /* 0x000fc800078208ff */
[----:B------:R-:W-:Y:S01]  /*18dd0*/  @!P4 LEA.HI.X R9, R29, R4, R28, 0x1, P1 ;  /* 0x000000041d09c211 */ /* 0x000fe200008f0c1c */
[----:B------:R-:W-:Y:S02]  /*18de0*/  IMAD.MOV.U32 R13, RZ, RZ, R7 ;  /* 0x000000ffff0d7224 */ /* 0x000fe400078e0007 */
[----:B------:R-:W-:-:S07]  /*18df0*/  IMAD.MOV.U32 R6, RZ, RZ, R14 ;  /* 0x000000ffff067224 */ /* 0x000fce00078e000e */
[----:B------:R-:W-:Y:S05]  /*18e00*/  WARPSYNC.COLLECTIVE R15, `(.L_x_684) ;  /* 0x000000000f087348 */ /* 0x000fea0003c00000 */
[----:B------:R0:W1:Y:S02]  /*18e10*/  SHFL.IDX P6, R14, R13, R12, R11 ;  /* 0x0000000c0d0e7389 */ /* 0x00006400000c000b */
[----:B01----:R-:W-:Y:S01]  /*18e20*/  ENDCOLLECTIVE ;  /* 0x000000000000791b */ /* 0x003fe20003800000 */
.L_x_684:
[----:B------:R-:W-:Y:S01]  /*18e30*/  @!P3 IMAD.MOV.U32 R11, RZ, RZ, R3 ;  /* 0x000000ffff0bb224 */ /* 0x000fe200078e0003 */
[----:B------:R-:W-:Y:S01]  /*18e40*/  MOV R13, R20 ;  /* 0x00000014000d7202 */ /* 0x000fe20000000f00 */
[----:B------:R-:W-:-:S03]  /*18e50*/  IMAD.MOV.U32 R12, RZ, RZ, 0x3 ;  /* 0x00000003ff0c7424 */ /* 0x000fc600078e00ff */
[----:B------:R0:W-:Y:S04]  /*18e60*/  @!P3 ST.E.128 desc[UR56][R10.64], RZ ;  /* 0x000000ff0a00b985 */ /* 0x0001e8000c101d38 */
[----:B------:R1:W-:Y:S01]  /*18e70*/  @!P4 ST.E.128 desc[UR56][R8.64], RZ ;  /* 0x000000ff0800c985 */ /* 0x0003e2000c101d38 */
[----:B------:R-:W-:-:S04]  /*18e80*/  @!P2 LEA R25, P5, R29, R14, 0x1 ;  /* 0x0000000e1d19a211 */ /* 0x000fc800078a08ff */
[----:B------:R-:W-:Y:S01]  /*18e90*/  @!P2 LEA.HI.X R5, R29, R6, R28, 0x1, P5 ;  /* 0x000000061d05a211 */ /* 0x000fe200028f0c1c */
[----:B0-----:R-:W-:Y:S02]  /*18ea0*/  IMAD.MOV.U32 R11, RZ, RZ, 0x181f ;  /* 0x0000181fff0b7424 */ /* 0x001fe400078e00ff */
[----:B------:R-:W-:-:S07]  /*18eb0*/  @!P2 IMAD.MOV.U32 R4, RZ, RZ, R25 ;  /* 0x000000ffff04a224 */ /* 0x000fce00078e0019 */
[----:B-1----:R-:W-:Y:S05]  /*18ec0*/  WARPSYNC.COLLECTIVE R15, `(.L_x_685) ;  /* 0x000000000f087348 */ /* 0x002fea0003c00000 */
[----:B------:R0:W2:Y:S02]  /*18ed0*/  SHFL.IDX P6, R14, R13, R12, R11 ;  /* 0x0000000c0d0e7389 */ /* 0x0000a400000c000b */
[----:B012---:R-:W-:Y:S01]  /*18ee0*/  ENDCOLLECTIVE ;  /* 0x000000000000791b */ /* 0x007fe20003800000 */
.L_x_685:
[----:B------:R0:W-:Y:S01]  /*18ef0*/  @!P2 ST.E.128 desc[UR56][R4.64], RZ ;  /* 0x000000ff0400a985 */ /* 0x0001e2000c101d38 */
[----:B------:R-:W-:Y:S02]  /*18f00*/  IMAD.MOV.U32 R13, RZ, RZ, R7 ;  /* 0x000000ffff0d7224 */ /* 0x000fe400078e0007 */
[----:B------:R-:W-:-:S07]  /*18f10*/  IMAD.MOV.U32 R0, RZ, RZ, R14 ;  /* 0x000000ffff007224 */ /* 0x000fce00078e000e */
[----:B0-----:R-:W-:Y:S05]  /*18f20*/  WARPSYNC.COLLECTIVE R15, `(.L_x_686) ;  /* 0x000000000f087348 */ /* 0x001fea0003c00000 */
[----:B------:R1:W2:Y:S02]  /*18f30*/  SHFL.IDX P6, R14, R13, R12, R11 ;  /* 0x0000000c0d0e7389 */ /* 0x0002a400000c000b */
[----:B012---:R-:W-:Y:S01]  /*18f40*/  ENDCOLLECTIVE ;  /* 0x000000000000791b */ /* 0x007fe20003800000 */
.L_x_686:
[----:B------:R-:W-:Y:S05]  /*18f50*/  BRA `(.L_x_687) ;  /* 0xffffff9000707947 */ /* 0x000fea000383ffff */
.L_x_531:
[----:B------:R-:W0:Y:S01]  /*18f60*/  S2R R6, SR_TID.X ;  /* 0x0000000000067919 */ /* 0x000e220000002100 */
[----:B------:R-:W-:Y:S01]  /*18f70*/  BSSY B1, `(.L_x_688) ;  /* 0x000000a000017945 */ /* 0x000fe20003800000 */
[----:B------:R-:W-:Y:S01]  /*18f80*/  IMAD.MOV.U32 R12, RZ, RZ, RZ ;  /* 0x000000ffff0c7224 */ /* 0x000fe200078e00ff */
[----:B------:R-:W-:Y:S01]  /*18f90*/  MOV R11, 0x1f ;  /* 0x0000001f000b7802 */ /* 0x000fe20000000f00 */
[----:B------:R-:W-:Y:S01]  /*18fa0*/  IMAD.MOV.U32 R15, RZ, RZ, -0x1 ;  /* 0xffffffffff0f7424 */ /* 0x000fe200078e00ff */
[----:B0-----:R-:W-:-:S04]  /*18fb0*/  SHF.R.U32.HI R6, RZ, 0x5, R6 ;  /* 0x00000005ff067819 */ /* 0x001fc80000011606 */
[----:B------:R-:W-:-:S05]  /*18fc0*/  LOP3.LUT R6, R6, 0x3, RZ, 0xc0, !PT ;  /* 0x0000000306067812 */ /* 0x000fca00078ec0ff */
[----:B------:R-:W-:-:S07]  /*18fd0*/  IMAD.MOV.U32 R13, RZ, RZ, R6 ;  /* 0x000000ffff0d7224 */ /* 0x000fce00078e0006 */
[----:B------:R-:W-:Y:S05]  /*18fe0*/  WARPSYNC.COLLECTIVE R15, `(.L_x_689) ;  /* 0x000000000f087348 */ /* 0x000fea0003c00000 */
[----:B------:R0:W1:Y:S02]  /*18ff0*/  SHFL.IDX P6, R14, R13, R12, R11 ;  /* 0x0000000c0d0e7389 */ /* 0x00006400000c000b */
[----:B01----:R-:W-:Y:S01]  /*19000*/  ENDCOLLECTIVE ;  /* 0x000000000000791b */ /* 0x003fe20003800000 */
.L_x_689:
[----:B------:R-:W-:Y:S05]  /*19010*/  BSYNC B1 ;  /* 0x0000000000017941 */ /* 0x000fea0003800000 */
.L_x_688:
[----:B------:R-:W-:Y:S05]  /*19020*/  BRA `(.L_x_690) ;  /* 0xffffffa000e47947 */ /* 0x000fea000383ffff */
.L_x_533:
[----:B------:R-:W-:Y:S01]  /*19030*/  BSSY B1, `(.L_x_691) ;  /* 0x0000006000017945 */ /* 0x000fe20003800000 */
[----:B------:R-:W-:-:S07]  /*19040*/  IMAD.MOV.U32 R15, RZ, RZ, -0x1 ;  /* 0xffffffffff0f7424 */ /* 0x000fce00078e00ff */
[----:B0-----:R-:W-:Y:S05]  /*19050*/  WARPSYNC.COLLECTIVE R15, `(.L_x_692) ;  /* 0x000000000f0c7348 */ /* 0x001fea0003c00000 */
[----:B------:R-:W-:Y:S02]  /*19060*/  ELECT P6, UR62, PT ;  /* 0x00000000003e782f */ /* 0x000fe400038c0000 */
[----:B------:R-:W-:Y:S01]  /*19070*/  MOV R14, UR62 ;  /* 0x0000003e000e7c02 */ /* 0x000fe20008000f00 */
[----:B0-----:R-:W-:Y:S10]  /*19080*/  ENDCOLLECTIVE ;  /* 0x000000000000791b */ /* 0x001ff40003800000 */
.L_x_692:
[----:B------:R-:W-:Y:S05]  /*19090*/  BSYNC B1 ;  /* 0x0000000000017941 */ /* 0x000fea0003800000 */
.L_x_691:
[----:B------:R-:W-:Y:S05]  /*190a0*/  BRA `(.L_x_532) ;  /* 0xffffffa000dc7947 */ /* 0x000fea000383ffff */
.L_x_535:
[----:B0-----:R0:W1:Y:S02]  /*190b0*/  SYNCS.PHASECHK.TRANS64.TRYWAIT P0, [R22+URZ+0x30820], R5 ;  /* 0x03082005160075a7 */ /* 0x001064000800017f */
[----:B-1----:R-:W-:Y:S05]  /*190c0*/  @!P0 NANOSLEEP.SYNCS 0x989680 ;  /* 0x009896800000895d */ /* 0x002fea0003900000 */
[----:B------:R-:W1:Y:S02]  /*190d0*/  @!P0 SYNCS.PHASECHK.TRANS64 P0, [R22+URZ+0x30820], R5 ;  /* 0x03082005160085a7 */ /* 0x000e64000800007f */
[----:B-1----:R-:W-:Y:S05]  /*190e0*/  @!P0 BRA `(.L_x_535) ;  /* 0xfffffffc00f08947 */ /* 0x002fea000383ffff */
[----:B------:R-:W-:Y:S05]  /*190f0*/  BRA `(.L_x_693) ;  /* 0xffffffa000ec7947 */ /* 0x000fea000383ffff */
.L_x_539:
[----:B0-----:R0:W1:Y:S02]  /*19100*/  SYNCS.PHASECHK.TRANS64.TRYWAIT P0, [R6+URZ+0x308a0], R5 ;  /* 0x0308a005060075a7 */ /* 0x001064000800017f */
[----:B-1----:R-:W-:Y:S05]  /*19110*/  @!P0 NANOSLEEP.SYNCS 0x989680 ;  /* 0x009896800000895d */ /* 0x002fea0003900000 */
[----:B------:R-:W1:Y:S02]  /*19120*/  @!P0 SYNCS.PHASECHK.TRANS64 P0, [R6+URZ+0x308a0], R5 ;  /* 0x0308a005060085a7 */ /* 0x000e64000800007f */
[----:B-1----:R-:W-:Y:S05]  /*19130*/  @!P0 BRA `(.L_x_539) ;  /* 0xfffffffc00f08947 */ /* 0x002fea000383ffff */
[----:B------:R-:W-:Y:S05]  /*19140*/  BRA `(.L_x_694) ;  /* 0xffffffa400087947 */ /* 0x000fea000383ffff */
.L_x_544:
[----:B-1----:R1:W2:Y:S02]  /*19150*/  SYNCS.PHASECHK.TRANS64.TRYWAIT P0, [R6+URZ+0x308c0], R5 ;  /* 0x0308c005060075a7 */ /* 0x0022a4000800017f */
[----:B--2---:R-:W-:Y:S05]  /*19160*/  @!P0 NANOSLEEP.SYNCS 0x989680 ;  /* 0x009896800000895d */ /* 0x004fea0003900000 */
[----:B------:R-:W2:Y:S02]  /*19170*/  @!P0 SYNCS.PHASECHK.TRANS64 P0, [R6+URZ+0x308c0], R5 ;  /* 0x0308c005060085a7 */ /* 0x000ea4000800007f */
[----:B--2---:R-:W-:Y:S05]  /*19180*/  @!P0 BRA `(.L_x_544) ;  /* 0xfffffffc00f08947 */ /* 0x004fea000383ffff */
[----:B------:R-:W-:Y:S05]  /*19190*/  BRA `(.L_x_695) ;  /* 0xffffffa400847947 */ /* 0x000fea000383ffff */
.L_x_551:
[----:B-1----:R1:W2:Y:S02]  /*191a0*/  SYNCS.PHASECHK.TRANS64.TRYWAIT P1, [R5+URZ+0x308a0], R6 ;  /* 0x0308a006050075a7 */ /* 0x0022a4000802017f */
[----:B--2---:R-:W-:Y:S05]  /*191b0*/  @!P1 NANOSLEEP.SYNCS 0x989680 ;  /* 0x009896800000995d */ /* 0x004fea0003900000 */
[----:B------:R-:W2:Y:S02]  /*191c0*/  @!P1 SYNCS.PHASECHK.TRANS64 P1, [R5+URZ+0x308a0], R6 ;  /* 0x0308a006050095a7 */ /* 0x000ea4000802007f */
[----:B--2---:R-:W-:Y:S05]  /*191d0*/  @!P1 BRA `(.L_x_551) ;  /* 0xfffffffc00f09947 */ /* 0x004fea000383ffff */
[----:B------:R-:W-:Y:S05]  /*191e0*/  BRA `(.L_x_696) ;  /* 0xffffffa8004c7947 */ /* 0x000fea000383ffff */
.L_x_556:
[----:B0-----:R0:W2:Y:S02]  /*191f0*/  SYNCS.PHASECHK.TRANS64.TRYWAIT P1, [R5+URZ+0x308c0], R6 ;  /* 0x0308c006050075a7 */ /* 0x0010a4000802017f */
[----:B--2---:R-:W-:Y:S05]  /*19200*/  @!P1 NANOSLEEP.SYNCS 0x989680 ;  /* 0x009896800000995d */ /* 0x004fea0003900000 */
[----:B------:R-:W2:Y:S02]  /*19210*/  @!P1 SYNCS.PHASECHK.TRANS64 P1, [R5+URZ+0x308c0], R6 ;  /* 0x0308c006050095a7 */ /* 0x000ea4000802007f */
[----:B--2---:R-:W-:Y:S05]  /*19220*/  @!P1 BRA `(.L_x_556) ;  /* 0xfffffffc00f09947 */ /* 0x004fea000383ffff */
[----:B------:R-:W-:Y:S05]  /*19230*/  BRA `(.L_x_697) ;  /* 0xffffffa800c47947 */ /* 0x000fea000383ffff */
.L_x_569:
[----:B------:R-:W2:Y:S01]  /*19240*/  S2R R20, SR_TID.X ;  /* 0x0000000000147919 */ /* 0x000ea20000002100 */
[----:B------:R-:W-:Y:S01]  /*19250*/  BSSY B0, `(.L_x_698) ;  /* 0x000000a000007945 */ /* 0x000fe20003800000 */
[----:B------:R-:W-:Y:S02]  /*19260*/  IMAD.MOV.U32 R12, RZ, RZ, RZ ;  /* 0x000000ffff0c7224 */ /* 0x000fe400078e00ff */
[----:B------:R-:W-:Y:S02]  /*19270*/  IMAD.MOV.U32 R11, RZ, RZ, 0x1f ;  /* 0x0000001fff0b7424 */ /* 0x000fe400078e00ff */
[----:B------:R-:W-:Y:S01]  /*19280*/  IMAD.MOV.U32 R15, RZ, RZ, -0x1 ;  /* 0xffffffffff0f7424 */ /* 0x000fe200078e00ff */
[----:B--2---:R-:W-:-:S04]  /*19290*/  SHF.R.U32.HI R20, RZ, 0x5, R20 ;  /* 0x00000005ff147819 */ /* 0x004fc80000011614 */
[----:B------:R-:W-:-:S05]  /*192a0*/  LOP3.LUT R20, R20, 0x3, RZ, 0xc0, !PT ;  /* 0x0000000314147812 */ /* 0x000fca00078ec0ff */
[----:B------:R-:W-:-:S07]  /*192b0*/  IMAD.MOV.U32 R13, RZ, RZ, R20 ;  /* 0x000000ffff0d7224 */ /* 0x000fce00078e0014 */
[----:B01----:R-:W-:Y:S05]  /*192c0*/  WARPSYNC.COLLECTIVE R15, `(.L_x_699) ;  /* 0x000000000f087348 */ /* 0x003fea0003c00000 */
[----:B------:R2:W3:Y:S02]  /*192d0*/  SHFL.IDX P6, R14, R13, R12, R11 ;  /* 0x0000000c0d0e7389 */ /* 0x0004e400000c000b */
[----:B0123--:R-:W-:Y:S01]  /*192e0*/  ENDCOLLECTIVE ;  /* 0x000000000000791b */ /* 0x00ffe20003800000 */
.L_x_699:
[----:B------:R-:W-:Y:S05]  /*192f0*/  BSYNC B0 ;  /* 0x0000000000007941 */ /* 0x000fea0003800000 */
.L_x_698:
[----:B------:R-:W-:Y:S05]  /*19300*/  BRA `(.L_x_700) ;  /* 0xffffffb000dc7947 */ /* 0x000fea000383ffff */
.L_x_571:
[----:B------:R-:W-:Y:S01]  /*19310*/  BSSY B0, `(.L_x_701) ;  /* 0x0000006000007945 */ /* 0x000fe20003800000 */
[----:B------:R-:W-:-:S07]  /*19320*/  IMAD.MOV.U32 R15, RZ, RZ, -0x1 ;  /* 0xffffffffff0f7424 */ /* 0x000fce00078e00ff */
[----:B012---:R-:W-:Y:S05]  /*19330*/  WARPSYNC.COLLECTIVE R15, `(.L_x_702) ;  /* 0x000000000f0c7348 */ /* 0x007fea0003c00000 */
[----:B------:R-:W-:Y:S02]  /*19340*/  ELECT P6, UR62, PT ;  /* 0x00000000003e782f */ /* 0x000fe400038c0000 */
[----:B------:R-:W-:Y:S01]  /*19350*/  MOV R14, UR62 ;  /* 0x0000003e000e7c02 */ /* 0x000fe20008000f00 */
[----:B012---:R-:W-:Y:S10]  /*19360*/  ENDCOLLECTIVE ;  /* 0x000000000000791b */ /* 0x007ff40003800000 */
.L_x_702:
[----:B------:R-:W-:Y:S05]  /*19370*/  BSYNC B0 ;  /* 0x0000000000007941 */ /* 0x000fea0003800000 */
.L_x_701:
[----:B------:R-:W-:Y:S05]  /*19380*/  BRA `(.L_x_703) ;  /* 0xffffffb000e47947 */ /* 0x000fea000383ffff */
.L_x_573:
[----:B--2---:R2:W3:Y:S02]  /*19390*/  SYNCS.PHASECHK.TRANS64.TRYWAIT P0, [R0+URZ+0x30840], R2 ;  /* 0x03084002000075a7 */ /* 0x0044e4000800017f */
[----:B---3--:R-:W-:Y:S05]  /*193a0*/  @!P0 NANOSLEEP.SYNCS 0x989680 ;  /* 0x009896800000895d */ /* 0x008fea0003900000 */
[----:B------:R-:W3:Y:S02]  /*193b0*/  @!P0 SYNCS.PHASECHK.TRANS64 P0, [R0+URZ+0x30840], R2 ;  /* 0x03084002000085a7 */ /* 0x000ee4000800007f */
[----:B---3--:R-:W-:Y:S05]  /*193c0*/  @!P0 BRA `(.L_x_573) ;  /* 0xfffffffc00f08947 */ /* 0x008fea000383ffff */
[----:B------:R-:W-:Y:S05]  /*193d0*/  BRA `(.L_x_704) ;  /* 0xffffffb4003c7947 */ /* 0x000fea000383ffff */
.L_x_577:
[----:B------:R-:W2:Y:S01]  /*193e0*/  LDL.LU R11, [R1+0x38] ;  /* 0x00003800010b7983 */ /* 0x000ea20000300800 */
[----:B------:R-:W-:Y:S01]  /*193f0*/  MOV R13, R4 ;  /* 0x00000004000d7202 */ /* 0x000fe20000000f00 */
[----:B------:R-:W-:Y:S02]  /*19400*/  IMAD.MOV.U32 R12, RZ, RZ, RZ ;  /* 0x000000ffff0c7224 */ /* 0x000fe400078e00ff */
[----:B------:R-:W-:Y:S02]  /*19410*/  IMAD.MOV.U32 R15, RZ, RZ, -0x1 ;  /* 0xffffffffff0f7424 */ /* 0x000fe400078e00ff */
[----:B------:R-:W-:-:S05]  /*19420*/  IMAD R17, R17, 0xc0, R21 ;  /* 0x000000c011117824 */ /* 0x000fca00078e0215 */
[----:B------:R-:W-:Y:S01]  /*19430*/  IADD3 R8, R17, 0x10, RZ ;  /* 0x0000001011087810 */ /* 0x000fe20007ffe0ff */
[----:B--2---:R-:W-:Y:S02]  /*19440*/  IMAD R3, R11, R9, RZ ;  /* 0x000000090b037224 */ /* 0x004fe400078e02ff */
[----:B------:R-:W-:-:S03]  /*19450*/  IMAD.MOV.U32 R11, RZ, RZ, 0x181f ;  /* 0x0000181fff0b7424 */ /* 0x000fc600078e00ff */
[----:B------:R-:W-:-:S13]  /*19460*/  ISETP.GE.AND P1, PT, R17, R3, PT ;  /* 0x000000031100720c */ /* 0x000fda0003f26270 */
[----:B-----5:R-:W-:Y:S05]  /*19470*/  WARPSYNC.COLLECTIVE R15, `(.L_x_705) ;  /* 0x000000000f087348 */ /* 0x020fea0003c00000 */
[----:B------:R0:W1:Y:S02]  /*19480*/  SHFL.IDX P6, R14, R13, R12, R11 ;  /* 0x0000000c0d0e7389 */ /* 0x00006400000c000b */
[----:B01---5:R-:W-:Y:S01]  /*19490*/  ENDCOLLECTIVE ;  /* 0x000000000000791b */ /* 0x023fe20003800000 */
.L_x_705:
[----:B------:R-:W-:Y:S02]  /*194a0*/  IMAD.MOV.U32 R13, RZ, RZ, R0 ;  /* 0x000000ffff0d7224 */ /* 0x000fe400078e0000 */
[----:B------:R-:W-:-:S07]  /*194b0*/  IMAD.MOV.U32 R6, RZ, RZ, R14 ;  /* 0x000000ffff067224 */ /* 0x000fce00078e000e */
[----:B------:R-:W-:Y:S05]  /*194c0*/  WARPSYNC.COLLECTIVE R15, `(.L_x_706) ;  /* 0x000000000f087348 */ /* 0x000fea0003c00000 */
[----:B------:R0:W1:Y:S02]  /*194d0*/  SHFL.IDX P6, R14, R13, R12, R11 ;  /* 0x0000000c0d0e7389 */ /* 0x00006400000c000b */
[----:B01----:R-:W-:Y:S01]  /*194e0*/  ENDCOLLECTIVE ;  /* 0x000000000000791b */ /* 0x003fe20003800000 */
.L_x_706:
[----:B------:R-:W-:Y:S02]  /*194f0*/  IMAD.MOV.U32 R13, RZ, RZ, R4 ;  /* 0x000000ffff0d7224 */ /* 0x000fe400078e0004 */
[----:B------:R-:W-:Y:S02]  /*19500*/  IMAD.MOV.U32 R12, RZ, RZ, 0x1 ;  /* 0x00000001ff0c7424 */ /* 0x000fe400078e00ff */
[----:B------:R-:W-:-:S07]  /*19510*/  IMAD.MOV.U32 R7, RZ, RZ, R14 ;  /* 0x000000ffff077224 */ /* 0x000fce00078e000e */
[----:B------:R-:W-:Y:S05]  /*19520*/  WARPSYNC.COLLECTIVE R15, `(.L_x_707) ;  /* 0x000000000f087348 */ /* 0x000fea0003c00000 */
[----:B------:R0:W1:Y:S02]  /*19530*/  SHFL.IDX P6, R14, R13, R12, R11 ;  /* 0x0000000c0d0e7389 */ /* 0x00006400000c000b */
[----:B01----:R-:W-:Y:S01]  /*19540*/  ENDCOLLECTIVE ;  /* 0x000000000000791b */ /* 0x003fe20003800000 */
.L_x_707:
        /* <DEDUP_REMOVED lines=15> */
.L_x_708:
[----:B------:R-:W-:Y:S01]  /*19640*/  MOV R13, R4 ;  /* 0x00000004000d7202 */ /* 0x000fe20000000f00 */
[----:B------:R-:W-:Y:S02]  /*19650*/  IMAD.MOV.U32 R12, RZ, RZ, 0x2 ;  /* 0x00000002ff0c7424 */ /* 0x000fe400078e00ff */
[----:B------:R-:W-:-:S07]  /*19660*/  IMAD.MOV.U32 R7, RZ, RZ, R14 ;  /* 0x000000ffff077224 */ /* 0x000fce00078e000e */
[----:B------:R-:W-:Y:S05]  /*19670*/  WARPSYNC.COLLECTIVE R15, `(.L_x_709) ;  /* 0x000000000f087348 */ /* 0x000fea0003c00000 */
[----:B------:R0:W1:Y:S02]  /*19680*/  SHFL.IDX P6, R14, R13, R12, R11 ;  /* 0x0000000c0d0e7389 */ /* 0x00006400000c000b */
[----:B01----:R-:W-:Y:S01]  /*19690*/  ENDCOLLECTIVE ;  /* 0x000000000000791b */ /* 0x003fe20003800000 */
.L_x_709:
        /* <DEDUP_REMOVED lines=16> */
.L_x_710:
[----:B------:R-:W-:Y:S01]  /*197a0*/  IMAD.MOV.U32 R13, RZ, RZ, R4 ;  /* 0x000000ffff0d7224 */ /* 0x000fe200078e0004 */
[----:B------:R-:W-:Y:S01]  /*197b0*/  MOV R12, 0x3 ;  /* 0x00000003000c7802 */ /* 0x000fe20000000f00 */
[----:B------:R-:W-:-:S07]  /*197c0*/  IMAD.MOV.U32 R7, RZ, RZ, R14 ;  /* 0x000000ffff077224 */ /* 0x000fce00078e000e */
[----:B------:R-:W-:Y:S05]  /*197d0*/  WARPSYNC.COLLECTIVE R15, `(.L_x_711) ;  /* 0x000000000f087348 */ /* 0x000fea0003c00000 */
[----:B------:R0:W1:Y:S02]  /*197e0*/  SHFL.IDX P6, R14, R13, R12, R11 ;  /* 0x0000000c0d0e7389 */ /* 0x00006400000c000b */
[----:B01----:R-:W-:Y:S01]  /*197f0*/  ENDCOLLECTIVE ;  /* 0x000000000000791b */ /* 0x003fe20003800000 */
.L_x_711:
        /* <DEDUP_REMOVED lines=16> */
.L_x_712:
[----:B------:R-:W-:Y:S02]  /*19900*/  IMAD.MOV.U32 R13, RZ, RZ, R4 ;  /* 0x000000ffff0d7224 */ /* 0x000fe400078e0004 */
[----:B------:R-:W-:Y:S02]  /*19910*/  IMAD.MOV.U32 R12, RZ, RZ, 0x4 ;  /* 0x00000004ff0c7424 */ /* 0x000fe400078e00ff */
[----:B------:R-:W-:-:S07]  /*19920*/  IMAD.MOV.U32 R7, RZ, RZ, R14 ;  /* 0x000000ffff077224 */ /* 0x000fce00078e000e */
[----:B------:R-:W-:Y:S05]  /*19930*/  WARPSYNC.COLLECTIVE R15, `(.L_x_713) ;  /* 0x000000000f087348 */ /* 0x000fea0003c00000 */
[----:B------:R0:W1:Y:S02]  /*19940*/  SHFL.IDX P6, R14, R13, R12, R11 ;  /* 0x0000000c0d0e7389 */ /* 0x00006400000c000b */
[----:B01----:R-:W-:Y:S01]  /*19950*/  ENDCOLLECTIVE ;  /* 0x000000000000791b */ /* 0x003fe20003800000 */
.L_x_713:
        /* <DEDUP_REMOVED lines=16> */
.L_x_714:
[----:B------:R-:W-:Y:S02]  /*19a60*/  IMAD.MOV.U32 R13, RZ, RZ, R4 ;  /* 0x000000ffff0d7224 */ /* 0x000fe400078e0004 */
[----:B------:R-:W-:Y:S02]  /*19a70*/  IMAD.MOV.U32 R12, RZ, RZ, 0x5 ;  /* 0x00000005ff0c7424 */ /* 0x000fe400078e00ff */
[----:B------:R-:W-:-:S07]  /*19a80*/  IMAD.MOV.U32 R7, RZ, RZ, R14 ;  /* 0x000000ffff077224 */ /* 0x000fce00078e000e */
[----:B------:R-:W-:Y:S05]  /*19a90*/  WARPSYNC.COLLECTIVE R15, `(.L_x_715) ;  /* 0x000000000f087348 */ /* 0x000fea0003c00000 */
[----:B------:R0:W1:Y:S02]  /*19aa0*/  SHFL.IDX P6, R14, R13, R12, R11 ;  /* 0x0000000c0d0e7389 */ /* 0x00006400000c000b */
[----:B01----:R-:W-:Y:S01]  /*19ab0*/  ENDCOLLECTIVE ;  /* 0x000000000000791b */ /* 0x003fe20003800000 */
.L_x_715:
[----:B------:R-:W-:-:S05]  /*19ac0*/  @!P1 LEA R7, P2, R20, R7, 0x1 ;  /* 0x0000000714079211 */ /* 0x000fca00078408ff */
[----:B------:R-:W-:-:S05]  /*19ad0*/  @!P1 IMAD.X R6, RZ, RZ, R6, P2 ;  /* 0x000000ffff069224 */ /* 0x000fca00010e0606 */
        /* <DEDUP_REMOVED lines=14> */
.L_x_716:
[----:B------:R-:W-:Y:S02]  /*19bc0*/  IMAD.MOV.U32 R13, RZ, RZ, R4 ;  /* 0x000000ffff0d7224 */ /* 0x000fe400078e0004 */
[----:B------:R-:W-:Y:S02]  /*19bd0*/  IMAD.MOV.U32 R12, RZ, RZ, 0x6 ;  /* 0x00000006ff0c7424 */ /* 0x000fe400078e00ff */
[----:B------:R-:W-:-:S07]  /*19be0*/  IMAD.MOV.U32 R7, RZ, RZ, R14 ;  /* 0x000000ffff077224 */ /* 0x000fce00078e000e */
[----:B------:R-:W-:Y:S05]  /*19bf0*/  WARPSYNC.COLLECTIVE R15, `(.L_x_717) ;  /* 0x000000000f087348 */ /* 0x000fea0003c00000 */
[----:B------:R0:W1:Y:S02]  /*19c00*/  SHFL.IDX P6, R14, R13, R12, R11 ;  /* 0x0000000c0d0e7389 */ /* 0x00006400000c000b */
[----:B01----:R-:W-:Y:S01]  /*19c10*/  ENDCOLLECTIVE ;  /* 0x000000000000791b */ /* 0x003fe20003800000 */
.L_x_717:
        /* <DEDUP_REMOVED lines=16> */
.L_x_718:
[----:B------:R-:W-:Y:S02]  /*19d20*/  IMAD.MOV.U32 R13, RZ, RZ, R4 ;  /* 0x000000ffff0d7224 */ /* 0x000fe400078e0004 */
[----:B------:R-:W-:Y:S01]  /*19d30*/  IMAD.MOV.U32 R12, RZ, RZ, 0x7 ;  /* 0x00000007ff0c7424 */ /* 0x000fe200078e00ff */
[----:B------:R-:W-:-:S07]  /*19d40*/  MOV R7, R14 ;  /* 0x0000000e00077202 */ /* 0x000fce0000000f00 */
[----:B------:R-:W-:Y:S05]  /*19d50*/  WARPSYNC.COLLECTIVE R15, `(.L_x_719) ;  /* 0x000000000f087348 */ /* 0x000fea0003c00000 */
[----:B------:R0:W1:Y:S02]  /*19d60*/  SHFL.IDX P6, R14, R13, R12, R11 ;  /* 0x0000000c0d0e7389 */ /* 0x00006400000c000b */
[----:B01----:R-:W-:Y:S01]  /*19d70*/  ENDCOLLECTIVE ;  /* 0x000000000000791b */ /* 0x003fe20003800000 */
.L_x_719:
[----:B------:R-:W-:-:S05]  /*19d80*/  @!P1 LEA R7, P2, R20, R7, 0x1 ;  /* 0x0000000714079211 */ /* 0x000fca00078408ff */
[----:B------:R-:W-:-:S05]  /*19d90*/  @!P1 IMAD.X R6, RZ, RZ, R6, P2 ;  /* 0x000000ffff069224 */ /* 0x000fca00010e0606 */
        /* <DEDUP_REMOVED lines=15> */
.L_x_720:
[----:B------:R-:W-:Y:S01]  /*19e90*/  ISETP.GE.AND P2, PT, R0, R3, PT ;  /* 0x000000030000720c */ /* 0x000fe20003f46270 */
[----:B------:R-:W-:Y:S02]  /*19ea0*/  IMAD.MOV.U32 R13, RZ, RZ, R2 ;  /* 0x000000ffff0d7224 */ /* 0x000fe400078e0002 */
[----:B------:R-:W-:Y:S02]  /*19eb0*/  IMAD.MOV.U32 R12, RZ, RZ, RZ ;  /* 0x000000ffff0c7224 */ /* 0x000fe400078e00ff */
[----:B------:R-:W-:-:S08]  /*19ec0*/  IMAD.MOV.U32 R6, RZ, RZ, R14 ;  /* 0x000000ffff067224 */ /* 0x000fd000078e000e */
[----:B------:R-:W-:Y:S05]  /*19ed0*/  WARPSYNC.COLLECTIVE R15, `(.L_x_721) ;  /* 0x000000000f087348 */ /* 0x000fea0003c00000 */
[----:B------:R0:W1:Y:S02]  /*19ee0*/  SHFL.IDX P6, R14, R13, R12, R11 ;  /* 0x0000000c0d0e7389 */ /* 0x00006400000c000b */
[----:B01----:R-:W-:Y:S01]  /*19ef0*/  ENDCOLLECTIVE ;  /* 0x000000000000791b */ /* 0x003fe20003800000 */
.L_x_721:
[----:B------:R-:W-:-:S04]  /*19f00*/  @!P1 LEA R6, P3, R20, R6, 0x1 ;  /* 0x0000000614069211 */ /* 0x000fc800078608ff */
[----:B------:R-:W-:-:S05]  /*19f10*/  @!P1 IADD3.X R4, RZ, R4, RZ, P3, !PT ;  /* 0x00000004ff049210 */ /* 0x000fca0001ffe4ff */
[----:B------:R-:W-:Y:S02]  /*19f20*/  @!P1 IMAD.MOV.U32 R7, RZ, RZ, R4 ;  /* 0x000000ffff079224 */ /* 0x000fe400078e0004 */
[----:B------:R-:W-:Y:S02]  /*19f30*/  IMAD.MOV.U32 R13, RZ, RZ, R5 ;  /* 0x000000ffff0d7224 */ /* 0x000fe400078e0005 */
[----:B------:R-:W-:Y:S01]  /*19f40*/  VIADD R4, R17, 0xa0 ;  /* 0x000000a011047836 */ /* 0x000fe20000000000 */
        /* <DEDUP_REMOVED lines=8> */
.L_x_722:
[----:B------:R-:W-:Y:S02]  /*19fd0*/  IMAD.MOV.U32 R13, RZ, RZ, R2 ;  /* 0x000000ffff0d7224 */ /* 0x000fe400078e0002 */
[----:B------:R-:W-:Y:S02]  /*19fe0*/  IMAD.MOV.U32 R12, RZ, RZ, 0x1 ;  /* 0x00000001ff0c7424 */ /* 0x000fe400078e00ff */
[----:B------:R-:W-:-:S07]  /*19ff0*/  IMAD.MOV.U32 R8, RZ, RZ, R14 ;  /* 0x000000ffff087224 */ /* 0x000fce00078e000e */
[----:B------:R-:W-:Y:S05]  /*1a000*/  WARPSYNC.COLLECTIVE R15, `(.L_x_723) ;  /* 0x000000000f087348 */ /* 0x000fea0003c00000 */
[----:B------:R0:W1:Y:S02]  /*1a010*/  SHFL.IDX P6, R14, R13, R12, R11 ;  /* 0x0000000c0d0e7389 */ /* 0x00006400000c000b */
[----:B01----:R-:W-:Y:S01]  /*1a020*/  ENDCOLLECTIVE ;  /* 0x000000000000791b */ /* 0x003fe20003800000 */
.L_x_723:
        /* <DEDUP_REMOVED lines=9> */
[----:B------:R-:W-:Y:S01]  /*1a0c0*/  ISETP.GE.AND P1, PT, R0, R3, PT ;  /* 0x000000030000720c */ /* 0x000fe20003f26270 */
[----:B------:R-:W-:-:S12]  /*1a0d0*/  IMAD.MOV.U32 R0, RZ, RZ, R14 ;  /* 0x000000ffff007224 */ /* 0x000fd800078e000e */
[----:B0-----:R-:W-:Y:S05]  /*1a0e0*/  WARPSYNC.COLLECTIVE R15, `(.L_x_724) ;  /* 0x000000000f087348 */ /* 0x001fea0003c00000 */
[----:B------:R1:W2:Y:S02]  /*1a0f0*/  SHFL.IDX P6, R14, R13, R12, R11 ;  /* 0x0000000c0d0e7389 */ /* 0x0002a400000c000b */
[----:B012---:R-:W-:Y:S01]  /*1a100*/  ENDCOLLECTIVE ;  /* 0x000000000000791b */ /* 0x007fe20003800000 */
.L_x_724:
[----:B------:R-:W-:Y:S02]  /*1a110*/  IMAD.MOV.U32 R13, RZ, RZ, R2 ;  /* 0x000000ffff0d7224 */ /* 0x000fe400078e0002 */
[----:B------:R-:W-:Y:S02]  /*1a120*/  IMAD.MOV.U32 R12, RZ, RZ, 0x2 ;  /* 0x00000002ff0c7424 */ /* 0x000fe400078e00ff */
[----:B------:R-:W-:-:S07]  /*1a130*/  IMAD.MOV.U32 R6, RZ, RZ, R14 ;  /* 0x000000ffff067224 */ /* 0x000fce00078e000e */
[----:B------:R-:W-:Y:S05]  /*1a140*/  WARPSYNC.COLLECTIVE R15, `(.L_x_725) ;  /* 0x000000000f087348 */ /* 0x000fea0003c00000 */
[----:B------:R0:W1:Y:S02]  /*1a150*/  SHFL.IDX P6, R14, R13, R12, R11 ;  /* 0x0000000c0d0e7389 */ /* 0x00006400000c000b */
[----:B01----:R-:W-:Y:S01]  /*1a160*/  ENDCOLLECTIVE ;  /* 0x000000000000791b */ /* 0x003fe20003800000 */
.L_x_725:
[----:B------:R-:W-:-:S04]  /*1a170*/  @!P1 LEA R6, P2, R20, R6, 0x1 ;  /* 0x0000000614069211 */ /* 0x000fc800078408ff */
[----:B------:R-:W-:-:S05]  /*1a180*/  @!P1 IADD3.X R0, RZ, R0, RZ, P2, !PT ;  /* 0x00000000ff009210 */ /* 0x000fca00017fe4ff */
        /* <DEDUP_REMOVED lines=11> */
.L_x_726:
[----:B------:R-:W-:Y:S02]  /*1a240*/  IMAD.MOV.U32 R13, RZ, RZ, R2 ;  /* 0x000000ffff0d7224 */ /* 0x000fe400078e0002 */
[----:B------:R-:W-:Y:S02]  /*1a250*/  IMAD.MOV.U32 R12, RZ, RZ, 0x3 ;  /* 0x00000003ff0c7424 */ /* 0x000fe400078e00ff */
[----:B------:R-:W-:-:S07]  /*1a260*/  IMAD.MOV.U32 R6, RZ, RZ, R14 ;  /* 0x000000ffff067224 */ /* 0x000fce00078e000e */
[----:B------:R-:W-:Y:S05]  /*1a270*/  WARPSYNC.COLLECTIVE R15, `(.L_x_727) ;  /* 0x000000000f087348 */ /* 0x000fea0003c00000 */
[----:B------:R0:W1:Y:S02]  /*1a280*/  SHFL.IDX P6, R14, R13, R12, R11 ;  /* 0x0000000c0d0e7389 */ /* 0x00006400000c000b */
[----:B01----:R-:W-:Y:S01]  /*1a290*/  ENDCOLLECTIVE ;  /* 0x000000000000791b */ /* 0x003fe20003800000 */
.L_x_727:
        /* <DEDUP_REMOVED lines=12> */
.L_x_728:
[----:B------:R-:W-:Y:S01]  /*1a360*/  IMAD.MOV.U32 R2, RZ, RZ, R14 ;  /* 0x000000ffff027224 */ /* 0x000fe200078e000e */
[----:B------:R-:W-:Y:S06]  /*1a370*/  BRA `(.L_x_729) ;  /* 0xffffffb400607947 */ /* 0x000fec000383ffff */
.L_x_580:
[----:B0-----:R0:W1:Y:S02]  /*1a380*/  SYNCS.PHASECHK.TRANS64.TRYWAIT P0, [R22+URZ+0x30820], R3 ;  /* 0x03082003160075a7 */ /* 0x001064000800017f */
[----:B-1----:R-:W-:Y:S05]  /*1a390*/  @!P0 NANOSLEEP.SYNCS 0x989680 ;  /* 0x009896800000895d */ /* 0x002fea0003900000 */
[----:B------:R-:W1:Y:S02]  /*1a3a0*/  @!P0 SYNCS.PHASECHK.TRANS64 P0, [R22+URZ+0x30820], R3 ;  /* 0x03082003160085a7 */ /* 0x000e64000800007f */
[----:B-1----:R-:W-:Y:S05]  /*1a3b0*/  @!P0 BRA `(.L_x_580) ;  /* 0xfffffffc00f08947 */ /* 0x002fea000383ffff */
[----:B------:R-:W-:Y:S05]  /*1a3c0*/  BRA `(.L_x_730) ;  /* 0xffffffb400c87947 */ /* 0x000fea000383ffff */
.L_x_589:
[----:B0-----:R0:W2:Y:S02]  /*1a3d0*/  SYNCS.PHASECHK.TRANS64.TRYWAIT P0, [R2+URZ+0x30840], R3 ;  /* 0x03084003020075a7 */ /* 0x0010a4000800017f */
[----:B--2---:R-:W-:Y:S05]  /*1a3e0*/  @!P0 NANOSLEEP.SYNCS 0x989680 ;  /* 0x009896800000895d */ /* 0x004fea0003900000 */
[----:B------:R-:W2:Y:S02]  /*1a3f0*/  @!P0 SYNCS.PHASECHK.TRANS64 P0, [R2+URZ+0x30840], R3 ;  /* 0x03084003020085a7 */ /* 0x000ea4000800007f */
[----:B--2---:R-:W-:Y:S05]  /*1a400*/  @!P0 BRA `(.L_x_589) ;  /* 0xfffffffc00f08947 */ /* 0x004fea000383ffff */
[----:B------:R-:W-:Y:S05]  /*1a410*/  BRA `(.L_x_731) ;  /* 0xffffffb8007c7947 */ /* 0x000fea000383ffff */
.L_x_594:
[----:B0-----:R0:W1:Y:S02]  /*1a420*/  SYNCS.PHASECHK.TRANS64.TRYWAIT P0, [R3+URZ+0x60], R2 ;  /* 0x00006002030075a7 */ /* 0x001064000800017f */
[----:B-1----:R-:W-:Y:S05]  /*1a430*/  @!P0 NANOSLEEP.SYNCS 0x989680 ;  /* 0x009896800000895d */ /* 0x002fea0003900000 */
[----:B------:R-:W1:Y:S02]  /*1a440*/  @!P0 SYNCS.PHASECHK.TRANS64 P0, [R3+URZ+0x60], R2 ;  /* 0x00006002030085a7 */ /* 0x000e64000800007f */
[----:B-1----:R-:W-:Y:S05]  /*1a450*/  @!P0 BRA `(.L_x_594) ;  /* 0xfffffffc00f08947 */ /* 0x002fea000383ffff */
[----:B------:R-:W-:Y:S05]  /*1a460*/  BRA `(.L_x_732) ;  /* 0xffffffbc00087947 */ /* 0x000fea000383ffff */
.L_x_602:
[----:B0-----:R0:W2:Y:S02]  /*1a470*/  SYNCS.PHASECHK.TRANS64.TRYWAIT P0, [R2+URZ+0x30840], R3 ;  /* 0x03084003020075a7 */ /* 0x0010a4000800017f */
[----:B--2---:R-:W-:Y:S05]  /*1a480*/  @!P0 NANOSLEEP.SYNCS 0x989680 ;  /* 0x009896800000895d */ /* 0x004fea0003900000 */
[----:B------:R-:W2:Y:S02]  /*1a490*/  @!P0 SYNCS.PHASECHK.TRANS64 P0, [R2+URZ+0x30840], R3 ;  /* 0x03084003020085a7 */ /* 0x000ea4000800007f */
[----:B--2---:R-:W-:Y:S05]  /*1a4a0*/  @!P0 BRA `(.L_x_602) ;  /* 0xfffffffc00f08947 */ /* 0x004fea000383ffff */
[----:B------:R-:W-:Y:S05]  /*1a4b0*/  BRA `(.L_x_733) ;  /* 0xffffffc0004c7947 */ /* 0x000fea000383ffff */
.L_x_607:
[----:B0-----:R0:W1:Y:S02]  /*1a4c0*/  SYNCS.PHASECHK.TRANS64.TRYWAIT P0, [R10+URZ+0x60], R26 ;  /* 0x0000601a0a0075a7 */ /* 0x001064000800017f */
[----:B-1----:R-:W-:Y:S05]  /*1a4d0*/  @!P0 NANOSLEEP.SYNCS 0x989680 ;  /* 0x009896800000895d */ /* 0x002fea0003900000 */
[----:B------:R-:W1:Y:S02]  /*1a4e0*/  @!P0 SYNCS.PHASECHK.TRANS64 P0, [R10+URZ+0x60], R26 ;  /* 0x0000601a0a0085a7 */ /* 0x000e64000800007f */
[----:B-1----:R-:W-:Y:S05]  /*1a4f0*/  @!P0 BRA `(.L_x_607) ;  /* 0xfffffffc00f08947 */ /* 0x002fea000383ffff */
[----:B------:R-:W-:Y:S05]  /*1a500*/  BRA `(.L_x_734) ;  /* 0xffffffc000d87947 */ /* 0x000fea000383ffff */
.L_x_615:
[----:B0-----:R0:W2:Y:S02]  /*1a510*/  SYNCS.PHASECHK.TRANS64.TRYWAIT P0, [R2+URZ+0x30840], R3 ;  /* 0x03084003020075a7 */ /* 0x0010a4000800017f */
[----:B--2---:R-:W-:Y:S05]  /*1a520*/  @!P0 NANOSLEEP.SYNCS 0x989680 ;  /* 0x009896800000895d */ /* 0x004fea0003900000 */
[----:B------:R-:W2:Y:S02]  /*1a530*/  @!P0 SYNCS.PHASECHK.TRANS64 P0, [R2+URZ+0x30840], R3 ;  /* 0x03084003020085a7 */ /* 0x000ea4000800007f */
[----:B--2---:R-:W-:Y:S05]  /*1a540*/  @!P0 BRA `(.L_x_615) ;  /* 0xfffffffc00f08947 */ /* 0x004fea000383ffff */
[----:B------:R-:W-:Y:S05]  /*1a550*/  BRA `(.L_x_735) ;  /* 0xffffffc400e87947 */ /* 0x000fea000383ffff */
.L_x_620:
[----:B0-----:R0:W1:Y:S02]  /*1a560*/  SYNCS.PHASECHK.TRANS64.TRYWAIT P0, [R7+URZ+0x60], R2 ;  /* 0x00006002070075a7 */ /* 0x001064000800017f */
[----:B-1----:R-:W-:Y:S05]  /*1a570*/  @!P0 NANOSLEEP.SYNCS 0x989680 ;  /* 0x009896800000895d */ /* 0x002fea0003900000 */
[----:B------:R-:W1:Y:S02]  /*1a580*/  @!P0 SYNCS.PHASECHK.TRANS64 P0, [R7+URZ+0x60], R2 ;  /* 0x00006002070085a7 */ /* 0x000e64000800007f */
[----:B-1----:R-:W-:Y:S05]  /*1a590*/  @!P0 BRA `(.L_x_620) ;  /* 0xfffffffc00f08947 */ /* 0x002fea000383ffff */
[----:B------:R-:W-:Y:S05]  /*1a5a0*/  BRA `(.L_x_736) ;  /* 0xffffffc800787947 */ /* 0x000fea000383ffff */
.L_x_630:
[----:B0-----:R0:W1:Y:S02]  /*1a5b0*/  SYNCS.PHASECHK.TRANS64.TRYWAIT P0, [R3+URZ+0x30860], R0 ;  /* 0x03086000030075a7 */ /* 0x001064000800017f */
[----:B-1----:R-:W-:Y:S05]  /*1a5c0*/  @!P0 NANOSLEEP.SYNCS 0x989680 ;  /* 0x009896800000895d */ /* 0x002fea0003900000 */
[----:B------:R-:W1:Y:S02]  /*1a5d0*/  @!P0 SYNCS.PHASECHK.TRANS64 P0, [R3+URZ+0x30860], R0 ;  /* 0x03086000030085a7 */ /* 0x000e64000800007f */
[----:B-1----:R-:W-:Y:S05]  /*1a5e0*/  @!P0 BRA `(.L_x_630) ;  /* 0xfffffffc00f08947 */ /* 0x002fea000383ffff */
[----:B------:R-:W-:Y:S05]  /*1a5f0*/  BRA `(.L_x_737) ;  /* 0xffffffcc00747947 */ /* 0x000fea000383ffff */
.L_x_636:
[----:B------:R-:W-:Y:S01]  /*1a600*/  BSSY B0, `(.L_x_738) ;  /* 0x0000008000007945 */ /* 0x000fe20003800000 */
[----:B------:R-:W-:Y:S01]  /*1a610*/  IMAD.MOV.U32 R13, RZ, RZ, R16 ;  /* 0x000000ffff0d7224 */ /* 0x000fe200078e0010 */
[----:B------:R-:W-:Y:S01]  /*1a620*/  MOV R12, RZ ;  /* 0x000000ff000c7202 */ /* 0x000fe20000000f00 */
[----:B------:R-:W-:Y:S02]  /*1a630*/  IMAD.MOV.U32 R11, RZ, RZ, 0x1f ;  /* 0x0000001fff0b7424 */ /* 0x000fe400078e00ff */
[----:B------:R-:W-:-:S07]  /*1a640*/  IMAD.MOV.U32 R15, RZ, RZ, -0x1 ;  /* 0xffffffffff0f7424 */ /* 0x000fce00078e00ff */
[----:B-1----:R-:W-:Y:S05]  /*1a650*/  WARPSYNC.COLLECTIVE R15, `(.L_x_739) ;  /* 0x000000000f087348 */ /* 0x002fea0003c00000 */
[----:B------:R0:W2:Y:S02]  /*1a660*/  SHFL.IDX P6, R14, R13, R12, R11 ;  /* 0x0000000c0d0e7389 */ /* 0x0000a400000c000b */
[----:B012---:R-:W-:Y:S01]  /*1a670*/  ENDCOLLECTIVE ;  /* 0x000000000000791b */ /* 0x007fe20003800000 */
.L_x_739:
[----:B------:R-:W-:Y:S05]  /*1a680*/  BSYNC B0 ;  /* 0x0000000000007941 */ /* 0x000fea0003800000 */
.L_x_738:
[----:B------:R-:W-:Y:S02]  /*1a690*/  IMAD.MOV.U32 R13, RZ, RZ, R16 ;  /* 0x000000ffff0d7224 */ /* 0x000fe400078e0010 */
[----:B------:R-:W-:Y:S02]  /*1a6a0*/  IMAD.MOV.U32 R12, RZ, RZ, 0x1 ;  /* 0x00000001ff0c7424 */ /* 0x000fe400078e00ff */
[----:B------:R-:W-:Y:S02]  /*1a6b0*/  IMAD.MOV.U32 R11, RZ, RZ, 0x1f ;  /* 0x0000001fff0b7424 */ /* 0x000fe400078e00ff */
[----:B------:R-:W-:Y:S02]  /*1a6c0*/  IMAD.MOV.U32 R15, RZ, RZ, -0x1 ;  /* 0xffffffffff0f7424 */ /* 0x000fe400078e00ff */
[----:B------:R-:W-:Y:S02]  /*1a6d0*/  IMAD.IADD R5, R19, 0x1, R8 ;  /* 0x0000000113057824 */ /* 0x000fe400078e0208 */
[----:B------:R-:W-:-:S07]  /*1a6e0*/  IMAD.MOV.U32 R0, RZ, RZ, R14 ;  /* 0x000000ffff007224 */ /* 0x000fce00078e000e */
[----:B------:R-:W-:Y:S05]  /*1a6f0*/  WARPSYNC.COLLECTIVE R15, `(.L_x_740) ;  /* 0x000000000f087348 */ /* 0x000fea0003c00000 */
[----:B------:R0:W1:Y:S02]  /*1a700*/  SHFL.IDX P6, R14, R13, R12, R11 ;  /* 0x0000000c0d0e7389 */ /* 0x00006400000c000b */
[----:B01----:R-:W-:Y:S01]  /*1a710*/  ENDCOLLECTIVE ;  /* 0x000000000000791b */ /* 0x003fe20003800000 */
.L_x_740:
[----:B------:R-:W-:Y:S02]  /*1a720*/  ULDC UR4, c[0x0][0xc3c] ;  /* 0x00030f0000047ab9 */ /* 0x000fe40000000800 */
[----:B------:R-:W-:-:S13]  /*1a730*/  ISETP.GE.OR P1, PT, R5, UR4, !P0 ;  /* 0x0000000405007c0c */ /* 0x000fda000c726670 */
[----:B------:R-:W0:Y:S01]  /*1a740*/  @!P1 LDC.64 R2, c[0x0][0xc80] ;  /* 0x00032000ff029b82 */ /* 0x000e220000000a00 */
[----:B------:R-:W-:Y:S01]  /*1a750*/  IMAD.MOV.U32 R11, RZ, RZ, RZ ;  /* 0x000000ffff0b7224 */ /* 0x000fe200078e00ff */
[----:B------:R-:W-:Y:S01]  /*1a760*/  MOV R4, R14 ;  /* 0x0000000e00047202 */ /* 0x000fe20000000f00 */
[----:B0-----:R-:W-:-:S06]  /*1a770*/  @!P1 IMAD.WIDE R2, R5, 0x4, R2 ;  /* 0x0000000405029825 */ /* 0x001fcc00078e0202 */
[----:B------:R0:W2:Y:S01]  /*1a780*/  @!P1 LDG.E R3, desc[UR56][R2.64] ;  /* 0x0000003802039981 */ /* 0x0000a2000c1e1900 */
[C---:B------:R-:W-:Y:S02]  /*1a790*/  ISETP.GE.U32.AND P2, PT, R8.reuse, 0x2, PT ;  /* 0x000000020800780c */ /* 0x040fe40003f46070 */
[C---:B------:R-:W-:Y:S02]  /*1a7a0*/  ISETP.GE.U32.AND P3, PT, R8.reuse, 0x4, PT ;  /* 0x000000040800780c */ /* 0x040fe40003f66070 */
[C---:B------:R-:W-:Y:S02]  /*1a7b0*/  ISETP.GE.U32.AND P4, PT, R8.reuse, 0x8, PT ;  /* 0x000000080800780c */ /* 0x040fe40003f86070 */
[C---:B------:R-:W-:Y:S01]  /*1a7c0*/  ISETP.GE.U32.AND P5, PT, R8.reuse, 0x10, PT ;  /* 0x000000100800780c */ /* 0x040fe20003fa6070 */
[----:B0-----:R-:W-:Y:S02]  /*1a7d0*/  IMAD.MOV.U32 R2, RZ, RZ, RZ ;  /* 0x000000ffff027224 */ /* 0x001fe400078e00ff */
[----:B--2---:R-:W-:Y:S01]  /*1a7e0*/  @!P1 IMAD.MOV.U32 R2, RZ, RZ, R3 ;  /* 0x000000ffff029224 */ /* 0x004fe200078e0003 */
[----:B------:R-:W-:-:S03]  /*1a7f0*/  ISETP.NE.AND P1, PT, R8, RZ, PT ;  /* 0x000000ff0800720c */ /* 0x000fc60003f25270 */
[----:B------:R-:W-:-:S10]  /*1a800*/  IMAD.MOV.U32 R13, RZ, RZ, R2 ;  /* 0x000000ffff0d7224 */ /* 0x000fd400078e0002 */
[----:B------:R-:W-:Y:S05]  /*1a810*/  WARPSYNC.COLLECTIVE R15, `(.L_x_741) ;  /* 0x000000000f087348 */ /* 0x000fea0003c00000 */
[----:B------:R0:W1:Y:S02]  /*1a820*/  SHFL.UP P6, R14, R13, R12, R11 ;  /* 0x0400000c0d0e7389 */ /* 0x00006400000c000b */
[----:B01----:R-:W-:Y:S01]  /*1a830*/  ENDCOLLECTIVE ;  /* 0x000000000000791b */ /* 0x003fe20003800000 */
.L_x_741:
[----:B------:R-:W-:Y:S02]  /*1a840*/  MOV R12, 0x2 ;  /* 0x00000002000c7802 */ /* 0x000fe40000000f00 */
[----:B------:R-:W-:-:S05]  /*1a850*/  SEL R5, R14, RZ, P1 ;  /* 0x000000ff0e057207 */ /* 0x000fca0000800000 */
[----:B------:R-:W-:-:S04]  /*1a860*/  IMAD.IADD R5, R2, 0x1, R5 ;  /* 0x0000000102057824 */ /* 0x000fc800078e0205 */
[----:B------:R-:W-:-:S07]  /*1a870*/  IMAD.MOV.U32 R13, RZ, RZ, R5 ;  /* 0x000000ffff0d7224 */ /* 0x000fce00078e0005 */
[----:B------:R-:W-:Y:S05]  /*1a880*/  WARPSYNC.COLLECTIVE R15, `(.L_x_742) ;  /* 0x000000000f087348 */ /* 0x000fea0003c00000 */
[----:B------:R0:W1:Y:S02]  /*1a890*/  SHFL.UP P6, R14, R13, R12, R11 ;  /* 0x0400000c0d0e7389 */ /* 0x00006400000c000b */
[----:B01----:R-:W-:Y:S01]  /*1a8a0*/  ENDCOLLECTIVE ;  /* 0x000000000000791b */ /* 0x003fe20003800000 */
.L_x_742:
[----:B------:R-:W-:Y:S01]  /*1a8b0*/  IMAD.MOV.U32 R12, RZ, RZ, 0x4 ;  /* 0x00000004ff0c7424 */ /* 0x000fe200078e00ff */
[----:B------:R-:W-:-:S05]  /*1a8c0*/  SEL R6, R14, RZ, P2 ;  /* 0x000000ff0e067207 */ /* 0x000fca0001000000 */
[----:B------:R-:W-:-:S04]  /*1a8d0*/  IMAD.IADD R6, R5, 0x1, R6 ;  /* 0x0000000105067824 */ /* 0x000fc800078e0206 */
[----:B------:R-:W-:-:S07]  /*1a8e0*/  IMAD.MOV.U32 R13, RZ, RZ, R6 ;  /* 0x000000ffff0d7224 */ /* 0x000fce00078e0006 */
[----:B------:R-:W-:Y:S05]  /*1a8f0*/  WARPSYNC.COLLECTIVE R15, `(.L_x_743) ;  /* 0x000000000f087348 */ /* 0x000fea0003c00000 */
[----:B------:R0:W1:Y:S02]  /*1a900*/  SHFL.UP P6, R14, R13, R12, R11 ;  /* 0x0400000c0d0e7389 */ /* 0x00006400000c000b */
[----:B01----:R-:W-:Y:S01]  /*1a910*/  ENDCOLLECTIVE ;  /* 0x000000000000791b */ /* 0x003fe20003800000 */
.L_x_743:
[----:B------:R-:W-:Y:S01]  /*1a920*/  IMAD.MOV.U32 R12, RZ, RZ, 0x8 ;  /* 0x00000008ff0c7424 */ /* 0x000fe200078e00ff */
[----:B------:R-:W-:-:S05]  /*1a930*/  SEL R7, R14, RZ, P3 ;  /* 0x000000ff0e077207 */ /* 0x000fca0001800000 */
[----:B------:R-:W-:-:S04]  /*1a940*/  IMAD.IADD R7, R6, 0x1, R7 ;  /* 0x0000000106077824 */ /* 0x000fc800078e0207 */
[----:B------:R-:W-:-:S07]  /*1a950*/  IMAD.MOV.U32 R13, RZ, RZ, R7 ;  /* 0x000000ffff0d7224 */ /* 0x000fce00078e0007 */
[----:B------:R-:W-:Y:S05]  /*1a960*/  WARPSYNC.COLLECTIVE R15, `(.L_x_744) ;  /* 0x000000000f087348 */ /* 0x000fea0003c00000 */
[----:B------:R0:W1:Y:S02]  /*1a970*/  SHFL.UP P6, R14, R13, R12, R11 ;  /* 0x0400000c0d0e7389 */ /* 0x00006400000c000b */
[----:B01----:R-:W-:Y:S01]  /*1a980*/  ENDCOLLECTIVE ;  /* 0x000000000000791b */ /* 0x003fe20003800000 */
.L_x_744:
[----:B------:R-:W-:Y:S01]  /*1a990*/  IMAD.MOV.U32 R12, RZ, RZ, 0x10 ;  /* 0x00000010ff0c7424 */ /* 0x000fe200078e00ff */
[----:B------:R-:W-:-:S05]  /*1a9a0*/  SEL R14, R14, RZ, P4 ;  /* 0x000000ff0e0e7207 */ /* 0x000fca0002000000 */
[----:B------:R-:W-:-:S05]  /*1a9b0*/  IMAD.IADD R5, R7, 0x1, R14 ;  /* 0x0000000107057824 */ /* 0x000fca00078e020e */
[----:B------:R-:W-:-:S07]  /*1a9c0*/  MOV R13, R5 ;  /* 0x00000005000d7202 */ /* 0x000fce0000000f00 */
[----:B------:R-:W-:Y:S05]  /*1a9d0*/  WARPSYNC.COLLECTIVE R15, `(.L_x_745) ;  /* 0x000000000f087348 */ /* 0x000fea0003c00000 */
[----:B------:R0:W1:Y:S02]  /*1a9e0*/  SHFL.UP P6, R14, R13, R12, R11 ;  /* 0x0400000c0d0e7389 */ /* 0x00006400000c000b */
[----:B01----:R-:W-:Y:S01]  /*1a9f0*/  ENDCOLLECTIVE ;  /* 0x000000000000791b */ /* 0x003fe20003800000 */
.L_x_745:
[----:B------:R-:W-:Y:S02]  /*1aa00*/  IMAD.MOV.U32 R12, RZ, RZ, 0x1f ;  /* 0x0000001fff0c7424 */ /* 0x000fe400078e00ff */
[----:B------:R-:W-:Y:S01]  /*1aa10*/  IMAD.MOV.U32 R11, RZ, RZ, 0x1f ;  /* 0x0000001fff0b7424 */ /* 0x000fe200078e00ff */
[----:B------:R-:W-:-:S05]  /*1aa20*/  SEL R14, R14, RZ, P5 ;  /* 0x000000ff0e0e7207 */ /* 0x000fca0002800000 */
[----:B------:R-:W-:-:S04]  /*1aa30*/  IMAD.IADD R3, R5, 0x1, R14 ;  /* 0x0000000105037824 */ /* 0x000fc800078e020e */
[----:B------:R-:W-:-:S07]  /*1aa40*/  IMAD.MOV.U32 R13, RZ, RZ, R3 ;  /* 0x000000ffff0d7224 */ /* 0x000fce00078e0003 */
[----:B------:R-:W-:Y:S05]  /*1aa50*/  WARPSYNC.COLLECTIVE R15, `(.L_x_746) ;  /* 0x000000000f087348 */ /* 0x000fea0003c00000 */
[----:B------:R0:W1:Y:S02]  /*1aa60*/  SHFL.IDX P6, R14, R13, R12, R11 ;  /* 0x0000000c0d0e7389 */ /* 0x00006400000c000b */
[----:B01----:R-:W-:Y:S01]  /*1aa70*/  ENDCOLLECTIVE ;  /* 0x000000000000791b */ /* 0x003fe20003800000 */
.L_x_746:
[----:B------:R-:W-:Y:S05]  /*1aa80*/  BRA `(.L_x_747) ;  /* 0xffffffcc00a87947 */ /* 0x000fea000383ffff */
.L_x_641:
[----:B------:R-:W-:Y:S01]  /*1aa90*/  BSSY B0, `(.L_x_748) ;  /* 0x0000008000007945 */ /* 0x000fe20003800000 */
[----:B-----5:R-:W-:Y:S01]  /*1aaa0*/  IMAD.MOV.U32 R13, RZ, RZ, R2 ;  /* 0x000000ffff0d7224 */ /* 0x020fe200078e0002 */
[----:B------:R-:W-:Y:S01]  /*1aab0*/  MOV R11, RZ ;  /* 0x000000ff000b7202 */ /* 0x000fe20000000f00 */
[----:B------:R-:W-:Y:S02]  /*1aac0*/  IMAD.MOV.U32 R12, RZ, RZ, 0x1 ;  /* 0x00000001ff0c7424 */ /* 0x000fe400078e00ff */
[----:B------:R-:W-:-:S07]  /*1aad0*/  IMAD.MOV.U32 R15, RZ, RZ, -0x1 ;  /* 0xffffffffff0f7424 */ /* 0x000fce00078e00ff */
[----:B01----:R-:W-:Y:S05]  /*1aae0*/  WARPSYNC.COLLECTIVE R15, `(.L_x_749) ;  /* 0x000000000f087348 */ /* 0x003fea0003c00000 */
[----:B------:R2:W3:Y:S02]  /*1aaf0*/  SHFL.UP P6, R14, R13, R12, R11 ;  /* 0x0400000c0d0e7389 */ /* 0x0004e400000c000b */
[----:B0123--:R-:W-:Y:S01]  /*1ab00*/  ENDCOLLECTIVE ;  /* 0x000000000000791b */ /* 0x00ffe20003800000 */
.L_x_749:
[----:B------:R-:W-:Y:S05]  /*1ab10*/  BSYNC B0 ;  /* 0x0000000000007941 */ /* 0x000fea0003800000 */
.L_x_748:
[----:B------:R-:W-:Y:S01]  /*1ab20*/  SEL R13, R14, RZ, P1 ;  /* 0x000000ff0e0d7207 */ /* 0x000fe20000800000 */
[----:B------:R-:W-:Y:S02]  /*1ab30*/  IMAD.MOV.U32 R12, RZ, RZ, 0x2 ;  /* 0x00000002ff0c7424 */ /* 0x000fe400078e00ff */
[----:B------:R-:W-:Y:S02]  /*1ab40*/  IMAD.MOV.U32 R11, RZ, RZ, RZ ;  /* 0x000000ffff0b7224 */ /* 0x000fe400078e00ff */
[----:B------:R-:W-:Y:S02]  /*1ab50*/  IMAD.IADD R13, R2, 0x1, R13 ;  /* 0x00000001020d7824 */ /* 0x000fe400078e020d */
[----:B------:R-:W-:-:S07]  /*1ab60*/  IMAD.MOV.U32 R15, RZ, RZ, -0x1 ;  /* 0xffffffffff0f7424 */ /* 0x000fce00078e00ff */
[----:B------:R-:W-:Y:S05]  /*1ab70*/  WARPSYNC.COLLECTIVE R15, `(.L_x_750) ;  /* 0x000000000f087348 */ /* 0x000fea0003c00000 */
[----:B------:R0:W1:Y:S02]  /*1ab80*/  SHFL.UP P6, R14, R13, R12, R11 ;  /* 0x0400000c0d0e7389 */ /* 0x00006400000c000b */
[----:B01----:R-:W-:Y:S01]  /*1ab90*/  ENDCOLLECTIVE ;  /* 0x000000000000791b */ /* 0x003fe20003800000 */
.L_x_750:
[----:B------:R-:W-:Y:S01]  /*1aba0*/  IMAD.MOV.U32 R12, RZ, RZ, 0x4 ;  /* 0x00000004ff0c7424 */ /* 0x000fe200078e00ff */
[----:B------:R-:W-:-:S05]  /*1abb0*/  SEL R14, R14, RZ, P2 ;  /* 0x000000ff0e0e7207 */ /* 0x000fca0001000000 */
[----:B------:R-:W-:-:S05]  /*1abc0*/  IMAD.IADD R3, R13, 0x1, R14 ;  /* 0x000000010d037824 */ /* 0x000fca00078e020e */
[----:B------:R-:W-:-:S07]  /*1abd0*/  MOV R13, R3 ;  /* 0x00000003000d7202 */ /* 0x000fce0000000f00 */
[----:B------:R-:W-:Y:S05]  /*1abe0*/  WARPSYNC.COLLECTIVE R15, `(.L_x_751) ;  /* 0x000000000f087348 */ /* 0x000fea0003c00000 */
[----:B------:R0:W1:Y:S02]  /*1abf0*/  SHFL.UP P6, R14, R13, R12, R11 ;  /* 0x0400000c0d0e7389 */ /* 0x00006400000c000b */
[----:B01----:R-:W-:Y:S01]  /*1ac00*/  ENDCOLLECTIVE ;  /* 0x000000000000791b */ /* 0x003fe20003800000 */
.L_x_751:
[----:B------:R-:W-:Y:S01]  /*1ac10*/  IMAD.MOV.U32 R12, RZ, RZ, 0x8 ;  /* 0x00000008ff0c7424 */ /* 0x000fe200078e00ff */
[----:B------:R-:W-:-:S05]  /*1ac20*/  SEL R14, R14, RZ, P3 ;  /* 0x000000ff0e0e7207 */ /* 0x000fca0001800000 */
[----:B------:R-:W-:-:S04]  /*1ac30*/  IMAD.IADD R5, R3, 0x1, R14 ;  /* 0x0000000103057824 */ /* 0x000fc800078e020e */
[----:B------:R-:W-:-:S07]  /*1ac40*/  IMAD.MOV.U32 R13, RZ, RZ, R5 ;  /* 0x000000ffff0d7224 */ /* 0x000fce00078e0005 */
[----:B------:R-:W-:Y:S05]  /*1ac50*/  WARPSYNC.COLLECTIVE R15, `(.L_x_752) ;  /* 0x000000000f087348 */ /* 0x000fea0003c00000 */
[----:B------:R0:W1:Y:S02]  /*1ac60*/  SHFL.UP P6, R14, R13, R12, R11 ;  /* 0x0400000c0d0e7389 */ /* 0x00006400000c000b */
[----:B01----:R-:W-:Y:S01]  /*1ac70*/  ENDCOLLECTIVE ;  /* 0x000000000000791b */ /* 0x003fe20003800000 */
.L_x_752:
[----:B------:R-:W-:Y:S02]  /*1ac80*/  MOV R12, 0x10 ;  /* 0x00000010000c7802 */ /* 0x000fe40000000f00 */
[----:B------:R-:W-:-:S05]  /*1ac90*/  SEL R6, R14, RZ, P4 ;  /* 0x000000ff0e067207 */ /* 0x000fca0002000000 */
[----:B------:R-:W-:-:S04]  /*1aca0*/  IMAD.IADD R6, R5, 0x1, R6 ;  /* 0x0000000105067824 */ /* 0x000fc800078e0206 */
[----:B------:R-:W-:-:S07]  /*1acb0*/  IMAD.MOV.U32 R13, RZ, RZ, R6 ;  /* 0x000000ffff0d7224 */ /* 0x000fce00078e0006 */
[----:B------:R-:W-:Y:S05]  /*1acc0*/  WARPSYNC.COLLECTIVE R15, `(.L_x_753) ;  /* 0x000000000f087348 */ /* 0x000fea0003c00000 */
[----:B------:R0:W1:Y:S02]  /*1acd0*/  SHFL.UP P6, R14, R13, R12, R11 ;  /* 0x0400000c0d0e7389 */ /* 0x00006400000c000b */
[----:B01----:R-:W-:Y:S01]  /*1ace0*/  ENDCOLLECTIVE ;  /* 0x000000000000791b */ /* 0x003fe20003800000 */
.L_x_753:
        /* <DEDUP_REMOVED lines=8> */
.L_x_754:
[----:B------:R-:W-:Y:S05]  /*1ad70*/  BRA `(.L_x_755) ;  /* 0xffffffcc00887947 */ /* 0x000fea000383ffff */
.L_x_643:
[----:B------:R-:W-:Y:S01]  /*1ad80*/  BSSY B0, `(.L_x_756) ;  /* 0x0000006000007945 */ /* 0x000fe20003800000 */
[----:B------:R-:W-:Y:S01]  /*1ad90*/  PLOP3.LUT P6, PT, P6, PT, PT, 0x8, 0x0 ;  /* 0x000000000000781c */ /* 0x000fe200037ce170 */
[----:B------:R-:W-:-:S12]  /*1ada0*/  IMAD.MOV.U32 R15, RZ, RZ, -0x1 ;  /* 0xffffffffff0f7424 */ /* 0x000fd800078e00ff */
[----:B0-----:R-:W-:Y:S05]  /*1adb0*/  WARPSYNC.COLLECTIVE R15, `(.L_x_757) ;  /* 0x000000000f087348 */ /* 0x001fea0003c00000 */
[----:B------:R-:W-:Y:S01]  /*1adc0*/  VOTE.ANY R14, PT, P6 ;  /* 0x00000000000e7806 */ /* 0x000fe200030e0100 */
[----:B0-----:R-:W-:Y:S06]  /*1add0*/  ENDCOLLECTIVE ;  /* 0x000000000000791b */ /* 0x001fec0003800000 */
.L_x_757:
[----:B------:R-:W-:Y:S05]  /*1ade0*/  BSYNC B0 ;  /* 0x0000000000007941 */ /* 0x000fea0003800000 */
.L_x_756:
[----:B------:R-:W-:Y:S01]  /*1adf0*/  IMAD.MOV.U32 R6, RZ, RZ, R14 ;  /* 0x000000ffff067224 */ /* 0x000fe200078e000e */
[----:B------:R-:W-:Y:S01]  /*1ae00*/  MOV R13, R2 ;  /* 0x00000002000d7202 */ /* 0x000fe20000000f00 */
[----:B------:R-:W-:Y:S02]  /*1ae10*/  IMAD.MOV.U32 R11, RZ, RZ, 0x1f ;  /* 0x0000001fff0b7424 */ /* 0x000fe400078e00ff */
[----:B------:R-:W0:Y:S01]  /*1ae20*/  POPC R4, R6 ;  /* 0x0000000600047309 */ /* 0x000e220000000000 */
[----:B------:R-:W-:Y:S02]  /*1ae30*/  IMAD.MOV.U32 R15, RZ, RZ, -0x1 ;  /* 0xffffffffff0f7424 */ /* 0x000fe400078e00ff */
[----:B0-----:R-:W-:-:S07]  /*1ae40*/  IMAD.MOV.U32 R12, RZ, RZ, R4 ;  /* 0x000000ffff0c7224 */ /* 0x001fce00078e0004 */
[----:B------:R-:W-:Y:S05]  /*1ae50*/  WARPSYNC.COLLECTIVE R15, `(.L_x_758) ;  /* 0x000000000f087348 */ /* 0x000fea0003c00000 */
[----:B------:R0:W1:Y:S02]  /*1ae60*/  SHFL.IDX P6, R14, R13, R12, R11 ;  /* 0x0000000c0d0e7389 */ /* 0x00006400000c000b */
[----:B01----:R-:W-:Y:S01]  /*1ae70*/  ENDCOLLECTIVE ;  /* 0x000000000000791b */ /* 0x003fe20003800000 */
.L_x_758:
[----:B------:R-:W-:Y:S01]  /*1ae80*/  IMAD.MOV.U32 R17, RZ, RZ, R14 ;  /* 0x000000ffff117224 */ /* 0x000fe200078e000e */
[----:B------:R-:W-:Y:S06]  /*1ae90*/  BRA `(.L_x_759) ;  /* 0xffffffcc00787947 */ /* 0x000fec000383ffff */
.L_x_645:
[----:B------:R-:W-:Y:S01]  /*1aea0*/  BSSY B0, `(.L_x_760) ;  /* 0x0000007000007945 */ /* 0x000fe20003800000 */
[----:B------:R-:W-:Y:S01]  /*1aeb0*/  IMAD.MOV.U32 R13, RZ, RZ, R3 ;  /* 0x000000ffff0d7224 */ /* 0x000fe200078e0003 */
[----:B------:R-:W-:Y:S01]  /*1aec0*/  MOV R15, 0xffffffff ;  /* 0xffffffff000f7802 */ /* 0x000fe20000000f00 */
[----:B------:R-:W-:-:S07]  /*1aed0*/  IMAD.MOV.U32 R11, RZ, RZ, 0x1f ;  /* 0x0000001fff0b7424 */ /* 0x000fce00078e00ff */
[----:B012---:R-:W-:Y:S05]  /*1aee0*/  WARPSYNC.COLLECTIVE R15, `(.L_x_761) ;  /* 0x000000000f087348 */ /* 0x007fea0003c00000 */
[----:B------:R3:W4:Y:S02]  /*1aef0*/  SHFL.IDX P6, R14, R13, R12, R11 ;  /* 0x0000000c0d0e7389 */ /* 0x00072400000c000b */
[----:B01234-:R-:W-:Y:S01]  /*1af00*/  ENDCOLLECTIVE ;  /* 0x000000000000791b */ /* 0x01ffe20003800000 */
.L_x_761:
[----:B------:R-:W-:Y:S05]  /*1af10*/  BSYNC B0 ;  /* 0x0000000000007941 */ /* 0x000fea0003800000 */
.L_x_760:
[----:B------:R-:W-:Y:S05]  /*1af20*/  BRA `(.L_x_644) ;  /* 0xffffffcc00707947 */ /* 0x000fea000383ffff */
.L_x_649:
[----:B0-----:R0:W2:Y:S02]  /*1af30*/  SYNCS.PHASECHK.TRANS64.TRYWAIT P0, [R9+URZ+0x30820], R0 ;  /* 0x03082000090075a7 */ /* 0x0010a4000800017f */
[----:B--2---:R-:W-:Y:S05]  /*1af40*/  @!P0 NANOSLEEP.SYNCS 0x989680 ;  /* 0x009896800000895d */ /* 0x004fea0003900000 */
[----:B------:R-:W2:Y:S02]  /*1af50*/  @!P0 SYNCS.PHASECHK.TRANS64 P0, [R9+URZ+0x30820], R0 ;  /* 0x03082000090085a7 */ /* 0x000ea4000800007f */
[----:B--2---:R-:W-:Y:S05]  /*1af60*/  @!P0 BRA `(.L_x_649) ;  /* 0xfffffffc00f08947 */ /* 0x004fea000383ffff */
[----:B------:R-:W-:Y:S05]  /*1af70*/  BRA `(.L_x_762) ;  /* 0xffffffd0005c7947 */ /* 0x000fea000383ffff */
.L_x_650:
        /* <DEDUP_REMOVED lines=8> */
[----:B01--4-:R-:W-:Y:S05]  /*1b000*/  WARPSYNC.COLLECTIVE R15, `(.L_x_764) ;  /* 0x000000000f087348 */ /* 0x013fea0003c00000 */
[----:B------:R2:W3:Y:S02]  /*1b010*/  SHFL.IDX P6, R14, R13, R12, R11 ;  /* 0x0000000c0d0e7389 */ /* 0x0004e400000c000b */
[----:B01234-:R-:W-:Y:S01]  /*1b020*/  ENDCOLLECTIVE ;  /* 0x000000000000791b */ /* 0x01ffe20003800000 */
.L_x_764:
[----:B------:R-:W-:Y:S05]  /*1b030*/  BSYNC B0 ;  /* 0x0000000000007941 */ /* 0x000fea0003800000 */
.L_x_763:
[----:B------:R-:W-:Y:S05]  /*1b040*/  BRA `(.L_x_765) ;  /* 0xffffffd000447947 */ /* 0x000fea000383ffff */
.L_x_651:
[----:B------:R-:W-:Y:S01]  /*1b050*/  BSSY B0, `(.L_x_766) ;  /* 0x0000006000007945 */ /* 0x000fe20003800000 */
[----:B------:R-:W-:-:S07]  /*1b060*/  IMAD.MOV.U32 R15, RZ, RZ, -0x1 ;  /* 0xffffffffff0f7424 */ /* 0x000fce00078e00ff */
[----:B01--4-:R-:W-:Y:S05]  /*1b070*/  WARPSYNC.COLLECTIVE R15, `(.L_x_767) ;  /* 0x000000000f0c7348 */ /* 0x013fea0003c00000 */
[----:B------:R-:W-:Y:S02]  /*1b080*/  ELECT P6, UR62, PT ;  /* 0x00000000003e782f */ /* 0x000fe400038c0000 */
[----:B------:R-:W-:Y:S01]  /*1b090*/  MOV R14, UR62 ;  /* 0x0000003e000e7c02 */ /* 0x000fe20008000f00 */
[----:B01--4-:R-:W-:Y:S10]  /*1b0a0*/  ENDCOLLECTIVE ;  /* 0x000000000000791b */ /* 0x013ff40003800000 */
.L_x_767:
[----:B------:R-:W-:Y:S05]  /*1b0b0*/  BSYNC B0 ;  /* 0x0000000000007941 */ /* 0x000fea0003800000 */
.L_x_766:
[----:B------:R-:W-:Y:S05]  /*1b0c0*/  BRA `(.L_x_768) ;  /* 0xffffffd000387947 */ /* 0x000fea000383ffff */
.L_x_653:
[----:B0-----:R0:W2:Y:S02]  /*1b0d0*/  SYNCS.PHASECHK.TRANS64.TRYWAIT P0, [R5+URZ], R4 ;  /* 0x00000004050075a7 */ /* 0x0010a4000800017f */
[----:B--2---:R-:W-:Y:S05]  /*1b0e0*/  @!P0 NANOSLEEP.SYNCS 0x989680 ;  /* 0x009896800000895d */ /* 0x004fea0003900000 */
[----:B------:R-:W2:Y:S02]  /*1b0f0*/  @!P0 SYNCS.PHASECHK.TRANS64 P0, [R5+URZ], R4 ;  /* 0x00000004050085a7 */ /* 0x000ea4000800007f */
[----:B--2---:R-:W-:Y:S05]  /*1b100*/  @!P0 BRA `(.L_x_653) ;  /* 0xfffffffc00f08947 */ /* 0x004fea000383ffff */
[----:B------:R-:W-:Y:S05]  /*1b110*/  BRA `(.L_x_769) ;  /* 0xffffffd0006c7947 */ /* 0x000fea000383ffff */
.L_x_654:
[----:B--2---:R2:W3:Y:S02]  /*1b120*/  SYNCS.PHASECHK.TRANS64.TRYWAIT P0, [R3+URZ], R2 ;  /* 0x00000002030075a7 */ /* 0x0044e4000800017f */
[----:B---3--:R-:W-:Y:S05]  /*1b130*/  @!P0 NANOSLEEP.SYNCS 0x989680 ;  /* 0x009896800000895d */ /* 0x008fea0003900000 */
[----:B------:R-:W3:Y:S02]  /*1b140*/  @!P0 SYNCS.PHASECHK.TRANS64 P0, [R3+URZ], R2 ;  /* 0x00000002030085a7 */ /* 0x000ee4000800007f */
[----:B---3--:R-:W-:Y:S05]  /*1b150*/  @!P0 BRA `(.L_x_654) ;  /* 0xfffffffc00f08947 */ /* 0x008fea000383ffff */
[----:B------:R-:W-:Y:S05]  /*1b160*/  BRA `(.L_x_770) ;  /* 0xffffffd000607947 */ /* 0x000fea000383ffff */
.L_x_656:
[----:B---3--:R3:W0:Y:S02]  /*1b170*/  SYNCS.PHASECHK.TRANS64.TRYWAIT P0, [R23+URZ], R4 ;  /* 0x00000004170075a7 */ /* 0x008624000800017f */
[----:B0-----:R-:W-:Y:S05]  /*1b180*/  @!P0 NANOSLEEP.SYNCS 0x989680 ;  /* 0x009896800000895d */ /* 0x001fea0003900000 */
[----:B------:R-:W0:Y:S02]  /*1b190*/  @!P0 SYNCS.PHASECHK.TRANS64 P0, [R23+URZ], R4 ;  /* 0x00000004170085a7 */ /* 0x000e24000800007f */
[----:B0-----:R-:W-:Y:S05]  /*1b1a0*/  @!P0 BRA `(.L_x_656) ;  /* 0xfffffffc00f08947 */ /* 0x001fea000383ffff */
[----:B------:R-:W-:Y:S05]  /*1b1b0*/  BRA `(.L_x_771) ;  /* 0xffffffd000647947 */ /* 0x000fea000383ffff */
.L_x_772:
        /* <DEDUP_REMOVED lines=12> */
.L_x_2642:


//--------------------- .text._ZN7cutlass13device_kernelIN5flash11enable_sm90INS1_16FlashAttnFwdSm90INS1_25CollectiveMainloopFwdSm90ILi2EN4cute5tupleIJNS5_1CILi1EEES8_S8_EEENS6_IJNS7_ILi192EEENS7_ILi128EEENS7_ILi64EEEEEELi64ENS_10bfloat16_tEfNS_4arch4Sm90ELb0ELb1ELb1ELb0ELb0ELb0ELb0ELb1ELb1ELb1ELb0ELb0EEENS1_21CollectiveEpilogueFwdINS6_IJSA_SC_SB_EEES9_SE_SG_Li384ELb0ELb1ELb0ELb0EEENS1_30DynamicPersistentTileSchedulerILi384ELi128ELb0ELb1ELb1EEEEEEEEEvNT_6ParamsE --------------------------
	.section	.text._ZN7cutlass13device_kernelIN5flash11enable_sm90INS1_16FlashAttnFwdSm90INS1_25CollectiveMainloopFwdSm90ILi2EN4cute5tupleIJNS5_1CILi1EEES8_S8_EEENS6_IJNS7_ILi192EEENS7_ILi128EEENS7_ILi64EEEEEELi64ENS_10bfloat16_tEfNS_4arch4Sm90ELb0ELb1ELb1ELb0ELb0ELb0ELb0ELb1ELb1ELb1ELb0ELb0EEENS1_21CollectiveEpilogueFwdINS6_IJSA_SC_SB_EEES9_SE_SG_Li384ELb0ELb1ELb0ELb0EEENS1_30DynamicPersistentTileSchedulerILi384ELi128ELb0ELb1ELb1EEEEEEEEEvNT_6ParamsE,"ax",@progbits
	.align	128
.text._ZN7cutlass13device_kernelIN5flash11enable_sm90INS1_16FlashAttnFwdSm90INS1_25CollectiveMainloopFwdSm90ILi2EN4cute5tupleIJNS5_1CILi1EEES8_S8_EEENS6_IJNS7_ILi192EEENS7_ILi128EEENS7_ILi64EEEEEELi64ENS_10bfloat16_tEfNS_4arch4Sm90ELb0ELb1ELb1ELb0ELb0ELb0ELb0ELb1ELb1ELb1ELb0ELb0EEENS1_21CollectiveEpilogueFwdINS6_IJSA_SC_SB_EEES9_SE_SG_Li384ELb0ELb1ELb0ELb0EEENS1_30DynamicPersistentTileSchedulerILi384ELi128ELb0ELb1ELb1EEEEEEEEEvNT_6ParamsE:
        .type           _ZN7cutlass13device_kernelIN5flash11enable_sm90INS1_16FlashAttnFwdSm90INS1_25CollectiveMainloopFwdSm90ILi2EN4cute5tupleIJNS5_1CILi1EEES8_S8_EEENS6_IJNS7_ILi192EEENS7_ILi128EEENS7_ILi64EEEEEELi64ENS_10bfloat16_tEfNS_4arch4Sm90ELb0ELb1ELb1ELb0ELb0ELb0ELb0ELb1ELb1ELb1ELb0ELb0EEENS1_21CollectiveEpilogueFwdINS6_IJSA_SC_SB_EEES9_SE_SG_Li384ELb0ELb1ELb0ELb0EEENS1_30DynamicPersistentTileSchedulerILi384ELi128ELb0ELb1ELb1EEEEEEEEEvNT_6ParamsE,@function
        .size           _ZN7cutlass13device_kernelIN5flash11enable_sm90INS1_16FlashAttnFwdSm90INS1_25CollectiveMainloopFwdSm90ILi2EN4cute5tupleIJNS5_1CILi1EEES8_S8_EEENS6_IJNS7_ILi192EEENS7_ILi128EEENS7_ILi64EEEEEELi64ENS_10bfloat16_tEfNS_4arch4Sm90ELb0ELb1ELb1ELb0ELb0ELb0ELb0ELb1ELb1ELb1ELb0ELb0EEENS1_21CollectiveEpilogueFwdINS6_IJSA_SC_SB_EEES9_SE_SG_Li384ELb0ELb1ELb0ELb0EEENS1_30DynamicPersistentTileSchedulerILi384ELi128ELb0ELb1ELb1EEEEEEEEEvNT_6ParamsE,(.L_x_2643 - _ZN7cutlass13device_kernelIN5flash11enable_sm90INS1_16FlashAttnFwdSm90INS1_25CollectiveMainloopFwdSm90ILi2EN4cute5tupleIJNS5_1CILi1EEES8_S8_EEENS6_IJNS7_ILi192EEENS7_ILi128EEENS7_ILi64EEEEEELi64ENS_10bfloat16_tEfNS_4arch4Sm90ELb0ELb1ELb1ELb0ELb0ELb0ELb0ELb1ELb1ELb1ELb0ELb0EEENS1_21CollectiveEpilogueFwdINS6_IJSA_SC_SB_EEES9_SE_SG_Li384ELb0ELb1ELb0ELb0EEENS1_30DynamicPersistentTileSchedulerILi384ELi128ELb0ELb1ELb1EEEEEEEEEvNT_6ParamsE)
        .other          _ZN7cutlass13device_kernelIN5flash11enable_sm90INS1_16FlashAttnFwdSm90INS1_25CollectiveMainloopFwdSm90ILi2EN4cute5tupleIJNS5_1CILi1EEES8_S8_EEENS6_IJNS7_ILi192EEENS7_ILi128EEENS7_ILi64EEEEEELi64ENS_10bfloat16_tEfNS_4arch4Sm90ELb0ELb1ELb1ELb0ELb0ELb0ELb0ELb1ELb1ELb1ELb0ELb0EEENS1_21CollectiveEpilogueFwdINS6_IJSA_SC_SB_EEES9_SE_SG_Li384ELb0ELb1ELb0ELb0EEENS1_30DynamicPersistentTileSchedulerILi384ELi128ELb0ELb1ELb1EEEEEEEEEvNT_6ParamsE,@"STO_CUDA_ENTRY STV_DEFAULT"
_ZN7cutlass13device_kernelIN5flash11enable_sm90INS1_16FlashAttnFwdSm90INS1_25CollectiveMainloopFwdSm90ILi2EN4cute5tupleIJNS5_1CILi1EEES8_S8_EEENS6_IJNS7_ILi192EEENS7_ILi128EEENS7_ILi64EEEEEELi64ENS_10bfloat16_tEfNS_4arch4Sm90ELb0ELb1ELb1ELb0ELb0ELb0ELb0ELb1ELb1ELb1ELb0ELb0EEENS1_21CollectiveEpilogueFwdINS6_IJSA_SC_SB_EEES9_SE_SG_Li384ELb0ELb1ELb0ELb0EEENS1_30DynamicPersistentTileSchedulerILi384ELi128ELb0ELb1ELb1EEEEEEEEEvNT_6ParamsE:
[----:B------:R-:W0:Y:S01]  /*0000*/  LDC R1, c[0x0][0x28] ;  /* 0x00000a00ff017b82 */ /* 0x000e220000000800 */
[----:B------:R-:W1:Y:S01]  /*0010*/  S2R R3, SR_TID.X ;  /* 0x0000000000037919 */ /* 0x000e620000002100 */
[----:B------:R-:W-:Y:S01]  /*0020*/  ELECT P0, URZ, PT ;  /* 0x00000000003f782f */ /* 0x000fe20003800000 */
[----:B------:R-:W-:Y:S01]  /*0030*/  BSSY B0, `(.L_x_773) ;  /* 0x000000e000007945 */ /* 0x000fe20003800000 */
[--C-:B-1----:R-:W-:Y:S02]  /*0040*/  SHF.R.U32.HI R0, RZ, 0x5, R3.reuse ;  /* 0x00000005ff007819 */ /* 0x102fe40000011603 */
[----:B------:R-:W-:-:S03]  /*0050*/  SHF.R.U32.HI R23, RZ, 0x7, R3 ;  /* 0x00000007ff177819 */ /* 0x000fc60000011603 */
[----:B------:R-:W1:Y:S02]  /*0060*/  SHFL.IDX PT, R2, R0, RZ, 0x1f ;  /* 0x00001fff00027589 */ /* 0x000e6400000e0000 */
[----:B-1----:R-:W-:-:S13]  /*0070*/  ISETP.EQ.AND P0, PT, R2, RZ, P0 ;  /* 0x000000ff0200720c */ /* 0x002fda0000702270 */
[----:B0-----:R-:W-:Y:S05]  /*0080*/  @!P0 BRA `(.L_x_774) ;  /* 0x0000000000208947 */ /* 0x001fea0003800000 */
        /* <DEDUP_REMOVED lines=8> */
.L_x_774:
[----:B------:R-:W-:Y:S05]  /*0110*/  BSYNC B0 ;  /* 0x0000000000007941 */ /* 0x000fea0003800000 */
.L_x_773:
        /* <DEDUP_REMOVED lines=41> */
.L_x_775:
        /* <DEDUP_REMOVED lines=22> */
.L_x_776:
        /* <DEDUP_REMOVED lines=18> */
.L_x_777:
        /* <DEDUP_REMOVED lines=22> */
.L_x_778:
        /* <DEDUP_REMOVED lines=22> */
.L_x_779:
[----:B------:R-:W-:Y:S01]  /*08f0*/  PLOP3.LUT P0, PT, PT, PT, UP0, 0x80, 0x0 ;  /* 0x000000000000781c */ /* 0x000fe20003f0f008 */
[----:B------:R-:W-:Y:S01]  /*0900*/  UMOV UR38, 0x1 ;  /* 0x0000000100267882 */ /* 0x000fe20000000000 */
[----:B------:R-:W-:Y:S01]  /*0910*/  NOP ;  /* 0x0000000000007918 */ /* 0x000fe20000000000 */
[----:B------:R-:W-:Y:S01]  /*0920*/  USEL UR38, UR38, 0x2, !UP0 ;  /* 0x0000000226267887 */ /* 0x000fe2000c000000 */
[----:B------:R-:W-:Y:S01]  /*0930*/  ULDC.64 UR48, c[0x0][0x208] ;  /* 0x0000820000307ab9 */ /* 0x000fe20000000a00 */
[----:B012-4-:R-:W-:Y:S08]  /*0940*/  BAR.SYNC.DEFER_BLOCKING 0x0 ;  /* 0x0000000000007b1d */ /* 0x017ff00000010000 */
[----:B------:R-:W-:Y:S05]  /*0950*/  @!P0 BRA `(.L_x_780) ;  /* 0x000000f8002c8947 */ /* 0x000fea0003800000 */
.L_x_781:
[----:B------:R-:W-:-:S08]  /*0960*/  NOP ;  /* 0x0000000000007918 */ /* 0x000fd00000000000 */
[----:B------:R-:W0:Y:S02]  /*0970*/  USETMAXREG.TRY_ALLOC.CTAPOOL UP0, 0xa0 ;  /* 0x000000a0000079c8 */ /* 0x000e240008000600 */
[----:B0-----:R-:W-:-:S13]  /*0980*/  PLOP3.LUT P0, PT, PT, PT, UP0, 0x80, 0x0 ;  /* 0x000000000000781c */ /* 0x001fda0003f0f008 */
[----:B------:R-:W-:Y:S05]  /*0990*/  @!P0 BRA `(.L_x_781) ;  /* 0xfffffffc00f08947 */ /* 0x000fea000383ffff */
[----:B------:R-:W0:Y:S01]  /*09a0*/  S2R R2, SR_TID.X ;  /* 0x0000000000027919 */ /* 0x000e220000002100 */
[----:B------:R-:W1:Y:S08]  /*09b0*/  S2UR UR4, SR_CTAID.X ;  /* 0x00000000000479c3 */ /* 0x000e700000002500 */
[----:B------:R-:W-:Y:S08]  /*09c0*/  BAR.ARV 0x4, 0x200 ;  /* 0x0108000000007b1d */ /* 0x000ff00000002000 */
        /* <DEDUP_REMOVED lines=8> */
[----:B------:R-:W-:Y:S01]  /*0a50*/  ULOP3.LUT UR47, UR38, 0x1, URZ, 0xfc, !UPT ;  /* 0x00000001262f7892 */ /* 0x000fe2000f8efc3f */
[----:B------:R-:W-:Y:S01]  /*0a60*/  UMOV UR46, URZ ;  /* 0x0000003f002e7c82 */ /* 0x000fe20008000000 */
[----:B------:R-:W-:Y:S02]  /*0a70*/  UMOV UR36, URZ ;  /* 0x0000003f00247c82 */ /* 0x000fe40008000000 */
[----:B------:R-:W-:Y:S01]  /*0a80*/  SHF.R.S32.HI R0, RZ, 0x1f, R10 ;  /* 0x0000001fff007819 */ /* 0x000fe2000001140a */
[----:B------:R-:W-:-:S03]  /*0a90*/  UMOV UR37, URZ ;  /* 0x0000003f00257c82 */ /* 0x000fc60008000000 */
[CC--:B------:R-:W-:Y:S02]  /*0aa0*/  LEA.HI R154, R0.reuse, R10.reuse, RZ, 0x7 ;  /* 0x0000000a009a7211 */ /* 0x0c0fe400078f38ff */
[CC--:B------:R-:W-:Y:S02]  /*0ab0*/  LEA.HI R3, R0.reuse, R10.reuse, RZ, 0x5 ;  /* 0x0000000a00037211 */ /* 0x0c0fe400078f28ff */
[----:B------:R-:W-:Y:S02]  /*0ac0*/  LEA.HI R2, R0, R10, RZ, 0x4 ;  /* 0x0000000a00027211 */ /* 0x000fe400078f20ff */
[----:B------:R-:W-:Y:S01]  /*0ad0*/  LOP3.LUT R153, R154, 0xffffff80, RZ, 0xc0, !PT ;  /* 0xffffff809a997812 */ /* 0x000fe200078ec0ff */
[----:B------:R-:W-:Y:S01]  /*0ae0*/  IMAD.SHL.U32 R4, R3, 0x20, RZ ;  /* 0x0000002003047824 */ /* 0x000fe200078e00ff */
[----:B------:R-:W-:Y:S02]  /*0af0*/  SHF.R.S32.HI R5, RZ, 0x4, R2 ;  /* 0x00000004ff057819 */ /* 0x000fe40000011402 */
[----:B------:R-:W-:Y:S01]  /*0b00*/  LOP3.LUT R3, R2, 0x3fffff0, RZ, 0xc0, !PT ;  /* 0x03fffff002037812 */ /* 0x000fe200078ec0ff */
[----:B------:R-:W-:Y:S01]  /*0b10*/  IMAD.IADD R153, R10, 0x1, -R153 ;  /* 0x000000010a997824 */ /* 0x000fe200078e0a99 */
[----:B------:R-:W-:-:S02]  /*0b20*/  LEA.HI R2, R2, R5, RZ, 0x1 ;  /* 0x0000000502027211 */ /* 0x000fc400078f08ff */
[----:B------:R-:W-:Y:S01]  /*0b30*/  LOP3.LUT R4, R4, 0xfffffc00, RZ, 0xc0, !PT ;  /* 0xfffffc0004047812 */ /* 0x000fe200078ec0ff */
[----:B------:R-:W-:Y:S01]  /*0b40*/  IMAD.IADD R3, R10, 0x1, -R3 ;  /* 0x000000010a037824 */ /* 0x000fe200078e0a03 */
[----:B------:R-:W-:Y:S02]  /*0b50*/  SHF.R.S32.HI R6, RZ, 0x1f, R153 ;  /* 0x0000001fff067819 */ /* 0x000fe40000011499 */
[----:B------:R-:W-:Y:S01]  /*0b60*/  LOP3.LUT R2, R2, 0x1ffffffe, RZ, 0xc0, !PT ;  /* 0x1ffffffe02027812 */ /* 0x000fe200078ec0ff */
[----:B------:R-:W-:Y:S01]  /*0b70*/  IMAD R3, R3, 0x40, R4 ;  /* 0x0000004003037824 */ /* 0x000fe200078e0204 */
[----:B------:R-:W-:Y:S02]  /*0b80*/  LEA.HI R4, R6, R153, RZ, 0x2 ;  /* 0x0000009906047211 */ /* 0x000fe400078f10ff */
[----:B------:R-:W-:Y:S01]  /*0b90*/  LEA.HI R7, R0, R10, RZ, 0x2 ;  /* 0x0000000a00077211 */ /* 0x000fe200078f10ff */
[----:B------:R-:W-:Y:S01]  /*0ba0*/  IMAD.IADD R2, R5, 0x1, -R2 ;  /* 0x0000000105027824 */ /* 0x000fe200078e0a02 */
[----:B------:R-:W-:-:S02]  /*0bb0*/  SHF.R.S32.HI R5, RZ, 0x2, R4 ;  /* 0x00000002ff057819 */ /* 0x000fc40000011404 */
[----:B------:R-:W-:Y:S01]  /*0bc0*/  SHF.R.S32.HI R8, RZ, 0x1f, R4 ;  /* 0x0000001fff087819 */ /* 0x000fe20000011404 */
[----:B------:R-:W-:Y:S01]  /*0bd0*/  IMAD R156, R2, 0x8, R3 ;  /* 0x00000008029c7824 */ /* 0x000fe200078e0203 */
[----:B------:R-:W-:Y:S02]  /*0be0*/  SHF.R.S32.HI R154, RZ, 0x7, R154 ;  /* 0x00000007ff9a7819 */ /* 0x000fe4000001149a */
[----:B------:R-:W-:Y:S02]  /*0bf0*/  LOP3.LUT R7, R7, 0xfffffffc, RZ, 0xc0, !PT ;  /* 0xfffffffc07077812 */ /* 0x000fe400078ec0ff */
[----:B------:R-:W-:Y:S01]  /*0c00*/  LEA.HI R8, R8, R5, RZ, 0x3 ;  /* 0x0000000508087211 */ /* 0x000fe200078f18ff */
[----:B------:R-:W-:Y:S01]  /*0c10*/  IMAD.HI R2, R154, 0x55555556, RZ ;  /* 0x555555569a027827 */ /* 0x000fe200078e02ff */
[----:B------:R-:W-:Y:S02]  /*0c20*/  LEA.HI R0, R0, R10, RZ, 0x3 ;  /* 0x0000000a00007211 */ /* 0x000fe400078f18ff */
[----:B------:R-:W-:Y:S01]  /*0c30*/  LOP3.LUT R8, R8, 0xfffffff8, RZ, 0xc0, !PT ;  /* 0xfffffff808087812 */ /* 0x000fe200078ec0ff */
[----:B------:R-:W-:Y:S01]  /*0c40*/  IMAD.IADD R7, R10, 0x1, -R7 ;  /* 0x000000010a077824 */ /* 0x000fe200078e0a07 */
[----:B------:R-:W-:-:S02]  /*0c50*/  LEA.HI R6, R6, R153, RZ, 0x5 ;  /* 0x0000009906067211 */ /* 0x000fc400078f28ff */
[----:B------:R-:W-:Y:S01]  /*0c60*/  LOP3.LUT R18, R0, 0xfffffff8, RZ, 0xc0, !PT ;  /* 0xfffffff800127812 */ /* 0x000fe200078ec0ff */
[----:B------:R-:W-:Y:S01]  /*0c70*/  IMAD.IADD R5, R5, 0x1, -R8 ;  /* 0x0000000105057824 */ /* 0x000fe200078e0a08 */
[----:B------:R-:W-:Y:S02]  /*0c80*/  LEA.HI R9, R7, R7, RZ, 0x1 ;  /* 0x0000000707097211 */ /* 0x000fe400078f08ff */
[----:B------:R-:W-:Y:S01]  /*0c90*/  LEA.HI R3, R2, R2, RZ, 0x1 ;  /* 0x0000000202037211 */ /* 0x000fe200078f08ff */
[----:B------:R-:W-:Y:S01]  /*0ca0*/  IMAD.IADD R18, R10, 0x1, -R18 ;  /* 0x000000010a127824 */ /* 0x000fe200078e0a12 */
[----:B------:R-:W-:Y:S02]  /*0cb0*/  SHF.R.S32.HI R6, RZ, 0x5, R6 ;  /* 0x00000005ff067819 */ /* 0x000fe40000011406 */
[----:B------:R-:W-:Y:S01]  /*0cc0*/  LOP3.LUT R2, R9, 0x1ffffffe, RZ, 0xc0, !PT ;  /* 0x1ffffffe09027812 */ /* 0x000fe200078ec0ff */
[----:B------:R-:W-:Y:S01]  /*0cd0*/  IMAD R3, R3, -0x3, R154 ;  /* 0xfffffffd03037824 */ /* 0x000fe200078e029a */
[----:B------:R-:W-:Y:S01]  /*0ce0*/  LOP3.LUT R16, R4, 0x7ffffffc, RZ, 0xc0, !PT ;  /* 0x7ffffffc04107812 */ /* 0x000fe200078ec0ff */
[----:B------:R-:W-:Y:S01]  /*0cf0*/  IMAD R6, R6, 0x10, R5 ;  /* 0x0000001006067824 */ /* 0x000fe200078e0205 */
[----:B------:R-:W-:Y:S01]  /*0d00*/  SHF.R.S32.HI R152, RZ, 0x3, R0 ;  /* 0x00000003ff987819 */ /* 0x000fe20000011400 */
[----:B------:R-:W-:-:S02]  /*0d10*/  IMAD.SHL.U32 R19, R18, 0x8, RZ ;  /* 0x0000000812137824 */ /* 0x000fc400078e00ff */
[----:B------:R-:W-:Y:S02]  /*0d20*/  IMAD.IADD R2, R7, 0x1, -R2 ;  /* 0x0000000107027824 */ /* 0x000fe400078e0a02 */
[----:B------:R-:W-:Y:S01]  /*0d30*/  IMAD R155, R3, 0x40, R6 ;  /* 0x00000040039b7824 */ /* 0x000fe200078e0206 */
[----:B------:R-:W-:Y:S01]  /*0d40*/  SHF.R.S32.HI R157, RZ, 0x1f, R19 ;  /* 0x0000001fff9d7819 */ /* 0x000fe20000011413 */
[----:B------:R-:W-:Y:S02]  /*0d50*/  IMAD.IADD R16, R153, 0x1, -R16 ;  /* 0x0000000199107824 */ /* 0x000fe400078e0a10 */
[----:B------:R-:W-:-:S07]  /*0d60*/  IMAD R17, R2, 0x8, R155 ;  /* 0x0000000802117824 */ /* 0x000fce00078e029b */
.L_x_866:
[----:B------:R-:W-:Y:S01]  /*0d70*/  ULDC UR5, c[0x0][0xc60] ;  /* 0x0003180000057ab9 */ /* 0x000fe20000000800 */
[----:B------:R-:W-:Y:S01]  /*0d80*/  UMOV UR8, UR4 ;  /* 0x0000000400087c82 */ /* 0x000fe20008000000 */
[----:B------:R-:W-:-:S11]  /*0d90*/  UISETP.NE.AND UP0, UPT, UR5, 0x1, UPT ;  /* 0x000000010500788c */ /* 0x000fd6000bf05270 */
[----:B------:R-:W-:Y:S01]  /*0da0*/  @UP0 ULDC UR6, c[0x0][0xc64] ;  /* 0x0003190000060ab9 */ /* 0x000fe20000000800 */
[----:B------:R-:W-:Y:S01]  /*0db0*/  @UP0 ULDC UR9, c[0x0][0xc68] ;  /* 0x00031a0000090ab9 */ /* 0x000fe20000000800 */
[----:B------:R-:W-:-:S04]  /*0dc0*/  UIMAD.WIDE.U32 UR6, UR4, UR6, URZ ;  /* 0x00000006040672a5 */ /* 0x000fc8000f8e003f */
[----:B------:R-:W-:-:S03]  /*0dd0*/  @UP0 USHF.R.U32.HI UR8, URZ, UR9, UR7 ;  /* 0x000000093f080299 */ /* 0x000fc60008011607 */
[----:B------:R-:W-:Y:S02]  /*0de0*/  ULDC UR6, c[0x0][0xc78] ;  /* 0x00031e0000067ab9 */ /* 0x000fe40000000800 */
[----:B------:R-:W-:Y:S02]  /*0df0*/  UISETP.GE.AND UP0, UPT, UR8, UR6, UPT ;  /* 0x000000060800728c */ /* 0x000fe4000bf06270 */
[----:B------:R-:W-:-:S04]  /*0e00*/  UIADD3 UR6, -UR8, URZ, URZ ;  /* 0x0000003f08067290 */ /* 0x000fc8000fffe13f */
[----:B------:R-:W-:Y:S01]  /*0e10*/  PLOP3.LUT P0, PT, PT, PT, UP0, 0x80, 0x0 ;  /* 0x000000000000781c */ /* 0x000fe20003f0f008 */
[----:B------:R-:W-:-:S12]  /*0e20*/  UIMAD UR9, UR5, UR6, UR4 ;  /* 0x00000006050972a4 */ /* 0x000fd8000f8e0204 */
[----:B012--5:R-:W-:Y:S05]  /*0e30*/  @!P0 BRA `(.L_x_782) ;  /* 0x0000000000208947 */ /* 0x027fea0003800000 */
[----:B------:R-:W-:Y:S01]  /*0e40*/  ULDC UR7, c[0x0][0xc6c] ;  /* 0x00031b0000077ab9 */ /* 0x000fe20000000800 */
[----:B------:R-:W-:Y:S01]  /*0e50*/  UMOV UR6, UR9 ;  /* 0x0000000900067c82 */ /* 0x000fe20008000000 */
[----:B------:R-:W-:-:S11]  /*0e60*/  UISETP.NE.AND UP0, UPT, UR7, 0x1, UPT ;  /* 0x000000010700788c */ /* 0x000fd6000bf05270 */
[----:B------:R-:W-:Y:S02]  /*0e70*/  @UP0 ULDC.64 UR10, c[0x0][0xc70] ;  /* 0x00031c00000a0ab9 */ /* 0x000fe40000000a00 */
[----:B------:R-:W-:-:S04]  /*0e80*/  UIMAD.WIDE.U32 UR4, UR9, UR10, URZ ;  /* 0x0000000a090472a5 */ /* 0x000fc8000f8e003f */
[----:B------:R-:W-:-:S04]  /*0e90*/  @UP0 USHF.R.U32.HI UR6, URZ, UR11, UR5 ;  /* 0x0000000b3f060299 */ /* 0x000fc80008011605 */
[----:B------:R-:W-:Y:S01]  /*0ea0*/  UIMAD UR4, UR6, UR7, URZ ;  /* 0x00000007060472a4 */ /* 0x000fe2000f8e023f */
[----:B------:R-:W-:Y:S11]  /*0eb0*/  BRA `(.L_x_783) ;  /* 0x00000000001c7947 */ /* 0x000ff60003800000 */
.L_x_782:
[----:B------:R-:W-:Y:S01]  /*0ec0*/  ULDC UR7, c[0x0][0xc54] ;  /* 0x0003150000077ab9 */ /* 0x000fe20000000800 */
[----:B------:R-:W-:Y:S01]  /*0ed0*/  UMOV UR6, UR9 ;  /* 0x0000000900067c82 */ /* 0x000fe20008000000 */
[----:B------:R-:W-:-:S11]  /*0ee0*/  UISETP.NE.AND UP0, UPT, UR7, 0x1, UPT ;  /* 0x000000010700788c */ /* 0x000fd6000bf05270 */
[----:B------:R-:W-:Y:S02]  /*0ef0*/  @UP0 ULDC.64 UR10, c[0x0][0xc58] ;  /* 0x00031600000a0ab9 */ /* 0x000fe40000000a00 */
[----:B------:R-:W-:-:S04]  /*0f00*/  UIMAD.WIDE.U32 UR4, UR9, UR10, URZ ;  /* 0x0000000a090472a5 */ /* 0x000fc8000f8e003f */
[----:B------:R-:W-:-:S04]  /*0f10*/  @UP0 USHF.R.U32.HI UR6, URZ, UR11, UR5 ;  /* 0x0000000b3f060299 */ /* 0x000fc80008011605 */
[----:B------:R-:W-:-:S12]  /*0f20*/  UIMAD UR4, UR6, UR7, URZ ;  /* 0x00000007060472a4 */ /* 0x000fd8000f8e023f */
.L_x_783:
[----:B------:R-:W-:Y:S01]  /*0f30*/  ULOP3.LUT UR6, URZ, UR6, URZ, 0x33, !UPT ;  /* 0x000000063f067292 */ /* 0x000fe2000f8e333f */
[----:B------:R-:W-:Y:S01]  /*0f40*/  ULDC UR7, c[0x0][0x448] ;  /* 0x0001120000077ab9 */ /* 0x000fe20000000800 */
[----:B------:R-:W-:Y:S01]  /*0f50*/  ULDC UR5, c[0x0][0xc3c] ;  /* 0x00030f0000057ab9 */ /* 0x000fe20000000800 */
[----:B------:R-:W-:Y:S02]  /*0f60*/  UISETP.NE.AND UP1, UPT, UR7, 0x1, UPT ;  /* 0x000000010700788c */ /* 0x000fe4000bf25270 */
[----:B------:R-:W-:Y:S01]  /*0f70*/  UIADD3 UR6, UR6, UR5, URZ ;  /* 0x0000000506067290 */ /* 0x000fe2000fffe03f */
[----:B------:R-:W-:Y:S01]  /*0f80*/  ULDC.64 UR10, c[0x0][0x418] ;  /* 0x00010600000a7ab9 */ /* 0x000fe20000000a00 */
[----:B------:R-:W-:Y:S01]  /*0f90*/  UIADD3 UR4, UR9, -UR4, URZ ;  /* 0x8000000409047290 */ /* 0x000fe2000fffe03f */
[----:B------:R-:W-:Y:S01]  /*0fa0*/  ULDC UR42, c[0x0][0xc48] ;  /* 0x00031200002a7ab9 */ /* 0x000fe20000000800 */
[----:B------:R-:W-:Y:S02]  /*0fb0*/  UISETP.NE.U32.AND UP0, UPT, UR10, URZ, UPT ;  /* 0x0000003f0a00728c */ /* 0x000fe4000bf05070 */
[----:B------:R-:W-:-:S02]  /*0fc0*/  UIMAD UR39, UR6, 0xc0, URZ ;  /* 0x000000c0062778a4 */ /* 0x000fc4000f8e023f */
[----:B------:R-:W-:Y:S01]  /*0fd0*/  UISETP.NE.AND UP2, UPT, UR42, 0x1, UPT ;  /* 0x000000012a00788c */ /* 0x000fe2000bf45270 */
[----:B------:R-:W-:Y:S01]  /*0fe0*/  ULDC UR13, c[0x0][0xc54] ;  /* 0x00031500000d7ab9 */ /* 0x000fe20000000800 */
[----:B------:R-:W-:Y:S02]  /*0ff0*/  UISETP.NE.AND.EX UP0, UPT, UR11, URZ, UPT, UP0 ;  /* 0x0000003f0b00728c */ /* 0x000fe4000bf05300 */
[----:B------:R-:W-:Y:S02]  /*1000*/  UIADD3 UR10, UR39, 0xbf, URZ ;  /* 0x000000bf270a7890 */ /* 0x000fe4000fffe03f */
[----:B------:R-:W-:Y:S01]  /*1010*/  UIMAD UR13, UR8, UR13, UR4 ;  /* 0x0000000d080d72a4 */ /* 0x000fe2000f8e0204 */
[----:B------:R-:W-:Y:S01]  /*1020*/  ULDC UR41, c[0x0][0x424] ;  /* 0x0001090000297ab9 */ /* 0x000fe20000000800 */
[----:B------:R-:W-:Y:S01]  /*1030*/  ULDC UR50, c[0x0][0x288] ;  /* 0x0000a20000327ab9 */ /* 0x000fe20000000800 */
[----:B------:R-:W-:Y:S01]  /*1040*/  ULDC.64 UR4, c[0x0][0x9e0] ;  /* 0x0002780000047ab9 */ /* 0x000fe20000000a00 */
[----:B------:R-:W-:Y:S01]  /*1050*/  @UP1 ULDC UR8, c[0x0][0x44c] ;  /* 0x0001130000081ab9 */ /* 0x000fe20000000800 */
[----:B------:R-:W-:-:S02]  /*1060*/  UIADD3 UR11, -UR50, 0x1, URZ ;  /* 0x00000001320b7890 */ /* 0x000fc4000fffe13f */
[----:B------:R-:W-:Y:S02]  /*1070*/  UISETP.GE.AND UP3, UPT, UR5, 0x1, UPT ;  /* 0x000000010500788c */ /* 0x000fe4000bf66270 */
[----:B------:R-:W-:Y:S02]  /*1080*/  USEL UR41, UR41, 0x1, UP0 ;  /* 0x0000000129297887 */ /* 0x000fe40008000000 */
[----:B------:R-:W-:Y:S01]  /*1090*/  UIMAD.WIDE.U32 UR8, UR10, UR8, URZ ;  /* 0x000000080a0872a5 */ /* 0x000fe2000f8e003f */
[----:B------:R-:W-:Y:S01]  /*10a0*/  ULDC UR12, c[0x0][0x2f0] ;  /* 0x0000bc00000c7ab9 */ /* 0x000fe20000000800 */
[----:B------:R-:W-:Y:S01]  /*10b0*/  @UP1 ULDC UR15, c[0x0][0x450] ;  /* 0x00011400000f1ab9 */ /* 0x000fe20000000800 */
[----:B------:R-:W-:Y:S01]  /*10c0*/  @UP2 ULDC UR6, c[0x0][0xc4c] ;  /* 0x0003130000062ab9 */ /* 0x000fe20000000800 */
[----:B------:R-:W-:Y:S01]  /*10d0*/  UIMAD UR11, UR41, UR12, UR11 ;  /* 0x0000000c290b72a4 */ /* 0x000fe2000f8e020b */
[----:B------:R-:W-:Y:S01]  /*10e0*/  PLOP3.LUT P1, PT, PT, PT, UP3, 0x80, 0x0 ;  /* 0x000000000000781c */ /* 0x000fe20003f2f038 */
[----:B------:R-:W-:-:S02]  /*10f0*/  @UP1 USHF.R.U32.HI UR10, URZ, UR15, UR9 ;  /* 0x0000000f3f0a1299 */ /* 0x000fc40008011609 */
[----:B------:R-:W-:Y:S01]  /*1100*/  UIMAD.WIDE.U32 UR6, UR13, UR6, URZ ;  /* 0x000000060d0672a5 */ /* 0x000fe2000f8e003f */
[----:B------:R-:W-:Y:S01]  /*1110*/  @UP2 ULDC UR14, c[0x0][0xc50] ;  /* 0x00031400000e2ab9 */ /* 0x000fe20000000800 */
[----:B------:R-:W-:Y:S01]  /*1120*/  UIADD3 UR10, UR11, UR10, URZ ;  /* 0x0000000a0b0a7290 */ /* 0x000fe2000fffe03f */
[----:B------:R-:W-:Y:S01]  /*1130*/  UMOV UR40, UR13 ;  /* 0x0000000d00287c82 */ /* 0x000fe20008000000 */
[----:B------:R-:W-:Y:S02]  /*1140*/  @UP2 USHF.R.U32.HI UR40, URZ, UR14, UR7 ;  /* 0x0000000e3f282299 */ /* 0x000fe40008011607 */
[----:B------:R-:W-:Y:S02]  /*1150*/  UIADD3 UR4, UR10, UR4, URZ ;  /* 0x000000040a047290 */ /* 0x000fe4000fffe03f */
[----:B------:R-:W-:-:S04]  /*1160*/  UIADD3 UR6, -UR40, URZ, URZ ;  /* 0x0000003f28067290 */ /* 0x000fc8000fffe13f */
[----:B------:R-:W-:Y:S01]  /*1170*/  UIMAD UR42, UR42, UR6, UR13 ;  /* 0x000000062a2a72a4 */ /* 0x000fe2000f8e020d */
[----:B------:R-:W-:Y:S01]  /*1180*/  IMAD.U32 R0, RZ, RZ, UR4 ;  /* 0x00000004ff007e24 */ /* 0x000fe2000f8e00ff */
[----:B------:R-:W-:Y:S10]  /*1190*/  @!P1 BRA `(.L_x_784) ;  /* 0x0000000000409947 */ /* 0x000ff40003800000 */
[----:B------:R-:W-:Y:S01]  /*11a0*/  ISETP.LT.AND P0, PT, RZ, UR10, PT ;  /* 0x0000000aff007c0c */ /* 0x000fe2000bf01270 */
[----:B------:R-:W-:-:S12]  /*11b0*/  UIADD3 UR4, UR10, -0x1, URZ ;  /* 0xffffffff0a047890 */ /* 0x000fd8000fffe03f */
[----:B------:R-:W-:Y:S05]  /*11c0*/  @P0 BRA `(.L_x_785) ;  /* 0x00000000001c0947 */ /* 0x000fea0003800000 */
[----:B------:R-:W-:Y:S02]  /*11d0*/  UISETP.NE.AND UP0, UPT, UR5, 0x1, UPT ;  /* 0x000000010500788c */ /* 0x000fe4000bf05270 */
[----:B------:R-:W-:-:S09]  /*11e0*/  UIADD3 UR4, -UR10, URZ, URZ ;  /* 0x0000003f0a047290 */ /* 0x000fd2000fffe13f */
[----:B------:R-:W-:Y:S02]  /*11f0*/  @UP0 ULDC.64 UR8, c[0x0][0x9e8] ;  /* 0x00027a0000080ab9 */ /* 0x000fe40000000a00 */
[----:B------:R-:W-:-:S04]  /*1200*/  UIMAD.WIDE.U32 UR6, UR4, UR8, URZ ;  /* 0x00000008040672a5 */ /* 0x000fc8000f8e003f */
[----:B------:R-:W-:-:S04]  /*1210*/  @UP0 USHF.R.U32.HI UR4, URZ, UR9, UR7 ;  /* 0x000000093f040299 */ /* 0x000fc80008011607 */
[----:B------:R-:W-:Y:S01]  /*1220*/  ULOP3.LUT UR4, URZ, UR4, URZ, 0x33, !UPT ;  /* 0x000000043f047292 */ /* 0x000fe2000f8e333f */
[----:B------:R-:W-:Y:S11]  /*1230*/  BRA `(.L_x_786) ;  /* 0x0000000000107947 */ /* 0x000ff60003800000 */
.L_x_785:
[----:B------:R-:W-:-:S11]  /*1240*/  UISETP.NE.AND UP0, UPT, UR5, 0x1, UPT ;  /* 0x000000010500788c */ /* 0x000fd6000bf05270 */
[----:B------:R-:W-:Y:S02]  /*1250*/  @UP0 ULDC.64 UR8, c[0x0][0x9e8] ;  /* 0x00027a0000080ab9 */ /* 0x000fe40000000a00 */
[----:B------:R-:W-:-:S04]  /*1260*/  UIMAD.WIDE.U32 UR6, UR4, UR8, URZ ;  /* 0x00000008040672a5 */ /* 0x000fc8000f8e003f */
[----:B------:R-:W-:-:S12]  /*1270*/  @UP0 USHF.R.U32.HI UR4, URZ, UR9, UR7 ;  /* 0x000000093f040299 */ /* 0x000fd80008011607 */
.L_x_786:
[----:B------:R-:W-:-:S06]  /*1280*/  UIMAD UR4, UR4, UR5, UR5 ;  /* 0x00000005040472a4 */ /* 0x000fcc000f8e0205 */
[----:B------:R-:W-:-:S07]  /*1290*/  VIMNMX R0, R0, UR4, PT ;  /* 0x0000000400007c48 */ /* 0x000fce000bfe0100 */
.L_x_784:
[----:B------:R-:W-:Y:S01]  /*12a0*/  UIMAD UR4, UR41, UR12, 0x7f ;  /* 0x0000007f290474a4 */ /* 0x000fe2000f8e020c */
[----:B------:R-:W-:Y:S01]  /*12b0*/  VIADD R0, R0, 0x7f ;  /* 0x0000007f00007836 */ /* 0x000fe20000000000 */
[----:B------:R-:W-:Y:S01]  /*12c0*/  @UP1 ULDC UR6, c[0x0][0x44c] ;  /* 0x0001130000061ab9 */ /* 0x000fe20000000800 */
[----:B------:R-:W-:Y:S01]  /*12d0*/  @UP1 ULDC UR10, c[0x0][0x450] ;  /* 0x00011400000a1ab9 */ /* 0x000fe20000000800 */
[----:B------:R-:W-:Y:S02]  /*12e0*/  USHF.R.S32.HI UR8, URZ, 0x1f, UR4 ;  /* 0x0000001f3f087899 */ /* 0x000fe40008011404 */
[----:B------:R-:W-:Y:S01]  /*12f0*/  UIMAD.WIDE.U32 UR6, UR39, UR6, URZ ;  /* 0x00000006270672a5 */ /* 0x000fe2000f8e003f */
[----:B------:R-:W-:Y:S01]  /*1300*/  SHF.R.S32.HI R3, RZ, 0x1f, R0 ;  /* 0x0000001fff037819 */ /* 0x000fe20000011400 */
[----:B------:R-:W-:Y:S01]  /*1310*/  UMOV UR9, UR39 ;  /* 0x0000002700097c82 */ /* 0x000fe20008000000 */
[----:B------:R-:W-:Y:S02]  /*1320*/  ULEA.HI UR8, UR8, UR4, URZ, 0x7 ;  /* 0x0000000408087291 */ /* 0x000fe4000f8f383f */
[----:B------:R-:W-:Y:S01]  /*1330*/  @UP1 USHF.R.U32.HI UR9, URZ, UR10, UR7 ;  /* 0x0000000a3f091299 */ /* 0x000fe20008011607 */
[----:B------:R-:W-:Y:S01]  /*1340*/  LEA.HI R3, R3, R0, RZ, 0x7 ;  /* 0x0000000003037211 */ /* 0x000fe200078f38ff */
[----:B------:R-:W-:-:S02]  /*1350*/  UIMAD UR50, UR41, UR12, -UR50 ;  /* 0x0000000c293272a4 */ /* 0x000fc4000f8e0a32 */
[----:B------:R-:W-:Y:S01]  /*1360*/  USHF.R.S32.HI UR8, URZ, 0x7, UR8 ;  /* 0x000000073f087899 */ /* 0x000fe20008011408 */
[----:B------:R-:W-:Y:S01]  /*1370*/  SHF.R.S32.HI R3, RZ, 0x7, R3 ;  /* 0x00000007ff037819 */ /* 0x000fe20000011403 */
[----:B------:R-:W-:-:S03]  /*1380*/  UIADD3 UR4, UR50, UR9, URZ ;  /* 0x0000000932047290 */ /* 0x000fc6000fffe03f */
[----:B------:R-:W-:Y:S01]  /*1390*/  ULDC UR9, c[0x0][0x9dc] ;  /* 0x0002770000097ab9 */ /* 0x000fe20000000800 */
[----:B------:R-:W-:Y:S01]  /*13a0*/  VIMNMX R88, R3, UR8, PT ;  /* 0x0000000803587c48 */ /* 0x000fe2000bfe0100 */
[----:B------:R-:W-:Y:S01]  /*13b0*/  UIADD3 UR9, UR4, -UR9, URZ ;  /* 0x8000000904097290 */ /* 0x000fe2000fffe03f */
[----:B------:R-:W-:Y:S11]  /*13c0*/  @!P1 BRA `(.L_x_787) ;  /* 0x0000000000449947 */ /* 0x000ff60003800000 */
[----:B------:R-:W-:-:S06]  /*13d0*/  UISETP.GT.AND UP0, UPT, UR4, -0x1, UPT ;  /* 0xffffffff0400788c */ /* 0x000fcc000bf04270 */
[----:B------:R-:W-:-:S13]  /*13e0*/  PLOP3.LUT P0, PT, PT, PT, UP0, 0x80, 0x0 ;  /* 0x000000000000781c */ /* 0x000fda0003f0f008 */
[----:B------:R-:W-:Y:S05]  /*13f0*/  @P0 BRA `(.L_x_788) ;  /* 0x00000000001c0947 */ /* 0x000fea0003800000 */
[----:B------:R-:W-:Y:S02]  /*1400*/  UISETP.NE.AND UP0, UPT, UR5, 0x1, UPT ;  /* 0x000000010500788c */ /* 0x000fe4000bf05270 */
[----:B------:R-:W-:-:S09]  /*1410*/  ULOP3.LUT UR4, URZ, UR4, URZ, 0x33, !UPT ;  /* 0x000000043f047292 */ /* 0x000fd2000f8e333f */
[----:B------:R-:W-:Y:S02]  /*1420*/  @UP0 ULDC.64 UR10, c[0x0][0x9e8] ;  /* 0x00027a00000a0ab9 */ /* 0x000fe40000000a00 */
[----:B------:R-:W-:-:S04]  /*1430*/  UIMAD.WIDE.U32 UR6, UR4, UR10, URZ ;  /* 0x0000000a040672a5 */ /* 0x000fc8000f8e003f */
[----:B------:R-:W-:-:S04]  /*1440*/  @UP0 USHF.R.U32.HI UR4, URZ, UR11, UR7 ;  /* 0x0000000b3f040299 */ /* 0x000fc80008011607 */
[----:B------:R-:W-:Y:S01]  /*1450*/  ULOP3.LUT UR4, URZ, UR4, URZ, 0x33, !UPT ;  /* 0x000000043f047292 */ /* 0x000fe2000f8e333f */
[----:B------:R-:W-:Y:S11]  /*1460*/  BRA `(.L_x_789) ;  /* 0x0000000000107947 */ /* 0x000ff60003800000 */
.L_x_788:
[----:B------:R-:W-:-:S11]  /*1470*/  UISETP.NE.AND UP0, UPT, UR5, 0x1, UPT ;  /* 0x000000010500788c */ /* 0x000fd6000bf05270 */
[----:B------:R-:W-:Y:S02]  /*1480*/  @UP0 ULDC.64 UR10, c[0x0][0x9e8] ;  /* 0x00027a00000a0ab9 */ /* 0x000fe40000000a00 */
[----:B------:R-:W-:-:S04]  /*1490*/  UIMAD.WIDE.U32 UR6, UR4, UR10, URZ ;  /* 0x0000000a040672a5 */ /* 0x000fc8000f8e003f */
[----:B------:R-:W-:-:S12]  /*14a0*/  @UP0 USHF.R.U32.HI UR4, URZ, UR11, UR7 ;  /* 0x0000000b3f040299 */ /* 0x000fd80008011607 */
.L_x_789:
[----:B------:R-:W-:-:S04]  /*14b0*/  UIMAD UR4, UR4, UR5, URZ ;  /* 0x00000005040472a4 */ /* 0x000fc8000f8e023f */
[----:B------:R-:W-:-:S04]  /*14c0*/  UISETP.LT.AND UP0, UPT, UR9, UR4, UPT ;  /* 0x000000040900728c */ /* 0x000fc8000bf01270 */
[----:B------:R-:W-:-:S12]  /*14d0*/  USEL UR9, UR9, UR4, !UP0 ;  /* 0x0000000409097287 */ /* 0x000fd8000c000000 */
.L_x_787:
[----:B------:R-:W-:Y:S01]  /*14e0*/  USHF.R.S32.HI UR4, URZ, 0x1f, UR9 ;  /* 0x0000001f3f047899 */ /* 0x000fe20008011409 */
[----:B------:R-:W-:Y:S01]  /*14f0*/  PLOP3.LUT P0, PT, PT, PT, PT, 0x80, 0x0 ;  /* 0x000000000000781c */ /* 0x000fe20003f0f070 */
[----:B------:R-:W-:Y:S01]  /*1500*/  IMAD.MOV.U32 R0, RZ, RZ, RZ ;  /* 0x000000ffff007224 */ /* 0x000fe200078e00ff */
[----:B------:R-:W-:Y:S01]  /*1510*/  CS2R R26, SRZ ;  /* 0x00000000001a7805 */ /* 0x000fe2000001ff00 */
[----:B------:R-:W-:Y:S01]  /*1520*/  ULEA.HI UR4, UR4, UR9, URZ, 0x7 ;  /* 0x0000000904047291 */ /* 0x000fe2000f8f383f */
[----:B------:R-:W-:Y:S01]  /*1530*/  IMAD.MOV.U32 R30, RZ, RZ, RZ ;  /* 0x000000ffff1e7224 */ /* 0x000fe200078e00ff */
[----:B------:R-:W-:Y:S01]  /*1540*/  CS2R R24, SRZ ;  /* 0x0000000000187805 */ /* 0x000fe2000001ff00 */
[----:B------:R-:W-:Y:S01]  /*1550*/  IMAD.MOV.U32 R118, RZ, RZ, RZ ;  /* 0x000000ffff767224 */ /* 0x000fe200078e00ff */
[----:B------:R-:W-:Y:S01]  /*1560*/  USHF.R.S32.HI UR4, URZ, 0x7, UR4 ;  /* 0x000000073f047899 */ /* 0x000fe20008011404 */
[----:B------:R-:W-:Y:S01]  /*1570*/  IMAD.MOV.U32 R21, RZ, RZ, RZ ;  /* 0x000000ffff157224 */ /* 0x000fe200078e00ff */
[----:B------:R-:W-:Y:S01]  /*1580*/  CS2R R14, SRZ ;  /* 0x00000000000e7805 */ /* 0x000fe2000001ff00 */
[----:B------:R-:W-:Y:S01]  /*1590*/  IMAD.MOV.U32 R114, RZ, RZ, RZ ;  /* 0x000000ffff727224 */ /* 0x000fe200078e00ff */
[----:B------:R-:W-:Y:S01]  /*15a0*/  UISETP.LT.AND UP0, UPT, URZ, UR4, UPT ;  /* 0x000000043f00728c */ /* 0x000fe2000bf01270 */
[----:B------:R-:W-:Y:S01]  /*15b0*/  IMAD.MOV.U32 R29, RZ, RZ, RZ ;  /* 0x000000ffff1d7224 */ /* 0x000fe200078e00ff */
[----:B------:R-:W-:Y:S01]  /*15c0*/  CS2R R34, SRZ ;  /* 0x0000000000227805 */ /* 0x000fe2000001ff00 */
[----:B------:R-:W-:Y:S01]  /*15d0*/  IMAD.MOV.U32 R110, RZ, RZ, RZ ;  /* 0x000000ffff6e7224 */ /* 0x000fe200078e00ff */
[----:B------:R-:W-:Y:S01]  /*15e0*/  USEL UR43, URZ, UR4, !UP0 ;  /* 0x000000043f2b7287 */ /* 0x000fe2000c000000 */
[----:B------:R-:W-:Y:S01]  /*15f0*/  CS2R R12, SRZ ;  /* 0x00000000000c7805 */ /* 0x000fe2000001ff00 */
[----:B------:R-:W-:Y:S01]  /*1600*/  IMAD.MOV.U32 R106, RZ, RZ, RZ ;  /* 0x000000ffff6a7224 */ /* 0x000fe200078e00ff */
[----:B------:R-:W-:Y:S01]  /*1610*/  CS2R R102, SRZ ;  /* 0x0000000000667805 */ /* 0x000fe2000001ff00 */
[----:B------:R-:W-:Y:S01]  /*1620*/  IMAD.MOV.U32 R41, RZ, RZ, RZ ;  /* 0x000000ffff297224 */ /* 0x000fe200078e00ff */
[----:B------:R-:W-:-:S02]  /*1630*/  CS2R R100, SRZ ;  /* 0x0000000000647805 */ /* 0x000fc4000001ff00 */
[----:B------:R-:W-:Y:S02]  /*1640*/  ISETP.GT.AND P1, PT, R88, UR43, PT ;  /* 0x0000002b58007c0c */ /* 0x000fe4000bf24270 */
[----:B------:R-:W-:Y:S02]  /*1650*/  CS2R R98, SRZ ;  /* 0x0000000000627805 */ /* 0x000fe4000001ff00 */
[----:B------:R-:W-:Y:S02]  /*1660*/  CS2R R96, SRZ ;  /* 0x0000000000607805 */ /* 0x000fe4000001ff00 */
[----:B------:R-:W-:Y:S02]  /*1670*/  CS2R R94, SRZ ;  /* 0x00000000005e7805 */ /* 0x000fe4000001ff00 */
[----:B------:R-:W-:Y:S02]  /*1680*/  CS2R R92, SRZ ;  /* 0x00000000005c7805 */ /* 0x000fe4000001ff00 */
[----:B------:R-:W-:Y:S01]  /*1690*/  CS2R R90, SRZ ;  /* 0x00000000005a7805 */ /* 0x000fe2000001ff00 */
[----:B------:R-:W-:-:S02]  /*16a0*/  IMAD.MOV.U32 R89, RZ, RZ, RZ ;  /* 0x000000ffff597224 */ /* 0x000fc400078e00ff */
[----:B------:R-:W-:Y:S05]  /*16b0*/  @!P1 BRA `(.L_x_790) ;  /* 0x000000d400a49947 */ /* 0x000fea0003800000 */
[----:B------:R-:W0:Y:S01]  /*16c0*/  SHFL.IDX PT, R0, R154, RZ, 0x1f ;  /* 0x00001fff9a007589 */ /* 0x000e2200000e0000 */
[----:B------:R-:W1:Y:S01]  /*16d0*/  S2UR UR6, SR_CgaCtaId ;  /* 0x00000000000679c3 */ /* 0x000e620000008800 */
[----:B------:R-:W-:Y:S01]  /*16e0*/  UMOV UR45, 0x400 ;  /* 0x00000400002d7882 */ /* 0x000fe20000000000 */
[----:B0-----:R-:W-:Y:S01]  /*16f0*/  R2UR UR44, R0 ;  /* 0x00000000002c72ca */ /* 0x001fe200000e0000 */
[----:B-1----:R-:W-:-:S12]  /*1700*/  ULEA UR45, UR6, UR45, 0x18 ;  /* 0x0000002d062d7291 */ /* 0x002fd8000f8ec03f */
[----:B------:R-:W-:Y:S02]  /*1710*/  UIMAD.WIDE UR4, UR44, 0x55555556, URZ ;  /* 0x555555562c0478a5 */ /* 0x000fe4000f8e023f */
[----:B------:R-:W-:Y:S02]  /*1720*/  UIADD3 UR4, UR45, 0x8400, URZ ;  /* 0x000084002d047890 */ /* 0x000fe4000fffe03f */
[----:B------:R-:W-:Y:S02]  /*1730*/  ULEA.HI UR5, UR5, UR5, URZ, 0x1 ;  /* 0x0000000505057291 */ /* 0x000fe4000f8f083f */
[----:B------:R-:W-:Y:S02]  /*1740*/  ULOP3.LUT UP0, URZ, UR4, 0x3ff, URZ, 0xc0, !UPT ;  /* 0x000003ff043f7892 */ /* 0x000fe4000f80c03f */
[----:B------:R-:W-:-:S04]  /*1750*/  UIMAD UR5, UR5, -0x3, UR44 ;  /* 0xfffffffd050578a4 */ /* 0x000fc8000f8e022c */
[----:B------:R-:W-:Y:S01]  /*1760*/  PLOP3.LUT P0, PT, PT, PT, UP0, 0x80, 0x0 ;  /* 0x000000000000781c */ /* 0x000fe20003f0f008 */
[----:B------:R-:W-:-:S04]  /*1770*/  ULEA UR5, UR5, UR4, 0xd ;  /* 0x0000000405057291 */ /* 0x000fc8000f8e683f */
[----:B------:R-:W-:-:S04]  /*1780*/  USHF.R.U32.HI UR5, URZ, 0x4, UR5 ;  /* 0x000000043f057899 */ /* 0x000fc80008011605 */
[----:B------:R-:W-:-:S04]  /*1790*/  ULOP3.LUT UR51, UR5, 0x3fff, URZ, 0xc0, !UPT ;  /* 0x00003fff05337892 */ /* 0x000fc8000f8ec03f */
[----:B------:R-:W-:Y:S08]  /*17a0*/  @!P0 BRA `(.L_x_791) ;  /* 0x0000000000408947 */ /* 0x000ff00003800000 */
[----:B------:R-:W-:Y:S01]  /*17b0*/  MOV R0, 0x0 ;  /* 0x0000000000007802 */ /* 0x000fe20000000f00 */
[----:B------:R-:W-:Y:S01]  /*17c0*/  ULDC.64 UR4, c[0x4][0xa8] ;  /* 0x01002a0000047ab9 */ /* 0x000fe20000000a00 */
[----:B------:R-:W-:Y:S01]  /*17d0*/  ULDC.64 UR6, c[0x4][0x28] ;  /* 0x01000a0000067ab9 */ /* 0x000fe20000000a00 */
[----:B------:R-:W-:Y:S01]  /*17e0*/  IMAD.U32 R4, RZ, RZ, UR4 ;  /* 0x00000004ff047e24 */ /* 0x000fe2000f8e00ff */
[----:B------:R0:W1:Y:S01]  /*17f0*/  LDC.64 R2, c[0x4][R0] ;  /* 0x0100000000027b82 */ /* 0x0000620000000a00 */
[----:B------:R-:W-:Y:S01]  /*1800*/  IMAD.U32 R5, RZ, RZ, UR5 ;  /* 0x00000005ff057e24 */ /* 0x000fe2000f8e00ff */
        /* <DEDUP_REMOVED lines=9> */
[----:B-1----:R-:W-:Y:S05]  /*18a0*/  CALL.ABS.NOINC R2 ;  /* 0x0000000002007343 */ /* 0x002fea0003c00000 */
.L_x_791:
        /* <DEDUP_REMOVED lines=9> */
.L_x_964:
[----:B------:R-:W-:Y:S05]  /*1940*/  @!P0 BRA `(.L_x_793) ;  /* 0x0000000000048947 */ /* 0x000fea0003800000 */
[----:B------:R-:W-:Y:S01]  /*1950*/  BPT.TRAP 0x1 ;  /* 0x000000040000795c */ /* 0x000fe20000300000 */
.L_x_793:
[----:B------:R-:W-:Y:S02]  /*1960*/  IMAD.U32 R15, RZ, RZ, UR37 ;  /* 0x00000025ff0f7e24 */ /* 0x000fe4000f8e00ff */
[----:B0-----:R-:W-:-:S03]  /*1970*/  IMAD.U32 R0, RZ, RZ, UR36 ;  /* 0x00000024ff007e24 */ /* 0x001fc6000f8e00ff */
[----:B------:R-:W-:Y:S02]  /*1980*/  LEA R15, R15, UR45, 0x3 ;  /* 0x0000002d0f0f7c11 */ /* 0x000fe4000f8e18ff */
[----:B------:R-:W-:-:S04]  /*1990*/  SHF.L.U32 R0, R0, 0x1f, RZ ;  /* 0x0000001f00007819 */ /* 0x000fc800000006ff */
[----:B------:R0:W1:Y:S01]  /*19a0*/  SYNCS.PHASECHK.TRANS64.TRYWAIT P2, [R15+URZ+0x16830], R0 ;  /* 0x016830000f0075a7 */ /* 0x000062000804017f */
[----:B------:R-:W-:Y:S05]  /*19b0*/  @!P0 BRA `(.L_x_794) ;  /* 0x0000000000048947 */ /* 0x000fea0003800000 */
[----:B------:R-:W-:Y:S01]  /*19c0*/  BPT.TRAP 0x1 ;  /* 0x000000040000795c */ /* 0x000fe20000300000 */
.L_x_794:
[----:B------:R-:W2:Y:S02]  /*19d0*/  S2R R2, SR_TID.X ;  /* 0x0000000000027919 */ /* 0x000ea40000002100 */
[----:B--2---:R-:W-:Y:S01]  /*19e0*/  LOP3.LUT P1, RZ, R2, 0x7f, RZ, 0xc0, !PT ;  /* 0x0000007f02ff7812 */ /* 0x004fe2000782c0ff */
[----:B-1----:R-:W-:-:S12]  /*19f0*/  @P2 BRA `(.L_x_795) ;  /* 0x0000000000082947 */ /* 0x002fd80003800000 */
[----:B------:R-:W1:Y:S02]  /*1a00*/  SYNCS.PHASECHK.TRANS64.TRYWAIT P2, [R15+URZ+0x16830], R0 ;  /* 0x016830000f0075a7 */ /* 0x000e64000804017f */
[----:B-1----:R-:W-:Y:S05]  /*1a10*/  @!P2 BRA `(.L_x_796) ;  /* 0x00000128003ca947 */ /* 0x002fea0003800000 */
.L_x_795:
[----:B------:R-:W-:Y:S05]  /*1a20*/  WARPSYNC.ALL ;  /* 0x0000000000007948 */ /* 0x000fea0003800000 */
[----:B------:R-:W-:Y:S01]  /*1a30*/  UIADD3 UR4, UR45, 0xe400, URZ ;  /* 0x0000e4002d047890 */ /* 0x000fe2000fffe03f */
[----:B------:R-:W-:Y:S01]  /*1a40*/  WARPGROUP.ARRIVE ;  /* 0x00000000000079c5 */ /* 0x000fe20000000000 */
[----:B------:R-:W-:Y:S01]  /*1a50*/  ULOP3.LUT UR16, UR51, 0x10000, URZ, 0xfc, !UPT ;  /* 0x0001000033107892 */ /* 0x000fe2000f8efc3f */
[----:B01----:R-:W-:Y:S01]  /*1a60*/  @!P1 VIADD R15, R15, 0x16840 ;  /* 0x000168400f0f9836 */ /* 0x003fe20000000000 */
[----:B------:R-:W-:Y:S01]  /*1a70*/  USHF.R.U32.HI UR4, URZ, 0x4, UR4 ;  /* 0x000000043f047899 */ /* 0x000fe20008011604 */
[----:B------:R-:W-:Y:S01]  /*1a80*/  UMOV UR17, 0x40000040 ;  /* 0x4000004000117882 */ /* 0x000fe20000000000 */
[----:B------:R-:W-:-:S02]  /*1a90*/  UMOV UR19, 0x40000040 ;  /* 0x4000004000137882 */ /* 0x000fc40000000000 */
[----:B------:R-:W-:Y:S01]  /*1aa0*/  ULOP3.LUT UR4, UR4, 0x3fff, URZ, 0xc0, !UPT ;  /* 0x00003fff04047892 */ /* 0x000fe2000f8ec03f */
[----:B------:R-:W-:Y:S01]  /*1ab0*/  @!P1 PRMT R15, RZ, 0x654, R15 ;  /* 0x00000654ff0f9816 */ /* 0x000fe2000000000f */
[----:B------:R-:W-:Y:S01]  /*1ac0*/  UMOV UR5, 0x40000040 ;  /* 0x4000004000057882 */ /* 0x000fe20000000000 */
[----:B------:R-:W-:Y:S01]  /*1ad0*/  UMOV UR7, 0x40000040 ;  /* 0x4000004000077882 */ /* 0x000fe20000000000 */
[----:B------:R-:W-:Y:S02]  /*1ae0*/  ULOP3.LUT UR20, UR4, 0x10000, URZ, 0xfc, !UPT ;  /* 0x0001000004147892 */ /* 0x000fe4000f8efc3f */
[----:B------:R-:W-:Y:S02]  /*1af0*/  UIADD3 UR4, UR16, 0x2, URZ ;  /* 0x0000000210047890 */ /* 0x000fe4000fffe03f */
[----:B------:R-:W-:Y:S02]  /*1b00*/  ULEA UR18, UR37, UR20, 0xa ;  /* 0x0000001425127291 */ /* 0x000fe4000f8e503f */
[----:B------:R-:W-:-:S02]  /*1b10*/  UIADD3 UR8, UR16, 0x4, URZ ;  /* 0x0000000410087890 */ /* 0x000fc4000fffe03f */
[----:B------:R-:W-:Y:S02]  /*1b20*/  UIADD3 UR6, UR18, 0x2, URZ ;  /* 0x0000000212067890 */ /* 0x000fe4000fffe03f */
[----:B------:R-:W-:Y:S01]  /*1b30*/  UIADD3 UR10, UR18, 0x4, URZ ;  /* 0x00000004120a7890 */ /* 0x000fe2000fffe03f */
[----:B------:R-:W-:Y:S02]  /*1b40*/  UMOV UR9, 0x40000040 ;  /* 0x4000004000097882 */ /* 0x000fe40000000000 */
[----:B------:R-:W-:Y:S01]  /*1b50*/  HGMMA.64x128x16.F32.BF16 R24, gdesc[UR16], RZ, !UPT, gsb0 ;  /* 0x01e00000101879f0 */ /* 0x000fe2000c0018ff */
[----:B------:R-:W-:Y:S01]  /*1b60*/  UMOV UR11, 0x40000040 ;  /* 0x40000040000b7882 */ /* 0x000fe20000000000 */
[----:B------:R-:W-:Y:S02]  /*1b70*/  UIADD3 UR12, UR16, 0x6, URZ ;  /* 0x00000006100c7890 */ /* 0x000fe4000fffe03f */
[----:B------:R-:W-:Y:S01]  /*1b80*/  UIADD3 UR14, UR18, 0x6, URZ ;  /* 0x00000006120e7890 */ /* 0x000fe2000fffe03f */
[----:B------:R-:W-:Y:S01]  /*1b90*/  UMOV UR13, 0x40000040 ;  /* 0x40000040000d7882 */ /* 0x000fe20000000000 */
[----:B------:R-:W-:Y:S01]  /*1ba0*/  UMOV UR15, 0x40000040 ;  /* 0x40000040000f7882 */ /* 0x000fe20000000000 */
[----:B------:R-:W-:-:S02]  /*1bb0*/  ULDC UR21, c[0x0][0x9dc] ;  /* 0x0002770000157ab9 */ /* 0x000fc40000000800 */
[----:B------:R-:W-:Y:S01]  /*1bc0*/  ULOP3.LUT UR21, URZ, UR21, URZ, 0x33, !UPT ;  /* 0x000000153f157292 */ /* 0x000fe2000f8e333f */
[----:B------:R-:W-:Y:S02]  /*1bd0*/  WARPGROUP.DEPBAR.LE gsb0, 0x0 ;  /* 0x00008000000079c5 */ /* 0x000fe40000010000 */
[----:B------:R-:W-:-:S06]  /*1be0*/  WARPGROUP.ARRIVE ;  /* 0x00000000000079c5 */ /* 0x000fcc0000000000 */
[----:B------:R-:W-:Y:S01]  /*1bf0*/  HGMMA.64x128x16.F32.BF16 R24, gdesc[UR4], R24, gsb0 ;  /* 0x01e00000041879f0 */ /* 0x000fe20008001818 */
[----:B------:R-:W-:Y:S02]  /*1c00*/  ULDC UR6, c[0x0][0x448] ;  /* 0x0001120000067ab9 */ /* 0x000fe40000000800 */
[----:B------:R-:W-:-:S06]  /*1c10*/  UISETP.NE.AND UP0, UPT, UR6, 0x1, UPT ;  /* 0x000000010600788c */ /* 0x000fcc000bf05270 */
[----:B------:R-:W-:Y:S02]  /*1c20*/  PLOP3.LUT P2, PT, PT, PT, UP0, 0x80, 0x0 ;  /* 0x000000000000781c */ /* 0x000fe40003f4f008 */
[----:B------:R-:W-:-:S03]  /*1c30*/  PLOP3.LUT P3, PT, PT, PT, UP0, 0x80, 0x0 ;  /* 0x000000000000781c */ /* 0x000fc60003f6f008 */
[----:B------:R-:W-:Y:S01]  /*1c40*/  @UP0 ULDC UR6, c[0x0][0x44c] ;  /* 0x0001130000060ab9 */ /* 0x000fe20000000800 */
[----:B------:R-:W-:Y:S02]  /*1c50*/  WARPGROUP.DEPBAR.LE gsb0, 0x0 ;  /* 0x00008000000079c5 */ /* 0x000fe40000010000 */
[----:B------:R-:W-:-:S06]  /*1c60*/  WARPGROUP.ARRIVE ;  /* 0x00000000000079c5 */ /* 0x000fcc0000000000 */
[----:B------:R-:W-:Y:S01]  /*1c70*/  HGMMA.64x128x16.F32.BF16 R24, gdesc[UR8], R24, gsb0 ;  /* 0x01e00000081879f0 */ /* 0x000fe20008001818 */
[----:B------:R-:W-:Y:S02]  /*1c80*/  ULDC UR10, c[0x0][0x9d8] ;  /* 0x00027600000a7ab9 */ /* 0x000fe40000000800 */
[----:B------:R-:W-:Y:S02]  /*1c90*/  WARPGROUP.DEPBAR.LE gsb0, 0x0 ;  /* 0x00008000000079c5 */ /* 0x000fe40000010000 */
[----:B------:R-:W-:-:S07]  /*1ca0*/  WARPGROUP.ARRIVE ;  /* 0x00000000000079c5 */ /* 0x000fce0000000000 */
[----:B------:R-:W-:Y:S03]  /*1cb0*/  HGMMA.64x128x16.F32.BF16 R24, gdesc[UR12], R24, gsb0 ;  /* 0x01e000000c1879f0 */ /* 0x000fe60008001818 */
[----:B------:R-:W-:Y:S02]  /*1cc0*/  WARPGROUP.DEPBAR.LE gsb0, 0x0 ;  /* 0x00008000000079c5 */ /* 0x000fe40000010000 */
[----:B------:R-:W-:Y:S01]  /*1cd0*/  FMUL.FTZ R2, R24, UR10 ;  /* 0x0000000a18027c20 */ /* 0x000fe20008410000 */
[----:B------:R-:W-:Y:S01]  /*1ce0*/  FMUL.FTZ R90, R28, UR10 ;  /* 0x0000000a1c5a7c20 */ /* 0x000fe20008410000 */
[----:B------:R-:W-:Y:S01]  /*1cf0*/  FMUL.FTZ R20, R47, UR10 ;  /* 0x0000000a2f147c20 */ /* 0x000fe20008410000 */
[----:B------:R-:W-:Y:S01]  /*1d00*/  FMUL.FTZ R28, R55, UR10 ;  /* 0x0000000a371c7c20 */ /* 0x000fe20008410000 */
[----:B------:R-:W-:Y:S02]  /*1d10*/  VIADD R24, R17, UR39 ;  /* 0x0000002711187c36 */ /* 0x000fe40008000000 */
[----:B------:R-:W-:Y:S01]  /*1d20*/  FMUL.FTZ R55, R56, UR10 ;  /* 0x0000000a38377c20 */ /* 0x000fe20008410000 */
[----:B------:R-:W0:Y:S01]  /*1d30*/  LDC R47, c[0x0][0x2f0] ;  /* 0x0000bc00ff2f7b82 */ /* 0x000e220000000800 */
[----:B------:R-:W-:Y:S01]  /*1d40*/  FMUL.FTZ R56, R57, UR10 ;  /* 0x0000000a39387c20 */ /* 0x000fe20008410000 */
[----:B------:R-:W-:Y:S01]  /*1d50*/  FMUL.FTZ R0, R26, UR10 ;  /* 0x0000000a1a007c20 */ /* 0x000fe20008410000 */
[----:B------:R-:W-:Y:S01]  /*1d60*/  FMUL.FTZ R21, R46, UR10 ;  /* 0x0000000a2e157c20 */ /* 0x000fe20008410000 */
[----:B------:R-:W-:Y:S01]  /*1d70*/  FMUL.FTZ R57, R60, UR10 ;  /* 0x0000000a3c397c20 */ /* 0x000fe20008410000 */
[----:B------:R-:W-:Y:S01]  /*1d80*/  FMUL.FTZ R46, R49, UR10 ;  /* 0x0000000a312e7c20 */ /* 0x000fe20008410000 */
[----:B------:R-:W-:Y:S01]  /*1d90*/  FMUL.FTZ R26, R50, UR10 ;  /* 0x0000000a321a7c20 */ /* 0x000fe20008410000 */
[----:B------:R-:W-:-:S04]  /*1da0*/  @P2 IMAD.HI.U32 R60, R24, UR6, RZ ;  /* 0x00000006183c2c27 */ /* 0x000fc8000f8e00ff */
[----:B------:R-:W-:Y:S01]  /*1db0*/  FMUL.FTZ R4, R31, UR10 ;  /* 0x0000000a1f047c20 */ /* 0x000fe20008410000 */
[----:B------:R-:W-:Y:S01]  /*1dc0*/  FMUL.FTZ R49, R52, UR10 ;  /* 0x0000000a34317c20 */ /* 0x000fe20008410000 */
[----:B------:R-:W1:Y:S01]  /*1dd0*/  LDC R50, c[0x0][0x288] ;  /* 0x0000a200ff327b82 */ /* 0x000e620000000800 */
[----:B------:R-:W-:Y:S01]  /*1de0*/  FMUL.FTZ R31, R33, UR10 ;  /* 0x0000000a211f7c20 */ /* 0x000fe20008410000 */
[----:B------:R-:W-:Y:S01]  /*1df0*/  FMUL.FTZ R52, R53, UR10 ;  /* 0x0000000a35347c20 */ /* 0x000fe20008410000 */
[----:B------:R-:W-:Y:S01]  /*1e00*/  FMUL.FTZ R33, R58, UR10 ;  /* 0x0000000a3a217c20 */ /* 0x000fe20008410000 */
[----:B------:R-:W-:Y:S01]  /*1e10*/  FMUL.FTZ R53, R75, UR10 ;  /* 0x0000000a4b357c20 */ /* 0x000fe20008410000 */
[----:B------:R-:W-:Y:S01]  /*1e20*/  @UP0 ULDC UR6, c[0x0][0x450] ;  /* 0x0001140000060ab9 */ /* 0x000fe20000000800 */
[----:B------:R-:W-:Y:S01]  /*1e30*/  FMUL.FTZ R58, R61, UR10 ;  /* 0x0000000a3d3a7c20 */ /* 0x000fe20008410000 */
[----:B------:R-:W-:Y:S01]  /*1e40*/  IMAD.MOV.U32 R75, RZ, RZ, R24 ;  /* 0x000000ffff4b7224 */ /* 0x000fe200078e0018 */
[----:B------:R-:W-:Y:S01]  /*1e50*/  @P3 SHF.R.U32.HI R75, RZ, UR6, R60 ;  /* 0x00000006ff4b3c19 */ /* 0x000fe2000801163c */
[----:B------:R-:W-:-:S02]  /*1e60*/  IMAD.MOV.U32 R61, RZ, RZ, -0x80 ;  /* 0xffffff80ff3d7424 */ /* 0x000fc400078e00ff */
[----:B------:R-:W-:Y:S01]  /*1e70*/  FMUL.FTZ R7, R34, UR10 ;  /* 0x0000000a22077c20 */ /* 0x000fe20008410000 */
[----:B------:R-:W-:Y:S01]  /*1e80*/  FMUL.FTZ R34, R37, UR10 ;  /* 0x0000000a25227c20 */ /* 0x000fe20008410000 */
[----:B------:R-:W-:Y:S01]  /*1e90*/  FMUL.FTZ R14, R82, UR10 ;  /* 0x0000000a520e7c20 */ /* 0x000fe20008410000 */
[----:B------:R-:W-:Y:S01]  /*1ea0*/  FMUL.FTZ R37, R62, UR10 ;  /* 0x0000000a3e257c20 */ /* 0x000fe20008410000 */
[----:B------:R-:W-:Y:S02]  /*1eb0*/  IMAD R82, R88, R61, 0x80 ;  /* 0x0000008058527424 */ /* 0x000fe400078e023d */
[----:B------:R-:W-:Y:S01]  /*1ec0*/  FMUL.FTZ R5, R30, UR10 ;  /* 0x0000000a1e057c20 */ /* 0x000fe20008410000 */
[----:B------:R-:W2:Y:S01]  /*1ed0*/  SHFL.IDX PT, R62, R75, RZ, 0x1c1f ;  /* 0x001c1fff4b3e7589 */ /* 0x000ea200000e0000 */
[----:B------:R-:W-:Y:S01]  /*1ee0*/  FMUL.FTZ R30, R32, UR10 ;  /* 0x0000000a201e7c20 */ /* 0x000fe20008410000 */
[----:B------:R-:W-:Y:S01]  /*1ef0*/  ULDC.64 UR6, c[0x0][0x9e0] ;  /* 0x0002780000067ab9 */ /* 0x000fe20000000a00 */
[----:B------:R-:W-:Y:S01]  /*1f00*/  FMUL.FTZ R32, R36, UR10 ;  /* 0x0000000a24207c20 */ /* 0x000fe20008410000 */
[----:B------:R-:W-:Y:S01]  /*1f10*/  FMUL.FTZ R36, R40, UR10 ;  /* 0x0000000a28247c20 */ /* 0x000fe20008410000 */
[----:B------:R-:W-:Y:S01]  /*1f20*/  FMUL.FTZ R12, R42, UR10 ;  /* 0x0000000a2a0c7c20 */ /* 0x000fe20008410000 */
[----:B------:R-:W-:Y:S01]  /*1f30*/  VIADD R61, R82, 0x1 ;  /* 0x00000001523d7836 */ /* 0x000fe20000000000 */
[----:B------:R-:W-:Y:S01]  /*1f40*/  UISETP.GE.AND UP1, UPT, UR7, 0x1, UPT ;  /* 0x000000010700788c */ /* 0x000fe2000bf26270 */
[----:B------:R-:W-:Y:S01]  /*1f50*/  FMUL.FTZ R89, R25, UR10 ;  /* 0x0000000a19597c20 */ /* 0x000fe20008410000 */
        /* <DEDUP_REMOVED lines=13> */
[----:B------:R3:W-:Y:S01]  /*2030*/  @!P1 SYNCS.ARRIVE.TRANS64.RED.A1T0 RZ, [R15+URZ], RZ ;  /* 0x000000ff0fff99a7 */ /* 0x0007e2000810043f */
        /* <DEDUP_REMOVED lines=21> */
[----:B---3--:R-:W-:Y:S01]  /*2190*/  FMUL.FTZ R15, R87, UR10 ;  /* 0x0000000a570f7c20 */ /* 0x008fe20008410000 */
[----:B------:R-:W-:Y:S01]  /*21a0*/  IMAD R60, R16, -0x2, R61 ;  /* 0xfffffffe103c7824 */ /* 0x000fe200078e023d */
[----:B------:R-:W-:Y:S01]  /*21b0*/  PLOP3.LUT P2, PT, PT, PT, UP1, 0x40, 0x0 ;  /* 0x000000000000781c */ /* 0x000fe20003f4e818 */
[----:B------:R-:W3:Y:S01]  /*21c0*/  MUFU.TANH R2, R2 ;  /* 0x0000000200027308 */ /* 0x000ee20000002400 */
[----:B0-----:R-:W-:-:S02]  /*21d0*/  IMAD R61, R47, UR41, R82 ;  /* 0x000000292f3d7c24 */ /* 0x001fc4000f8e0252 */
[----:B------:R-:W-:Y:S01]  /*21e0*/  FMUL.FTZ R77, R77, UR10 ;  /* 0x0000000a4d4d7c20 */ /* 0x000fe20008410000 */
[----:B------:R-:W-:Y:S01]  /*21f0*/  IMAD R63, R47, UR41, R60 ;  /* 0x000000292f3f7c24 */ /* 0x000fe2000f8e023c */
[----:B------:R-:W-:Y:S01]  /*2200*/  LEA R78, R88, 0xffffff80, 0x7 ;  /* 0xffffff80584e7811 */ /* 0x000fe200078e38ff */
[----:B------:R-:W-:Y:S02]  /*2210*/  IMAD R79, R16, -0x2, R61 ;  /* 0xfffffffe104f7824 */ /* 0x000fe400078e023d */
[----:B-1----:R-:W-:Y:S01]  /*2220*/  IMAD.IADD R63, R63, 0x1, -R50 ;  /* 0x000000013f3f7824 */ /* 0x002fe200078e0a32 */
[----:B------:R-:W0:Y:S03]  /*2230*/  MUFU.TANH R89, R89 ;  /* 0x0000005900597308 */ /* 0x000e260000002400 */
[C---:B------:R-:W-:Y:S02]  /*2240*/  VIADD R86, R63.reuse, UR6 ;  /* 0x000000063f567c36 */ /* 0x040fe40008000000 */
[----:B------:R-:W-:-:S03]  /*2250*/  VIADD R83, R63, UR21 ;  /* 0x000000153f537c36 */ /* 0x000fc60008000000 */
[----:B------:R-:W1:Y:S01]  /*2260*/  MUFU.TANH R0, R0 ;  /* 0x0000000000007308 */ /* 0x000e620000002400 */
[----:B--2---:R-:W-:-:S07]  /*2270*/  VIADDMNMX R74, R62, R86, R79, PT ;  /* 0x000000563e4a7246 */ /* 0x004fce000380014f */
[----:B------:R-:W2:Y:S08]  /*2280*/  MUFU.TANH R3, R3 ;  /* 0x0000000300037308 */ /* 0x000eb00000002400 */
[----:B------:R-:W4:Y:S08]  /*2290*/  MUFU.TANH R90, R90 ;  /* 0x0000005a005a7308 */ /* 0x000f300000002400 */
[----:B------:R-:W0:Y:S08]  /*22a0*/  MUFU.TANH R29, R29 ;  /* 0x0000001d001d7308 */ /* 0x000e300000002400 */
        /* <DEDUP_REMOVED lines=57> */
[----:B------:R5:W0:Y:S02]  /*2640*/  MUFU.TANH R94, R77 ;  /* 0x0000004d005e7308 */ /* 0x000a240000002400 */
[----:B-----5:R-:W-:Y:S01]  /*2650*/  IMAD.IADD R77, R83, 0x1, R62 ;  /* 0x00000001534d7824 */ /* 0x020fe200078e023e */
[----:B-1234-:R-:W-:Y:S06]  /*2660*/  @P2 BRA `(.L_x_797) ;  /* 0x00000000005c2947 */ /* 0x01efec0003800000 */
[----:B------:R-:W-:Y:S01]  /*2670*/  IMAD R61, R47, UR41, R62 ;  /* 0x000000292f3d7c24 */ /* 0x000fe2000f8e023e */
[----:B------:R-:W-:Y:S03]  /*2680*/  BSSY B0, `(.L_x_798) ;  /* 0x0000011000007945 */ /* 0x000fe60003800000 */
[----:B------:R-:W-:-:S05]  /*2690*/  IMAD.IADD R61, R61, 0x1, -R50 ;  /* 0x000000013d3d7824 */ /* 0x000fca00078e0a32 */
[----:B------:R-:W-:-:S13]  /*26a0*/  ISETP.GT.AND P2, PT, R61, -0x1, PT ;  /* 0xffffffff3d00780c */ /* 0x000fda0003f44270 */
[----:B------:R-:W-:Y:S05]  /*26b0*/  @P2 BRA `(.L_x_799) ;  /* 0x0000000000202947 */ /* 0x000fea0003800000 */
[----:B------:R-:W-:Y:S01]  /*26c0*/  UISETP.NE.AND UP2, UPT, UR7, 0x1, UPT ;  /* 0x000000010700788c */ /* 0x000fe2000bf45270 */
[----:B------:R-:W-:-:S05]  /*26d0*/  LOP3.LUT R61, RZ, R61, RZ, 0x33, !PT ;  /* 0x0000003dff3d7212 */ /* 0x000fca00078e33ff */
[----:B------:R-:W-:-:S05]  /*26e0*/  PLOP3.LUT P2, PT, PT, PT, UP2, 0x80, 0x0 ;  /* 0x000000000000781c */ /* 0x000fca0003f4f028 */
[----:B------:R-:W-:-:S08]  /*26f0*/  @UP2 ULDC.64 UR10, c[0x0][0x9e8] ;  /* 0x00027a00000a2ab9 */ /* 0x000fd00000000a00 */
[----:B------:R-:W-:-:S05]  /*2700*/  @P2 IMAD.HI.U32 R60, R61, UR10, RZ ;  /* 0x0000000a3d3c2c27 */ /* 0x000fca000f8e00ff */
[----:B------:R-:W-:-:S04]  /*2710*/  @P2 SHF.R.U32.HI R61, RZ, UR11, R60 ;  /* 0x0000000bff3d2c19 */ /* 0x000fc8000801163c */
[----:B------:R-:W-:Y:S01]  /*2720*/  LOP3.LUT R61, RZ, R61, RZ, 0x33, !PT ;  /* 0x0000003dff3d7212 */ /* 0x000fe200078e33ff */
[----:B------:R-:W-:Y:S06]  /*2730*/  BRA `(.L_x_800) ;  /* 0x0000000000147947 */ /* 0x000fec0003800000 */
.L_x_799:
[----:B------:R-:W-:-:S06]  /*2740*/  UISETP.NE.AND UP2, UPT, UR7, 0x1, UPT ;  /* 0x000000010700788c */ /* 0x000fcc000bf45270 */
[----:B------:R-:W-:-:S05]  /*2750*/  PLOP3.LUT P2, PT, PT, PT, UP2, 0x80, 0x0 ;  /* 0x000000000000781c */ /* 0x000fca0003f4f028 */
[----:B------:R-:W-:-:S08]  /*2760*/  @UP2 ULDC.64 UR10, c[0x0][0x9e8] ;  /* 0x00027a00000a2ab9 */ /* 0x000fd00000000a00 */
[----:B------:R-:W-:-:S05]  /*2770*/  @P2 IMAD.HI.U32 R60, R61, UR10, RZ ;  /* 0x0000000a3d3c2c27 */ /* 0x000fca000f8e00ff */
[----:B------:R-:W-:-:S07]  /*2780*/  @P2 SHF.R.U32.HI R61, RZ, UR11, R60 ;  /* 0x0000000bff3d2c19 */ /* 0x000fce000801163c */
.L_x_800:
[----:B------:R-:W-:Y:S05]  /*2790*/  BSYNC B0 ;  /* 0x0000000000007941 */ /* 0x000fea0003800000 */
.L_x_798:
[----:B------:R-:W-:-:S04]  /*27a0*/  IMAD R61, R61, UR7, -R78 ;  /* 0x000000073d3d7c24 */ /* 0x000fc8000f8e0a4e */
[----:B------:R-:W-:-:S05]  /*27b0*/  IMAD R61, R16, -0x2, R61 ;  /* 0xfffffffe103d7824 */ /* 0x000fca00078e023d */
[----:B------:R-:W-:Y:S02]  /*27c0*/  VIMNMX R77, R77, R61, !PT ;  /* 0x0000003d4d4d7248 */ /* 0x000fe40007fe0100 */
[----:B------:R-:W-:-:S07]  /*27d0*/  VIADDMNMX R74, R61, UR7, R74, PT ;  /* 0x000000073d4a7c46 */ /* 0x000fce000b80014a */
.L_x_797:
[C---:B------:R-:W-:Y:S02]  /*27e0*/  ISETP.GE.AND P4, PT, R82.reuse, 0x9, PT ;  /* 0x000000095200780c */ /* 0x040fe40003f86270 */
[C---:B------:R-:W-:Y:S02]  /*27f0*/  ISETP.GE.AND P2, PT, R82.reuse, 0x2, PT ;  /* 0x000000025200780c */ /* 0x040fe40003f46270 */
[----:B------:R-:W-:Y:S02]  /*2800*/  ISETP.GE.AND P5, PT, R82, 0xa, PT ;  /* 0x0000000a5200780c */ /* 0x000fe40003fa6270 */
[----:B------:R-:W-:Y:S02]  /*2810*/  LOP3.LUT R22, R22, 0xfffffffd, RZ, 0xc0, !PT ;  /* 0xfffffffd16167812 */ /* 0x000fe400078ec0ff */
[----:B------:R-:W-:-:S04]  /*2820*/  ISETP.GT.AND P3, PT, R77, 0x1, !P2 ;  /* 0x000000014d00780c */ /* 0x000fc80005764270 */
[----:B------:R-:W-:Y:S02]  /*2830*/  ISETP.LT.OR P3, PT, R74, 0x2, P3 ;  /* 0x000000024a00780c */ /* 0x000fe40001f61670 */
[----:B------:R-:W-:Y:S02]  /*2840*/  @P4 LOP3.LUT R22, R22, 0x2, RZ, 0xfc, !PT ;  /* 0x0000000216164812 */ /* 0x000fe400078efcff */
[----:B0-----:R-:W-:Y:S02]  /*2850*/  FSEL R89, R89, -INF , !P3 ;  /* 0xff80000059597808 */ /* 0x001fe40005800000 */
[----:B------:R-:W-:Y:S02]  /*2860*/  LOP3.LUT R22, R22, 0xfffffffb, RZ, 0xc0, !PT ;  /* 0xfffffffb16167812 */ /* 0x000fe400078ec0ff */
[----:B------:R-:W-:Y:S02]  /*2870*/  ISETP.GT.AND P4, PT, R77, 0x8, !P4 ;  /* 0x000000084d00780c */ /* 0x000fe40006784270 */
[----:B------:R-:W-:-:S02]  /*2880*/  @P5 LOP3.LUT R22, R22, 0x4, RZ, 0xfc, !PT ;  /* 0x0000000416165812 */ /* 0x000fc400078efcff */
[----:B------:R-:W-:Y:S02]  /*2890*/  ISETP.GT.AND P3, PT, R77, 0x9, !P5 ;  /* 0x000000094d00780c */ /* 0x000fe40006f64270 */
[----:B------:R-:W-:Y:S02]  /*28a0*/  ISETP.GE.AND P5, PT, R82, 0x11, PT ;  /* 0x000000115200780c */ /* 0x000fe40003fa6270 */
[C---:B------:R-:W-:Y:S02]  /*28b0*/  ISETP.LT.OR P4, PT, R74.reuse, 0x9, P4 ;  /* 0x000000094a00780c */ /* 0x040fe40002781670 */
[----:B------:R-:W-:Y:S02]  /*28c0*/  ISETP.LT.OR P3, PT, R74, 0xa, P3 ;  /* 0x0000000a4a00780c */ /* 0x000fe40001f61670 */
[----:B------:R-:W-:Y:S02]  /*28d0*/  FSEL R90, R90, -INF , !P4 ;  /* 0xff8000005a5a7808 */ /* 0x000fe40006000000 */
[----:B------:R-:W-:-:S02]  /*28e0*/  ISETP.GE.AND P4, PT, R82, 0x12, PT ;  /* 0x000000125200780c */ /* 0x000fc40003f86270 */
[----:B------:R-:W-:Y:S02]  /*28f0*/  LOP3.LUT R22, R22, 0xfffffff7, RZ, 0xc0, !PT ;  /* 0xfffffff716167812 */ /* 0x000fe400078ec0ff */
[----:B------:R-:W-:Y:S02]  /*2900*/  FSEL R72, R29, -INF , !P3 ;  /* 0xff8000001d487808 */ /* 0x000fe40005800000 */
[----:B------:R-:W-:Y:S02]  /*2910*/  ISETP.GT.AND P3, PT, R77, 0x10, !P5 ;  /* 0x000000104d00780c */ /* 0x000fe40006f64270 */
[----:B------:R-:W-:Y:S02]  /*2920*/  @P5 LOP3.LUT R22, R22, 0x8, RZ, 0xfc, !PT ;  /* 0x0000000816165812 */ /* 0x000fe400078efcff */
[----:B------:R-:W-:Y:S02]  /*2930*/  ISETP.LT.OR P3, PT, R74, 0x11, P3 ;  /* 0x000000114a00780c */ /* 0x000fe40001f61670 */
[----:B------:R-:W-:-:S02]  /*2940*/  LOP3.LUT R22, R22, 0xfdffffff, RZ, 0xc0, !PT ;  /* 0xfdffffff16167812 */ /* 0x000fc400078ec0ff */
[----:B------:R-:W-:Y:S02]  /*2950*/  FSEL R71, R30, -INF , !P3 ;  /* 0xff8000001e477808 */ /* 0x000fe40005800000 */
[----:B------:R-:W-:Y:S02]  /*2960*/  @P4 LOP3.LUT R22, R22, 0x2000000, RZ, 0xfc, !PT ;  /* 0x0200000016164812 */ /* 0x000fe400078efcff */
[----:B------:R-:W-:Y:S02]  /*2970*/  ISETP.GT.AND P3, PT, R77, 0x11, !P4 ;  /* 0x000000114d00780c */ /* 0x000fe40006764270 */
[----:B------:R-:W-:Y:S02]  /*2980*/  ISETP.GE.AND P4, PT, R82, 0x19, PT ;  /* 0x000000195200780c */ /* 0x000fe40003f86270 */
[----:B------:R-:W-:Y:S02]  /*2990*/  ISETP.LT.OR P3, PT, R74, 0x12, P3 ;  /* 0x000000124a00780c */ /* 0x000fe40001f61670 */
[----:B------:R-:W-:-:S02]  /*29a0*/  LOP3.LUT R22, R22, 0xfeffffff, RZ, 0xc0, !PT ;  /* 0xfeffffff16167812 */ /* 0x000fc400078ec0ff */
[----:B------:R-:W-:Y:S02]  /*29b0*/  FSEL R69, R31, -INF , !P3 ;  /* 0xff8000001f457808 */ /* 0x000fe40005800000 */
[----:B------:R-:W-:-:S04]  /*29c0*/  ISETP.GT.AND P3, PT, R77, 0x18, !P4 ;  /* 0x000000184d00780c */ /* 0x000fc80006764270 */
[----:B------:R-:W-:Y:S02]  /*29d0*/  ISETP.LT.OR P3, PT, R74, 0x19, P3 ;  /* 0x000000194a00780c */ /* 0x000fe40001f61670 */
[----:B------:R-:W-:Y:S02]  /*29e0*/  @P4 LOP3.LUT R22, R22, 0x1000000, RZ, 0xfc, !PT ;  /* 0x0100000016164812 */ /* 0x000fe400078efcff */
[----:B------:R-:W-:Y:S02]  /*29f0*/  ISETP.GE.AND P4, PT, R82, 0x1a, PT ;  /* 0x0000001a5200780c */ /* 0x000fe40003f86270 */
[----:B------:R-:W-:Y:S02]  /*2a00*/  LOP3.LUT R22, R22, 0xff7fffff, RZ, 0xc0, !PT ;  /* 0xff7fffff16167812 */ /* 0x000fe400078ec0ff */
[----:B------:R-:W-:Y:S02]  /*2a10*/  FSEL R68, R32, -INF , !P3 ;  /* 0xff80000020447808 */ /* 0x000fe40005800000 */
[----:B------:R-:W-:-:S04]  /*2a20*/  ISETP.GT.AND P3, PT, R77, 0x19, !P4 ;  /* 0x000000194d00780c */ /* 0x000fc80006764270 */
[----:B------:R-:W-:-:S03]  /*2a30*/  ISETP.LT.OR P3, PT, R74, 0x1a, P3 ;  /* 0x0000001a4a00780c */ /* 0x000fc60001f61670 */
        /* <DEDUP_REMOVED lines=22> */
[----:B------:R-:W-:Y:S01]  /*2ba0*/  ISETP.GT.AND P3, PT, R77, 0x29, !P4 ;  /* 0x000000294d00780c */ /* 0x000fe20006764270 */
[----:B------:R-:W0:Y:S03]  /*2bb0*/  SHFL.IDX PT, R40, R75, 0x1, 0x1c1f ;  /* 0x003c1f004b287f89 */ /* 0x000e2600000e0000 */
        /* <DEDUP_REMOVED lines=83> */
[----:B------:R-:W-:Y:S02]  /*30f0*/  ISETP.GT.AND P3, PT, R77, 0x61, !P4 ;  /* 0x000000614d00780c */ /* 0x000fe40006764270 */
[----:B0-----:R-:W-:-:S02]  /*3100*/  VIADDMNMX R70, R40, R86, R79, PT ;  /* 0x0000005628467246 */ /* 0x001fc4000380014f */
[----:B------:R-:W-:-:S03]  /*3110*/  ISETP.LT.OR P3, PT, R74, 0x62, P3 ;  /* 0x000000624a00780c */ /* 0x000fc60001f61670 */
[----:B------:R-:W-:Y:S02]  /*3120*/  @P4 LOP3.LUT R22, R22, 0x20, RZ, 0xfc, !PT ;  /* 0x0000002016164812 */ /* 0x000fe400078efcff */
[----:B------:R-:W-:Y:S02]  /*3130*/  ISETP.GE.AND P4, PT, R82, 0x69, PT ;  /* 0x000000695200780c */ /* 0x000fe40003f86270 */
[----:B------:R-:W-:Y:S02]  /*3140*/  FSEL R44, R73, -INF , !P3 ;  /* 0xff800000492c7808 */ /* 0x000fe40005800000 */
[----:B------:R-:W-:Y:S02]  /*3150*/  LOP3.LUT R22, R22, 0xffffffef, RZ, 0xc0, !PT ;  /* 0xffffffef16167812 */ /* 0x000fe400078ec0ff */
[----:B------:R-:W-:-:S04]  /*3160*/  ISETP.GT.AND P3, PT, R77, 0x68, !P4 ;  /* 0x000000684d00780c */ /* 0x000fc80006764270 */
[----:B------:R-:W-:-:S03]  /*3170*/  ISETP.LT.OR P3, PT, R74, 0x69, P3 ;  /* 0x000000694a00780c */ /* 0x000fc60001f61670 */
[----:B------:R-:W-:Y:S02]  /*3180*/  @P4 LOP3.LUT R22, R22, 0x10, RZ, 0xfc, !PT ;  /* 0x0000001016164812 */ /* 0x000fe400078efcff */
[----:B------:R-:W-:Y:S02]  /*3190*/  ISETP.GE.AND P4, PT, R82, 0x6a, PT ;  /* 0x0000006a5200780c */ /* 0x000fe40003f86270 */
[----:B------:R-:W-:Y:S02]  /*31a0*/  FSEL R34, R76, -INF , !P3 ;  /* 0xff8000004c227808 */ /* 0x000fe40005800000 */
[----:B------:R-:W-:Y:S02]  /*31b0*/  ISETP.GT.AND P3, PT, R77, 0x69, !P4 ;  /* 0x000000694d00780c */ /* 0x000fe40006764270 */
[----:B------:R-:W-:Y:S02]  /*31c0*/  LOP3.LUT R22, R22, 0xfbffffff, RZ, 0xc0, !PT ;  /* 0xfbffffff16167812 */ /* 0x000fe400078ec0ff */
[----:B------:R-:W-:-:S04]  /*31d0*/  ISETP.LT.OR P3, PT, R74, 0x6a, P3 ;  /* 0x0000006a4a00780c */ /* 0x000fc80001f61670 */
[----:B------:R-:W-:Y:S02]  /*31e0*/  FSEL R32, R94, -INF , !P3 ;  /* 0xff8000005e207808 */ /* 0x000fe40005800000 */
[----:B------:R-:W-:Y:S02]  /*31f0*/  ISETP.GE.AND P3, PT, R82, 0x71, PT ;  /* 0x000000715200780c */ /* 0x000fe40003f66270 */
[----:B------:R-:W-:Y:S02]  /*3200*/  @P4 LOP3.LUT R22, R22, 0x4000000, RZ, 0xfc, !PT ;  /* 0x0400000016164812 */ /* 0x000fe400078efcff */
[----:B------:R-:W-:Y:S02]  /*3210*/  ISETP.GT.AND P4, PT, R77, 0x70, !P3 ;  /* 0x000000704d00780c */ /* 0x000fe40005f84270 */
[----:B------:R-:W-:Y:S02]  /*3220*/  LOP3.LUT R22, R22, 0xfffffffe, RZ, 0xc0, !PT ;  /* 0xfffffffe16167812 */ /* 0x000fe400078ec0ff */
[----:B------:R-:W-:-:S04]  /*3230*/  ISETP.LT.OR P4, PT, R74, 0x71, P4 ;  /* 0x000000714a00780c */ /* 0x000fc80002781670 */
[----:B------:R-:W-:Y:S02]  /*3240*/  FSEL R31, R80, -INF , !P4 ;  /* 0xff800000501f7808 */ /* 0x000fe40006000000 */
[----:B------:R-:W-:-:S04]  /*3250*/  ISETP.GE.AND P4, PT, R82, 0x72, PT ;  /* 0x000000725200780c */ /* 0x000fc80003f86270 */
[----:B------:R-:W-:-:S04]  /*3260*/  ISETP.GT.AND P5, PT, R77, 0x71, !P4 ;  /* 0x000000714d00780c */ /* 0x000fc800067a4270 */
[----:B------:R-:W-:-:S04]  /*3270*/  ISETP.LT.OR P5, PT, R74, 0x72, P5 ;  /* 0x000000724a00780c */ /* 0x000fc80002fa1670 */
[----:B------:R-:W-:Y:S02]  /*3280*/  FSEL R30, R81, -INF , !P5 ;  /* 0xff800000511e7808 */ /* 0x000fe40006800000 */
[----:B------:R-:W-:-:S04]  /*3290*/  ISETP.GE.AND P5, PT, R82, 0x79, PT ;  /* 0x000000795200780c */ /* 0x000fc80003fa6270 */
[----:B------:R-:W-:-:S04]  /*32a0*/  ISETP.GT.AND P6, PT, R77, 0x78, !P5 ;  /* 0x000000784d00780c */ /* 0x000fc80006fc4270 */
[----:B------:R-:W-:-:S04]  /*32b0*/  ISETP.LT.OR P6, PT, R74, 0x79, P6 ;  /* 0x000000794a00780c */ /* 0x000fc800037c1670 */
[----:B------:R-:W-:Y:S02]  /*32c0*/  FSEL R29, R84, -INF , !P6 ;  /* 0xff800000541d7808 */ /* 0x000fe40007000000 */
[----:B------:R-:W-:-:S13]  /*32d0*/  ISETP.GE.AND P6, PT, R82, 0x1, PT ;  /* 0x000000015200780c */ /* 0x000fda0003fc6270 */
[----:B------:R-:W-:Y:S02]  /*32e0*/  @P6 LOP3.LUT R22, R22, 0x1, RZ, 0xfc, !PT ;  /* 0x0000000116166812 */ /* 0x000fe400078efcff */
[----:B------:R-:W-:Y:S02]  /*32f0*/  ISETP.GT.AND P6, PT, R77, RZ, !P6 ;  /* 0x000000ff4d00720c */ /* 0x000fe400077c4270 */
[----:B------:R-:W-:Y:S02]  /*3300*/  LOP3.LUT R22, R22, 0xf7ffffff, RZ, 0xc0, !PT ;  /* 0xf7ffffff16167812 */ /* 0x000fe400078ec0ff */
[----:B------:R-:W-:-:S04]  /*3310*/  ISETP.LT.OR P6, PT, R74, 0x1, P6 ;  /* 0x000000014a00780c */ /* 0x000fc800037c1670 */
[----:B------:R-:W-:Y:S02]  /*3320*/  FSEL R76, R2, -INF , !P6 ;  /* 0xff800000024c7808 */ /* 0x000fe40007000000 */
[----:B------:R-:W-:-:S13]  /*3330*/  ISETP.GE.AND P6, PT, R82, 0x7a, PT ;  /* 0x0000007a5200780c */ /* 0x000fda0003fc6270 */
[----:B------:R-:W-:Y:S02]  /*3340*/  @P6 LOP3.LUT R22, R22, 0x8000000, RZ, 0xfc, !PT ;  /* 0x0800000016166812 */ /* 0x000fe400078efcff */
[----:B------:R-:W-:-:S04]  /*3350*/  ISETP.GT.AND P6, PT, R77, 0x79, !P6 ;  /* 0x000000794d00780c */ /* 0x000fc800077c4270 */
[----:B------:R-:W-:Y:S01]  /*3360*/  ISETP.LT.OR P6, PT, R74, 0x7a, P6 ;  /* 0x0000007a4a00780c */ /* 0x000fe200037c1670 */
[----:B------:R-:W-:-:S03]  /*3370*/  IMAD.IADD R74, R83, 0x1, R40 ;  /* 0x00000001534a7824 */ /* 0x000fc600078e0228 */
[----:B------:R-:W-:Y:S02]  /*3380*/  FSEL R2, R85, -INF , !P6 ;  /* 0xff80000055027808 */ /* 0x000fe40007000000 */
[----:B------:R-:W-:-:S13]  /*3390*/  PLOP3.LUT P6, PT, PT, PT, UP1, 0x40, 0x0 ;  /* 0x000000000000781c */ /* 0x000fda0003fce818 */
[----:B------:R-:W-:Y:S05]  /*33a0*/  @P6 BRA `(.L_x_801) ;  /* 0x0000000000646947 */ /* 0x000fea0003800000 */
        /* <DEDUP_REMOVED lines=9> */
[----:B------:R-:W-:Y:S01]  /*3440*/  @P6 IMAD.HI.U32 R40, R73, UR10, RZ ;  /* 0x0000000a49286c27 */ /* 0x000fe2000f8e00ff */
[----:B------:R-:W-:-:S13]  /*3450*/  PLOP3.LUT P6, PT, PT, PT, UP2, 0x80, 0x0 ;  /* 0x000000000000781c */ /* 0x000fda0003fcf028 */
[----:B------:R-:W-:-:S04]  /*3460*/  @P6 SHF.R.U32.HI R73, RZ, UR11, R40 ;  /* 0x0000000bff496c19 */ /* 0x000fc80008011628 */
[----:B------:R-:W-:Y:S01]  /*3470*/  LOP3.LUT R73, RZ, R73, RZ, 0x33, !PT ;  /* 0x00000049ff497212 */ /* 0x000fe200078e33ff */
[----:B------:R-:W-:Y:S06]  /*3480*/  BRA `(.L_x_804) ;  /* 0x0000000000187947 */ /* 0x000fec0003800000 */
.L_x_803:
[----:B------:R-:W-:-:S06]  /*3490*/  UISETP.NE.AND UP2, UPT, UR7, 0x1, UPT ;  /* 0x000000010700788c */ /* 0x000fcc000bf45270 */
[----:B------:R-:W-:-:S05]  /*34a0*/  PLOP3.LUT P6, PT, PT, PT, UP2, 0x80, 0x0 ;  /* 0x000000000000781c */ /* 0x000fca0003fcf028 */
[----:B------:R-:W-:-:S08]  /*34b0*/  @UP2 ULDC.64 UR10, c[0x0][0x9e8] ;  /* 0x00027a00000a2ab9 */ /* 0x000fd00000000a00 */
[----:B------:R-:W-:Y:S01]  /*34c0*/  @P6 IMAD.HI.U32 R40, R73, UR10, RZ ;  /* 0x0000000a49286c27 */ /* 0x000fe2000f8e00ff */
[----:B------:R-:W-:-:S13]  /*34d0*/  PLOP3.LUT P6, PT, PT, PT, UP2, 0x80, 0x0 ;  /* 0x000000000000781c */ /* 0x000fda0003fcf028 */
[----:B------:R-:W-:-:S07]  /*34e0*/  @P6 SHF.R.U32.HI R73, RZ, UR11, R40 ;  /* 0x0000000bff496c19 */ /* 0x000fce0008011628 */
.L_x_804:
[----:B------:R-:W-:Y:S05]  /*34f0*/  BSYNC B0 ;  /* 0x0000000000007941 */ /* 0x000fea0003800000 */
.L_x_802:
[----:B------:R-:W-:-:S04]  /*3500*/  IMAD R73, R73, UR7, -R78 ;  /* 0x0000000749497c24 */ /* 0x000fc8000f8e0a4e */
[----:B------:R-:W-:-:S05]  /*3510*/  IMAD R73, R16, -0x2, R73 ;  /* 0xfffffffe10497824 */ /* 0x000fca00078e0249 */
[----:B------:R-:W-:Y:S02]  /*3520*/  VIMNMX R74, R74, R73, !PT ;  /* 0x000000494a4a7248 */ /* 0x000fe40007fe0100 */
[----:B------:R-:W-:-:S07]  /*3530*/  VIADDMNMX R70, R73, UR7, R70, PT ;  /* 0x0000000749467c46 */ /* 0x000fce000b800146 */
.L_x_801:
[----:B------:R-:W-:Y:S01]  /*3540*/  ISETP.GT.AND P2, PT, R74, 0x1, !P2 ;  /* 0x000000014a00780c */ /* 0x000fe20005744270 */
[----:B------:R-:W-:Y:S01]  /*3550*/  ULDC UR22, c[0x0][0x988] ;  /* 0x0002620000167ab9 */ /* 0x000fe20000000800 */
[----:B------:R-:W-:Y:S01]  /*3560*/  LOP3.LUT P6, RZ, R22, 0x8, RZ, 0xc0, !PT ;  /* 0x0000000816ff7812 */ /* 0x000fe200078cc0ff */
[----:B------:R-:W-:Y:S01]  /*3570*/  @UP0 ULDC UR10, c[0x0][0x44c] ;  /* 0x00011300000a0ab9 */ /* 0x000fe20000000800 */
[----:B------:R-:W-:Y:S01]  /*3580*/  ISETP.LT.OR P2, PT, R70, 0x2, P2 ;  /* 0x000000024600780c */ /* 0x000fe20001741670 */
[----:B------:R-:W-:Y:S01]  /*3590*/  UIMAD.WIDE.U32 UR10, UR39, UR10, URZ ;  /* 0x0000000a270a72a5 */ /* 0x000fe2000f8e003f */
[----:B------:R-:W-:Y:S01]  /*35a0*/  FMNMX.FTZ R73, R76, R89, !PT ;  /* 0x000000594c497209 */ /* 0x000fe20007810000 */
[----:B------:R-:W-:Y:S01]  /*35b0*/  @UP0 ULDC UR15, c[0x0][0x450] ;  /* 0x00011400000f0ab9 */ /* 0x000fe20000000800 */
[----:B------:R-:W-:Y:S01]  /*35c0*/  FSEL R42, R3, -INF , !P2 ;  /* 0xff800000032a7808 */ /* 0x000fe20005000000 */
[----:B------:R-:W-:Y:S01]  /*35d0*/  UMOV UR14, UR39 ;  /* 0x00000027000e7c82 */ /* 0x000fe20008000000 */
[----:B------:R-:W-:Y:S01]  /*35e0*/  LOP3.LUT P2, RZ, R22, 0x2, RZ, 0xc0, !PT ;  /* 0x0000000216ff7812 */ /* 0x000fe2000784c0ff */
[----:B------:R-:W-:Y:S01]  /*35f0*/  @UP0 USHF.R.U32.HI UR14, URZ, UR15, UR11 ;  /* 0x0000000f3f0e0299 */ /* 0x000fe2000801160b */
[----:B------:R-:W-:-:S02]  /*3600*/  FMNMX.FTZ R73, R90, R73, !PT ;  /* 0x000000495a497209 */ /* 0x000fc40007810000 */
[C---:B------:R-:W-:Y:S01]  /*3610*/  ISETP.GT.AND P2, PT, R74.reuse, 0x8, !P2 ;  /* 0x000000084a00780c */ /* 0x040fe20005744270 */
[----:B------:R-:W-:Y:S01]  /*3620*/  UIADD3 UR50, UR50, UR14, URZ ;  /* 0x0000000e32327290 */ /* 0x000fe2000fffe03f */
[----:B------:R-:W-:Y:S02]  /*3630*/  ISETP.GT.AND P3, PT, R74, 0x70, !P3 ;  /* 0x000000704a00780c */ /* 0x000fe40005f64270 */
[----:B------:R-:W-:Y:S01]  /*3640*/  ISETP.LT.OR P2, PT, R70, 0x9, P2 ;  /* 0x000000094600780c */ /* 0x000fe20001741670 */
[----:B------:R-:W-:Y:S01]  /*3650*/  UIADD3 UR6, UR50, UR6, URZ ;  /* 0x0000000632067290 */ /* 0x000fe2000fffe03f */
[----:B------:R-:W-:Y:S02]  /*3660*/  ISETP.GT.AND P4, PT, R74, 0x71, !P4 ;  /* 0x000000714a00780c */ /* 0x000fe40006784270 */
[----:B------:R-:W-:Y:S02]  /*3670*/  FSEL R5, R5, -INF , !P2 ;  /* 0xff80000005057808 */ /* 0x000fe40005000000 */
[----:B------:R-:W-:-:S02]  /*3680*/  LOP3.LUT P2, RZ, R22, 0x4, RZ, 0xc0, !PT ;  /* 0x0000000416ff7812 */ /* 0x000fc4000784c0ff */
[----:B------:R-:W-:Y:S02]  /*3690*/  ISETP.LT.OR P3, PT, R70, 0x71, P3 ;  /* 0x000000714600780c */ /* 0x000fe40001f61670 */
[C---:B------:R-:W-:Y:S02]  /*36a0*/  ISETP.GT.AND P2, PT, R74.reuse, 0x9, !P2 ;  /* 0x000000094a00780c */ /* 0x040fe40005744270 */
[----:B------:R-:W-:Y:S02]  /*36b0*/  ISETP.GT.AND P5, PT, R74, 0x78, !P5 ;  /* 0x000000784a00780c */ /* 0x000fe40006fa4270 */
[C---:B------:R-:W-:Y:S02]  /*36c0*/  ISETP.LT.OR P2, PT, R70.reuse, 0xa, P2 ;  /* 0x0000000a4600780c */ /* 0x040fe40001741670 */
[----:B------:R-:W-:Y:S02]  /*36d0*/  ISETP.LT.OR P4, PT, R70, 0x72, P4 ;  /* 0x000000724600780c */ /* 0x000fe40002781670 */
[----:B------:R-:W-:-:S02]  /*36e0*/  FSEL R40, R4, -INF , !P2 ;  /* 0xff80000004287808 */ /* 0x000fc40005000000 */
[----:B------:R-:W-:Y:S02]  /*36f0*/  ISETP.GT.AND P2, PT, R74, 0x10, !P6 ;  /* 0x000000104a00780c */ /* 0x000fe40007744270 */
[----:B------:R-:W-:Y:S02]  /*3700*/  FMNMX.FTZ R4, R72, R73, !PT ;  /* 0x0000004948047209 */ /* 0x000fe40007810000 */
[----:B------:R-:W-:Y:S02]  /*3710*/  ISETP.LT.OR P2, PT, R70, 0x11, P2 ;  /* 0x000000114600780c */ /* 0x000fe40001741670 */
[----:B------:R-:W-:Y:S02]  /*3720*/  FMNMX.FTZ R4, R71, R4, !PT ;  /* 0x0000000447047209 */ /* 0x000fe40007810000 */
[----:B------:R-:W-:Y:S02]  /*3730*/  FSEL R7, R7, -INF , !P2 ;  /* 0xff80000007077808 */ /* 0x000fe40005000000 */
[----:B------:R-:W-:-:S02]  /*3740*/  LOP3.LUT P2, RZ, R22, 0x2000000, RZ, 0xc0, !PT ;  /* 0x0200000016ff7812 */ /* 0x000fc4000784c0ff */
[----:B------:R-:W-:Y:S02]  /*3750*/  FMNMX.FTZ R73, R69, R4, !PT ;  /* 0x0000000445497209 */ /* 0x000fe40007810000 */
[----:B------:R-:W-:Y:S02]  /*3760*/  ISETP.GT.AND P2, PT, R74, 0x11, !P2 ;  /* 0x000000114a00780c */ /* 0x000fe40005744270 */
[----:B------:R-:W-:Y:S02]  /*3770*/  FMNMX.FTZ R73, R68, R73, !PT ;  /* 0x0000004944497209 */ /* 0x000fe40007810000 */
[----:B------:R-:W-:Y:S02]  /*3780*/  ISETP.LT.OR P2, PT, R70, 0x12, P2 ;  /* 0x000000124600780c */ /* 0x000fe40001741670 */
[----:B------:R-:W-:Y:S02]  /*3790*/  FMNMX.FTZ R4, R60, R73, !PT ;  /* 0x000000493c047209 */ /* 0x000fe40007810000 */
[----:B------:R-:W-:-:S02]  /*37a0*/  FSEL R3, R6, -INF , !P2 ;  /* 0xff80000006037808 */ /* 0x000fc40005000000 */
[----:B------:R-:W-:Y:S02]  /*37b0*/  LOP3.LUT P2, RZ, R22, 0x1000000, RZ, 0xc0, !PT ;  /* 0x0100000016ff7812 */ /* 0x000fe4000784c0ff */
[----:B------:R-:W-:Y:S02]  /*37c0*/  FMNMX.FTZ R4, R67, R4, !PT ;  /* 0x0000000443047209 */ /* 0x000fe40007810000 */
[----:B------:R-:W-:Y:S02]  /*37d0*/  ISETP.GT.AND P2, PT, R74, 0x18, !P2 ;  /* 0x000000184a00780c */ /* 0x000fe40005744270 */
[----:B------:R-:W-:Y:S02]  /*37e0*/  LOP3.LUT P6, RZ, R22, 0x8000, RZ, 0xc0, !PT ;  /* 0x0000800016ff7812 */ /* 0x000fe400078cc0ff */
[----:B------:R-:W-:Y:S02]  /*37f0*/  ISETP.LT.OR P2, PT, R70, 0x19, P2 ;  /* 0x000000194600780c */ /* 0x000fe40001741670 */
[----:B------:R-:W-:-:S02]  /*3800*/  FMNMX.FTZ R73, R63, R4, !PT ;  /* 0x000000043f497209 */ /* 0x000fc40007810000 */
[----:B------:R-:W-:Y:S02]  /*3810*/  FSEL R9, R9, -INF , !P2 ;  /* 0xff80000009097808 */ /* 0x000fe40005000000 */
[----:B------:R-:W-:Y:S02]  /*3820*/  LOP3.LUT P2, RZ, R22, 0x800000, RZ, 0xc0, !PT ;  /* 0x0080000016ff7812 */ /* 0x000fe4000784c0ff */
[----:B------:R-:W-:Y:S02]  /*3830*/  FMNMX.FTZ R4, R66, R73, !PT ;  /* 0x0000004942047209 */ /* 0x000fe40007810000 */
[----:B------:R-:W-:Y:S02]  /*3840*/  ISETP.GT.AND P2, PT, R74, 0x19, !P2 ;  /* 0x000000194a00780c */ /* 0x000fe40005744270 */
[----:B------:R-:W-:Y:S02]  /*3850*/  FMNMX.FTZ R4, R61, R4, !PT ;  /* 0x000000043d047209 */ /* 0x000fe40007810000 */
[----:B------:R-:W-:-:S02]  /*3860*/  ISETP.LT.OR P2, PT, R70, 0x1a, P2 ;  /* 0x0000001a4600780c */ /* 0x000fc40001741670 */
[----:B------:R-:W-:Y:S02]  /*3870*/  FMNMX.FTZ R73, R65, R4, !PT ;  /* 0x0000000441497209 */ /* 0x000fe40007810000 */
[----:B------:R-:W-:Y:S02]  /*3880*/  FSEL R8, R8, -INF , !P2 ;  /* 0xff80000008087808 */ /* 0x000fe40005000000 */
[----:B------:R-:W-:Y:S02]  /*3890*/  LOP3.LUT P2, RZ, R22, 0x400000, RZ, 0xc0, !PT ;  /* 0x0040000016ff7812 */ /* 0x000fe4000784c0ff */
[----:B------:R-:W-:Y:S02]  /*38a0*/  FMNMX.FTZ R73, R62, R73, !PT ;  /* 0x000000493e497209 */ /* 0x000fe40007810000 */
[----:B------:R-:W-:Y:S02]  /*38b0*/  ISETP.GT.AND P2, PT, R74, 0x20, !P2 ;  /* 0x000000204a00780c */ /* 0x000fe40005744270 */
[----:B------:R-:W-:-:S02]  /*38c0*/  FMNMX.FTZ R73, R64, R73, !PT ;  /* 0x0000004940497209 */ /* 0x000fc40007810000 */
[----:B------:R-:W-:Y:S02]  /*38d0*/  ISETP.LT.OR P2, PT, R70, 0x21, P2 ;  /* 0x000000214600780c */ /* 0x000fe40001741670 */
[----:B------:R-:W-:Y:S02]  /*38e0*/  FMNMX.FTZ R4, R52, R73, !PT ;  /* 0x0000004934047209 */ /* 0x000fe40007810000 */
[----:B------:R-:W-:Y:S02]  /*38f0*/  FSEL R12, R12, -INF , !P2 ;  /* 0xff8000000c0c7808 */ /* 0x000fe40005000000 */
[----:B------:R-:W-:Y:S02]  /*3900*/  LOP3.LUT P2, RZ, R22, 0x200000, RZ, 0xc0, !PT ;  /* 0x0020000016ff7812 */ /* 0x000fe4000784c0ff */
[----:B------:R-:W-:Y:S02]  /*3910*/  FMNMX.FTZ R73, R55, R4, !PT ;  /* 0x0000000437497209 */ /* 0x000fe40007810000 */
[----:B------:R-:W-:-:S02]  /*3920*/  ISETP.GT.AND P2, PT, R74, 0x21, !P2 ;  /* 0x000000214a00780c */ /* 0x000fc40005744270 */
[----:B------:R-:W-:Y:S02]  /*3930*/  FMNMX.FTZ R4, R56, R73, !PT ;  /* 0x0000004938047209 */ /* 0x000fe40007810000 */
[----:B------:R-:W-:Y:S02]  /*3940*/  ISETP.LT.OR P2, PT, R70, 0x22, P2 ;  /* 0x000000224600780c */ /* 0x000fe40001741670 */
[----:B------:R-:W-:Y:S02]  /*3950*/  FMNMX.FTZ R73, R57, R4, !PT ;  /* 0x0000000439497209 */ /* 0x000fe40007810000 */
[----:B------:R-:W-:Y:S02]  /*3960*/  FSEL R11, R11, -INF , !P2 ;  /* 0xff8000000b0b7808 */ /* 0x000fe40005000000 */
[----:B------:R-:W-:Y:S02]  /*3970*/  LOP3.LUT P2, RZ, R22, 0x100000, RZ, 0xc0, !PT ;  /* 0x0010000016ff7812 */ /* 0x000fe4000784c0ff */
[----:B------:R-:W-:-:S02]  /*3980*/  FMNMX.FTZ R4, R58, R73, !PT ;  /* 0x000000493a047209 */ /* 0x000fc40007810000 */
        /* <DEDUP_REMOVED lines=15> */
[----:B------:R-:W-:Y:S02]  /*3a80*/  FMNMX.FTZ R73, R34, R73, !PT ;  /* 0x0000004922497209 */ /* 0x000fe40007810000 */
        /* <DEDUP_REMOVED lines=13> */
[----:B------:R-:W-:Y:S01]  /*3b60*/  FSEL R14, R14, -INF , !P3 ;  /* 0xff8000000e0e7808 */ /* 0x000fe20005800000 */
[----:B------:R-:W0:Y:S01]  /*3b70*/  SHFL.BFLY PT, R4, R73, 0x2, 0x1f ;  /* 0x0c401f0049047f89 */ /* 0x000e2200000e0000 */
[----:B------:R-:W-:-:S02]  /*3b80*/  ISETP.LT.OR P2, PT, R70, 0x39, P2 ;  /* 0x000000394600780c */ /* 0x000fc40001741670 */
[----:B------:R-:W-:Y:S02]  /*3b90*/  ISETP.LT.OR P5, PT, R70, 0x79, P5 ;  /* 0x000000794600780c */ /* 0x000fe40002fa1670 */
[----:B------:R-:W-:Y:S02]  /*3ba0*/  FSEL R27, R27, -INF , !P2 ;  /* 0xff8000001b1b7808 */ /* 0x000fe40005000000 */
[----:B------:R-:W-:Y:S02]  /*3bb0*/  ISETP.GT.AND P2, PT, R74, 0x39, !P6 ;  /* 0x000000394a00780c */ /* 0x000fe40007744270 */
[----:B------:R-:W-:Y:S02]  /*3bc0*/  LOP3.LUT P6, RZ, R22, 0x10, RZ, 0xc0, !PT ;  /* 0x0000001016ff7812 */ /* 0x000fe400078cc0ff */
[----:B------:R-:W-:Y:S02]  /*3bd0*/  ISETP.LT.OR P2, PT, R70, 0x3a, P2 ;  /* 0x0000003a4600780c */ /* 0x000fe40001741670 */
[----:B------:R-:W-:-:S02]  /*3be0*/  FSEL R24, R24, -INF , !P5 ;  /* 0xff80000018187808 */ /* 0x000fc40006800000 */
[----:B------:R-:W-:Y:S02]  /*3bf0*/  FSEL R28, R28, -INF , !P2 ;  /* 0xff8000001c1c7808 */ /* 0x000fe40005000000 */
[----:B------:R-:W-:-:S04]  /*3c00*/  LOP3.LUT P2, RZ, R22, 0x4000, RZ, 0xc0, !PT ;  /* 0x0000400016ff7812 */ /* 0x000fc8000784c0ff */
[----:B------:R-:W-:Y:S02]  /*3c10*/  ISETP.GT.AND P2, PT, R74, 0x40, !P2 ;  /* 0x000000404a00780c */ /* 0x000fe40005744270 */
[----:B0-----:R-:W-:Y:S02]  /*3c20*/  FMNMX.FTZ R6, R73, R4, !PT ;  /* 0x0000000449067209 */ /* 0x001fe40007810000 */
[----:B------:R-:W-:-:S03]  /*3c30*/  ISETP.LT.OR P2, PT, R70, 0x41, P2 ;  /* 0x000000414600780c */ /* 0x000fc60001741670 */
[----:B------:R-:W0:Y:S01]  /*3c40*/  SHFL.BFLY PT, R75, R6, 0x1, 0x1f ;  /* 0x0c201f00064b7f89 */ /* 0x000e2200000e0000 */
[----:B------:R-:W-:Y:S02]  /*3c50*/  FSEL R33, R33, -INF , !P2 ;  /* 0xff80000021217808 */ /* 0x000fe40005000000 */
[----:B------:R-:W-:-:S04]  /*3c60*/  LOP3.LUT P2, RZ, R22, 0x2000, RZ, 0xc0, !PT ;  /* 0x0000200016ff7812 */ /* 0x000fc8000784c0ff */
[----:B------:R-:W-:-:S04]  /*3c70*/  ISETP.GT.AND P2, PT, R74, 0x41, !P2 ;  /* 0x000000414a00780c */ /* 0x000fc80005744270 */
[----:B------:R-:W-:-:S04]  /*3c80*/  ISETP.LT.OR P2, PT, R70, 0x42, P2 ;  /* 0x000000424600780c */ /* 0x000fc80001741670 */
[----:B------:R-:W-:Y:S02]  /*3c90*/  FSEL R35, R35, -INF , !P2 ;  /* 0xff80000023237808 */ /* 0x000fe40005000000 */
[----:B------:R-:W-:-:S04]  /*3ca0*/  LOP3.LUT P2, RZ, R22, 0x1000, RZ, 0xc0, !PT ;  /* 0x0000100016ff7812 */ /* 0x000fc8000784c0ff */
[----:B------:R-:W-:Y:S02]  /*3cb0*/  ISETP.GT.AND P2, PT, R74, 0x48, !P2 ;  /* 0x000000484a00780c */ /* 0x000fe40005744270 */
[----:B0-----:R-:W-:Y:S02]  /*3cc0*/  FMNMX.FTZ R4, R6, R75, !PT ;  /* 0x0000004b06047209 */ /* 0x001fe40007810000 */
[----:B------:R-:W-:-:S03]  /*3cd0*/  ISETP.LT.OR P2, PT, R70, 0x49, P2 ;  /* 0x000000494600780c */ /* 0x000fc60001741670 */
[----:B------:R-:W-:Y:S01]  /*3ce0*/  FMUL.FTZ R79, R4, UR22 ;  /* 0x00000016044f7c20 */ /* 0x000fe20008410000 */
[----:B------:R-:W-:Y:S02]  /*3cf0*/  FSEL R37, R37, -INF , !P2 ;  /* 0xff80000025257808 */ /* 0x000fe40005000000 */
[----:B------:R-:W-:-:S04]  /*3d00*/  LOP3.LUT P2, RZ, R22, 0x800, RZ, 0xc0, !PT ;  /* 0x0000080016ff7812 */ /* 0x000fc8000784c0ff */
[----:B------:R-:W-:-:S04]  /*3d10*/  ISETP.GT.AND P2, PT, R74, 0x49, !P2 ;  /* 0x000000494a00780c */ /* 0x000fc80005744270 */
[----:B------:R-:W-:-:S04]  /*3d20*/  ISETP.LT.OR P2, PT, R70, 0x4a, P2 ;  /* 0x0000004a4600780c */ /* 0x000fc80001741670 */
        /* <DEDUP_REMOVED lines=25> */
[----:B------:R-:W-:Y:S02]  /*3ec0*/  ISETP.GT.AND P2, PT, R74, 0x68, !P6 ;  /* 0x000000684a00780c */ /* 0x000fe40007744270 */
[----:B------:R-:W-:Y:S02]  /*3ed0*/  LOP3.LUT P6, RZ, R22, 0x1, RZ, 0xc0, !PT ;  /* 0x0000000116ff7812 */ /* 0x000fe400078cc0ff */
[----:B------:R-:W-:-:S04]  /*3ee0*/  ISETP.LT.OR P2, PT, R70, 0x69, P2 ;  /* 0x000000694600780c */ /* 0x000fc80001741670 */
[----:B------:R-:W-:Y:S02]  /*3ef0*/  FSEL R54, R54, -INF , !P2 ;  /* 0xff80000036367808 */ /* 0x000fe40005000000 */
[----:B------:R-:W-:-:S04]  /*3f00*/  FSETP.NEU.FTZ.AND P2, PT, R4, -INF , PT ;  /* 0xff8000000400780b */ /* 0x000fc80003f5d000 */
[----:B------:R-:W-:Y:S02]  /*3f10*/  FSEL R79, R79, RZ, P2 ;  /* 0x000000ff4f4f7208 */ /* 0x000fe40001000000 */
[----:B------:R-:W-:Y:S02]  /*3f20*/  ISETP.GT.AND P2, PT, R74, RZ, !P6 ;  /* 0x000000ff4a00720c */ /* 0x000fe40007744270 */
[----:B------:R-:W-:Y:S01]  /*3f30*/  LOP3.LUT P6, RZ, R22, 0x8000000, RZ, 0xc0, !PT ;  /* 0x0800000016ff7812 */ /* 0x000fe200078cc0ff */
[--C-:B------:R-:W-:Y:S01]  /*3f40*/  FFMA.FTZ R144, R71, UR22, -R79.reuse ;  /* 0x0000001647907c23 */ /* 0x100fe2000801084f */
[----:B------:R-:W-:Y:S01]  /*3f50*/  ISETP.LT.OR P2, PT, R70, 0x1, P2 ;  /* 0x000000014600780c */ /* 0x000fe20001741670 */
[--C-:B------:R-:W-:Y:S01]  /*3f60*/  FFMA.FTZ R140, R67, UR22, -R79.reuse ;  /* 0x00000016438c7c23 */ /* 0x100fe2000801084f */
[----:B------:R-:W-:Y:S01]  /*3f70*/  ISETP.GT.AND P6, PT, R74, 0x79, !P6 ;  /* 0x000000794a00780c */ /* 0x000fe200077c4270 */
[--C-:B------:R-:W-:Y:S01]  /*3f80*/  FFMA.FTZ R124, R36, UR22, -R79.reuse ;  /* 0x00000016247c7c23 */ /* 0x100fe2000801084f */
[----:B------:R-:W-:Y:S01]  /*3f90*/  FSEL R77, R0, -INF , !P2 ;  /* 0xff800000004d7808 */ /* 0x000fe20005000000 */
[--C-:B------:R-:W-:Y:S01]  /*3fa0*/  FFMA.FTZ R148, R76, UR22, -R79.reuse ;  /* 0x000000164c947c23 */ /* 0x100fe2000801084f */
[----:B------:R-:W-:Y:S01]  /*3fb0*/  LOP3.LUT P2, RZ, R22, 0x4000000, RZ, 0xc0, !PT ;  /* 0x0400000016ff7812 */ /* 0x000fe2000784c0ff */
[--C-:B------:R-:W-:Y:S01]  /*3fc0*/  FFMA.FTZ R73, R89, UR22, -R79.reuse ;  /* 0x0000001659497c23 */ /* 0x100fe2000801084f */
[----:B------:R-:W-:Y:S01]  /*3fd0*/  FMNMX.FTZ R0, R77, R42, !PT ;  /* 0x0000002a4d007209 */ /* 0x000fe20007810000 */
[--C-:B------:R-:W-:Y:S01]  /*3fe0*/  FFMA.FTZ R150, R90, UR22, -R79.reuse ;  /* 0x000000165a967c23 */ /* 0x100fe2000801084f */
[----:B------:R-:W-:Y:S01]  /*3ff0*/  ISETP.GT.AND P2, PT, R74, 0x69, !P2 ;  /* 0x000000694a00780c */ /* 0x000fe20005744270 */
[----:B------:R-:W-:Y:S01]  /*4000*/  MUFU.EX2 R148, R148 ;  /* 0x0000009400947308 */ /* 0x000fe20000000800 */
[----:B------:R-:W-:Y:S01]  /*4010*/  FMNMX.FTZ R71, R5, R0, !PT ;  /* 0x0000000005477209 */ /* 0x000fe20007810000 */
[--C-:B------:R-:W-:Y:S01]  /*4020*/  FFMA.FTZ R75, R72, UR22, -R79.reuse ;  /* 0x00000016484b7c23 */ /* 0x100fe2000801084f */
[----:B------:R-:W-:Y:S01]  /*4030*/  ISETP.LT.OR P2, PT, R70, 0x6a, P2 ;  /* 0x0000006a4600780c */ /* 0x000fe20001741670 */
[--C-:B------:R-:W-:Y:S01]  /*4040*/  FFMA.FTZ R126, R34, UR22, -R79.reuse ;  /* 0x00000016227e7c23 */ /* 0x100fe2000801084f */
[----:B------:R-:W-:Y:S01]  /*4050*/  FMNMX.FTZ R0, R40, R71, !PT ;  /* 0x0000004728007209 */ /* 0x000fe20007810000 */
[--C-:B------:R-:W-:Y:S01]  /*4060*/  FFMA.FTZ R69, R69, UR22, -R79.reuse ;  /* 0x0000001645457c23 */ /* 0x100fe2000801084f */
[----:B------:R-:W-:Y:S01]  /*4070*/  FSEL R10, R10, -INF , !P2 ;  /* 0xff8000000a0a7808 */ /* 0x000fe20005000000 */
[----:B------:R-:W0:Y:S01]  /*4080*/  MUFU.EX2 R73, R73 ;  /* 0x0000004900497308 */ /* 0x000e220000000800 */
[----:B------:R-:W-:Y:S01]  /*4090*/  FMNMX.FTZ R0, R7, R0, !PT ;  /* 0x0000000007007209 */ /* 0x000fe20007810000 */
[--C-:B------:R-:W-:Y:S01]  /*40a0*/  FFMA.FTZ R146, R68, UR22, -R79.reuse ;  /* 0x0000001644927c23 */ /* 0x100fe2000801084f */
[----:B------:R-:W-:Y:S01]  /*40b0*/  ISETP.LT.OR P6, PT, R70, 0x7a, P6 ;  /* 0x0000007a4600780c */ /* 0x000fe200037c1670 */
        /* <DEDUP_REMOVED lines=14> */
[--C-:B------:R-:W-:Y:S01]  /*41a0*/  FFMA.FTZ R61, R61, UR22, -R79.reuse ;  /* 0x000000163d3d7c23 */ /* 0x100fe2000801084f */
[--C-:B------:R-:W-:Y:S01]  /*41b0*/  FFMA.FTZ R31, R30, UR22, -R79.reuse ;  /* 0x000000161e1f7c23 */ /* 0x100fe2000801084f */
[--C-:B------:R-:W-:Y:S01]  /*41c0*/  FFMA.FTZ R136, R65, UR22, -R79.reuse ;  /* 0x0000001641887c23 */ /* 0x100fe2000801084f */
[----:B------:R-:W-:Y:S01]  /*41d0*/  FMNMX.FTZ R0, R11, R0, !PT ;  /* 0x000000000b007209 */ /* 0x000fe20007810000 */
[--C-:B------:R-:W-:Y:S01]  /*41e0*/  FFMA.FTZ R65, R62, UR22, -R79.reuse ;  /* 0x000000163e417c23 */ /* 0x100fe2000801084f */
[--C-:B------:R-:W-:Y:S01]  /*41f0*/  FFMA.FTZ R130, R38, UR22, -R79.reuse ;  /* 0x0000001626827c23 */ /* 0x100fe2000801084f */
[----:B------:R-:W3:Y:S01]  /*4200*/  MUFU.EX2 R144, R144 ;  /* 0x0000009000907308 */ /* 0x000ee20000000800 */
[----:B------:R-:W-:Y:S01]  /*4210*/  FMNMX.FTZ R67, R21, R0, !PT ;  /* 0x0000000015437209 */ /* 0x000fe20007810000 */
[--C-:B------:R-:W-:Y:S01]  /*4220*/  FFMA.FTZ R138, R64, UR22, -R79.reuse ;  /* 0x00000016408a7c23 */ /* 0x100fe2000801084f */
[--C-:B------:R-:W-:Y:S01]  /*4230*/  FFMA.FTZ R132, R55, UR22, -R79.reuse ;  /* 0x0000001637847c23 */ /* 0x100fe2000801084f */
[--C-:B------:R-:W-:Y:S01]  /*4240*/  FFMA.FTZ R134, R57, UR22, -R79.reuse ;  /* 0x0000001639867c23 */ /* 0x100fe2000801084f */
[----:B------:R-:W-:Y:S01]  /*4250*/  FMNMX.FTZ R67, R20, R67, !PT ;  /* 0x0000004314437209 */ /* 0x000fe20007810000 */
[--C-:B------:R-:W-:Y:S01]  /*4260*/  FFMA.FTZ R57, R44, UR22, -R79.reuse ;  /* 0x000000162c397c23 */ /* 0x100fe2000801084f */
[--C-:B------:R-:W-:Y:S01]  /*4270*/  FFMA.FTZ R49, R49, UR22, -R79.reuse ;  /* 0x0000001631317c23 */ /* 0x100fe2000801084f */
[----:B------:R-:W4:Y:S01]  /*4280*/  MUFU.EX2 R69, R69 ;  /* 0x0000004500457308 */ /* 0x000f220000000800 */
[----:B------:R-:W-:Y:S01]  /*4290*/  FMNMX.FTZ R0, R26, R67, !PT ;  /* 0x000000431a007209 */ /* 0x000fe20007810000 */
[----:B------:R-:W-:-:S03]  /*42a0*/  FFMA.FTZ R55, R46, UR22, -R79 ;  /* 0x000000162e377c23 */ /* 0x000fc6000801084f */
[----:B------:R-:W-:-:S03]  /*42b0*/  FMNMX.FTZ R0, R25, R0, !PT ;  /* 0x0000000019007209 */ /* 0x000fc60007810000 */
[----:B------:R-:W5:Y:S01]  /*42c0*/  MUFU.EX2 R146, R146 ;  /* 0x0000009200927308 */ /* 0x000f620000000800 */
[----:B------:R-:W-:-:S04]  /*42d0*/  FMNMX.FTZ R67, R27, R0, !PT ;  /* 0x000000001b437209 */ /* 0x000fc80007810000 */
        /* <DEDUP_REMOVED lines=10> */
[----:B------:R-:W-:Y:S01]  /*4380*/  MUFU.EX2 R142, R142 ;  /* 0x0000008e008e7308 */ /* 0x000fe20000000800 */
[----:B------:R-:W-:-:S04]  /*4390*/  FMNMX.FTZ R67, R45, R0, !PT ;  /* 0x000000002d437209 */ /* 0x000fc80007810000 */
[----:B------:R-:W-:Y:S01]  /*43a0*/  FMNMX.FTZ R0, R48, R67, !PT ;  /* 0x0000004330007209 */ /* 0x000fe20007810000 */
[--C-:B------:R-:W-:Y:S01]  /*43b0*/  FFMA.FTZ R67, R52, UR22, -R79.reuse ;  /* 0x0000001634437c23 */ /* 0x100fe2000801084f */
[----:B------:R-:W-:Y:S01]  /*43c0*/  FSEL R52, R15, -INF , !P6 ;  /* 0xff8000000f347808 */ /* 0x000fe20007000000 */
[----:B------:R-:W-:Y:S01]  /*43d0*/  MUFU.EX2 R61, R61 ;  /* 0x0000003d003d7308 */ /* 0x000fe20000000800 */
[----:B------:R-:W-:Y:S01]  /*43e0*/  FMNMX.FTZ R0, R51, R0, !PT ;  /* 0x0000000033007209 */ /* 0x000fe20007810000 */
[----:B------:R-:W-:-:S03]  /*43f0*/  FFMA.FTZ R15, R58, UR22, -R79 ;  /* 0x000000163a0f7c23 */ /* 0x000fc6000801084f */
[----:B------:R-:W-:Y:S02]  /*4400*/  FMNMX.FTZ R81, R53, R0, !PT ;  /* 0x0000000035517209 */ /* 0x000fe40007810000 */
[----:B------:R-:W-:Y:S01]  /*4410*/  FSEL R0, R13, -INF , !P4 ;  /* 0xff8000000d007808 */ /* 0x000fe20006000000 */
[----:B------:R-:W-:Y:S01]  /*4420*/  MUFU.EX2 R136, R136 ;  /* 0x0000008800887308 */ /* 0x000fe20000000800 */
[----:B------:R-:W-:Y:S01]  /*4430*/  FMNMX.FTZ R81, R54, R81, !PT ;  /* 0x0000005136517209 */ /* 0x000fe20007810000 */
[----:B------:R-:W-:-:S03]  /*4440*/  FFMA.FTZ R13, R56, UR22, -R79 ;  /* 0x00000016380d7c23 */ /* 0x000fc6000801084f */
[----:B------:R-:W-:-:S03]  /*4450*/  FMNMX.FTZ R81, R10, R81, !PT ;  /* 0x000000510a517209 */ /* 0x000fc60007810000 */
[----:B------:R-:W-:Y:S01]  /*4460*/  MUFU.EX2 R65, R65 ;  /* 0x0000004100417308 */ /* 0x000fe20000000800 */
[----:B------:R-:W-:-:S04]  /*4470*/  FMNMX.FTZ R81, R14, R81, !PT ;  /* 0x000000510e517209 */ /* 0x000fc80007810000 */
[----:B------:R-:W-:-:S03]  /*4480*/  FMNMX.FTZ R81, R0, R81, !PT ;  /* 0x0000005100517209 */ /* 0x000fc60007810000 */
[----:B------:R-:W-:Y:S01]  /*4490*/  MUFU.EX2 R138, R138 ;  /* 0x0000008a008a7308 */ /* 0x000fe20000000800 */
[----:B------:R-:W-:-:S04]  /*44a0*/  FMNMX.FTZ R81, R24, R81, !PT ;  /* 0x0000005118517209 */ /* 0x000fc80007810000 */
[----:B------:R-:W-:-:S03]  /*44b0*/  FMNMX.FTZ R81, R52, R81, !PT ;  /* 0x0000005134517209 */ /* 0x000fc60007810000 */
[----:B------:R-:W-:Y:S02]  /*44c0*/  MUFU.EX2 R67, R67 ;  /* 0x0000004300437308 */ /* 0x000fe40000000800 */
[----:B------:R-:W0:Y:S06]  /*44d0*/  SHFL.BFLY PT, R6, R81, 0x2, 0x1f ;  /* 0x0c401f0051067f89 */ /* 0x000e2c00000e0000 */
[----:B------:R-:W-:Y:S08]  /*44e0*/  MUFU.EX2 R132, R132 ;  /* 0x0000008400847308 */ /* 0x000ff00000000800 */
[----:B------:R-:W-:Y:S08]  /*44f0*/  MUFU.EX2 R13, R13 ;  /* 0x0000000d000d7308 */ /* 0x000ff00000000800 */
[----:B------:R-:W-:Y:S01]  /*4500*/  MUFU.EX2 R134, R134 ;  /* 0x0000008600867308 */ /* 0x000fe20000000800 */
[----:B0-----:R-:W-:-:S05]  /*4510*/  FMNMX.FTZ R36, R81, R6, !PT ;  /* 0x0000000651247209 */ /* 0x001fca0007810000 */
        /* <DEDUP_REMOVED lines=12> */
[----:B------:R-:W-:Y:S01]  /*45e0*/  FADD.FTZ R3, R148, R73 ;  /* 0x0000004994037221 */ /* 0x000fe20000010000 */
[--C-:B------:R-:W-:Y:S01]  /*45f0*/  FFMA.FTZ R149, R77, UR22, -R34.reuse ;  /* 0x000000164d957c23 */ /* 0x100fe20008010822 */
[--C-:B------:R-:W-:Y:S01]  /*4600*/  FFMA.FTZ R2, R42, UR22, -R34.reuse ;  /* 0x000000162a027c23 */ /* 0x100fe20008010822 */
[--C-:B------:R-:W-:Y:S01]  /*4610*/  FFMA.FTZ R151, R5, UR22, -R34.reuse ;  /* 0x0000001605977c23 */ /* 0x100fe20008010822 */
[----:B-1----:R-:W-:Y:S01]  /*4620*/  FADD.FTZ R36, R150, R3 ;  /* 0x0000000396247221 */ /* 0x002fe20000010000 */
[--C-:B------:R-:W-:Y:S01]  /*4630*/  FFMA.FTZ R30, R40, UR22, -R34.reuse ;  /* 0x00000016281e7c23 */ /* 0x100fe20008010822 */
[----:B------:R-:W-:Y:S01]  /*4640*/  FFMA.FTZ R145, R7, UR22, -R34 ;  /* 0x0000001607917c23 */ /* 0x000fe20008010822 */
[----:B------:R-:W-:Y:S01]  /*4650*/  MUFU.EX2 R149, R149 ;  /* 0x0000009500957308 */ /* 0x000fe20000000800 */
[----:B--2---:R-:W-:Y:S01]  /*4660*/  FADD.FTZ R3, R75, R36 ;  /* 0x000000244b037221 */ /* 0x004fe20000010000 */
[--C-:B------:R-:W-:Y:S01]  /*4670*/  FFMA.FTZ R147, R9, UR22, -R34.reuse ;  /* 0x0000001609937c23 */ /* 0x100fe20008010822 */
[--C-:B------:R-:W-:Y:S01]  /*4680*/  FFMA.FTZ R8, R8, UR22, -R34.reuse ;  /* 0x0000001608087c23 */ /* 0x100fe20008010822 */
[--C-:B------:R-:W-:Y:S01]  /*4690*/  FFMA.FTZ R141, R12, UR22, -R34.reuse ;  /* 0x000000160c8d7c23 */ /* 0x100fe20008010822 */
[----:B---3--:R-:W-:Y:S01]  /*46a0*/  FADD.FTZ R36, R144, R3 ;  /* 0x0000000390247221 */ /* 0x008fe20000010000 */
[--C-:B------:R-:W-:Y:S01]  /*46b0*/  FFMA.FTZ R12, R11, UR22, -R34.reuse ;  /* 0x000000160b0c7c23 */ /* 0x100fe20008010822 */
[----:B------:R-:W-:Y:S01]  /*46c0*/  FFMA.FTZ R143, R21, UR22, -R34 ;  /* 0x00000016158f7c23 */ /* 0x000fe20008010822 */
[----:B------:R-:W0:Y:S01]  /*46d0*/  MUFU.EX2 R2, R2 ;  /* 0x0000000200027308 */ /* 0x000e220000000800 */
[----:B----4-:R-:W-:Y:S01]  /*46e0*/  FADD.FTZ R3, R69, R36 ;  /* 0x0000002445037221 */ /* 0x010fe20000010000 */
[--C-:B------:R-:W-:Y:S01]  /*46f0*/  FFMA.FTZ R20, R20, UR22, -R34.reuse ;  /* 0x0000001614147c23 */ /* 0x100fe20008010822 */
[--C-:B------:R-:W-:Y:S01]  /*4700*/  FFMA.FTZ R137, R26, UR22, -R34.reuse ;  /* 0x000000161a897c23 */ /* 0x100fe20008010822 */
[--C-:B------:R-:W-:Y:S01]  /*4710*/  FFMA.FTZ R26, R25, UR22, -R34.reuse ;  /* 0x00000016191a7c23 */ /* 0x100fe20008010822 */
[----:B-----5:R-:W-:Y:S01]  /*4720*/  FADD.FTZ R36, R146, R3 ;  /* 0x0000000392247221 */ /* 0x020fe20000010000 */
[--C-:B------:R-:W-:Y:S01]  /*4730*/  FFMA.FTZ R139, R27, UR22, -R34.reuse ;  /* 0x000000161b8b7c23 */ /* 0x100fe20008010822 */
[----:B------:R-:W-:Y:S01]  /*4740*/  FFMA.FTZ R28, R28, UR22, -R34 ;  /* 0x000000161c1c7c23 */ /* 0x000fe20008010822 */
[----:B------:R-:W1:Y:S01]  /*4750*/  MUFU.EX2 R151, R151 ;  /* 0x0000009700977308 */ /* 0x000e620000000800 */
[----:B------:R-:W-:Y:S01]  /*4760*/  FADD.FTZ R3, R71, R36 ;  /* 0x0000002447037221 */ /* 0x000fe20000010000 */
[--C-:B------:R-:W-:Y:S01]  /*4770*/  FFMA.FTZ R133, R33, UR22, -R34.reuse ;  /* 0x0000001621857c23 */ /* 0x100fe20008010822 */
[--C-:B------:R-:W-:Y:S01]  /*4780*/  FFMA.FTZ R36, R35, UR22, -R34.reuse ;  /* 0x0000001623247c23 */ /* 0x100fe20008010822 */
[--C-:B------:R-:W-:Y:S01]  /*4790*/  FFMA.FTZ R135, R37, UR22, -R34.reuse ;  /* 0x0000001625877c23 */ /* 0x100fe20008010822 */
[----:B------:R-:W-:Y:S01]  /*47a0*/  FADD.FTZ R38, R140, R3 ;  /* 0x000000038c267221 */ /* 0x000fe20000010000 */
[--C-:B------:R-:W-:Y:S01]  /*47b0*/  FFMA.FTZ R129, R41, UR22, -R34.reuse ;  /* 0x0000001629817c23 */ /* 0x100fe20008010822 */
[----:B------:R-:W-:Y:S01]  /*47c0*/  FFMA.FTZ R131, R45, UR22, -R34 ;  /* 0x000000162d837c23 */ /* 0x000fe20008010822 */
[----:B------:R-:W2:Y:S01]  /*47d0*/  MUFU.EX2 R30, R30 ;  /* 0x0000001e001e7308 */ /* 0x000ea20000000800 */
[----:B------:R-:W-:Y:S01]  /*47e0*/  FADD.FTZ R3, R63, R38 ;  /* 0x000000263f037221 */ /* 0x000fe20000010000 */
[----:B0-----:R-:W-:Y:S01]  /*47f0*/  FADD.FTZ R40, R149, R2 ;  /* 0x0000000295287221 */ /* 0x001fe20000010000 */
[--C-:B------:R-:W-:Y:S01]  /*4800*/  FFMA.FTZ R48, R48, UR22, -R34.reuse ;  /* 0x0000001630307c23 */ /* 0x100fe20008010822 */
[--C-:B------:R-:W-:Y:S01]  /*4810*/  FFMA.FTZ R51, R51, UR22, -R34.reuse ;  /* 0x0000001633337c23 */ /* 0x100fe20008010822 */
[----:B------:R-:W-:Y:S01]  /*4820*/  FADD.FTZ R38, R142, R3 ;  /* 0x000000038e267221 */ /* 0x000fe20000010000 */
[--C-:B------:R-:W-:Y:S01]  /*4830*/  FFMA.FTZ R53, R53, UR22, -R34.reuse ;  /* 0x0000001635357c23 */ /* 0x100fe20008010822 */
[----:B------:R-:W-:Y:S01]  /*4840*/  FFMA.FTZ R54, R54, UR22, -R34 ;  /* 0x0000001636367c23 */ /* 0x000fe20008010822 */
[----:B------:R-:W0:Y:S01]  /*4850*/  MUFU.EX2 R145, R145 ;  /* 0x0000009100917308 */ /* 0x000e220000000800 */
[----:B-1----:R-:W-:Y:S01]  /*4860*/  FADD.FTZ R3, R151, R40 ;  /* 0x0000002897037221 */ /* 0x002fe20000010000 */
[----:B------:R-:W-:Y:S01]  /*4870*/  FADD.FTZ R5, R61, R38 ;  /* 0x000000263d057221 */ /* 0x000fe20000010000 */
[--C-:B------:R-:W-:Y:S01]  /*4880*/  FFMA.FTZ R38, R39, UR22, -R34.reuse ;  /* 0x0000001627267c23 */ /* 0x100fe20008010822 */
[--C-:B------:R-:W-:Y:S01]  /*4890*/  FFMA.FTZ R10, R10, UR22, -R34.reuse ;  /* 0x000000160a0a7c23 */ /* 0x100fe20008010822 */
[----:B------:R-:W-:Y:S01]  /*48a0*/  FFMA.FTZ R14, R14, UR22, -R34 ;  /* 0x000000160e0e7c23 */ /* 0x000fe20008010822 */
[----:B------:R-:W-:Y:S01]  /*48b0*/  FADD.FTZ R42, R136, R5 ;  /* 0x00000005882a7221 */ /* 0x000fe20000010000 */
[----:B------:R-:W-:Y:S01]  /*48c0*/  F2FP.BF16.F32.PACK_AB R149, R2, R149 ;  /* 0x000000950295723e */ /* 0x000fe200000010ff */
[----:B------:R-:W1:Y:S01]  /*48d0*/  MUFU.EX2 R32, R32 ;  /* 0x0000002000207308 */ /* 0x000e620000000800 */
[----:B--2---:R-:W-:Y:S01]  /*48e0*/  FADD.FTZ R40, R30, R3 ;  /* 0x000000031e287221 */ /* 0x004fe20000010000 */
[----:B------:R-:W-:Y:S01]  /*48f0*/  FADD.FTZ R5, R65, R42 ;  /* 0x0000002a41057221 */ /* 0x000fe20000010000 */
[----:B------:R-:W-:Y:S01]  /*4900*/  FFMA.FTZ R24, R24, UR22, -R34 ;  /* 0x0000001618187c23 */ /* 0x000fe20008010822 */
[----:B------:R-:W-:-:S02]  /*4910*/  F2FP.BF16.F32.PACK_AB R148, R73, R148 ;  /* 0x000000944994723e */ /* 0x000fc400000010ff */
[----:B------:R-:W-:Y:S01]  /*4920*/  FADD.FTZ R44, R138, R5 ;  /* 0x000000058a2c7221 */ /* 0x000fe20000010000 */
[----:B------:R-:W-:Y:S01]  /*4930*/  F2FP.BF16.F32.PACK_AB R150, R75, R150 ;  /* 0x000000964b96723e */ /* 0x000fe200000010ff */
[----:B------:R-:W2:Y:S01]  /*4940*/  MUFU.EX2 R147, R147 ;  /* 0x0000009300937308 */ /* 0x000ea20000000800 */
[----:B0-----:R-:W-:Y:S01]  /*4950*/  FADD.FTZ R3, R145, R40 ;  /* 0x0000002891037221 */ /* 0x001fe20000010000 */
[----:B------:R-:W-:Y:S01]  /*4960*/  FADD.FTZ R5, R67, R44 ;  /* 0x0000002c43057221 */ /* 0x000fe20000010000 */
[----:B------:R-:W-:Y:S01]  /*4970*/  FFMA.FTZ R40, R43, UR22, -R34 ;  /* 0x000000162b287c23 */ /* 0x000fe20008010822 */
[----:B------:R-:W-:Y:S02]  /*4980*/  F2FP.BF16.F32.PACK_AB R144, R69, R144 ;  /* 0x000000904590723e */ /* 0x000fe400000010ff */
[----:B------:R-:W-:Y:S01]  /*4990*/  FADD.FTZ R44, R132, R5 ;  /* 0x00000005842c7221 */ /* 0x000fe20000010000 */
[----:B------:R-:W-:Y:S01]  /*49a0*/  F2FP.BF16.F32.PACK_AB R146, R71, R146 ;  /* 0x000000924792723e */ /* 0x000fe200000010ff */
[----:B------:R-:W0:Y:S01]  /*49b0*/  MUFU.EX2 R8, R8 ;  /* 0x0000000800087308 */ /* 0x000e220000000800 */
[----:B-1----:R-:W-:Y:S01]  /*49c0*/  FADD.FTZ R42, R32, R3 ;  /* 0x00000003202a7221 */ /* 0x002fe20000010000 */
[----:B------:R-:W-:Y:S01]  /*49d0*/  FADD.FTZ R5, R13, R44 ;  /* 0x0000002c0d057221 */ /* 0x000fe20000010000 */
[----:B------:R-:W-:-:S02]  /*49e0*/  F2FP.BF16.F32.PACK_AB R140, R63, R140 ;  /* 0x0000008c3f8c723e */ /* 0x000fc400000010ff */
[----:B------:R-:W-:Y:S01]  /*49f0*/  F2FP.BF16.F32.PACK_AB R142, R61, R142 ;  /* 0x0000008e3d8e723e */ /* 0x000fe200000010ff */
[----:B------:R-:W-:Y:S01]  /*4a00*/  FADD.FTZ R44, R134, R5 ;  /* 0x00000005862c7221 */ /* 0x000fe20000010000 */
[----:B------:R-:W-:Y:S01]  /*4a10*/  FFMA.FTZ R5, R0, UR22, -R34 ;  /* 0x0000001600057c23 */ /* 0x000fe20008010822 */
[----:B------:R-:W1:Y:S01]  /*4a20*/  MUFU.EX2 R141, R141 ;  /* 0x0000008d008d7308 */ /* 0x000e620000000800 */
[----:B--2---:R-:W-:Y:S01]  /*4a30*/  FADD.FTZ R3, R147, R42 ;  /* 0x0000002a93037221 */ /* 0x004fe20000010000 */
[----:B------:R-:W-:Y:S01]  /*4a40*/  FADD.FTZ R7, R15, R44 ;  /* 0x0000002c0f077221 */ /* 0x000fe20000010000 */
[----:B------:R-:W-:Y:S01]  /*4a50*/  FFMA.FTZ R34, R52, UR22, -R34 ;  /* 0x0000001634227c23 */ /* 0x000fe20008010822 */
[----:B------:R-:W-:Y:S02]  /*4a60*/  F2FP.BF16.F32.PACK_AB R136, R65, R136 ;  /* 0x000000884188723e */ /* 0x000fe400000010ff */
[----:B------:R-:W-:Y:S02]  /*4a70*/  F2FP.BF16.F32.PACK_AB R138, R67, R138 ;  /* 0x0000008a438a723e */ /* 0x000fe400000010ff */
[----:B------:R-:W2:Y:S01]  /*4a80*/  MUFU.EX2 R12, R12 ;  /* 0x0000000c000c7308 */ /* 0x000ea20000000800 */
[----:B0-----:R-:W-:Y:S01]  /*4a90*/  FADD.FTZ R42, R8, R3 ;  /* 0x00000003082a7221 */ /* 0x001fe20000010000 */
[----:B------:R-:W-:-:S02]  /*4aa0*/  F2FP.BF16.F32.PACK_AB R132, R13, R132 ;  /* 0x000000840d84723e */ /* 0x000fc400000010ff */
[----:B------:R-:W-:Y:S02]  /*4ab0*/  F2FP.BF16.F32.PACK_AB R134, R15, R134 ;  /* 0x000000860f86723e */ /* 0x000fe400000010ff */
[----:B------:R-:W-:Y:S02]  /*4ac0*/  F2FP.BF16.F32.PACK_AB R151, R30, R151 ;  /* 0x000000971e97723e */ /* 0x000fe400000010ff */
[----:B------:R-:W0:Y:S01]  /*4ad0*/  MUFU.EX2 R143, R143 ;  /* 0x0000008f008f7308 */ /* 0x000e220000000800 */
[----:B-1----:R-:W-:Y:S01]  /*4ae0*/  FADD.FTZ R3, R141, R42 ;  /* 0x0000002a8d037221 */ /* 0x002fe20000010000 */
[----:B------:R-:W-:Y:S02]  /*4af0*/  F2FP.BF16.F32.PACK_AB R145, R32, R145 ;  /* 0x000000912091723e */ /* 0x000fe400000010ff */
[----:B------:R-:W-:-:S04]  /*4b00*/  F2FP.BF16.F32.PACK_AB R147, R8, R147 ;  /* 0x000000930893723e */ /* 0x000fc800000010ff */
[----:B------:R-:W1:Y:S01]  /*4b10*/  MUFU.EX2 R20, R20 ;  /* 0x0000001400147308 */ /* 0x000e620000000800 */
[C---:B--2---:R-:W-:Y:S01]  /*4b20*/  FADD.FTZ R42, R12.reuse, R3 ;  /* 0x000000030c2a7221 */ /* 0x044fe20000010000 */
[----:B------:R-:W-:-:S06]  /*4b30*/  F2FP.BF16.F32.PACK_AB R141, R12, R141 ;  /* 0x0000008d0c8d723e */ /* 0x000fcc00000010ff */
[----:B------:R-:W2:Y:S01]  /*4b40*/  MUFU.EX2 R137, R137 ;  /* 0x0000008900897308 */ /* 0x000ea20000000800 */
[----:B0-----:R-:W-:Y:S01]  /*4b50*/  FADD.FTZ R3, R143, R42 ;  /* 0x0000002a8f037221 */ /* 0x001fe20000010000 */
[----:B------:R-:W-:Y:S01]  /*4b60*/  FADD.FTZ R42, R128, R7 ;  /* 0x00000007802a7221 */ /* 0x000fe20000010000 */
[----:B------:R-:W-:-:S03]  /*4b70*/  F2FP.BF16.F32.PACK_AB R128, R49, R128 ;  /* 0x000000803180723e */ /* 0x000fc600000010ff */
[----:B------:R-:W-:Y:S02]  /*4b80*/  FADD.FTZ R7, R49, R42 ;  /* 0x0000002a31077221 */ /* 0x000fe40000010000 */
[----:B------:R-:W0:Y:S01]  /*4b90*/  MUFU.EX2 R26, R26 ;  /* 0x0000001a001a7308 */ /* 0x000e220000000800 */
[----:B-1----:R-:W-:Y:S01]  /*4ba0*/  FADD.FTZ R0, R20, R3 ;  /* 0x0000000314007221 */ /* 0x002fe20000010000 */
[----:B------:R-:W-:Y:S01]  /*4bb0*/  FADD.FTZ R42, R130, R7 ;  /* 0x00000007822a7221 */ /* 0x000fe20000010000 */
[C---:B------:R-:W-:Y:S02]  /*4bc0*/  F2FP.BF16.F32.PACK_AB R130, R55.reuse, R130 ;  /* 0x000000823782723e */ /* 0x040fe400000010ff */
[----:B------:R-:W-:Y:S01]  /*4bd0*/  F2FP.BF16.F32.PACK_AB R143, R20, R143 ;  /* 0x0000008f148f723e */ /* 0x000fe200000010ff */
[----:B------:R-:W-:Y:S02]  /*4be0*/  FADD.FTZ R7, R55, R42 ;  /* 0x0000002a37077221 */ /* 0x000fe40000010000 */
[----:B------:R-:W1:Y:S01]  /*4bf0*/  MUFU.EX2 R139, R139 ;  /* 0x0000008b008b7308 */ /* 0x000e620000000800 */
[----:B--2---:R-:W-:-:S07]  /*4c00*/  FADD.FTZ R3, R137, R0 ;  /* 0x0000000089037221 */ /* 0x004fce0000010000 */
[----:B------:R-:W2:Y:S01]  /*4c10*/  MUFU.EX2 R28, R28 ;  /* 0x0000001c001c7308 */ /* 0x000ea20000000800 */
[C---:B0-----:R-:W-:Y:S01]  /*4c20*/  FADD.FTZ R0, R26.reuse, R3 ;  /* 0x000000031a007221 */ /* 0x041fe20000010000 */
[----:B------:R-:W-:-:S06]  /*4c30*/  F2FP.BF16.F32.PACK_AB R137, R26, R137 ;  /* 0x000000891a89723e */ /* 0x000fcc00000010ff */
        /* <DEDUP_REMOVED lines=13> */
[C---:B0-----:R-:W-:Y:S01]  /*4d10*/  FADD.FTZ R42, R36.reuse, R3 ;  /* 0x00000003242a7221 */ /* 0x041fe20000010000 */
[----:B------:R-:W-:-:S06]  /*4d20*/  F2FP.BF16.F32.PACK_AB R133, R36, R133 ;  /* 0x000000852485723e */ /* 0x000fcc00000010ff */
[----:B------:R-:W0:Y:S01]  /*4d30*/  MUFU.EX2 R59, R59 ;  /* 0x0000003b003b7308 */ /* 0x000e220000000800 */
[----:B-1----:R-:W-:-:S07]  /*4d40*/  FADD.FTZ R44, R126, R7 ;  /* 0x000000077e2c7221 */ /* 0x002fce0000010000 */
[----:B------:R-:W1:Y:S01]  /*4d50*/  MUFU.EX2 R38, R38 ;  /* 0x0000002600267308 */ /* 0x000e620000000800 */
[----:B--2---:R-:W-:-:S07]  /*4d60*/  FADD.FTZ R3, R135, R42 ;  /* 0x0000002a87037221 */ /* 0x004fce0000010000 */
[----:B------:R-:W2:Y:S01]  /*4d70*/  MUFU.EX2 R120, R120 ;  /* 0x0000007800787308 */ /* 0x000ea20000000800 */
[C---:B0-----:R-:W-:Y:S01]  /*4d80*/  FADD.FTZ R7, R59.reuse, R44 ;  /* 0x0000002c3b077221 */ /* 0x041fe20000010000 */
[----:B------:R-:W-:-:S06]  /*4d90*/  F2FP.BF16.F32.PACK_AB R126, R59, R126 ;  /* 0x0000007e3b7e723e */ /* 0x000fcc00000010ff */
[----:B------:R-:W0:Y:S01]  /*4da0*/  MUFU.EX2 R129, R129 ;  /* 0x0000008100817308 */ /* 0x000e220000000800 */
[C---:B-1----:R-:W-:Y:S01]  /*4db0*/  FADD.FTZ R42, R38.reuse, R3 ;  /* 0x00000003262a7221 */ /* 0x042fe20000010000 */
[----:B------:R-:W-:-:S06]  /*4dc0*/  F2FP.BF16.F32.PACK_AB R135, R38, R135 ;  /* 0x000000872687723e */ /* 0x000fcc00000010ff */
[----:B------:R-:W1:Y:S01]  /*4dd0*/  MUFU.EX2 R31, R31 ;  /* 0x0000001f001f7308 */ /* 0x000e620000000800 */
[----:B--2---:R-:W-:-:S07]  /*4de0*/  FADD.FTZ R44, R120, R7 ;  /* 0x00000007782c7221 */ /* 0x004fce0000010000 */
        /* <DEDUP_REMOVED lines=18> */
[C---:B-1----:R-:W-:Y:S01]  /*4f10*/  FADD.FTZ R7, R0.reuse, R7 ;  /* 0x0000000700077221 */ /* 0x042fe20000010000 */
[----:B------:R-:W-:Y:S01]  /*4f20*/  F2FP.BF16.F32.PACK_AB R125, R0, R51 ;  /* 0x00000033007d723e */ /* 0x000fe200000010ff */
[----:B------:R-:W-:-:S05]  /*4f30*/  VIADD R0, R88, 0xfffffffe ;  /* 0xfffffffe58007836 */ /* 0x000fca0000000000 */
        /* <DEDUP_REMOVED lines=11> */
[----:B0-----:R-:W-:-:S04]  /*4ff0*/  FADD.FTZ R2, R24, R7 ;  /* 0x0000000718027221 */ /* 0x001fc80000010000 */
[C---:B-1----:R-:W-:Y:S01]  /*5000*/  FADD.FTZ R2, R123.reuse, R2 ;  /* 0x000000027b027221 */ /* 0x042fe20000010000 */
[----:B------:R-:W-:Y:S01]  /*5010*/  F2FP.BF16.F32.PACK_AB R123, R123, R24 ;  /* 0x000000187b7b723e */ /* 0x000fe200000010ff */
[C---:B--2---:R-:W-:Y:S01]  /*5020*/  FADD.FTZ R3, R29.reuse, R44 ;  /* 0x0000002c1d037221 */ /* 0x044fe20000010000 */
[----:B------:R-:W-:Y:S01]  /*5030*/  F2FP.BF16.F32.PACK_AB R122, R29, R122 ;  /* 0x0000007a1d7a723e */ /* 0x000fe200000010ff */
[----:B------:R-:W-:Y:S06]  /*5040*/  @P2 BRA `(.L_x_805) ;  /* 0x0000000000442947 */ /* 0x000fec0003800000 */
        /* <DEDUP_REMOVED lines=10> */
.L_x_806:
[----:B------:R-:W-:-:S11]  /*50f0*/  UISETP.NE.AND UP2, UPT, UR7, 0x1, UPT ;  /* 0x000000010700788c */ /* 0x000fd6000bf45270 */
[----:B------:R-:W-:Y:S02]  /*5100*/  @UP2 ULDC.64 UR18, c[0x0][0x9e8] ;  /* 0x00027a0000122ab9 */ /* 0x000fe40000000a00 */
[----:B------:R-:W-:-:S04]  /*5110*/  UIMAD.WIDE.U32 UR10, UR14, UR18, URZ ;  /* 0x000000120e0a72a5 */ /* 0x000fc8000f8e003f */
[----:B------:R-:W-:-:S12]  /*5120*/  @UP2 USHF.R.U32.HI UR14, URZ, UR19, UR11 ;  /* 0x000000133f0e2299 */ /* 0x000fd8000801160b */
.L_x_807:
[----:B------:R-:W-:-:S04]  /*5130*/  UIMAD UR7, UR14, UR7, UR7 ;  /* 0x000000070e0772a4 */ /* 0x000fc8000f8e0207 */
[----:B------:R-:W-:-:S04]  /*5140*/  UISETP.LT.AND UP2, UPT, UR6, UR7, UPT ;  /* 0x000000070600728c */ /* 0x000fc8000bf41270 */
[----:B------:R-:W-:-:S12]  /*5150*/  USEL UR6, UR6, UR7, UP2 ;  /* 0x0000000706067287 */ /* 0x000fd80009000000 */
.L_x_805:
[----:B------:R-:W-:Y:S01]  /*5160*/  USHF.R.S32.HI UR7, URZ, 0x1f, UR6 ;  /* 0x0000001f3f077899 */ /* 0x000fe20008011406 */
[----:B------:R-:W-:Y:S02]  /*5170*/  CS2R R118, SRZ ;  /* 0x0000000000767805 */ /* 0x000fe4000001ff00 */
[----:B------:R-:W-:Y:S02]  /*5180*/  CS2R R116, SRZ ;  /* 0x0000000000747805 */ /* 0x000fe4000001ff00 */
[----:B------:R-:W-:Y:S01]  /*5190*/  CS2R R114, SRZ ;  /* 0x0000000000727805 */ /* 0x000fe2000001ff00 */
[----:B------:R-:W-:Y:S01]  /*51a0*/  ULEA.HI UR7, UR7, UR6, URZ, 0x7 ;  /* 0x0000000607077291 */ /* 0x000fe2000f8f383f */
[----:B------:R-:W-:Y:S02]  /*51b0*/  CS2R R112, SRZ ;  /* 0x0000000000707805 */ /* 0x000fe4000001ff00 */
[----:B------:R-:W-:Y:S02]  /*51c0*/  CS2R R110, SRZ ;  /* 0x00000000006e7805 */ /* 0x000fe4000001ff00 */
[----:B------:R-:W-:Y:S01]  /*51d0*/  CS2R R108, SRZ ;  /* 0x00000000006c7805 */ /* 0x000fe2000001ff00 */
[----:B------:R-:W-:Y:S01]  /*51e0*/  USHF.R.S32.HI UR7, URZ, 0x7, UR7 ;  /* 0x000000073f077899 */ /* 0x000fe20008011407 */
[----:B------:R-:W-:-:S02]  /*51f0*/  CS2R R106, SRZ ;  /* 0x00000000006a7805 */ /* 0x000fc4000001ff00 */
[----:B------:R-:W-:Y:S02]  /*5200*/  CS2R R104, SRZ ;  /* 0x0000000000687805 */ /* 0x000fe4000001ff00 */
[----:B------:R-:W-:Y:S01]  /*5210*/  CS2R R102, SRZ ;  /* 0x0000000000667805 */ /* 0x000fe2000001ff00 */
[----:B------:R-:W-:Y:S01]  /*5220*/  UISETP.LT.AND UP2, UPT, UR43, UR7, UPT ;  /* 0x000000072b00728c */ /* 0x000fe2000bf41270 */
[----:B------:R-:W-:Y:S02]  /*5230*/  CS2R R100, SRZ ;  /* 0x0000000000647805 */ /* 0x000fe4000001ff00 */
[----:B------:R-:W-:Y:S02]  /*5240*/  CS2R R98, SRZ ;  /* 0x0000000000627805 */ /* 0x000fe4000001ff00 */
[----:B------:R-:W-:Y:S01]  /*5250*/  CS2R R96, SRZ ;  /* 0x0000000000607805 */ /* 0x000fe2000001ff00 */
[----:B------:R-:W-:Y:S01]  /*5260*/  USEL UR28, UR43, UR7, !UP2 ;  /* 0x000000072b1c7287 */ /* 0x000fe2000d000000 */
[----:B------:R-:W-:-:S02]  /*5270*/  CS2R R94, SRZ ;  /* 0x00000000005e7805 */ /* 0x000fc4000001ff00 */
[----:B------:R-:W-:Y:S02]  /*5280*/  CS2R R92, SRZ ;  /* 0x00000000005c7805 */ /* 0x000fe4000001ff00 */
[----:B------:R-:W-:Y:S02]  /*5290*/  CS2R R90, SRZ ;  /* 0x00000000005a7805 */ /* 0x000fe4000001ff00 */
[----:B------:R-:W-:Y:S02]  /*52a0*/  CS2R R88, SRZ ;  /* 0x0000000000587805 */ /* 0x000fe4000001ff00 */
[----:B------:R-:W-:-:S13]  /*52b0*/  ISETP.GE.AND P2, PT, R0, UR28, PT ;  /* 0x0000001c00007c0c */ /* 0x000fda000bf46270 */
[----:B------:R-:W-:Y:S05]  /*52c0*/  @!P2 BRA `(.L_x_808) ;  /* 0x000000340078a947 */ /* 0x000fea0003800000 */
[----:B------:R-:W-:Y:S01]  /*52d0*/  IMAD.MOV.U32 R119, RZ, RZ, RZ ;  /* 0x000000ffff777224 */ /* 0x000fe200078e00ff */
[----:B------:R-:W-:Y:S01]  /*52e0*/  ULDC UR23, c[0x0][0x9e4] ;  /* 0x0002790000177ab9 */ /* 0x000fe20000000800 */
[----:B------:R-:W-:Y:S01]  /*52f0*/  ULDC UR25, c[0x0][0x9d8] ;  /* 0x0002760000197ab9 */ /* 0x000fe20000000800 */
[----:B------:R-:W-:Y:S01]  /*5300*/  ULDC UR22, c[0x0][0x988] ;  /* 0x0002620000167ab9 */ /* 0x000fe20000000800 */
[----:B------:R-:W-:-:S05]  /*5310*/  ULDC UR24, c[0x0][0x9e0] ;  /* 0x0002780000187ab9 */ /* 0x000fca0000000800 */
.L_x_825:
        /* <DEDUP_REMOVED lines=9> */
.L_x_810:
[----:B------:R-:W-:Y:S01]  /*53b0*/  ULEA UR6, UR27, UR45, 0x3 ;  /* 0x0000002d1b067291 */ /* 0x000fe2000f8e183f */
[----:B------:R-:W-:-:S05]  /*53c0*/  IMAD.U32 R5, RZ, RZ, UR26 ;  /* 0x0000001aff057e24 */ /* 0x000fca000f8e00ff */
[----:B------:R-:W-:-:S04]  /*53d0*/  SHF.L.U32 R5, R5, 0x1f, RZ ;  /* 0x0000001f05057819 */ /* 0x000fc800000006ff */
[----:B------:R0:W1:Y:S01]  /*53e0*/  SYNCS.PHASECHK.TRANS64.TRYWAIT P2, [UR6+0x16830], R5 ;  /* 0x01683005ff0075a7 */ /* 0x0000620008040146 */
[----:B------:R-:W-:Y:S05]  /*53f0*/  @!P0 BRA `(.L_x_811) ;  /* 0x0000000000048947 */ /* 0x000fea0003800000 */
[----:B------:R-:W-:Y:S01]  /*5400*/  BPT.TRAP 0x1 ;  /* 0x000000040000795c */ /* 0x000fe20000300000 */
.L_x_811:
[----:B-1----:R-:W-:Y:S05]  /*5410*/  @P2 BRA `(.L_x_809) ;  /* 0x0000000000082947 */ /* 0x002fea0003800000 */
[----:B------:R-:W1:Y:S02]  /*5420*/  SYNCS.PHASECHK.TRANS64.TRYWAIT P2, [UR6+0x16830], R5 ;  /* 0x01683005ff0075a7 */ /* 0x000e640008040146 */
[----:B-1----:R-:W-:Y:S05]  /*5430*/  @!P2 BRA `(.L_x_812) ;  /* 0x000000ec00c8a947 */ /* 0x002fea0003800000 */
.L_x_809:
[----:B01----:R-:W-:Y:S01]  /*5440*/  VIADD R5, R23, 0x8 ;  /* 0x0000000817057836 */ /* 0x003fe20000000000 */
[----:B------:R-:W-:Y:S01]  /*5450*/  ULEA UR18, UR27, UR20, 0xa ;  /* 0x000000141b127291 */ /* 0x000fe2000f8e503f */
[----:B------:R-:W-:Y:S01]  /*5460*/  UMOV UR19, 0x40000040 ;  /* 0x4000004000137882 */ /* 0x000fe20000000000 */
[----:B------:R-:W-:Y:S02]  /*5470*/  UMOV UR7, 0x40000040 ;  /* 0x4000004000077882 */ /* 0x000fe40000000000 */
[----:B------:R0:W-:Y:S01]  /*5480*/  BAR.SYNC.DEFER_BLOCKING R5, 0x100 ;  /* 0x000400050000751d */ /* 0x0001e20000010000 */
[----:B------:R-:W-:Y:S02]  /*5490*/  UIADD3 UR6, UR18, 0x2, URZ ;  /* 0x0000000212067890 */ /* 0x000fe4000fffe03f */
[----:B------:R-:W-:Y:S02]  /*54a0*/  UIADD3 UR10, UR18, 0x4, URZ ;  /* 0x00000004120a7890 */ /* 0x000fe4000fffe03f */
[----:B------:R-:W-:Y:S01]  /*54b0*/  UIADD3 UR14, UR18, 0x6, URZ ;  /* 0x00000006120e7890 */ /* 0x000fe2000fffe03f */
[----:B------:R-:W-:Y:S01]  /*54c0*/  UMOV UR11, 0x40000040 ;  /* 0x40000040000b7882 */ /* 0x000fe20000000000 */
[----:B------:R-:W-:Y:S01]  /*54d0*/  UMOV UR15, 0x40000040 ;  /* 0x40000040000f7882 */ /* 0x000fe20000000000 */
[----:B------:R-:W-:-:S06]  /*54e0*/  WARPGROUP.ARRIVE ;  /* 0x00000000000079c5 */ /* 0x000fcc0000000000 */
[----:B------:R-:W-:Y:S03]  /*54f0*/  HGMMA.64x128x16.F32.BF16 R24, gdesc[UR16], RZ, !UPT, gsb0 ;  /* 0x01e00000101879f0 */ /* 0x000fe6000c0018ff */
[----:B------:R-:W-:Y:S02]  /*5500*/  WARPGROUP.DEPBAR.LE gsb0, 0x0 ;  /* 0x00008000000079c5 */ /* 0x000fe40000010000 */
[----:B------:R-:W-:-:S07]  /*5510*/  WARPGROUP.ARRIVE ;  /* 0x00000000000079c5 */ /* 0x000fce0000000000 */
[----:B------:R-:W-:Y:S03]  /*5520*/  HGMMA.64x128x16.F32.BF16 R24, gdesc[UR4], R24, gsb0 ;  /* 0x01e00000041879f0 */ /* 0x000fe60008001818 */
[----:B------:R-:W-:Y:S02]  /*5530*/  WARPGROUP.DEPBAR.LE gsb0, 0x0 ;  /* 0x00008000000079c5 */ /* 0x000fe40000010000 */
[----:B------:R-:W-:-:S07]  /*5540*/  WARPGROUP.ARRIVE ;  /* 0x00000000000079c5 */ /* 0x000fce0000000000 */
[----:B------:R-:W-:Y:S03]  /*5550*/  HGMMA.64x128x16.F32.BF16 R24, gdesc[UR8], R24, gsb0 ;  /* 0x01e00000081879f0 */ /* 0x000fe60008001818 */
[----:B------:R-:W-:Y:S02]  /*5560*/  WARPGROUP.DEPBAR.LE gsb0, 0x0 ;  /* 0x00008000000079c5 */ /* 0x000fe40000010000 */
[----:B------:R-:W-:-:S07]  /*5570*/  WARPGROUP.ARRIVE ;  /* 0x00000000000079c5 */ /* 0x000fce0000000000 */
[----:B------:R-:W-:Y:S03]  /*5580*/  HGMMA.64x128x16.F32.BF16 R24, gdesc[UR12], R24, gsb0 ;  /* 0x01e000000c1879f0 */ /* 0x000fe60008001818 */
[----:B------:R-:W-:Y:S02]  /*5590*/  WARPGROUP.DEPBAR.LE gsb0, 0x0 ;  /* 0x00008000000079c5 */ /* 0x000fe40000010000 */
[----:B0-----:R-:W-:Y:S05]  /*55a0*/  @P3 BRA `(.L_x_813) ;  /* 0x00000000002c3947 */ /* 0x001fea0003800000 */
[----:B------:R-:W-:Y:S05]  /*55b0*/  @!P0 BRA `(.L_x_814) ;  /* 0x0000000000048947 */ /* 0x000fea0003800000 */
[----:B------:R-:W-:Y:S01]  /*55c0*/  BPT.TRAP 0x1 ;  /* 0x000000040000795c */ /* 0x000fe20000300000 */
.L_x_814:
[----:B------:R-:W-:Y:S01]  /*55d0*/  ULEA UR6, UR37, UR45, 0x3 ;  /* 0x0000002d25067291 */ /* 0x000fe2000f8e183f */
[----:B------:R-:W-:-:S05]  /*55e0*/  IMAD.U32 R5, RZ, RZ, UR36 ;  /* 0x00000024ff057e24 */ /* 0x000fca000f8e00ff */
[----:B------:R-:W-:-:S04]  /*55f0*/  SHF.L.U32 R5, R5, 0x1f, RZ ;  /* 0x0000001f05057819 */ /* 0x000fc800000006ff */
[----:B------:R0:W1:Y:S01]  /*5600*/  SYNCS.PHASECHK.TRANS64.TRYWAIT P2, [UR6+0x16850], R5 ;  /* 0x01685005ff0075a7 */ /* 0x0000620008040146 */
[----:B------:R-:W-:Y:S05]  /*5610*/  @!P0 BRA `(.L_x_815) ;  /* 0x0000000000048947 */ /* 0x000fea0003800000 */
[----:B------:R-:W-:Y:S01]  /*5620*/  BPT.TRAP 0x1 ;  /* 0x000000040000795c */ /* 0x000fe20000300000 */
.L_x_815:
[----:B-1----:R-:W-:Y:S05]  /*5630*/  @P2 BRA `(.L_x_813) ;  /* 0x0000000000082947 */ /* 0x002fea0003800000 */
[----:B------:R-:W1:Y:S02]  /*5640*/  SYNCS.PHASECHK.TRANS64.TRYWAIT P2, [UR6+0x16850], R5 ;  /* 0x01685005ff0075a7 */ /* 0x000e640008040146 */
[----:B-1----:R-:W-:Y:S05]  /*5650*/  @!P2 BRA `(.L_x_816) ;  /* 0x000000ec0058a947 */ /* 0x002fea0003800000 */
.L_x_813:
[----:B------:R-:W-:Y:S01]  /*5660*/  UIADD3 UR6, UR45, 0x400, URZ ;  /* 0x000004002d067890 */ /* 0x000fe2000fffe03f */
[----:B------:R-:W-:Y:S01]  /*5670*/  WARPGROUP.ARRIVE ;  /* 0x00000000000079c5 */ /* 0x000fe20000000000 */
[----:B------:R-:W-:Y:S01]  /*5680*/  UMOV UR7, 0x40000040 ;  /* 0x4000004000077882 */ /* 0x000fe20000000000 */
[----:B------:R-:W-:Y:S01]  /*5690*/  PLOP3.LUT P2, PT, PT, PT, UP0, 0x80, 0x0 ;  /* 0x000000000000781c */ /* 0x000fe20003f4f008 */
[----:B------:R-:W-:Y:S01]  /*56a0*/  USHF.R.U32.HI UR6, URZ, 0x4, UR6 ;  /* 0x000000043f067899 */ /* 0x000fe20008011606 */
[----:B------:R-:W-:Y:S01]  /*56b0*/  PLOP3.LUT P3, PT, PT, PT, UP0, 0x80, 0x0 ;  /* 0x000000000000781c */ /* 0x000fe20003f6f008 */
[----:B01----:R-:W-:Y:S01]  /*56c0*/  FMUL.FTZ R5, R24, UR25 ;  /* 0x0000001918057c20 */ /* 0x003fe20008410000 */
[----:B------:R-:W-:Y:S01]  /*56d0*/  FMUL.FTZ R24, R36, UR25 ;  /* 0x0000001924187c20 */ /* 0x000fe20008410000 */
[----:B------:R-:W-:Y:S01]  /*56e0*/  ULOP3.LUT UR6, UR6, 0x3fff, URZ, 0xc0, !UPT ;  /* 0x00003fff06067892 */ /* 0x000fe2000f8ec03f */
[----:B------:R-:W-:Y:S01]  /*56f0*/  FMUL.FTZ R36, R47, UR25 ;  /* 0x000000192f247c20 */ /* 0x000fe20008410000 */
[----:B------:R-:W-:Y:S01]  /*5700*/  FMUL.FTZ R8, R26, UR25 ;  /* 0x000000191a087c20 */ /* 0x000fe20008410000 */
[----:B------:R-:W0:Y:S01]  /*5710*/  LDC R47, c[0x0][0x2f0] ;  /* 0x0000bc00ff2f7b82 */ /* 0x000e220000000800 */
[----:B------:R-:W-:Y:S01]  /*5720*/  ULEA UR10, UR37, UR6, 0xa ;  /* 0x00000006250a7291 */ /* 0x000fe2000f8e503f */
[----:B------:R-:W-:Y:S01]  /*5730*/  FMUL.FTZ R9, R27, UR25 ;  /* 0x000000191b097c20 */ /* 0x000fe20008410000 */
[----:B------:R-:W-:Y:S01]  /*5740*/  FMUL.FTZ R14, R32, UR25 ;  /* 0x00000019200e7c20 */ /* 0x000fe20008410000 */
[----:B------:R-:W-:Y:S01]  /*5750*/  FMUL.FTZ R26, R38, UR25 ;  /* 0x00000019261a7c20 */ /* 0x000fe20008410000 */
[----:B------:R-:W-:Y:S01]  /*5760*/  FMUL.FTZ R27, R39, UR25 ;  /* 0x00000019271b7c20 */ /* 0x000fe20008410000 */
[----:B------:R-:W-:Y:S01]  /*5770*/  FMUL.FTZ R15, R33, UR25 ;  /* 0x00000019210f7c20 */ /* 0x000fe20008410000 */
[----:B------:R-:W-:Y:S01]  /*5780*/  FMUL.FTZ R38, R50, UR25 ;  /* 0x0000001932267c20 */ /* 0x000fe20008410000 */
[----:B------:R-:W-:Y:S01]  /*5790*/  UMOV UR6, UR10 ;  /* 0x0000000a00067c82 */ /* 0x000fe20008000000 */
[----:B------:R-:W-:Y:S01]  /*57a0*/  FMUL.FTZ R39, R51, UR25 ;  /* 0x0000001933277c20 */ /* 0x000fe20008410000 */
[----:B------:R-:W-:Y:S01]  /*57b0*/  HGMMA.64x64x16.F32.BF16 R88, R148, gdesc[UR4].tnspB, R88, gsb0 ;  /* 0x40e0000494587df0 */ /* 0x000fe20008001858 */
[----:B------:R-:W-:Y:S01]  /*57c0*/  UIADD3 UR6, UR10, 0x80, URZ ;  /* 0x000000800a067890 */ /* 0x000fe2000fffe03f */
[----:B------:R-:W-:Y:S01]  /*57d0*/  FMUL.FTZ R51, R57, UR25 ;  /* 0x0000001939337c20 */ /* 0x000fe20008410000 */
[----:B------:R-:W-:Y:S01]  /*57e0*/  UMOV UR7, 0x40000040 ;  /* 0x4000004000077882 */ /* 0x000fe20000000000 */
[----:B------:R-:W-:Y:S01]  /*57f0*/  IMAD.U32 R33, RZ, RZ, UR27 ;  /* 0x0000001bff217e24 */ /* 0x000fe2000f8e00ff */
[----:B------:R-:W1:Y:S01]  /*5800*/  LDC R50, c[0x0][0x288] ;  /* 0x0000a200ff327b82 */ /* 0x000e620000000800 */
        /* <DEDUP_REMOVED lines=8> */
[----:B------:R-:W-:-:S02]  /*5890*/  IMAD.SHL.U32 R78, R0, 0x80, RZ ;  /* 0x00000080004e7824 */ /* 0x000fc400078e00ff */
[----:B------:R-:W-:Y:S01]  /*58a0*/  FMUL.FTZ R45, R53, UR25 ;  /* 0x00000019352d7c20 */ /* 0x000fe20008410000 */
[----:B------:R-:W-:Y:S01]  /*58b0*/  FMUL.FTZ R56, R61, UR25 ;  /* 0x000000193d387c20 */ /* 0x000fe20008410000 */
[----:B------:R-:W-:Y:S01]  /*58c0*/  FMUL.FTZ R53, R63, UR25 ;  /* 0x000000193f357c20 */ /* 0x000fe20008410000 */
[----:B------:R-:W-:Y:S01]  /*58d0*/  FMUL.FTZ R61, R70, UR25 ;  /* 0x00000019463d7c20 */ /* 0x000fe20008410000 */
[----:B------:R-:W-:Y:S01]  /*58e0*/  @!P1 LEA R33, R33, UR45, 0x3 ;  /* 0x0000002d21219c11 */ /* 0x000fe2000f8e18ff */
        /* <DEDUP_REMOVED lines=11> */
[----:B------:R-:W-:Y:S01]  /*59a0*/  IADD3 R77, -R78, 0x1, RZ ;  /* 0x000000014e4d7810 */ /* 0x000fe20007ffe1ff */
        /* <DEDUP_REMOVED lines=10> */
[----:B------:R-:W-:-:S02]  /*5a50*/  @!P1 VIADD R33, R33, 0x16840 ;  /* 0x0001684021219836 */ /* 0x000fc40000000000 */
        /* <DEDUP_REMOVED lines=14> */
[----:B------:R-:W-:-:S02]  /*5b40*/  IMAD R82, R16, -0x2, R77 ;  /* 0xfffffffe10527824 */ /* 0x000fc400078e024d */
[----:B------:R-:W-:Y:S01]  /*5b50*/  FMUL.FTZ R69, R79, UR25 ;  /* 0x000000194f457c20 */ /* 0x000fe20008410000 */
[----:B------:R-:W-:Y:S01]  /*5b60*/  FMUL.FTZ R74, R81, UR25 ;  /* 0x00000019514a7c20 */ /* 0x000fe20008410000 */
[----:B------:R-:W-:Y:S01]  /*5b70*/  FMUL.FTZ R83, R84, UR25 ;  /* 0x0000001954537c20 */ /* 0x000fe20008410000 */
[----:B------:R-:W-:Y:S01]  /*5b80*/  FMUL.FTZ R80, R85, UR25 ;  /* 0x0000001955507c20 */ /* 0x000fe20008410000 */
[----:B------:R-:W-:Y:S01]  /*5b90*/  FMUL.FTZ R77, R87, UR25 ;  /* 0x00000019574d7c20 */ /* 0x000fe20008410000 */
[----:B------:R-:W-:Y:S01]  /*5ba0*/  @!P1 PRMT R33, RZ, 0x654, R33 ;  /* 0x00000654ff219816 */ /* 0x000fe20000000021 */
[----:B------:R-:W2:Y:S08]  /*5bb0*/  MUFU.TANH R5, R5 ;  /* 0x0000000500057308 */ /* 0x000eb00000002400 */
[----:B------:R-:W3:Y:S01]  /*5bc0*/  MUFU.TANH R7, R7 ;  /* 0x0000000700077308 */ /* 0x000ee20000002400 */
[----:B------:R-:W-:-:S02]  /*5bd0*/  WARPGROUP.DEPBAR.LE gsb0, 0x0 ;  /* 0x00008000000079c5 */ /* 0x000fc40000010000 */
[----:B------:R-:W-:-:S06]  /*5be0*/  WARPGROUP.ARRIVE ;  /* 0x00000000000079c5 */ /* 0x000fcc0000000000 */
[----:B------:R-:W4:Y:S01]  /*5bf0*/  S2R R151, SR_TID.X ;  /* 0x0000000000977919 */ /* 0x000f220000002100 */
[----:B------:R-:W0:Y:S01]  /*5c00*/  MUFU.TANH R8, R8 ;  /* 0x0000000800087308 */ /* 0x000e220000002400 */
[----:B------:R-:W-:Y:S01]  /*5c10*/  HGMMA.64x64x16.F32.BF16 R88, R144, gdesc[UR4].tnspB, R88, gsb0 ;  /* 0x40e0000490587df0 */ /* 0x000fe20008001858 */
[----:B------:R-:W-:Y:S01]  /*5c20*/  UIADD3 UR6, UR10, 0x100, URZ ;  /* 0x000001000a067890 */ /* 0x000fe2000fffe03f */
[----:B------:R-:W-:-:S05]  /*5c30*/  UMOV UR7, 0x40000040 ;  /* 0x4000004000077882 */ /* 0x000fca0000000000 */
        /* <DEDUP_REMOVED lines=9> */
[----:B------:R-:W0:Y:S01]  /*5cd0*/  MUFU.TANH R24, R24 ;  /* 0x0000001800187308 */ /* 0x000e220000002400 */
[----:B------:R-:W-:-:S02]  /*5ce0*/  WARPGROUP.DEPBAR.LE gsb0, 0x0 ;  /* 0x00008000000079c5 */ /* 0x000fc40000010000 */
[----:B------:R-:W-:-:S05]  /*5cf0*/  WARPGROUP.ARRIVE ;  /* 0x00000000000079c5 */ /* 0x000fca0000000000 */
        /* <DEDUP_REMOVED lines=75> */
[----:B------:R-:W-:-:S06]  /*61b0*/  WARPGROUP.ARRIVE ;  /* 0x00000000000079c5 */ /* 0x000fcc0000000000 */
[----:B------:R-:W-:Y:S01]  /*61c0*/  HGMMA.64x64x16.F32.BF16 R88, R120, gdesc[UR4].tnspB, R88, gsb0 ;  /* 0x40e0000478587df0 */ /* 0x000fe20008001858 */
[----:B------:R-:W-:Y:S02]  /*61d0*/  @UP0 ULDC UR6, c[0x0][0x44c] ;  /* 0x0001130000060ab9 */ /* 0x000fe40000000800 */
[----:B------:R-:W-:Y:S02]  /*61e0*/  WARPGROUP.DEPBAR.LE gsb0, 0x0 ;  /* 0x00008000000079c5 */ /* 0x000fe40000010000 */
[----:B------:R-:W-:-:S04]  /*61f0*/  VIADD R120, R17, UR39 ;  /* 0x0000002711787c36 */ /* 0x000fc80008000000 */
[----:B------:R-:W-:Y:S01]  /*6200*/  @P2 IMAD.HI.U32 R32, R120, UR6, RZ ;  /* 0x0000000678202c27 */ /* 0x000fe2000f8e00ff */
[----:B------:R-:W-:Y:S01]  /*6210*/  @UP0 ULDC UR6, c[0x0][0x450] ;  /* 0x0001140000060ab9 */ /* 0x000fe20000000800 */
[----:B----4-:R-:W-:-:S03]  /*6220*/  ISETP.GE.U32.AND P2, PT, R151, 0x180, PT ;  /* 0x000001809700780c */ /* 0x010fc60003f46070 */
[----:B------:R-:W-:Y:S01]  /*6230*/  @P3 SHF.R.U32.HI R120, RZ, UR6, R32 ;  /* 0x00000006ff783c19 */ /* 0x000fe20008011620 */
[----:B------:R-:W-:-:S04]  /*6240*/  VIADD R32, R23, 0x9 ;  /* 0x0000000917207836 */ /* 0x000fc80000000000 */
[----:B------:R-:W4:Y:S01]  /*6250*/  SHFL.IDX PT, R86, R120, RZ, 0x1c1f ;  /* 0x001c1fff78567589 */ /* 0x000f2200000e0000 */
[----:B------:R-:W-:-:S05]  /*6260*/  SEL R32, R32, 0x9, !P2 ;  /* 0x0000000920207807 */ /* 0x000fca0005000000 */
[----:B------:R0:W-:Y:S06]  /*6270*/  BAR.ARV R32, 0x100 ;  /* 0x000400200000751d */ /* 0x0001ec0000002000 */
[----:B------:R-:W-:Y:S01]  /*6280*/  PLOP3.LUT P2, PT, PT, PT, UP1, 0x40, 0x0 ;  /* 0x000000000000781c */ /* 0x000fe20003f4e818 */
[----:B------:R0:W-:Y:S02]  /*6290*/  @!P1 SYNCS.ARRIVE.TRANS64.RED.A1T0 RZ, [R33+URZ], RZ ;  /* 0x000000ff21ff99a7 */ /* 0x0001e4000810043f */
[----:B0-----:R-:W-:-:S04]  /*62a0*/  IMAD R33, R47, UR41, R82 ;  /* 0x000000292f217c24 */ /* 0x001fc8000f8e0252 */
[----:B-1----:R-:W-:-:S04]  /*62b0*/  IMAD.IADD R33, R33, 0x1, -R50 ;  /* 0x0000000121217824 */ /* 0x002fc800078e0a32 */
[C---:B------:R-:W-:Y:S02]  /*62c0*/  VIADD R79, R33.reuse, UR24 ;  /* 0x00000018214f7c36 */ /* 0x040fe40008000000 */
[----:B------:R-:W-:Y:S02]  /*62d0*/  VIADD R81, R33, UR21 ;  /* 0x0000001521517c36 */ /* 0x000fe40008000000 */
[--C-:B----4-:R-:W-:Y:S02]  /*62e0*/  IMAD.IADD R84, R79, 0x1, R86.reuse ;  /* 0x000000014f547824 */ /* 0x110fe400078e0256 */
[----:B------:R-:W-:Y:S01]  /*62f0*/  IMAD.IADD R85, R81, 0x1, R86 ;  /* 0x0000000151557824 */ /* 0x000fe200078e0256 */
[----:B--23--:R-:W-:Y:S06]  /*6300*/  @P2 BRA `(.L_x_817) ;  /* 0x00000000005c2947 */ /* 0x00cfec0003800000 */
[----:B------:R-:W-:Y:S01]  /*6310*/  IMAD R33, R47, UR41, R86 ;  /* 0x000000292f217c24 */ /* 0x000fe2000f8e0256 */
[----:B------:R-:W-:Y:S03]  /*6320*/  BSSY B0, `(.L_x_818) ;  /* 0x0000011000007945 */ /* 0x000fe60003800000 */
[----:B------:R-:W-:-:S05]  /*6330*/  IMAD.IADD R87, R33, 0x1, -R50 ;  /* 0x0000000121577824 */ /* 0x000fca00078e0a32 */
[----:B------:R-:W-:-:S13]  /*6340*/  ISETP.GT.AND P2, PT, R87, -0x1, PT ;  /* 0xffffffff5700780c */ /* 0x000fda0003f44270 */
[----:B------:R-:W-:Y:S05]  /*6350*/  @P2 BRA `(.L_x_819) ;  /* 0x0000000000202947 */ /* 0x000fea0003800000 */
[----:B------:R-:W-:Y:S01]  /*6360*/  IMAD.U32 R82, RZ, RZ, UR23 ;  /* 0x00000017ff527e24 */ /* 0x000fe2000f8e00ff */
[----:B------:R-:W-:-:S04]  /*6370*/  LOP3.LUT R87, RZ, R87, RZ, 0x33, !PT ;  /* 0x00000057ff577212 */ /* 0x000fc800078e33ff */
[----:B------:R-:W-:-:S13]  /*6380*/  ISETP.NE.AND P2, PT, R82, 0x1, PT ;  /* 0x000000015200780c */ /* 0x000fda0003f45270 */
[----:B------:R-:W0:Y:S02]  /*6390*/  @P2 LDC.64 R32, c[0x0][0x9e8] ;  /* 0x00027a00ff202b82 */ /* 0x000e240000000a00 */
[----:B0-----:R-:W-:-:S05]  /*63a0*/  @P2 IMAD.HI.U32 R32, R87, R32, RZ ;  /* 0x0000002057202227 */ /* 0x001fca00078e00ff */
[----:B------:R-:W-:-:S04]  /*63b0*/  @P2 SHF.R.U32.HI R87, RZ, R33, R32 ;  /* 0x00000021ff572219 */ /* 0x000fc80000011620 */
[----:B------:R-:W-:Y:S01]  /*63c0*/  LOP3.LUT R87, RZ, R87, RZ, 0x33, !PT ;  /* 0x00000057ff577212 */ /* 0x000fe200078e33ff */
[----:B------:R-:W-:Y:S06]  /*63d0*/  BRA `(.L_x_820) ;  /* 0x0000000000147947 */ /* 0x000fec0003800000 */
.L_x_819:
[----:B------:R-:W-:-:S05]  /*63e0*/  IMAD.U32 R82, RZ, RZ, UR23 ;  /* 0x00000017ff527e24 */ /* 0x000fca000f8e00ff */
[----:B------:R-:W-:-:S13]  /*63f0*/  ISETP.NE.AND P2, PT, R82, 0x1, PT ;  /* 0x000000015200780c */ /* 0x000fda0003f45270 */
[----:B------:R-:W0:Y:S02]  /*6400*/  @P2 LDC.64 R32, c[0x0][0x9e8] ;  /* 0x00027a00ff202b82 */ /* 0x000e240000000a00 */
[----:B0-----:R-:W-:-:S05]  /*6410*/  @P2 IMAD.HI.U32 R32, R87, R32, RZ ;  /* 0x0000002057202227 */ /* 0x001fca00078e00ff */
[----:B------:R-:W-:-:S07]  /*6420*/  @P2 SHF.R.U32.HI R87, RZ, R33, R32 ;  /* 0x00000021ff572219 */ /* 0x000fce0000011620 */
.L_x_820:
[----:B------:R-:W-:Y:S05]  /*6430*/  BSYNC B0 ;  /* 0x0000000000007941 */ /* 0x000fea0003800000 */
.L_x_818:
[----:B------:R-:W-:-:S04]  /*6440*/  IMAD R87, R87, R82, -R78 ;  /* 0x0000005257577224 */ /* 0x000fc800078e0a4e */
[----:B------:R-:W-:-:S05]  /*6450*/  IMAD R87, R16, -0x2, R87 ;  /* 0xfffffffe10577824 */ /* 0x000fca00078e0257 */
[----:B------:R-:W-:Y:S02]  /*6460*/  VIADDMNMX R84, R87, R82, R84, PT ;  /* 0x0000005257547246 */ /* 0x000fe40003800154 */
[----:B------:R-:W-:-:S07]  /*6470*/  VIMNMX R85, R85, R87, !PT ;  /* 0x0000005755557248 */ /* 0x000fce0007fe0100 */
.L_x_817:
[----:B------:R-:W-:Y:S01]  /*6480*/  ISETP.GT.AND P2, PT, R0, -0x1, PT ;  /* 0xffffffff0000780c */ /* 0x000fe20003f44270 */
[----:B------:R-:W0:Y:S03]  /*6490*/  SHFL.IDX PT, R120, R120, 0x1, 0x1c1f ;  /* 0x003c1f0078787f89 */ /* 0x000e2600000e0000 */
[C---:B------:R-:W-:Y:S02]  /*64a0*/  ISETP.GT.AND P5, PT, R85.reuse, RZ, P2 ;  /* 0x000000ff5500720c */ /* 0x040fe400017a4270 */
[C---:B------:R-:W-:Y:S02]  /*64b0*/  ISETP.GT.AND P4, PT, R85.reuse, 0x1, P2 ;  /* 0x000000015500780c */ /* 0x040fe40001784270 */
[----:B------:R-:W-:Y:S02]  /*64c0*/  ISETP.LT.OR P5, PT, R84, 0x1, P5 ;  /* 0x000000015400780c */ /* 0x000fe40002fa1670 */
[----:B------:R-:W-:-:S02]  /*64d0*/  ISETP.GT.AND P6, PT, R85, 0x8, P2 ;  /* 0x000000085500780c */ /* 0x000fc400017c4270 */
[----:B------:R-:W-:Y:S02]  /*64e0*/  FSEL R82, R5, -INF , !P5 ;  /* 0xff80000005527808 */ /* 0x000fe40006800000 */
[C---:B------:R-:W-:Y:S02]  /*64f0*/  ISETP.GT.AND P5, PT, R85.reuse, 0x10, P2 ;  /* 0x000000105500780c */ /* 0x040fe400017a4270 */
[----:B------:R-:W-:Y:S02]  /*6500*/  ISETP.GT.AND P3, PT, R85, 0x9, P2 ;  /* 0x000000095500780c */ /* 0x000fe40001764270 */
[C---:B------:R-:W-:Y:S02]  /*6510*/  ISETP.LT.OR P5, PT, R84.reuse, 0x11, P5 ;  /* 0x000000115400780c */ /* 0x040fe40002fa1670 */
[----:B------:R-:W-:Y:S02]  /*6520*/  ISETP.LT.OR P4, PT, R84, 0x2, P4 ;  /* 0x000000025400780c */ /* 0x000fe40002781670 */
[----:B------:R-:W-:-:S02]  /*6530*/  FSEL R14, R14, -INF , !P5 ;  /* 0xff8000000e0e7808 */ /* 0x000fc40006800000 */
[----:B------:R-:W-:Y:S01]  /*6540*/  ISETP.GT.AND P5, PT, R85, 0x20, P2 ;  /* 0x000000205500780c */ /* 0x000fe200017a4270 */
[--C-:B0-----:R-:W-:Y:S01]  /*6550*/  IMAD.IADD R33, R81, 0x1, R120.reuse ;  /* 0x0000000151217824 */ /* 0x101fe200078e0278 */
[C---:B------:R-:W-:Y:S01]  /*6560*/  ISETP.LT.OR P6, PT, R84.reuse, 0x9, P6 ;  /* 0x000000095400780c */ /* 0x040fe200037c1670 */
[----:B------:R-:W-:Y:S01]  /*6570*/  IMAD.IADD R79, R79, 0x1, R120 ;  /* 0x000000014f4f7824 */ /* 0x000fe200078e0278 */
[C---:B------:R-:W-:Y:S02]  /*6580*/  ISETP.LT.OR P3, PT, R84.reuse, 0xa, P3 ;  /* 0x0000000a5400780c */ /* 0x040fe40001f61670 */
[----:B------:R-:W-:Y:S02]  /*6590*/  ISETP.LT.OR P5, PT, R84, 0x21, P5 ;  /* 0x000000215400780c */ /* 0x000fe40002fa1670 */
[----:B------:R-:W-:Y:S02]  /*65a0*/  FSEL R7, R7, -INF , !P4 ;  /* 0xff80000007077808 */ /* 0x000fe40006000000 */
[----:B------:R-:W-:-:S02]  /*65b0*/  ISETP.GT.AND P4, PT, R85, 0x11, P2 ;  /* 0x000000115500780c */ /* 0x000fc40001784270 */
[----:B------:R-:W-:Y:S02]  /*65c0*/  FSEL R5, R10, -INF , !P6 ;  /* 0xff8000000a057808 */ /* 0x000fe40007000000 */
[----:B------:R-:W-:Y:S02]  /*65d0*/  FSEL R32, R11, -INF , !P3 ;  /* 0xff8000000b207808 */ /* 0x000fe40005800000 */
[C---:B------:R-:W-:Y:S02]  /*65e0*/  ISETP.GT.AND P6, PT, R85.reuse, 0x18, P2 ;  /* 0x000000185500780c */ /* 0x040fe400017c4270 */
[C---:B------:R-:W-:Y:S02]  /*65f0*/  ISETP.GT.AND P3, PT, R85.reuse, 0x19, P2 ;  /* 0x000000195500780c */ /* 0x040fe40001764270 */
[----:B------:R-:W-:Y:S02]  /*6600*/  FSEL R28, R28, -INF , !P5 ;  /* 0xff8000001c1c7808 */ /* 0x000fe40006800000 */
[----:B------:R-:W-:-:S02]  /*6610*/  ISETP.GT.AND P5, PT, R85, 0x30, P2 ;  /* 0x000000305500780c */ /* 0x000fc400017a4270 */
[C---:B------:R-:W-:Y:S02]  /*6620*/  ISETP.LT.OR P4, PT, R84.reuse, 0x12, P4 ;  /* 0x000000125400780c */ /* 0x040fe40002781670 */
[C---:B------:R-:W-:Y:S02]  /*6630*/  ISETP.LT.OR P6, PT, R84.reuse, 0x19, P6 ;  /* 0x000000195400780c */ /* 0x040fe400037c1670 */
        /* <DEDUP_REMOVED lines=55> */
[----:B------:R-:W-:Y:S02]  /*69b0*/  ISETP.GT.AND P3, PT, R85, 0x69, P2 ;  /* 0x000000695500780c */ /* 0x000fe40001764270 */
[----:B------:R-:W-:Y:S02]  /*69c0*/  FSEL R72, R72, -INF , !P5 ;  /* 0xff80000048487808 */ /* 0x000fe40006800000 */
[----:B------:R-:W-:-:S02]  /*69d0*/  PLOP3.LUT P5, PT, PT, PT, UP1, 0x40, 0x0 ;  /* 0x000000000000781c */ /* 0x000fc40003fae818 */
[C---:B------:R-:W-:Y:S02]  /*69e0*/  ISETP.LT.OR P4, PT, R84.reuse, 0x62, P4 ;  /* 0x000000625400780c */ /* 0x040fe40002781670 */
[C---:B------:R-:W-:Y:S02]  /*69f0*/  ISETP.LT.OR P6, PT, R84.reuse, 0x69, P6 ;  /* 0x000000695400780c */ /* 0x040fe400037c1670 */
[----:B------:R-:W-:Y:S02]  /*6a00*/  ISETP.LT.OR P3, PT, R84, 0x6a, P3 ;  /* 0x0000006a5400780c */ /* 0x000fe40001f61670 */
[----:B------:R-:W-:Y:S02]  /*6a10*/  FSEL R68, R68, -INF , !P4 ;  /* 0xff80000044447808 */ /* 0x000fe40006000000 */
[----:B------:R-:W-:Y:S02]  /*6a20*/  ISETP.GT.AND P4, PT, R85, 0x71, P2 ;  /* 0x000000715500780c */ /* 0x000fe40001784270 */
[----:B------:R-:W-:-:S02]  /*6a30*/  FSEL R70, R70, -INF , !P6 ;  /* 0xff80000046467808 */ /* 0x000fc40007000000 */
[----:B------:R-:W-:Y:S02]  /*6a40*/  FSEL R71, R71, -INF , !P3 ;  /* 0xff80000047477808 */ /* 0x000fe40005800000 */
[C---:B------:R-:W-:Y:S02]  /*6a50*/  ISETP.GT.AND P6, PT, R85.reuse, 0x78, P2 ;  /* 0x000000785500780c */ /* 0x040fe400017c4270 */
[----:B------:R-:W-:Y:S02]  /*6a60*/  ISETP.GT.AND P3, PT, R85, 0x79, P2 ;  /* 0x000000795500780c */ /* 0x000fe40001764270 */
[C---:B------:R-:W-:Y:S02]  /*6a70*/  ISETP.LT.OR P4, PT, R84.reuse, 0x72, P4 ;  /* 0x000000725400780c */ /* 0x040fe40002781670 */
[C---:B------:R-:W-:Y:S02]  /*6a80*/  ISETP.LT.OR P6, PT, R84.reuse, 0x79, P6 ;  /* 0x000000795400780c */ /* 0x040fe400037c1670 */
[----:B------:R-:W-:-:S02]  /*6a90*/  ISETP.LT.OR P3, PT, R84, 0x7a, P3 ;  /* 0x0000007a5400780c */ /* 0x000fc40001f61670 */
[----:B------:R-:W-:Y:S02]  /*6aa0*/  FSEL R81, R74, -INF , !P4 ;  /* 0xff8000004a517808 */ /* 0x000fe40006000000 */
[----:B------:R-:W-:Y:S02]  /*6ab0*/  FSEL R74, R83, -INF , !P6 ;  /* 0xff800000534a7808 */ /* 0x000fe40007000000 */
[----:B------:R-:W-:Y:S01]  /*6ac0*/  FSEL R80, R80, -INF , !P3 ;  /* 0xff80000050507808 */ /* 0x000fe20005800000 */
[----:B------:R-:W-:Y:S06]  /*6ad0*/  @P5 BRA `(.L_x_821) ;  /* 0x00000000005c5947 */ /* 0x000fec0003800000 */
        /* <DEDUP_REMOVED lines=13> */
.L_x_823:
[----:B------:R-:W-:-:S05]  /*6bb0*/  IMAD.U32 R84, RZ, RZ, UR23 ;  /* 0x00000017ff547e24 */ /* 0x000fca000f8e00ff */
[----:B------:R-:W-:-:S13]  /*6bc0*/  ISETP.NE.AND P3, PT, R84, 0x1, PT ;  /* 0x000000015400780c */ /* 0x000fda0003f65270 */
[----:B------:R-:W0:Y:S02]  /*6bd0*/  @P3 LDC.64 R10, c[0x0][0x9e8] ;  /* 0x00027a00ff0a3b82 */ /* 0x000e240000000a00 */
[----:B0-----:R-:W-:-:S05]  /*6be0*/  @P3 IMAD.HI.U32 R10, R83, R10, RZ ;  /* 0x0000000a530a3227 */ /* 0x001fca00078e00ff */
[----:B------:R-:W-:-:S07]  /*6bf0*/  @P3 SHF.R.U32.HI R83, RZ, R11, R10 ;  /* 0x0000000bff533219 */ /* 0x000fce000001160a */
.L_x_824:
[----:B------:R-:W-:Y:S05]  /*6c00*/  BSYNC B0 ;  /* 0x0000000000007941 */ /* 0x000fea0003800000 */
.L_x_822:
[----:B------:R-:W-:-:S04]  /*6c10*/  IMAD R83, R83, R84, -R78 ;  /* 0x0000005453537224 */ /* 0x000fc800078e0a4e */
[----:B------:R-:W-:-:S05]  /*6c20*/  IMAD R10, R16, -0x2, R83 ;  /* 0xfffffffe100a7824 */ /* 0x000fca00078e0253 */
[----:B------:R-:W-:Y:S02]  /*6c30*/  VIADDMNMX R79, R10, R84, R79, PT ;  /* 0x000000540a4f7246 */ /* 0x000fe4000380014f */
[----:B------:R-:W-:-:S07]  /*6c40*/  VIMNMX R33, R33, R10, !PT ;  /* 0x0000000a21217248 */ /* 0x000fce0007fe0100 */
.L_x_821:
[----:B------:R-:W-:Y:S01]  /*6c50*/  FMNMX.FTZ R10, R82, R4, !PT ;  /* 0x00000004520a7209 */ /* 0x000fe20007810000 */
[----:B------:R-:W-:Y:S01]  /*6c60*/  UMOV UR36, UR26 ;  /* 0x0000001a00247c82 */ /* 0x000fe20008000000 */
[----:B------:R-:W-:Y:S02]  /*6c70*/  ISETP.GT.AND P5, PT, R33, 0x8, P2 ;  /* 0x000000082100780c */ /* 0x000fe400017a4270 */
[----:B------:R-:W-:Y:S02]  /*6c80*/  FMNMX.FTZ R10, R7, R10, !PT ;  /* 0x0000000a070a7209 */ /* 0x000fe40007810000 */
[----:B------:R-:W-:Y:S02]  /*6c90*/  ISETP.LT.OR P5, PT, R79, 0x9, P5 ;  /* 0x000000094f00780c */ /* 0x000fe40002fa1670 */
[----:B------:R-:W-:Y:S02]  /*6ca0*/  FMNMX.FTZ R11, R5, R10, !PT ;  /* 0x0000000a050b7209 */ /* 0x000fe40007810000 */
[----:B------:R-:W-:-:S02]  /*6cb0*/  FSEL R12, R12, -INF , !P5 ;  /* 0xff8000000c0c7808 */ /* 0x000fc40006800000 */
[----:B------:R-:W-:Y:S02]  /*6cc0*/  FMNMX.FTZ R11, R32, R11, !PT ;  /* 0x0000000b200b7209 */ /* 0x000fe40007810000 */
        /* <DEDUP_REMOVED lines=12> */
[C---:B------:R-:W-:Y:S02]  /*6d90*/  ISETP.GT.AND P5, PT, R33.reuse, RZ, P2 ;  /* 0x000000ff2100720c */ /* 0x040fe400017a4270 */
[----:B------:R-:W-:Y:S02]  /*6da0*/  FMNMX.FTZ R10, R34, R11, !PT ;  /* 0x0000000b220a7209 */ /* 0x000fe40007810000 */
[----:B------:R-:W-:Y:S02]  /*6db0*/  ISETP.GT.AND P4, PT, R33, 0x1, P2 ;  /* 0x000000012100780c */ /* 0x000fe40001784270 */
[----:B------:R-:W-:Y:S02]  /*6dc0*/  FMNMX.FTZ R11, R37, R10, !PT ;  /* 0x0000000a250b7209 */ /* 0x000fe40007810000 */
[----:B------:R-:W-:-:S02]  /*6dd0*/  ISETP.LT.OR P5, PT, R79, 0x1, P5 ;  /* 0x000000014f00780c */ /* 0x000fc40002fa1670 */
[----:B------:R-:W-:Y:S02]  /*6de0*/  FMNMX.FTZ R10, R40, R11, !PT ;  /* 0x0000000b280a7209 */ /* 0x000fe40007810000 */
[----:B------:R-:W-:Y:S02]  /*6df0*/  ISETP.LT.OR P4, PT, R79, 0x2, P4 ;  /* 0x000000024f00780c */ /* 0x000fe40002781670 */
[----:B------:R-:W-:Y:S02]  /*6e00*/  FMNMX.FTZ R11, R41, R10, !PT ;  /* 0x0000000a290b7209 */ /* 0x000fe40007810000 */
[----:B------:R-:W-:Y:S02]  /*6e10*/  ISETP.GT.AND P3, PT, R33, 0x9, P2 ;  /* 0x000000092100780c */ /* 0x000fe40001764270 */
[----:B------:R-:W-:Y:S02]  /*6e20*/  FMNMX.FTZ R10, R44, R11, !PT ;  /* 0x0000000b2c0a7209 */ /* 0x000fe40007810000 */
[----:B------:R-:W-:-:S02]  /*6e30*/  FSEL R9, R9, -INF , !P4 ;  /* 0xff80000009097808 */ /* 0x000fc40006000000 */
[----:B------:R-:W-:Y:S02]  /*6e40*/  FMNMX.FTZ R11, R45, R10, !PT ;  /* 0x0000000a2d0b7209 */ /* 0x000fe40007810000 */
[----:B------:R-:W-:Y:S02]  /*6e50*/  ISETP.GT.AND P4, PT, R33, 0x10, P2 ;  /* 0x000000102100780c */ /* 0x000fe40001784270 */
[----:B------:R-:W-:Y:S02]  /*6e60*/  FMNMX.FTZ R10, R46, R11, !PT ;  /* 0x0000000b2e0a7209 */ /* 0x000fe40007810000 */
[----:B------:R-:W-:Y:S02]  /*6e70*/  ISETP.LT.OR P3, PT, R79, 0xa, P3 ;  /* 0x0000000a4f00780c */ /* 0x000fe40001f61670 */
[----:B------:R-:W-:Y:S02]  /*6e80*/  FMNMX.FTZ R11, R51, R10, !PT ;  /* 0x0000000a330b7209 */ /* 0x000fe40007810000 */
[----:B------:R-:W-:-:S02]  /*6e90*/  ISETP.LT.OR P4, PT, R79, 0x11, P4 ;  /* 0x000000114f00780c */ /* 0x000fc40002781670 */
[----:B------:R-:W-:Y:S02]  /*6ea0*/  FMNMX.FTZ R11, R54, R11, !PT ;  /* 0x0000000b360b7209 */ /* 0x000fe40007810000 */
[----:B------:R-:W-:Y:S02]  /*6eb0*/  FSEL R13, R13, -INF , !P3 ;  /* 0xff8000000d0d7808 */ /* 0x000fe40005800000 */
[----:B------:R-:W-:Y:S02]  /*6ec0*/  FMNMX.FTZ R11, R56, R11, !PT ;  /* 0x0000000b380b7209 */ /* 0x000fe40007810000 */
[----:B------:R-:W-:Y:S02]  /*6ed0*/  ISETP.GT.AND P3, PT, R33, 0x18, P2 ;  /* 0x000000182100780c */ /* 0x000fe40001764270 */
[----:B------:R-:W-:Y:S02]  /*6ee0*/  FMNMX.FTZ R10, R58, R11, !PT ;  /* 0x0000000b3a0a7209 */ /* 0x000fe40007810000 */
[----:B------:R-:W-:-:S02]  /*6ef0*/  FSEL R20, R20, -INF , !P4 ;  /* 0xff80000014147808 */ /* 0x000fc40006000000 */
[----:B------:R-:W-:Y:S02]  /*6f00*/  FMNMX.FTZ R11, R59, R10, !PT ;  /* 0x0000000a3b0b7209 */ /* 0x000fe40007810000 */
[----:B------:R-:W-:Y:S02]  /*6f10*/  ISETP.GT.AND P4, PT, R33, 0x19, P2 ;  /* 0x000000192100780c */ /* 0x000fe40001784270 */
[----:B------:R-:W-:Y:S02]  /*6f20*/  FMNMX.FTZ R11, R60, R11, !PT ;  /* 0x0000000b3c0b7209 */ /* 0x000fe40007810000 */
[C---:B------:R-:W-:Y:S02]  /*6f30*/  ISETP.LT.OR P3, PT, R79.reuse, 0x19, P3 ;  /* 0x000000194f00780c */ /* 0x040fe40001f61670 */
        /* <DEDUP_REMOVED lines=18> */
[----:B------:R-:W-:Y:S01]  /*7060*/  FSEL R35, R35, -INF , !P4 ;  /* 0xff80000023237808 */ /* 0x000fe20006000000 */
[----:B------:R-:W0:Y:S01]  /*7070*/  SHFL.BFLY PT, R10, R11, 0x2, 0x1f ;  /* 0x0c401f000b0a7f89 */ /* 0x000e2200000e0000 */
[----:B------:R-:W-:-:S04]  /*7080*/  ISETP.GT.AND P4, PT, R33, 0x30, P2 ;  /* 0x000000302100780c */ /* 0x000fc80001784270 */
[----:B------:R-:W-:-:S04]  /*7090*/  ISETP.LT.OR P4, PT, R79, 0x31, P4 ;  /* 0x000000314f00780c */ /* 0x000fc80002781670 */
[----:B------:R-:W-:Y:S02]  /*70a0*/  FSEL R38, R38, -INF , !P4 ;  /* 0xff80000026267808 */ /* 0x000fe40006000000 */
[----:B------:R-:W-:-:S04]  /*70b0*/  ISETP.GT.AND P4, PT, R33, 0x39, P2 ;  /* 0x000000392100780c */ /* 0x000fc80001784270 */
[----:B------:R-:W-:-:S04]  /*70c0*/  ISETP.LT.OR P4, PT, R79, 0x3a, P4 ;  /* 0x0000003a4f00780c */ /* 0x000fc80002781670 */
[----:B------:R-:W-:Y:S02]  /*70d0*/  FSEL R43, R43, -INF , !P4 ;  /* 0xff8000002b2b7808 */ /* 0x000fe40006000000 */
[----:B------:R-:W-:Y:S02]  /*70e0*/  ISETP.GT.AND P4, PT, R33, 0x48, P2 ;  /* 0x000000482100780c */ /* 0x000fe40001784270 */
[----:B0-----:R-:W-:Y:S02]  /*70f0*/  FMNMX.FTZ R78, R11, R10, !PT ;  /* 0x0000000a0b4e7209 */ /* 0x001fe40007810000 */
[----:B------:R-:W-:-:S03]  /*7100*/  ISETP.LT.OR P4, PT, R79, 0x49, P4 ;  /* 0x000000494f00780c */ /* 0x000fc60002781670 */
[----:B------:R-:W0:Y:S01]  /*7110*/  SHFL.BFLY PT, R83, R78, 0x1, 0x1f ;  /* 0x0c201f004e537f89 */ /* 0x000e2200000e0000 */
[----:B------:R-:W-:Y:S02]  /*7120*/  FSEL R52, R52, -INF , !P4 ;  /* 0xff80000034347808 */ /* 0x000fe40006000000 */
        /* <DEDUP_REMOVED lines=8> */
[----:B------:R-:W-:Y:S02]  /*71b0*/  ISETP.LT.OR P4, PT, R79, 0x6a, P4 ;  /* 0x0000006a4f00780c */ /* 0x000fe40002781670 */
[C---:B------:R-:W-:Y:S01]  /*71c0*/  FSETP.NEU.FTZ.AND P6, PT, R10.reuse, -INF , PT ;  /* 0xff8000000a00780b */ /* 0x040fe20003fdd000 */
[----:B------:R-:W-:Y:S01]  /*71d0*/  FMUL.FTZ R83, R10, UR22 ;  /* 0x000000160a537c20 */ /* 0x000fe20008410000 */
[----:B------:R-:W-:-:S02]  /*71e0*/  FSEL R69, R69, -INF , !P4 ;  /* 0xff80000045457808 */ /* 0x000fc40006000000 */
[----:B------:R-:W-:Y:S02]  /*71f0*/  ISETP.GT.AND P4, PT, R33, 0x78, P2 ;  /* 0x000000782100780c */ /* 0x000fe40001784270 */
[----:B------:R-:W-:Y:S02]  /*7200*/  FSEL R11, R83, RZ, P6 ;  /* 0x000000ff530b7208 */ /* 0x000fe40003000000 */
[----:B------:R-:W-:Y:S02]  /*7210*/  FSEL R83, R8, -INF , !P5 ;  /* 0xff80000008537808 */ /* 0x000fe40006800000 */
[----:B------:R-:W-:Y:S01]  /*7220*/  ISETP.LT.OR P5, PT, R79, 0x2a, P3 ;  /* 0x0000002a4f00780c */ /* 0x000fe20001fa1670 */
[--C-:B------:R-:W-:Y:S01]  /*7230*/  FFMA.FTZ R140, R28, UR22, -R11.reuse ;  /* 0x000000161c8c7c23 */ /* 0x100fe2000801080b */
[----:B------:R-:W-:Y:S01]  /*7240*/  FMNMX.FTZ R8, R83, R6, !PT ;  /* 0x0000000653087209 */ /* 0x000fe20007810000 */
[--C-:B------:R-:W-:Y:S01]  /*7250*/  FFMA.FTZ R144, R14, UR22, -R11.reuse ;  /* 0x000000160e907c23 */ /* 0x100fe2000801080b */
[----:B------:R-:W-:Y:S01]  /*7260*/  ISETP.GT.AND P3, PT, R33, 0x31, P2 ;  /* 0x000000312100780c */ /* 0x000fe20001764270 */
[--C-:B------:R-:W-:Y:S01]  /*7270*/  FFMA.FTZ R28, R51, UR22, -R11.reuse ;  /* 0x00000016331c7c23 */ /* 0x100fe2000801080b */
[----:B------:R-:W-:Y:S01]  /*7280*/  FMNMX.FTZ R85, R9, R8, !PT ;  /* 0x0000000809557209 */ /* 0x000fe20007810000 */
[--C-:B------:R-:W-:Y:S01]  /*7290*/  FFMA.FTZ R146, R24, UR22, -R11.reuse ;  /* 0x0000001618927c23 */ /* 0x100fe2000801080b */
[----:B------:R-:W-:Y:S01]  /*72a0*/  FSEL R36, R36, -INF , !P5 ;  /* 0xff80000024247808 */ /* 0x000fe20006800000 */
[--C-:B------:R-:W-:Y:S01]  /*72b0*/  FFMA.FTZ R150, R5, UR22, -R11.reuse ;  /* 0x0000001605967c23 */ /* 0x100fe2000801080b */
[----:B------:R-:W-:Y:S01]  /*72c0*/  FMNMX.FTZ R8, R12, R85, !PT ;  /* 0x000000550c087209 */ /* 0x000fe20007810000 */
[--C-:B------:R-:W-:Y:S01]  /*72d0*/  FFMA.FTZ R5, R32, UR22, -R11.reuse ;  /* 0x0000001620057c23 */ /* 0x100fe2000801080b */
[----:B------:R-:W-:Y:S01]  /*72e0*/  ISETP.GT.AND P5, PT, R33, 0x38, P2 ;  /* 0x000000382100780c */ /* 0x000fe200017a4270 */
[--C-:B------:R-:W-:Y:S01]  /*72f0*/  FFMA.FTZ R148, R82, UR22, -R11.reuse ;  /* 0x0000001652947c23 */ /* 0x100fe2000801080b */
[----:B------:R-:W-:Y:S01]  /*7300*/  FMNMX.FTZ R85, R13, R8, !PT ;  /* 0x000000080d557209 */ /* 0x000fe20007810000 */
[--C-:B------:R-:W-:Y:S01]  /*7310*/  FFMA.FTZ R7, R7, UR22, -R11.reuse ;  /* 0x0000001607077c23 */ /* 0x100fe2000801080b */
[----:B------:R-:W-:Y:S01]  /*7320*/  ISETP.LT.OR P3, PT, R79, 0x32, P3 ;  /* 0x000000324f00780c */ /* 0x000fe20001f61670 */
[--C-:B------:R-:W-:Y:S01]  /*7330*/  FFMA.FTZ R15, R15, UR22, -R11.reuse ;  /* 0x000000160f0f7c23 */ /* 0x100fe2000801080b */
[----:B------:R-:W-:Y:S01]  /*7340*/  FMNMX.FTZ R8, R20, R85, !PT ;  /* 0x0000005514087209 */ /* 0x000fe20007810000 */
[--C-:B------:R-:W-:Y:S01]  /*7350*/  FFMA.FTZ R25, R25, UR22, -R11.reuse ;  /* 0x0000001619197c23 */ /* 0x100fe2000801080b */
[----:B------:R-:W-:Y:S01]  /*7360*/  FSEL R39, R39, -INF , !P3 ;  /* 0xff80000027277808 */ /* 0x000fe20005800000 */
[--C-:B------:R-:W-:Y:S01]  /*7370*/  FFMA.FTZ R29, R29, UR22, -R11.reuse ;  /* 0x000000161d1d7c23 */ /* 0x100fe2000801080b */
[----:B------:R-:W-:Y:S01]  /*7380*/  FMNMX.FTZ R85, R21, R8, !PT ;  /* 0x0000000815557209 */ /* 0x000fe20007810000 */
[--C-:B------:R-:W-:Y:S01]  /*7390*/  FFMA.FTZ R142, R34, UR22, -R11.reuse ;  /* 0x00000016228e7c23 */ /* 0x100fe2000801080b */
        /* <DEDUP_REMOVED lines=33> */
[----:B------:R-:W-:Y:S01]  /*75b0*/  FFMA.FTZ R80, R80, UR22, -R11 ;  /* 0x0000001650507c23 */ /* 0x000fe2000801080b */
[----:B------:R-:W-:Y:S01]  /*75c0*/  FMNMX.FTZ R8, R42, R85, !PT ;  /* 0x000000552a087209 */ /* 0x000fe20007810000 */
[----:B------:R-:W-:Y:S01]  /*75d0*/  MUFU.EX2 R148, R148 ;  /* 0x0000009400947308 */ /* 0x000fe20000000800 */
[----:B------:R-:W-:-:S02]  /*75e0*/  ISETP.GT.AND P5, PT, R33, 0x50, P2 ;  /* 0x000000502100780c */ /* 0x000fc400017a4270 */
[----:B------:R-:W-:Y:S02]  /*75f0*/  FMNMX.FTZ R85, R43, R8, !PT ;  /* 0x000000082b557209 */ /* 0x000fe40007810000 */
[----:B------:R-:W-:Y:S02]  /*7600*/  ISETP.LT.OR P3, PT, R79, 0x4a, P3 ;  /* 0x0000004a4f00780c */ /* 0x000fe40001f61670 */
[----:B------:R-:W-:Y:S01]  /*7610*/  FMNMX.FTZ R8, R48, R85, !PT ;  /* 0x0000005530087209 */ /* 0x000fe20007810000 */
[----:B------:R-:W-:Y:S01]  /*7620*/  MUFU.EX2 R7, R7 ;  /* 0x0000000700077308 */ /* 0x000fe20000000800 */
[----:B------:R-:W-:Y:S02]  /*7630*/  FSEL R53, R53, -INF , !P3 ;  /* 0xff80000035357808 */ /* 0x000fe40005800000 */
[----:B------:R-:W-:Y:S02]  /*7640*/  FMNMX.FTZ R85, R49, R8, !PT ;  /* 0x0000000831557209 */ /* 0x000fe40007810000 */
[----:B------:R-:W-:-:S02]  /*7650*/  ISETP.LT.OR P5, PT, R79, 0x51, P5 ;  /* 0x000000514f00780c */ /* 0x000fc40002fa1670 */
[----:B------:R-:W-:Y:S01]  /*7660*/  FMNMX.FTZ R8, R52, R85, !PT ;  /* 0x0000005534087209 */ /* 0x000fe20007810000 */
[----:B------:R-:W-:Y:S01]  /*7670*/  MUFU.EX2 R150, R150 ;  /* 0x0000009600967308 */ /* 0x000fe20000000800 */
[----:B------:R-:W-:Y:S02]  /*7680*/  ISETP.GT.AND P3, PT, R33, 0x58, P2 ;  /* 0x000000582100780c */ /* 0x000fe40001764270 */
[----:B------:R-:W-:Y:S02]  /*7690*/  FSEL R55, R55, -INF , !P5 ;  /* 0xff80000037377808 */ /* 0x000fe40006800000 */
[----:B------:R-:W-:Y:S02]  /*76a0*/  FMNMX.FTZ R8, R53, R8, !PT ;  /* 0x0000000835087209 */ /* 0x000fe40007810000 */
[----:B------:R-:W-:Y:S01]  /*76b0*/  ISETP.GT.AND P5, PT, R33, 0x59, P2 ;  /* 0x000000592100780c */ /* 0x000fe200017a4270 */
[----:B------:R-:W-:Y:S01]  /*76c0*/  MUFU.EX2 R5, R5 ;  /* 0x0000000500057308 */ /* 0x000fe20000000800 */
[----:B------:R-:W-:-:S02]  /*76d0*/  ISETP.LT.OR P3, PT, R79, 0x59, P3 ;  /* 0x000000594f00780c */ /* 0x000fc40001f61670 */
[----:B------:R-:W-:Y:S02]  /*76e0*/  FMNMX.FTZ R8, R55, R8, !PT ;  /* 0x0000000837087209 */ /* 0x000fe40007810000 */
[----:B------:R-:W-:Y:S02]  /*76f0*/  ISETP.LT.OR P5, PT, R79, 0x5a, P5 ;  /* 0x0000005a4f00780c */ /* 0x000fe40002fa1670 */
[----:B------:R-:W-:Y:S01]  /*7700*/  FSEL R61, R61, -INF , !P3 ;  /* 0xff8000003d3d7808 */ /* 0x000fe20005800000 */
[----:B------:R-:W-:Y:S01]  /*7710*/  MUFU.EX2 R144, R144 ;  /* 0x0000009000907308 */ /* 0x000fe20000000800 */
[----:B------:R-:W-:Y:S02]  /*7720*/  FMNMX.FTZ R8, R57, R8, !PT ;  /* 0x0000000839087209 */ /* 0x000fe40007810000 */
[----:B------:R-:W-:Y:S02]  /*7730*/  ISETP.GT.AND P3, PT, R33, 0x61, P2 ;  /* 0x000000612100780c */ /* 0x000fe40001764270 */
[----:B------:R-:W-:-:S02]  /*7740*/  FSEL R63, R63, -INF , !P5 ;  /* 0xff8000003f3f7808 */ /* 0x000fc40006800000 */
[----:B------:R-:W-:Y:S01]  /*7750*/  FMNMX.FTZ R8, R61, R8, !PT ;  /* 0x000000083d087209 */ /* 0x000fe20007810000 */
[----:B------:R-:W-:Y:S01]  /*7760*/  MUFU.EX2 R15, R15 ;  /* 0x0000000f000f7308 */ /* 0x000fe20000000800 */
[----:B------:R-:W-:Y:S02]  /*7770*/  ISETP.GT.AND P5, PT, R33, 0x68, P2 ;  /* 0x000000682100780c */ /* 0x000fe400017a4270 */
[----:B------:R-:W-:Y:S02]  /*7780*/  ISETP.LT.OR P3, PT, R79, 0x62, P3 ;  /* 0x000000624f00780c */ /* 0x000fe40001f61670 */
[----:B------:R-:W-:Y:S02]  /*7790*/  FMNMX.FTZ R85, R63, R8, !PT ;  /* 0x000000083f557209 */ /* 0x000fe40007810000 */
[----:B------:R-:W-:Y:S01]  /*77a0*/  FSEL R65, R65, -INF , !P3 ;  /* 0xff80000041417808 */ /* 0x000fe20005800000 */
[----:B------:R-:W-:Y:S01]  /*77b0*/  MUFU.EX2 R146, R146 ;  /* 0x0000009200927308 */ /* 0x000fe20000000800 */
[----:B------:R-:W-:-:S02]  /*77c0*/  ISETP.LT.OR P5, PT, R79, 0x69, P5 ;  /* 0x000000694f00780c */ /* 0x000fc40002fa1670 */
[----:B------:R-:W-:Y:S02]  /*77d0*/  FMNMX.FTZ R8, R64, R85, !PT ;  /* 0x0000005540087209 */ /* 0x000fe40007810000 */
[----:B------:R-:W-:Y:S02]  /*77e0*/  ISETP.GT.AND P3, PT, R33, 0x70, P2 ;  /* 0x000000702100780c */ /* 0x000fe40001764270 */
[----:B------:R-:W-:Y:S01]  /*77f0*/  FSEL R67, R67, -INF , !P5 ;  /* 0xff80000043437808 */ /* 0x000fe20006800000 */
[----:B------:R-:W-:Y:S01]  /*7800*/  MUFU.EX2 R25, R25 ;  /* 0x0000001900197308 */ /* 0x000fe20000000800 */
[----:B------:R-:W-:Y:S02]  /*7810*/  FMNMX.FTZ R8, R65, R8, !PT ;  /* 0x0000000841087209 */ /* 0x000fe40007810000 */
[----:B------:R-:W-:Y:S02]  /*7820*/  ISETP.GT.AND P5, PT, R33, 0x71, P2 ;  /* 0x000000712100780c */ /* 0x000fe400017a4270 */
[----:B------:R-:W-:-:S02]  /*7830*/  ISETP.LT.OR P3, PT, R79, 0x71, P3 ;  /* 0x000000714f00780c */ /* 0x000fc40001f61670 */
[----:B------:R-:W-:Y:S01]  /*7840*/  FMNMX.FTZ R8, R67, R8, !PT ;  /* 0x0000000843087209 */ /* 0x000fe20007810000 */
[----:B------:R-:W-:Y:S01]  /*7850*/  MUFU.EX2 R140, R140 ;  /* 0x0000008c008c7308 */ /* 0x000fe20000000800 */
[----:B------:R-:W-:Y:S02]  /*7860*/  ISETP.LT.OR P5, PT, R79, 0x72, P5 ;  /* 0x000000724f00780c */ /* 0x000fe40002fa1670 */
[----:B------:R-:W-:Y:S02]  /*7870*/  FSEL R14, R73, -INF , !P3 ;  /* 0xff800000490e7808 */ /* 0x000fe40005800000 */
[----:B------:R-:W-:Y:S02]  /*7880*/  FMNMX.FTZ R51, R69, R8, !PT ;  /* 0x0000000845337209 */ /* 0x000fe40007810000 */
[----:B------:R-:W-:Y:S01]  /*7890*/  ISETP.GT.AND P2, PT, R33, 0x79, P2 ;  /* 0x000000792100780c */ /* 0x000fe20001744270 */
[----:B------:R-:W-:Y:S01]  /*78a0*/  MUFU.EX2 R29, R29 ;  /* 0x0000001d001d7308 */ /* 0x000fe20000000800 */
[----:B------:R-:W-:-:S02]  /*78b0*/  ISETP.LT.OR P4, PT, R79, 0x79, P4 ;  /* 0x000000794f00780c */ /* 0x000fc40002781670 */
[----:B------:R-:W-:Y:S01]  /*78c0*/  FSEL R24, R75, -INF , !P5 ;  /* 0xff8000004b187808 */ /* 0x000fe20006800000 */
[----:B------:R-:W-:Y:S01]  /*78d0*/  FFMA.FTZ R75, R68, UR22, -R11 ;  /* 0x00000016444b7c23 */ /* 0x000fe2000801080b */
[----:B------:R-:W-:Y:S02]  /*78e0*/  FMNMX.FTZ R51, R14, R51, !PT ;  /* 0x000000330e337209 */ /* 0x000fe40007810000 */
[----:B------:R-:W-:Y:S01]  /*78f0*/  ISETP.LT.OR P2, PT, R79, 0x7a, P2 ;  /* 0x0000007a4f00780c */ /* 0x000fe20001741670 */
[----:B------:R0:W-:Y:S01]  /*7900*/  MUFU.EX2 R33, R28 ;  /* 0x0000001c00217308 */ /* 0x0001e20000000800 */
[----:B------:R-:W-:Y:S02]  /*7910*/  FSEL R76, R76, -INF , !P4 ;  /* 0xff8000004c4c7808 */ /* 0x000fe40006000000 */
[----:B------:R-:W-:-:S04]  /*7920*/  FMNMX.FTZ R73, R24, R51, !PT ;  /* 0x0000003318497209 */ /* 0x000fc80007810000 */
[----:B------:R-:W-:Y:S01]  /*7930*/  FMNMX.FTZ R73, R76, R73, !PT ;  /* 0x000000494c497209 */ /* 0x000fe20007810000 */
[----:B------:R-:W-:Y:S01]  /*7940*/  MUFU.EX2 R142, R142 ;  /* 0x0000008e008e7308 */ /* 0x000fe20000000800 */
[----:B0-----:R-:W-:-:S04]  /*7950*/  FSEL R28, R77, -INF , !P2 ;  /* 0xff8000004d1c7808 */ /* 0x001fc80005000000 */
[----:B------:R-:W-:Y:S01]  /*7960*/  FMNMX.FTZ R8, R28, R73, !PT ;  /* 0x000000491c087209 */ /* 0x000fe20007810000 */
[--C-:B------:R-:W-:Y:S02]  /*7970*/  FFMA.FTZ R73, R62, UR22, -R11.reuse ;  /* 0x000000163e497c23 */ /* 0x100fe4000801080b */
[----:B------:R-:W-:Y:S02]  /*7980*/  MUFU.EX2 R37, R37 ;  /* 0x0000002500257308 */ /* 0x000fe40000000800 */
[----:B------:R-:W0:Y:S06]  /*7990*/  SHFL.BFLY PT, R77, R8, 0x2, 0x1f ;  /* 0x0c401f00084d7f89 */ /* 0x000e2c00000e0000 */
[----:B------:R-:W-:Y:S08]  /*79a0*/  MUFU.EX2 R136, R136 ;  /* 0x0000008800887308 */ /* 0x000ff00000000800 */
[----:B------:R-:W-:Y:S08]  /*79b0*/  MUFU.EX2 R41, R41 ;  /* 0x0000002900297308 */ /* 0x000ff00000000800 */
[----:B------:R-:W-:Y:S01]  /*79c0*/  MUFU.EX2 R138, R138 ;  /* 0x0000008a008a7308 */ /* 0x000fe20000000800 */
[----:B0-----:R-:W-:Y:S01]  /*79d0*/  FMNMX.FTZ R32, R8, R77, !PT ;  /* 0x0000004d08207209 */ /* 0x001fe20007810000 */
[----:B------:R-:W-:Y:S01]  /*79e0*/  FFMA.FTZ R77, R81, UR22, -R11 ;  /* 0x00000016514d7c23 */ /* 0x000fe2000801080b */
[----:B------:R-:W-:-:S03]  /*79f0*/  FSEL R81, R10, RZ, P6 ;  /* 0x000000ff0a517208 */ /* 0x000fc60003000000 */
[----:B------:R-:W0:Y:S02]  /*7a00*/  SHFL.BFLY PT, R79, R32, 0x1, 0x1f ;  /* 0x0c201f00204f7f89 */ /* 0x000e2400000e0000 */
[----:B------:R-:W-:Y:S01]  /*7a10*/  MUFU.EX2 R45, R45 ;  /* 0x0000002d002d7308 */ /* 0x000fe20000000800 */
[----:B------:R-:W-:-:S04]  /*7a20*/  FADD.FTZ R81, -R81, R4 ;  /* 0x0000000451517221 */ /* 0x000fc80000010100 */
[----:B------:R-:W-:-:S03]  /*7a30*/  FMUL.FTZ R11, R81, UR22 ;  /* 0x00000016510b7c20 */ /* 0x000fc60008410000 */
[----:B------:R-:W-:Y:S08]  /*7a40*/  MUFU.EX2 R132, R132 ;  /* 0x0000008400847308 */ /* 0x000ff00000000800 */
[----:B------:R-:W1:Y:S01]  /*7a50*/  MUFU.EX2 R11, R11 ;  /* 0x0000000b000b7308 */ /* 0x000e620000000800 */
[----:B0-----:R-:W-:-:S07]  /*7a60*/  FMNMX.FTZ R8, R32, R79, !PT ;  /* 0x0000004f20087209 */ /* 0x001fce0007810000 */
[----:B------:R-:W-:Y:S01]  /*7a70*/  MUFU.EX2 R134, R134 ;  /* 0x0000008600867308 */ /* 0x000fe20000000800 */
[C---:B------:R-:W-:Y:S01]  /*7a80*/  FSETP.NEU.FTZ.AND P2, PT, R8.reuse, -INF , PT ;  /* 0xff8000000800780b */ /* 0x040fe20003f5d000 */
[----:B------:R-:W-:-:S06]  /*7a90*/  FMUL.FTZ R40, R8, UR22 ;  /* 0x0000001608287c20 */ /* 0x000fcc0008410000 */
[----:B------:R-:W-:Y:S01]  /*7aa0*/  MUFU.EX2 R51, R56 ;  /* 0x0000003800337308 */ /* 0x000fe20000000800 */
[----:B------:R-:W-:Y:S01]  /*7ab0*/  FSEL R40, R40, RZ, P2 ;  /* 0x000000ff28287208 */ /* 0x000fe20001000000 */
[-C--:B-1----:R-:W-:Y:S01]  /*7ac0*/  FMUL.FTZ R88, R88, R11.reuse ;  /* 0x0000000b58587220 */ /* 0x082fe20000410000 */
[-C--:B------:R-:W-:Y:S01]  /*7ad0*/  FMUL.FTZ R89, R89, R11.reuse ;  /* 0x0000000b59597220 */ /* 0x080fe20000410000 */
[-C--:B------:R-:W-:Y:S01]  /*7ae0*/  FMUL.FTZ R92, R92, R11.reuse ;  /* 0x0000000b5c5c7220 */ /* 0x080fe20000410000 */
[----:B------:R-:W-:Y:S01]  /*7af0*/  FMUL.FTZ R93, R93, R11 ;  /* 0x0000000b5d5d7220 */ /* 0x000fe20000410000 */
[----:B------:R-:W-:Y:S01]  /*7b00*/  FFMA.FTZ R32, R36, UR22, -R40 ;  /* 0x0000001624207c23 */ /* 0x000fe20008010828 */
[----:B------:R-:W-:Y:S01]  /*7b10*/  FFMA.FTZ R36, R11, R3, R148 ;  /* 0x000000030b247223 */ /* 0x000fe20000010094 */
[--C-:B------:R-:W-:Y:S01]  /*7b20*/  FFMA.FTZ R149, R9, UR22, -R40.reuse ;  /* 0x0000001609957c23 */ /* 0x100fe20008010828 */
[--C-:B------:R-:W-:Y:S01]  /*7b30*/  FFMA.FTZ R4, R83, UR22, -R40.reuse ;  /* 0x0000001653047c23 */ /* 0x100fe20008010828 */
[----:B------:R-:W-:Y:S01]  /*7b40*/  FFMA.FTZ R151, R12, UR22, -R40 ;  /* 0x000000160c977c23 */ /* 0x000fe20008010828 */
[----:B------:R-:W-:Y:S01]  /*7b50*/  FADD.FTZ R3, R7, R36 ;  /* 0x0000002407037221 */ /* 0x000fe20000010000 */
[--C-:B------:R-:W-:Y:S01]  /*7b60*/  FFMA.FTZ R12, R13, UR22, -R40.reuse ;  /* 0x000000160d0c7c23 */ /* 0x100fe20008010828 */
[--C-:B------:R-:W-:Y:S01]  /*7b70*/  FFMA.FTZ R145, R20, UR22, -R40.reuse ;  /* 0x0000001614917c23 */ /* 0x100fe20008010828 */
[----:B------:R-:W-:Y:S01]  /*7b80*/  MUFU.EX2 R149, R149 ;  /* 0x0000009500957308 */ /* 0x000fe20000000800 */
[----:B------:R-:W-:Y:S01]  /*7b90*/  FADD.FTZ R36, R150, R3 ;  /* 0x0000000396247221 */ /* 0x000fe20000010000 */
[----:B------:R-:W-:Y:S01]  /*7ba0*/  FSEL R3, R8, RZ, P2 ;  /* 0x000000ff08037208 */ /* 0x000fe20001000000 */
[--C-:B------:R-:W-:Y:S01]  /*7bb0*/  FFMA.FTZ R137, R38, UR22, -R40.reuse ;  /* 0x0000001626897c23 */ /* 0x100fe20008010828 */
[----:B------:R-:W-:Y:S01]  /*7bc0*/  FFMA.FTZ R20, R21, UR22, -R40 ;  /* 0x0000001615147c23 */ /* 0x000fe20008010828 */
[----:B------:R-:W-:Y:S01]  /*7bd0*/  FADD.FTZ R9, R5, R36 ;  /* 0x0000002405097221 */ /* 0x000fe20000010000 */
[----:B------:R-:W-:Y:S01]  /*7be0*/  FFMA.FTZ R147, R26, UR22, -R40 ;  /* 0x000000161a937c23 */ /* 0x000fe20008010828 */
[----:B------:R-:W-:Y:S01]  /*7bf0*/  FADD.FTZ R3, -R3, R6 ;  /* 0x0000000603037221 */ /* 0x000fe20000010100 */
[----:B------:R-:W-:Y:S01]  /*7c00*/  MUFU.EX2 R4, R4 ;  /* 0x0000000400047308 */ /* 0x000fe20000000800 */
[----:B------:R-:W-:Y:S01]  /*7c10*/  FADD.FTZ R36, R144, R9 ;  /* 0x0000000990247221 */ /* 0x000fe20000010000 */
[--C-:B------:R-:W-:Y:S01]  /*7c20*/  FFMA.FTZ R26, R27, UR22, -R40.reuse ;  /* 0x000000161b1a7c23 */ /* 0x100fe20008010828 */
[----:B------:R-:W-:Y:S01]  /*7c30*/  FMUL.FTZ R3, R3, UR22 ;  /* 0x0000001603037c20 */ /* 0x000fe20008410000 */
[----:B------:R-:W-:Y:S01]  /*7c40*/  FFMA.FTZ R139, R42, UR22, -R40 ;  /* 0x000000162a8b7c23 */ /* 0x000fe20008010828 */
[----:B------:R-:W-:Y:S01]  /*7c50*/  FADD.FTZ R9, R15, R36 ;  /* 0x000000240f097221 */ /* 0x000fe20000010000 */
[--C-:B------:R-:W-:Y:S01]  /*7c60*/  FFMA.FTZ R141, R30, UR22, -R40.reuse ;  /* 0x000000161e8d7c23 */ /* 0x100fe20008010828 */
[----:B------:R-:W-:Y:S01]  /*7c70*/  FFMA.FTZ R30, R31, UR22, -R40 ;  /* 0x000000161f1e7c23 */ /* 0x000fe20008010828 */
[----:B------:R-:W-:Y:S01]  /*7c80*/  MUFU.EX2 R151, R151 ;  /* 0x0000009700977308 */ /* 0x000fe20000000800 */
[----:B------:R-:W-:Y:S01]  /*7c90*/  FADD.FTZ R36, R146, R9 ;  /* 0x0000000992247221 */ /* 0x000fe20000010000 */
[----:B------:R-:W-:-:S02]  /*7ca0*/  IMAD.U32 R21, RZ, RZ, UR37 ;  /* 0x00000025ff157e24 */ /* 0x000fc4000f8e00ff */
[--C-:B------:R-:W-:Y:S01]  /*7cb0*/  FFMA.FTZ R143, R35, UR22, -R40.reuse ;  /* 0x00000016238f7c23 */ /* 0x100fe20008010828 */
[----:B------:R-:W-:Y:S01]  /*7cc0*/  FFMA.FTZ R34, R39, UR22, -R40 ;  /* 0x0000001627227c23 */ /* 0x000fe20008010828 */
[----:B------:R-:W-:Y:S01]  /*7cd0*/  FADD.FTZ R13, R25, R36 ;  /* 0x00000024190d7221 */ /* 0x000fe20000010000 */
[--C-:B------:R-:W-:Y:S01]  /*7ce0*/  FFMA.FTZ R43, R43, UR22, -R40.reuse ;  /* 0x000000162b2b7c23 */ /* 0x100fe20008010828 */
[----:B------:R-:W-:Y:S01]  /*7cf0*/  @!P1 LEA R21, R21, UR45, 0x3 ;  /* 0x0000002d15159c11 */ /* 0x000fe2000f8e18ff */
[----:B------:R0:W1:Y:S01]  /*7d00*/  MUFU.EX2 R9, R3 ;  /* 0x0000000300097308 */ /* 0x0000620000000800 */
[----:B------:R-:W-:Y:S01]  /*7d10*/  FADD.FTZ R36, R140, R13 ;  /* 0x0000000d8c247221 */ /* 0x000fe20000010000 */
[--C-:B------:R-:W-:Y:S01]  /*7d20*/  FFMA.FTZ R133, R48, UR22, -R40.reuse ;  /* 0x0000001630857c23 */ /* 0x100fe20008010828 */
[----:B------:R-:W-:Y:S01]  /*7d30*/  FFMA.FTZ R135, R52, UR22, -R40 ;  /* 0x0000001634877c23 */ /* 0x000fe20008010828 */
[----:B------:R-:W-:Y:S02]  /*7d40*/  @!P1 VIADD R21, R21, 0x16860 ;  /* 0x0001686015159836 */ /* 0x000fe40000000000 */
[----:B------:R-:W-:Y:S01]  /*7d50*/  FADD.FTZ R13, R29, R36 ;  /* 0x000000241d0d7221 */ /* 0x000fe20000010000 */
[--C-:B------:R-:W-:Y:S01]  /*7d60*/  FFMA.FTZ R36, R49, UR22, -R40.reuse ;  /* 0x0000001631247c23 */ /* 0x100fe20008010828 */
[--C-:B------:R-:W-:Y:S01]  /*7d70*/  FFMA.FTZ R129, R55, UR22, -R40.reuse ;  /* 0x0000001637817c23 */ /* 0x100fe20008010828 */
[----:B------:R-:W2:Y:S01]  /*7d80*/  MUFU.EX2 R12, R12 ;  /* 0x0000000c000c7308 */ /* 0x000ea20000000800 */
[----:B------:R-:W-:Y:S01]  /*7d90*/  FADD.FTZ R38, R142, R13 ;  /* 0x0000000d8e267221 */ /* 0x000fe20000010000 */
[----:B------:R-:W-:Y:S01]  /*7da0*/  @!P1 PRMT R21, RZ, 0x654, R21 ;  /* 0x00000654ff159816 */ /* 0x000fe20000000015 */
[--C-:B------:R-:W-:Y:S01]  /*7db0*/  FFMA.FTZ R57, R57, UR22, -R40.reuse ;  /* 0x0000001639397c23 */ /* 0x100fe20008010828 */
[----:B------:R-:W-:Y:S01]  /*7dc0*/  FFMA.FTZ R131, R61, UR22, -R40 ;  /* 0x000000163d837c23 */ /* 0x000fe20008010828 */
[----:B0-----:R-:W-:Y:S01]  /*7dd0*/  FADD.FTZ R3, R37, R38 ;  /* 0x0000002625037221 */ /* 0x001fe20000010000 */
[----:B------:R0:W-:Y:S01]  /*7de0*/  @!P1 SYNCS.ARRIVE.TRANS64.RED.A1T0 RZ, [R21+URZ], RZ ;  /* 0x000000ff15ff99a7 */ /* 0x0001e2000810043f */
[----:B------:R-:W-:Y:S01]  /*7df0*/  FFMA.FTZ R125, R64, UR22, -R40 ;  /* 0x00000016407d7c23 */ /* 0x000fe20008010828 */
[----:B------:R-:W3:Y:S01]  /*7e00*/  MUFU.EX2 R145, R145 ;  /* 0x0000009100917308 */ /* 0x000ee20000000800 */
[----:B-1----:R-:W-:Y:S01]  /*7e10*/  FFMA.FTZ R38, R9, R2, R4 ;  /* 0x0000000209267223 */ /* 0x002fe20000010004 */
[----:B------:R-:W-:Y:S01]  /*7e20*/  FADD.FTZ R42, R136, R3 ;  /* 0x00000003882a7221 */ /* 0x000fe20000010000 */
[--C-:B------:R-:W-:Y:S01]  /*7e30*/  FFMA.FTZ R2, R53, UR22, -R40.reuse ;  /* 0x0000001635027c23 */ /* 0x100fe20008010828 */
[----:B------:R-:W-:Y:S01]  /*7e40*/  FFMA.FTZ R65, R65, UR22, -R40 ;  /* 0x0000001641417c23 */ /* 0x000fe20008010828 */
[----:B------:R-:W-:Y:S01]  /*7e50*/  FADD.FTZ R38, R149, R38 ;  /* 0x0000002695267221 */ /* 0x000fe20000010000 */
[----:B------:R-:W-:Y:S01]  /*7e60*/  FADD.FTZ R13, R41, R42 ;  /* 0x0000002a290d7221 */ /* 0x000fe20000010000 */
[----:B------:R-:W-:Y:S01]  /*7e70*/  FFMA.FTZ R67, R67, UR22, -R40 ;  /* 0x0000001643437c23 */ /* 0x000fe20008010828 */
[----:B------:R-:W1:Y:S01]  /*7e80*/  MUFU.EX2 R20, R20 ;  /* 0x0000001400147308 */ /* 0x000e620000000800 */
[----:B------:R-:W-:Y:S01]  /*7e90*/  FADD.FTZ R3, R151, R38 ;  /* 0x0000002697037221 */ /* 0x000fe20000010000 */
[----:B------:R-:W-:Y:S01]  /*7ea0*/  FADD.FTZ R38, R138, R13 ;  /* 0x0000000d8a267221 */ /* 0x000fe20000010000 */
[--C-:B------:R-:W-:Y:S01]  /*7eb0*/  FFMA.FTZ R69, R69, UR22, -R40.reuse ;  /* 0x0000001645457c23 */ /* 0x100fe20008010828 */
[----:B------:R-:W-:Y:S01]  /*7ec0*/  FFMA.FTZ R24, R24, UR22, -R40 ;  /* 0x0000001618187c23 */ /* 0x000fe20008010828 */
[----:B--2---:R-:W-:Y:S01]  /*7ed0*/  FADD.FTZ R42, R12, R3 ;  /* 0x000000030c2a7221 */ /* 0x004fe20000010000 */
[----:B------:R-:W-:Y:S01]  /*7ee0*/  FADD.FTZ R13, R45, R38 ;  /* 0x000000262d0d7221 */ /* 0x000fe20000010000 */
[----:B------:R-:W-:Y:S01]  /*7ef0*/  FFMA.FTZ R38, R63, UR22, -R40 ;  /* 0x000000163f267c23 */ /* 0x000fe20008010828 */
[----:B------:R-:W2:Y:S01]  /*7f00*/  MUFU.EX2 R147, R147 ;  /* 0x0000009300937308 */ /* 0x000ea20000000800 */
[----:B---3--:R-:W-:Y:S01]  /*7f10*/  FADD.FTZ R3, R145, R42 ;  /* 0x0000002a91037221 */ /* 0x008fe20000010000 */
[----:B------:R-:W-:Y:S01]  /*7f20*/  FADD.FTZ R44, R132, R13 ;  /* 0x0000000d842c7221 */ /* 0x000fe20000010000 */
[--C-:B------:R-:W-:Y:S01]  /*7f30*/  FFMA.FTZ R76, R76, UR22, -R40.reuse ;  /* 0x000000164c4c7c23 */ /* 0x100fe20008010828 */
[----:B------:R-:W-:Y:S01]  /*7f40*/  FFMA.FTZ R28, R28, UR22, -R40 ;  /* 0x000000161c1c7c23 */ /* 0x000fe20008010828 */
[----:B------:R-:W-:Y:S01]  /*7f50*/  F2FP.BF16.F32.PACK_AB R150, R5, R150 ;  /* 0x000000960596723e */ /* 0x000fe200000010ff */
[----:B------:R-:W-:Y:S01]  /*7f60*/  FADD.FTZ R13, R33, R44 ;  /* 0x0000002c210d7221 */ /* 0x000fe20000010000 */
[----:B------:R-:W-:Y:S01]  /*7f70*/  ISETP.GT.AND P2, PT, R0, UR28, PT ;  /* 0x0000001c00007c0c */ /* 0x000fe2000bf44270 */
[----:B------:R-:W3:Y:S01]  /*7f80*/  MUFU.EX2 R26, R26 ;  /* 0x0000001a001a7308 */ /* 0x000ee20000000800 */
[----:B-1----:R-:W-:Y:S01]  /*7f90*/  FADD.FTZ R42, R20, R3 ;  /* 0x00000003142a7221 */ /* 0x002fe20000010000 */
[----:B------:R-:W-:Y:S01]  /*7fa0*/  FADD.FTZ R44, R134, R13 ;  /* 0x0000000d862c7221 */ /* 0x000fe20000010000 */
[----:B------:R-:W-:Y:S01]  /*7fb0*/  FFMA.FTZ R13, R14, UR22, -R40 ;  /* 0x000000160e0d7c23 */ /* 0x000fe20008010828 */
[----:B------:R-:W-:Y:S01]  /*7fc0*/  UMOV UR37, UR27 ;  /* 0x0000001b00257c82 */ /* 0x000fe20008000000 */
[----:B------:R-:W-:Y:S01]  /*7fd0*/  F2FP.BF16.F32.PACK_AB R149, R149, R4 ;  /* 0x000000049595723e */ /* 0x000fe200000010ff */
[----:B0-----:R-:W-:Y:S01]  /*7fe0*/  FADD.FTZ R21, R51, R44 ;  /* 0x0000002c33157221 */ /* 0x001fe20000010000 */
[----:B------:R-:W-:Y:S01]  /*7ff0*/  F2FP.BF16.F32.PACK_AB R148, R7, R148 ;  /* 0x000000940794723e */ /* 0x000fe200000010ff */
[----:B------:R-:W0:Y:S01]  /*8000*/  MUFU.EX2 R141, R141 ;  /* 0x0000008d008d7308 */ /* 0x000e220000000800 */
[----:B--2---:R-:W-:Y:S01]  /*8010*/  FADD.FTZ R3, R147, R42 ;  /* 0x0000002a93037221 */ /* 0x004fe20000010000 */
[----:B------:R-:W-:Y:S01]  /*8020*/  F2FP.BF16.F32.PACK_AB R144, R15, R144 ;  /* 0x000000900f90723e */ /* 0x000fe200000010ff */
[-C--:B------:R-:W-:Y:S01]  /*8030*/  FMUL.FTZ R96, R96, R11.reuse ;  /* 0x0000000b60607220 */ /* 0x080fe20000410000 */
[----:B------:R-:W-:Y:S01]  /*8040*/  F2FP.BF16.F32.PACK_AB R146, R25, R146 ;  /* 0x000000921992723e */ /* 0x000fe200000010ff */
[-C--:B------:R-:W-:Y:S01]  /*8050*/  FMUL.FTZ R97, R97, R11.reuse ;  /* 0x0000000b61617220 */ /* 0x080fe20000410000 */
[----:B------:R-:W-:Y:S01]  /*8060*/  F2FP.BF16.F32.PACK_AB R140, R29, R140 ;  /* 0x0000008c1d8c723e */ /* 0x000fe200000010ff */
[-C--:B------:R-:W-:Y:S01]  /*8070*/  FMUL.FTZ R100, R100, R11.reuse ;  /* 0x0000000b64647220 */ /* 0x080fe20000410000 */
[----:B------:R-:W1:Y:S01]  /*8080*/  MUFU.EX2 R30, R30 ;  /* 0x0000001e001e7308 */ /* 0x000e620000000800 */
[----:B---3--:R-:W-:Y:S01]  /*8090*/  FADD.FTZ R42, R26, R3 ;  /* 0x000000031a2a7221 */ /* 0x008fe20000010000 */
[----:B------:R-:W-:Y:S01]  /*80a0*/  F2FP.BF16.F32.PACK_AB R142, R37, R142 ;  /* 0x0000008e258e723e */ /* 0x000fe200000010ff */
[-C--:B------:R-:W-:Y:S01]  /*80b0*/  FMUL.FTZ R101, R101, R11.reuse ;  /* 0x0000000b65657220 */ /* 0x080fe20000410000 */
[----:B------:R-:W-:Y:S01]  /*80c0*/  F2FP.BF16.F32.PACK_AB R136, R41, R136 ;  /* 0x000000882988723e */ /* 0x000fe200000010ff */
[-C--:B------:R-:W-:Y:S01]  /*80d0*/  FMUL.FTZ R104, R104, R11.reuse ;  /* 0x0000000b68687220 */ /* 0x080fe20000410000 */
[----:B------:R-:W-:Y:S01]  /*80e0*/  F2FP.BF16.F32.PACK_AB R138, R45, R138 ;  /* 0x0000008a2d8a723e */ /* 0x000fe200000010ff */
[-C--:B------:R-:W-:Y:S01]  /*80f0*/  FMUL.FTZ R105, R105, R11.reuse ;  /* 0x0000000b69697220 */ /* 0x080fe20000410000 */
[----:B------:R-:W2:Y:S01]  /*8100*/  MUFU.EX2 R128, R128 ;  /* 0x0000008000807308 */ /* 0x000ea20000000800 */
[----:B0-----:R-:W-:Y:S01]  /*8110*/  FADD.FTZ R3, R141, R42 ;  /* 0x0000002a8d037221 */ /* 0x001fe20000010000 */
[----:B------:R-:W-:Y:S01]  /*8120*/  F2FP.BF16.F32.PACK_AB R132, R33, R132 ;  /* 0x000000842184723e */ /* 0x000fe200000010ff */
[-C--:B------:R-:W-:Y:S01]  /*8130*/  FMUL.FTZ R108, R108, R11.reuse ;  /* 0x0000000b6c6c7220 */ /* 0x080fe20000410000 */
[----:B------:R-:W-:Y:S01]  /*8140*/  F2FP.BF16.F32.PACK_AB R134, R51, R134 ;  /* 0x000000863386723e */ /* 0x000fe200000010ff */
[-C--:B------:R-:W-:Y:S01]  /*8150*/  FMUL.FTZ R109, R109, R11.reuse ;  /* 0x0000000b6d6d7220 */ /* 0x080fe20000410000 */
[-C--:B------:R-:W-:Y:S01]  /*8160*/  FMUL.FTZ R112, R112, R11.reuse ;  /* 0x0000000b70707220 */ /* 0x080fe20000410000 */
[-C--:B------:R-:W-:Y:S01]  /*8170*/  FMUL.FTZ R113, R113, R11.reuse ;  /* 0x0000000b71717220 */ /* 0x080fe20000410000 */
[----:B------:R-:W0:Y:S01]  /*8180*/  MUFU.EX2 R143, R143 ;  /* 0x0000008f008f7308 */ /* 0x000e220000000800 */
[----:B-1----:R-:W-:Y:S01]  /*8190*/  FADD.FTZ R40, R30, R3 ;  /* 0x000000031e287221 */ /* 0x002fe20000010000 */
[-C--:B------:R-:W-:Y:S01]  /*81a0*/  FMUL.FTZ R116, R116, R11.reuse ;  /* 0x0000000b74747220 */ /* 0x080fe20000410000 */
[----:B------:R-:W-:Y:S01]  /*81b0*/  FMUL.FTZ R117, R117, R11 ;  /* 0x0000000b75757220 */ /* 0x000fe20000410000 */
[----:B------:R-:W-:Y:S01]  /*81c0*/  F2FP.BF16.F32.PACK_AB R151, R12, R151 ;  /* 0x000000970c97723e */ /* 0x000fe200000010ff */
[----:B------:R-:W-:Y:S01]  /*81d0*/  VIADD R0, R0, 0xffffffff ;  /* 0xffffffff00007836 */ /* 0x000fe20000000000 */
[----:B------:R-:W-:Y:S01]  /*81e0*/  F2FP.BF16.F32.PACK_AB R145, R20, R145 ;  /* 0x000000911491723e */ /* 0x000fe200000010ff */
[----:B------:R-:W-:Y:S01]  /*81f0*/  FMUL.FTZ R90, R90, R9 ;  /* 0x000000095a5a7220 */ /* 0x000fe20000410000 */
[----:B------:R-:W1:Y:S01]  /*8200*/  MUFU.EX2 R59, R59 ;  /* 0x0000003b003b7308 */ /* 0x000e620000000800 */
[----:B--2---:R-:W-:Y:S01]  /*8210*/  FADD.FTZ R42, R128, R21 ;  /* 0x00000015802a7221 */ /* 0x004fe20000010000 */
[----:B------:R-:W-:Y:S01]  /*8220*/  F2FP.BF16.F32.PACK_AB R147, R26, R147 ;  /* 0x000000931a93723e */ /* 0x000fe200000010ff */
[----:B------:R-:W-:Y:S01]  /*8230*/  FMUL.FTZ R91, R91, R9 ;  /* 0x000000095b5b7220 */ /* 0x000fe20000410000 */
[----:B------:R-:W-:Y:S01]  /*8240*/  F2FP.BF16.F32.PACK_AB R141, R30, R141 ;  /* 0x0000008d1e8d723e */ /* 0x000fe200000010ff */
[-C--:B------:R-:W-:Y:S01]  /*8250*/  FMUL.FTZ R94, R94, R9.reuse ;  /* 0x000000095e5e7220 */ /* 0x080fe20000410000 */
[-C--:B------:R-:W-:Y:S01]  /*8260*/  FMUL.FTZ R95, R95, R9.reuse ;  /* 0x000000095f5f7220 */ /* 0x080fe20000410000 */
[-C--:B------:R-:W-:Y:S01]  /*8270*/  FMUL.FTZ R98, R98, R9.reuse ;  /* 0x0000000962627220 */ /* 0x080fe20000410000 */
[----:B------:R-:W2:Y:S01]  /*8280*/  MUFU.EX2 R32, R32 ;  /* 0x0000002000207308 */ /* 0x000ea20000000800 */
[----:B0-----:R-:W-:Y:S01]  /*8290*/  FADD.FTZ R3, R143, R40 ;  /* 0x000000288f037221 */ /* 0x001fe20000010000 */
[-C--:B------:R-:W-:Y:S01]  /*82a0*/  FMUL.FTZ R99, R99, R9.reuse ;  /* 0x0000000963637220 */ /* 0x080fe20000410000 */
[-C--:B------:R-:W-:Y:S01]  /*82b0*/  FMUL.FTZ R102, R102, R9.reuse ;  /* 0x0000000966667220 */ /* 0x080fe20000410000 */
[-C--:B------:R-:W-:Y:S01]  /*82c0*/  FMUL.FTZ R103, R103, R9.reuse ;  /* 0x0000000967677220 */ /* 0x080fe20000410000 */
[-C--:B------:R-:W-:Y:S01]  /*82d0*/  FMUL.FTZ R106, R106, R9.reuse ;  /* 0x000000096a6a7220 */ /* 0x080fe20000410000 */
[-C--:B------:R-:W-:Y:S01]  /*82e0*/  FMUL.FTZ R107, R107, R9.reuse ;  /* 0x000000096b6b7220 */ /* 0x080fe20000410000 */
[-C--:B------:R-:W-:Y:S01]  /*82f0*/  FMUL.FTZ R110, R110, R9.reuse ;  /* 0x000000096e6e7220 */ /* 0x080fe20000410000 */
[----:B------:R-:W0:Y:S01]  /*8300*/  MUFU.EX2 R130, R130 ;  /* 0x0000008200827308 */ /* 0x000e220000000800 */
[C---:B-1----:R-:W-:Y:S01]  /*8310*/  FADD.FTZ R21, R59.reuse, R42 ;  /* 0x0000002a3b157221 */ /* 0x042fe20000010000 */
[----:B------:R-:W-:Y:S01]  /*8320*/  F2FP.BF16.F32.PACK_AB R128, R59, R128 ;  /* 0x000000803b80723e */ /* 0x000fe200000010ff */
[-C--:B------:R-:W-:Y:S01]  /*8330*/  FMUL.FTZ R111, R111, R9.reuse ;  /* 0x000000096f6f7220 */ /* 0x080fe20000410000 */
[-C--:B------:R-:W-:Y:S01]  /*8340*/  FMUL.FTZ R114, R114, R9.reuse ;  /* 0x0000000972727220 */ /* 0x080fe20000410000 */
[-C--:B------:R-:W-:Y:S01]  /*8350*/  FMUL.FTZ R115, R115, R9.reuse ;  /* 0x0000000973737220 */ /* 0x080fe20000410000 */
[-C--:B------:R-:W-:Y:S01]  /*8360*/  FMUL.FTZ R118, R118, R9.reuse ;  /* 0x0000000976767220 */ /* 0x080fe20000410000 */
[----:B------:R-:W-:Y:S01]  /*8370*/  FMUL.FTZ R119, R119, R9 ;  /* 0x0000000977777220 */ /* 0x000fe20000410000 */
[----:B------:R-:W1:Y:S01]  /*8380*/  MUFU.EX2 R137, R137 ;  /* 0x0000008900897308 */ /* 0x000e620000000800 */
[C---:B--2---:R-:W-:Y:S01]  /*8390*/  FADD.FTZ R40, R32.reuse, R3 ;  /* 0x0000000320287221 */ /* 0x044fe20000010000 */
[----:B------:R-:W-:Y:S01]  /*83a0*/  F2FP.BF16.F32.PACK_AB R143, R32, R143 ;  /* 0x0000008f208f723e */ /* 0x000fe200000010ff */
[----:B------:R-:W-:-:S05]  /*83b0*/  IMAD.MOV.U32 R4, RZ, RZ, R10 ;  /* 0x000000ffff047224 */ /* 0x000fca00078e000a */
        /* <DEDUP_REMOVED lines=19> */
[----:B------:R-:W-:Y:S01]  /*84f0*/  F2FP.BF16.F32.PACK_AB R139, R6, R139 ;  /* 0x0000008b068b723e */ /* 0x000fe200000010ff */
[----:B------:R-:W-:-:S05]  /*8500*/  IMAD.MOV.U32 R6, RZ, RZ, R8 ;  /* 0x000000ffff067224 */ /* 0x000fca00078e0008 */
        /* <DEDUP_REMOVED lines=36> */
[----:B------:R-:W-:-:S06]  /*8750*/  F2FP.BF16.F32.PACK_AB R125, R65, R125 ;  /* 0x0000007d417d723e */ /* 0x000fcc00000010ff */
        /* <DEDUP_REMOVED lines=11> */
[----:B0-----:R-:W-:Y:S01]  /*8810*/  FADD.FTZ R40, R123, R40 ;  /* 0x000000287b287221 */ /* 0x001fe20000010000 */
[C---:B-1----:R-:W-:Y:S01]  /*8820*/  FADD.FTZ R3, R79.reuse, R42 ;  /* 0x0000002a4f037221 */ /* 0x042fe20000010000 */
[----:B------:R-:W-:Y:S02]  /*8830*/  F2FP.BF16.F32.PACK_AB R122, R79, R122 ;  /* 0x0000007a4f7a723e */ /* 0x000fe400000010ff */
[C---:B--2---:R-:W-:Y:S01]  /*8840*/  FADD.FTZ R2, R28.reuse, R40 ;  /* 0x000000281c027221 */ /* 0x044fe20000010000 */
[----:B------:R-:W-:Y:S01]  /*8850*/  F2FP.BF16.F32.PACK_AB R123, R28, R123 ;  /* 0x0000007b1c7b723e */ /* 0x000fe200000010ff */
[----:B------:R-:W-:Y:S06]  /*8860*/  @P2 BRA `(.L_x_825) ;  /* 0xffffffc800ac2947 */ /* 0x000fec000383ffff */
[----:B------:R-:W-:Y:S01]  /*8870*/  IMAD.MOV.U32 R6, RZ, RZ, R8 ;  /* 0x000000ffff067224 */ /* 0x000fe200078e0008 */
[----:B------:R-:W-:Y:S01]  /*8880*/  UMOV UR37, UR27 ;  /* 0x0000001b00257c82 */ /* 0x000fe20008000000 */
[----:B------:R-:W-:Y:S01]  /*8890*/  IMAD.MOV.U32 R4, RZ, RZ, R10 ;  /* 0x000000ffff047224 */ /* 0x000fe200078e000a */
[----:B------:R-:W-:-:S06]  /*88a0*/  UMOV UR36, UR26 ;  /* 0x0000001a00247c82 */ /* 0x000fcc0008000000 */
.L_x_808:
[----:B------:R-:W0:Y:S01]  /*88b0*/  LDC R5, c[0x0][0x448] ;  /* 0x00011200ff057b82 */ /* 0x000e220000000800 */
[----:B------:R-:W-:Y:S01]  /*88c0*/  UIADD3 UR6, UR39, 0xbf, URZ ;  /* 0x000000bf27067890 */ /* 0x000fe2000fffe03f */
[----:B------:R-:W-:-:S05]  /*88d0*/  IADD3 R50, -R50, 0x1, RZ ;  /* 0x0000000132327810 */ /* 0x000fca0007ffe1ff */
[----:B------:R-:W-:Y:S01]  /*88e0*/  IMAD R50, R47, UR41, R50 ;  /* 0x000000292f327c24 */ /* 0x000fe2000f8e0232 */
[----:B------:R-:W1:Y:S01]  /*88f0*/  LDC R10, c[0x0][0x9e4] ;  /* 0x00027900ff0a7b82 */ /* 0x000e620000000800 */
[----:B0-----:R-:W-:Y:S02]  /*8900*/  ISETP.NE.AND P5, PT, R5, 0x1, PT ;  /* 0x000000010500780c */ /* 0x001fe40003fa5270 */
[----:B-1----:R-:W-:-:S11]  /*8910*/  ISETP.GE.AND P6, PT, R10, 0x1, PT ;  /* 0x000000010a00780c */ /* 0x002fd60003fc6270 */
[----:B------:R-:W0:Y:S08]  /*8920*/  @P5 LDC R5, c[0x0][0x44c] ;  /* 0x00011300ff055b82 */ /* 0x000e300000000800 */
[----:B------:R-:W1:Y:S01]  /*8930*/  @P5 LDC R8, c[0x0][0x450] ;  /* 0x00011400ff085b82 */ /* 0x000e620000000800 */
[----:B0-----:R-:W-:-:S04]  /*8940*/  @P5 IMAD.HI.U32 R7, R5, UR6, RZ ;  /* 0x0000000605075c27 */ /* 0x001fc8000f8e00ff */
[----:B------:R-:W-:Y:S01]  /*8950*/  IMAD.U32 R5, RZ, RZ, UR6 ;  /* 0x00000006ff057e24 */ /* 0x000fe2000f8e00ff */
[----:B------:R-:W-:Y:S01]  /*8960*/  ULDC UR6, c[0x0][0x9dc] ;  /* 0x0002770000067ab9 */ /* 0x000fe20000000800 */
[----:B-1----:R-:W-:-:S05]  /*8970*/  @P5 SHF.R.U32.HI R5, RZ, R8, R7 ;  /* 0x00000008ff055219 */ /* 0x002fca0000011607 */
[----:B------:R-:W-:-:S04]  /*8980*/  IMAD.IADD R5, R50, 0x1, R5 ;  /* 0x0000000132057824 */ /* 0x000fc800078e0205 */
[----:B------:R-:W-:Y:S01]  /*8990*/  VIADD R7, R5, -UR6 ;  /* 0x8000000605077c36 */ /* 0x000fe20008000000 */
[----:B------:R-:W-:Y:S06]  /*89a0*/  @!P6 BRA `(.L_x_826) ;  /* 0x00000000003ce947 */ /* 0x000fec0003800000 */
[----:B------:R-:W-:-:S13]  /*89b0*/  ISETP.GT.AND P2, PT, R5, -0x1, PT ;  /* 0xffffffff0500780c */ /* 0x000fda0003f44270 */
[----:B------:R-:W-:Y:S05]  /*89c0*/  @P2 BRA `(.L_x_827) ;  /* 0x00000000001c2947 */ /* 0x000fea0003800000 */
[----:B------:R-:W-:Y:S02]  /*89d0*/  ISETP.NE.AND P2, PT, R10, 0x1, PT ;  /* 0x000000010a00780c */ /* 0x000fe40003f45270 */
[----:B------:R-:W-:-:S11]  /*89e0*/  LOP3.LUT R5, RZ, R5, RZ, 0x33, !PT ;  /* 0x00000005ff057212 */ /* 0x000fd600078e33ff */
[----:B------:R-:W0:Y:S02]  /*89f0*/  @P2 LDC.64 R8, c[0x0][0x9e8] ;  /* 0x00027a00ff082b82 */ /* 0x000e240000000a00 */
[----:B0-----:R-:W-:-:S05]  /*8a00*/  @P2 IMAD.HI.U32 R8, R5, R8, RZ ;  /* 0x0000000805082227 */ /* 0x001fca00078e00ff */
[----:B------:R-:W-:-:S04]  /*8a10*/  @P2 SHF.R.U32.HI R5, RZ, R9, R8 ;  /* 0x00000009ff052219 */ /* 0x000fc80000011608 */
[----:B------:R-:W-:Y:S01]  /*8a20*/  LOP3.LUT R5, RZ, R5, RZ, 0x33, !PT ;  /* 0x00000005ff057212 */ /* 0x000fe200078e33ff */
[----:B------:R-:W-:Y:S06]  /*8a30*/  BRA `(.L_x_828) ;  /* 0x0000000000107947 */ /* 0x000fec0003800000 */
.L_x_827:
[----:B------:R-:W-:-:S13]  /*8a40*/  ISETP.NE.AND P2, PT, R10, 0x1, PT ;  /* 0x000000010a00780c */ /* 0x000fda0003f45270 */
[----:B------:R-:W0:Y:S02]  /*8a50*/  @P2 LDC.64 R8, c[0x0][0x9e8] ;  /* 0x00027a00ff082b82 */ /* 0x000e240000000a00 */
[----:B0-----:R-:W-:-:S05]  /*8a60*/  @P2 IMAD.HI.U32 R8, R5, R8, RZ ;  /* 0x0000000805082227 */ /* 0x001fca00078e00ff */
[----:B------:R-:W-:-:S07]  /*8a70*/  @P2 SHF.R.U32.HI R5, RZ, R9, R8 ;  /* 0x00000009ff052219 */ /* 0x000fce0000011608 */
.L_x_828:
[----:B------:R-:W-:-:S05]  /*8a80*/  IMAD R8, R5, R10, RZ ;  /* 0x0000000a05087224 */ /* 0x000fca00078e02ff */
[----:B------:R-:W-:-:S07]  /*8a90*/  VIMNMX R7, R7, R8, !PT ;  /* 0x0000000807077248 */ /* 0x000fce0007fe0100 */
.L_x_826:
[----:B------:R-:W-:-:S05]  /*8aa0*/  VIADD R7, R7, 0x7f ;  /* 0x0000007f07077836 */ /* 0x000fca0000000000 */
[----:B------:R-:W-:-:S04]  /*8ab0*/  SHF.R.S32.HI R8, RZ, 0x1f, R7 ;  /* 0x0000001fff087819 */ /* 0x000fc80000011407 */
[----:B------:R-:W-:-:S04]  /*8ac0*/  LEA.HI R8, R8, R7, RZ, 0x7 ;  /* 0x0000000708087211 */ /* 0x000fc800078f38ff */
[----:B------:R-:W-:-:S04]  /*8ad0*/  SHF.R.S32.HI R8, RZ, 0x7, R8 ;  /* 0x00000007ff087819 */ /* 0x000fc80000011408 */
[----:B------:R-:W-:-:S04]  /*8ae0*/  VIMNMX R9, R8, UR43, !PT ;  /* 0x0000002b08097c48 */ /* 0x000fc8000ffe0100 */
[----:B------:R-:W-:-:S13]  /*8af0*/  ISETP.GE.AND P2, PT, R0, R9, PT ;  /* 0x000000090000720c */ /* 0x000fda0003f46270 */
[----:B------:R-:W-:Y:S05]  /*8b00*/  @!P2 BRA `(.L_x_829) ;  /* 0x000000240030a947 */ /* 0x000fea0003800000 */
[----:B------:R-:W-:Y:S01]  /*8b10*/  IMAD.MOV.U32 R5, RZ, RZ, R6 ;  /* 0x000000ffff057224 */ /* 0x000fe200078e0006 */
[----:B------:R-:W-:Y:S01]  /*8b20*/  UMOV UR25, UR36 ;  /* 0x0000002400197c82 */ /* 0x000fe20008000000 */
[----:B------:R-:W-:Y:S01]  /*8b30*/  IMAD.MOV.U32 R7, RZ, RZ, R4 ;  /* 0x000000ffff077224 */ /* 0x000fe200078e0004 */
[----:B------:R-:W-:Y:S01]  /*8b40*/  UMOV UR24, UR37 ;  /* 0x0000002500187c82 */ /* 0x000fe20008000000 */
[----:B------:R-:W-:Y:S01]  /*8b50*/  ULDC UR23, c[0x0][0x9d8] ;  /* 0x0002760000177ab9 */ /* 0x000fe20000000800 */
[----:B------:R-:W-:-:S05]  /*8b60*/  ULDC UR22, c[0x0][0x988] ;  /* 0x0002620000167ab9 */ /* 0x000fca0000000800 */
.L_x_838:
        /* <DEDUP_REMOVED lines=9> */
.L_x_831:
[----:B------:R-:W-:Y:S01]  /*8c00*/  ULEA UR6, UR37, UR45, 0x3 ;  /* 0x0000002d25067291 */ /* 0x000fe2000f8e183f */
[----:B------:R-:W-:-:S05]  /*8c10*/  IMAD.U32 R4, RZ, RZ, UR36 ;  /* 0x00000024ff047e24 */ /* 0x000fca000f8e00ff */
[----:B------:R-:W-:-:S04]  /*8c20*/  SHF.L.U32 R4, R4, 0x1f, RZ ;  /* 0x0000001f04047819 */ /* 0x000fc800000006ff */
[----:B------:R0:W1:Y:S01]  /*8c30*/  SYNCS.PHASECHK.TRANS64.TRYWAIT P3, [UR6+0x16830], R4 ;  /* 0x01683004ff0075a7 */ /* 0x0000620008060146 */
[----:B------:R-:W-:Y:S05]  /*8c40*/  @!P0 BRA `(.L_x_832) ;  /* 0x0000000000048947 */ /* 0x000fea0003800000 */
[----:B------:R-:W-:Y:S01]  /*8c50*/  BPT.TRAP 0x1 ;  /* 0x000000040000795c */ /* 0x000fe20000300000 */
.L_x_832:
[----:B-1----:R-:W-:Y:S05]  /*8c60*/  @P3 BRA `(.L_x_830) ;  /* 0x0000000000083947 */ /* 0x002fea0003800000 */
[----:B------:R-:W1:Y:S02]  /*8c70*/  SYNCS.PHASECHK.TRANS64.TRYWAIT P3, [UR6+0x16830], R4 ;  /* 0x01683004ff0075a7 */ /* 0x000e640008060146 */
[----:B-1----:R-:W-:Y:S05]  /*8c80*/  @!P3 BRA `(.L_x_833) ;  /* 0x000000b400e4b947 */ /* 0x002fea0003800000 */
.L_x_830:
        /* <DEDUP_REMOVED lines=25> */
.L_x_835:
[----:B------:R-:W-:Y:S01]  /*8e20*/  ULEA UR6, UR24, UR45, 0x3 ;  /* 0x0000002d18067291 */ /* 0x000fe2000f8e183f */
[----:B------:R-:W-:-:S05]  /*8e30*/  IMAD.U32 R4, RZ, RZ, UR25 ;  /* 0x00000019ff047e24 */ /* 0x000fca000f8e00ff */
[----:B------:R-:W-:-:S04]  /*8e40*/  SHF.L.U32 R4, R4, 0x1f, RZ ;  /* 0x0000001f04047819 */ /* 0x000fc800000006ff */
[----:B------:R0:W1:Y:S01]  /*8e50*/  SYNCS.PHASECHK.TRANS64.TRYWAIT P2, [UR6+0x16850], R4 ;  /* 0x01685004ff0075a7 */ /* 0x0000620008040146 */
[----:B------:R-:W-:Y:S05]  /*8e60*/  @!P0 BRA `(.L_x_836) ;  /* 0x0000000000048947 */ /* 0x000fea0003800000 */
[----:B------:R-:W-:Y:S01]  /*8e70*/  BPT.TRAP 0x1 ;  /* 0x000000040000795c */ /* 0x000fe20000300000 */
.L_x_836:
[----:B-1----:R-:W-:Y:S05]  /*8e80*/  @P2 BRA `(.L_x_834) ;  /* 0x0000000000082947 */ /* 0x002fea0003800000 */
[----:B------:R-:W1:Y:S02]  /*8e90*/  SYNCS.PHASECHK.TRANS64.TRYWAIT P2, [UR6+0x16850], R4 ;  /* 0x01685004ff0075a7 */ /* 0x000e640008040146 */
[----:B-1----:R-:W-:Y:S05]  /*8ea0*/  @!P2 BRA `(.L_x_837) ;  /* 0x000000b40074a947 */ /* 0x002fea0003800000 */
.L_x_834:
[----:B------:R-:W-:Y:S01]  /*8eb0*/  UIADD3 UR6, UR45, 0x400, URZ ;  /* 0x000004002d067890 */ /* 0x000fe2000fffe03f */
[----:B------:R-:W-:Y:S01]  /*8ec0*/  WARPGROUP.ARRIVE ;  /* 0x00000000000079c5 */ /* 0x000fe20000000000 */
[----:B------:R-:W-:Y:S01]  /*8ed0*/  UMOV UR7, 0x40000040 ;  /* 0x4000004000077882 */ /* 0x000fe20000000000 */
[----:B------:R-:W-:Y:S01]  /*8ee0*/  FMUL.FTZ R6, R24, UR23 ;  /* 0x0000001718067c20 */ /* 0x000fe20008410000 */
[----:B------:R-:W-:Y:S01]  /*8ef0*/  USHF.R.U32.HI UR6, URZ, 0x4, UR6 ;  /* 0x000000043f067899 */ /* 0x000fe20008011606 */
[----:B------:R-:W-:Y:S01]  /*8f00*/  FMUL.FTZ R10, R25, UR23 ;  /* 0x00000017190a7c20 */ /* 0x000fe20008410000 */
[----:B------:R-:W-:Y:S01]  /*8f10*/  FMUL.FTZ R12, R28, UR23 ;  /* 0x000000171c0c7c20 */ /* 0x000fe20008410000 */
[----:B------:R-:W-:Y:S01]  /*8f20*/  FMUL.FTZ R14, R29, UR23 ;  /* 0x000000171d0e7c20 */ /* 0x000fe20008410000 */
[----:B------:R-:W-:Y:S01]  /*8f30*/  ULOP3.LUT UR6, UR6, 0x3fff, URZ, 0xc0, !UPT ;  /* 0x00003fff06067892 */ /* 0x000fe2000f8ec03f */
[----:B------:R-:W2:Y:S01]  /*8f40*/  MUFU.TANH R6, R6 ;  /* 0x0000000600067308 */ /* 0x000ea20000002400 */
[----:B------:R-:W-:Y:S01]  /*8f50*/  FMUL.FTZ R20, R32, UR23 ;  /* 0x0000001720147c20 */ /* 0x000fe20008410000 */
[----:B------:R-:W-:Y:S01]  /*8f60*/  FMUL.FTZ R21, R33, UR23 ;  /* 0x0000001721157c20 */ /* 0x000fe20008410000 */
[----:B------:R-:W-:Y:S01]  /*8f70*/  ULEA UR10, UR24, UR6, 0xa ;  /* 0x00000006180a7291 */ /* 0x000fe2000f8e503f */
[----:B------:R-:W-:Y:S01]  /*8f80*/  FMUL.FTZ R33, R43, UR23 ;  /* 0x000000172b217c20 */ /* 0x000fe20008410000 */
[----:B------:R-:W-:Y:S01]  /*8f90*/  FMUL.FTZ R43, R53, UR23 ;  /* 0x00000017352b7c20 */ /* 0x000fe20008410000 */
[----:B------:R-:W-:Y:S01]  /*8fa0*/  FMUL.FTZ R8, R26, UR23 ;  /* 0x000000171a087c20 */ /* 0x000fe20008410000 */
[----:B------:R-:W-:Y:S01]  /*8fb0*/  FMUL.FTZ R26, R36, UR23 ;  /* 0x00000017241a7c20 */ /* 0x000fe20008410000 */
[----:B------:R-:W3:Y:S01]  /*8fc0*/  MUFU.TANH R10, R10 ;  /* 0x0000000a000a7308 */ /* 0x000ee20000002400 */
[----:B------:R-:W-:Y:S01]  /*8fd0*/  FMUL.FTZ R28, R37, UR23 ;  /* 0x00000017251c7c20 */ /* 0x000fe20008410000 */
[----:B------:R-:W-:Y:S01]  /*8fe0*/  UMOV UR6, UR10 ;  /* 0x0000000a00067c82 */ /* 0x000fe20008000000 */
[----:B------:R-:W-:Y:S01]  /*8ff0*/  FMUL.FTZ R36, R45, UR23 ;  /* 0x000000172d247c20 */ /* 0x000fe20008410000 */
[----:B------:R-:W-:Y:S01]  /*9000*/  HGMMA.64x64x16.F32.BF16 R88, R148, gdesc[UR4].tnspB, R88, gsb0 ;  /* 0x40e0000494587df0 */ /* 0x000fe20008001858 */
[----:B------:R-:W-:Y:S01]  /*9010*/  UIADD3 UR6, UR10, 0x80, URZ ;  /* 0x000000800a067890 */ /* 0x000fe2000fffe03f */
[----:B------:R-:W-:Y:S01]  /*9020*/  FMUL.FTZ R45, R55, UR23 ;  /* 0x00000017372d7c20 */ /* 0x000fe20008410000 */
[----:B------:R-:W-:Y:S01]  /*9030*/  UMOV UR7, 0x40000040 ;  /* 0x4000004000077882 */ /* 0x000fe20000000000 */
[----:B------:R-:W4:Y:S01]  /*9040*/  MUFU.TANH R12, R12 ;  /* 0x0000000c000c7308 */ /* 0x000f220000002400 */
        /* <DEDUP_REMOVED lines=10> */
[----:B-1----:R-:W-:Y:S01]  /*90f0*/  FMUL.FTZ R11, R27, UR23 ;  /* 0x000000171b0b7c20 */ /* 0x002fe20008410000 */
[----:B------:R-:W-:Y:S01]  /*9100*/  FMUL.FTZ R47, R57, UR23 ;  /* 0x00000017392f7c20 */ /* 0x000fe20008410000 */
[----:B------:R-:W-:Y:S01]  /*9110*/  FMUL.FTZ R27, R38, UR23 ;  /* 0x00000017261b7c20 */ /* 0x000fe20008410000 */
[----:B------:R-:W-:Y:S01]  /*9120*/  FMUL.FTZ R38, R48, UR23 ;  /* 0x0000001730267c20 */ /* 0x000fe20008410000 */
[----:B------:R-:W-:Y:S01]  /*9130*/  FMUL.FTZ R40, R49, UR23 ;  /* 0x0000001731287c20 */ /* 0x000fe20008410000 */
[----:B------:R-:W0:Y:S01]  /*9140*/  MUFU.TANH R20, R20 ;  /* 0x0000001400147308 */ /* 0x000e220000002400 */
[----:B----4-:R-:W-:Y:S01]  /*9150*/  FMNMX.FTZ R55, R12, R53, !PT ;  /* 0x000000350c377209 */ /* 0x010fe20007810000 */
        /* <DEDUP_REMOVED lines=40> */
[----:B------:R-:W-:-:S06]  /*93e0*/  UMOV UR25, UR36 ;  /* 0x0000002400197c82 */ /* 0x000fcc0008000000 */
[----:B------:R-:W0:Y:S01]  /*93f0*/  MUFU.TANH R34, R34 ;  /* 0x0000002200227308 */ /* 0x000e220000002400 */
[----:B-1----:R-:W-:-:S07]  /*9400*/  FMNMX.FTZ R4, R30, R57, !PT ;  /* 0x000000391e047209 */ /* 0x002fce0007810000 */
[----:B------:R-:W1:Y:S01]  /*9410*/  MUFU.TANH R36, R36 ;  /* 0x0000002400247308 */ /* 0x000e620000002400 */
[----:B--2---:R-:W-:Y:S01]  /*9420*/  FMNMX.FTZ R57, R31, R4, !PT ;  /* 0x000000041f397209 */ /* 0x004fe20007810000 */
[----:B------:R-:W-:Y:S02]  /*9430*/  WARPGROUP.DEPBAR.LE gsb0, 0x0 ;  /* 0x00008000000079c5 */ /* 0x000fe40000010000 */
[----:B------:R-:W-:-:S04]  /*9440*/  WARPGROUP.ARRIVE ;  /* 0x00000000000079c5 */ /* 0x000fc80000000000 */
[----:B------:R-:W2:Y:S01]  /*9450*/  MUFU.TANH R38, R38 ;  /* 0x0000002600267308 */ /* 0x000ea20000002400 */
[----:B0-----:R-:W-:Y:S01]  /*9460*/  FMNMX.FTZ R59, R34, R57, !PT ;  /* 0x00000039223b7209 */ /* 0x001fe20007810000 */
[----:B------:R-:W-:Y:S01]  /*9470*/  HGMMA.64x64x16.F32.BF16 R88, R144, gdesc[UR4].tnspB, R88, gsb0 ;  /* 0x40e0000490587df0 */ /* 0x000fe20008001858 */
[----:B------:R-:W-:Y:S01]  /*9480*/  UIADD3 UR6, UR10, 0x100, URZ ;  /* 0x000001000a067890 */ /* 0x000fe2000fffe03f */
[----:B------:R-:W-:Y:S01]  /*9490*/  FMUL.FTZ R57, R72, UR23 ;  /* 0x0000001748397c20 */ /* 0x000fe20008410000 */
[----:B------:R-:W-:-:S03]  /*94a0*/  UMOV UR7, 0x40000040 ;  /* 0x4000004000077882 */ /* 0x000fc60000000000 */
        /* <DEDUP_REMOVED lines=9> */
[----:B------:R-:W-:-:S05]  /*9540*/  FMUL.FTZ R76, R83, UR23 ;  /* 0x00000017534c7c20 */ /* 0x000fca0008410000 */
        /* <DEDUP_REMOVED lines=8> */
[----:B------:R-:W-:Y:S02]  /*95d0*/  FMUL.FTZ R61, R80, UR23 ;  /* 0x00000017503d7c20 */ /* 0x000fe40008410000 */
[----:B------:R-:W2:Y:S04]  /*95e0*/  S2R R80, SR_TID.X ;  /* 0x0000000000507919 */ /* 0x000ea80000002100 */
[----:B------:R-:W3:Y:S01]  /*95f0*/  MUFU.TANH R54, R54 ;  /* 0x0000003600367308 */ /* 0x000ee20000002400 */
[----:B0-----:R-:W-:Y:S01]  /*9600*/  FMNMX.FTZ R4, R51, R4, !PT ;  /* 0x0000000433047209 */ /* 0x001fe20007810000 */
[----:B------:R-:W-:-:S02]  /*9610*/  WARPGROUP.DEPBAR.LE gsb0, 0x0 ;  /* 0x00008000000079c5 */ /* 0x000fc40000010000 */
[----:B------:R-:W-:-:S04]  /*9620*/  WARPGROUP.ARRIVE ;  /* 0x00000000000079c5 */ /* 0x000fc80000000000 */
[----:B------:R-:W0:Y:S01]  /*9630*/  MUFU.TANH R55, R55 ;  /* 0x0000003700377308 */ /* 0x000e220000002400 */
[----:B-1----:R-:W-:Y:S01]  /*9640*/  FMNMX.FTZ R65, R53, R4, !PT ;  /* 0x0000000435417209 */ /* 0x002fe20007810000 */
[----:B------:R-:W-:Y:S01]  /*9650*/  HGMMA.64x64x16.F32.BF16 R88, R140, gdesc[UR4].tnspB, R88, gsb0 ;  /* 0x40e000048c587df0 */ /* 0x000fe20008001858 */
[----:B------:R-:W-:Y:S02]  /*9660*/  UIADD3 UR6, UR10, 0x180, URZ ;  /* 0x000001800a067890 */ /* 0x000fe4000fffe03f */
[----:B---3--:R-:W-:Y:S01]  /*9670*/  FMNMX.FTZ R4, R54, R65, !PT ;  /* 0x0000004136047209 */ /* 0x008fe20007810000 */
[----:B------:R-:W-:Y:S02]  /*9680*/  UMOV UR7, 0x40000040 ;  /* 0x4000004000077882 */ /* 0x000fe40000000000 */
[----:B------:R-:W1:Y:S08]  /*9690*/  MUFU.TANH R56, R56 ;  /* 0x0000003800387308 */ /* 0x000e700000002400 */
[----:B------:R-:W3:Y:S01]  /*96a0*/  MUFU.TANH R57, R57 ;  /* 0x0000003900397308 */ /* 0x000ee20000002400 */
[----:B0-----:R-:W-:-:S02]  /*96b0*/  FMNMX.FTZ R65, R55, R4, !PT ;  /* 0x0000000437417209 */ /* 0x001fc40007810000 */
[----:B--2---:R-:W-:-:S05]  /*96c0*/  ISETP.GE.U32.AND P2, PT, R80, 0x180, PT ;  /* 0x000001805000780c */ /* 0x004fca0003f46070 */
[----:B------:R-:W0:Y:S01]  /*96d0*/  MUFU.TANH R58, R58 ;  /* 0x0000003a003a7308 */ /* 0x000e220000002400 */
[----:B-1----:R-:W-:Y:S01]  /*96e0*/  FMNMX.FTZ R4, R56, R65, !PT ;  /* 0x0000004138047209 */ /* 0x002fe20007810000 */
[----:B------:R-:W-:-:S06]  /*96f0*/  FMUL.FTZ R65, R85, UR23 ;  /* 0x0000001755417c20 */ /* 0x000fcc0008410000 */
[----:B------:R-:W1:Y:S01]  /*9700*/  MUFU.TANH R59, R59 ;  /* 0x0000003b003b7308 */ /* 0x000e620000002400 */
[----:B---3--:R-:W-:-:S07]  /*9710*/  FMNMX.FTZ R69, R57, R4, !PT ;  /* 0x0000000439457209 */ /* 0x008fce0007810000 */
        /* <DEDUP_REMOVED lines=12> */
[----:B------:R-:W-:Y:S02]  /*97e0*/  WARPGROUP.DEPBAR.LE gsb0, 0x0 ;  /* 0x00008000000079c5 */ /* 0x000fe40000010000 */
[----:B------:R-:W-:Y:S01]  /*97f0*/  WARPGROUP.ARRIVE ;  /* 0x00000000000079c5 */ /* 0x000fe20000000000 */
[----:B------:R-:W-:Y:S01]  /*9800*/  FMUL.FTZ R69, R71, UR23 ;  /* 0x0000001747457c20 */ /* 0x000fe20008410000 */
[----:B------:R-:W-:Y:S01]  /*9810*/  FMUL.FTZ R71, R75, UR23 ;  /* 0x000000174b477c20 */ /* 0x000fe20008410000 */
[----:B------:R-:W-:Y:S01]  /*9820*/  FMUL.FTZ R75, R82, UR23 ;  /* 0x00000017524b7c20 */ /* 0x000fe20008410000 */
[----:B------:R-:W2:Y:S01]  /*9830*/  MUFU.TANH R11, R11 ;  /* 0x0000000b000b7308 */ /* 0x000ea20000002400 */
[----:B0-----:R-:W-:Y:S01]  /*9840*/  FMNMX.FTZ R4, R65, R4, !PT ;  /* 0x0000000441047209 */ /* 0x001fe20007810000 */
[----:B------:R-:W-:Y:S01]  /*9850*/  HGMMA.64x64x16.F32.BF16 R88, R136, gdesc[UR4].tnspB, R88, gsb0 ;  /* 0x40e0000488587df0 */ /* 0x000fe20008001858 */
[----:B------:R-:W-:Y:S01]  /*9860*/  UIADD3 UR6, UR10, 0x200, URZ ;  /* 0x000002000a067890 */ /* 0x000fe2000fffe03f */
[----:B------:R-:W-:-:S02]  /*9870*/  UMOV UR7, 0x40000040 ;  /* 0x4000004000077882 */ /* 0x000fc40000000000 */
[----:B------:R-:W0:Y:S02]  /*9880*/  SHFL.BFLY PT, R77, R4, 0x2, 0x1f ;  /* 0x0c401f00044d7f89 */ /* 0x000e2400000e0000 */
[----:B------:R-:W3:Y:S08]  /*9890*/  MUFU.TANH R13, R13 ;  /* 0x0000000d000d7308 */ /* 0x000ef00000002400 */
[----:B------:R-:W4:Y:S08]  /*98a0*/  MUFU.TANH R15, R15 ;  /* 0x0000000f000f7308 */ /* 0x000f300000002400 */
[----:B------:R-:W5:Y:S01]  /*98b0*/  MUFU.TANH R24, R24 ;  /* 0x0000001800187308 */ /* 0x000f620000002400 */
[----:B0-----:R-:W-:Y:S01]  /*98c0*/  FMNMX.FTZ R72, R4, R77, !PT ;  /* 0x0000004d04487209 */ /* 0x001fe20007810000 */
[----:B------:R-:W-:-:S06]  /*98d0*/  FMUL.FTZ R77, R86, UR23 ;  /* 0x00000017564d7c20 */ /* 0x000fcc0008410000 */
[----:B------:R-:W0:Y:S01]  /*98e0*/  MUFU.TANH R25, R25 ;  /* 0x0000001900197308 */ /* 0x000e220000002400 */
[----:B------:R-:W1:Y:S07]  /*98f0*/  SHFL.BFLY PT, R79, R72, 0x1, 0x1f ;  /* 0x0c201f00484f7f89 */ /* 0x000e6e00000e0000 */
[----:B------:R-:W0:Y:S08]  /*9900*/  MUFU.TANH R27, R27 ;  /* 0x0000001b001b7308 */ /* 0x000e300000002400 */
[----:B------:R-:W0:Y:S08]  /*9910*/  MUFU.TANH R29, R29 ;  /* 0x0000001d001d7308 */ /* 0x000e300000002400 */
[----:B------:R-:W0:Y:S01]  /*9920*/  MUFU.TANH R32, R32 ;  /* 0x0000002000207308 */ /* 0x000e220000002400 */
[----:B-1----:R-:W-:-:S05]  /*9930*/  FMNMX.FTZ R4, R72, R79, !PT ;  /* 0x0000004f48047209 */ /* 0x002fca0007810000 */
[C---:B------:R-:W-:Y:S02]  /*9940*/  FADD.FTZ R7, -R4.reuse, R7 ;  /* 0x0000000704077221 */ /* 0x040fe40000010100 */
[----:B------:R-:W1:Y:S02]  /*9950*/  MUFU.TANH R33, R33 ;  /* 0x0000002100217308 */ /* 0x000e640000002400 */
[----:B------:R-:W-:Y:S01]  /*9960*/  FMUL.FTZ R72, R7, UR22 ;  /* 0x0000001607487c20 */ /* 0x000fe20008410000 */
[----:B------:R-:W-:-:S04]  /*9970*/  FMUL.FTZ R7, R4, UR22 ;  /* 0x0000001604077c20 */ /* 0x000fc80008410000 */
[--C-:B------:R-:W-:Y:S01]  /*9980*/  FFMA.FTZ R79, R6, UR22, -R7.reuse ;  /* 0x00000016064f7c23 */ /* 0x100fe20008010807 */
[----:B------:R-:W-:Y:S01]  /*9990*/  FMNMX.FTZ R6, R8, R5, !PT ;  /* 0x0000000508067209 */ /* 0x000fe20007810000 */
[----:B------:R-:W1:Y:S01]  /*99a0*/  MUFU.TANH R35, R35 ;  /* 0x0000002300237308 */ /* 0x000e620000002400 */
[--C-:B------:R-:W-:Y:S01]  /*99b0*/  FFMA.FTZ R142, R34, UR22, -R7.reuse ;  /* 0x00000016228e7c23 */ /* 0x100fe20008010807 */
[--C-:B------:R-:W-:Y:S01]  /*99c0*/  FFMA.FTZ R148, R10, UR22, -R7.reuse ;  /* 0x000000160a947c23 */ /* 0x100fe20008010807 */
[----:B--2---:R-:W-:Y:S01]  /*99d0*/  FMNMX.FTZ R6, R11, R6, !PT ;  /* 0x000000060b067209 */ /* 0x004fe20007810000 */
[--C-:B------:R-:W-:Y:S01]  /*99e0*/  FFMA.FTZ R150, R12, UR22, -R7.reuse ;  /* 0x000000160c967c23 */ /* 0x100fe20008010807 */
[----:B------:R-:W-:Y:S02]  /*99f0*/  WARPGROUP.DEPBAR.LE gsb0, 0x0 ;  /* 0x00008000000079c5 */ /* 0x000fe40000010000 */
[----:B------:R-:W-:Y:S01]  /*9a00*/  WARPGROUP.ARRIVE ;  /* 0x00000000000079c5 */ /* 0x000fe20000000000 */
[----:B---3--:R-:W-:Y:S01]  /*9a10*/  FMNMX.FTZ R6, R13, R6, !PT ;  /* 0x000000060d067209 */ /* 0x008fe20007810000 */
[----:B------:R-:W2:Y:S01]  /*9a20*/  MUFU.TANH R37, R37 ;  /* 0x0000002500257308 */ /* 0x000ea20000002400 */
[--C-:B------:R-:W-:Y:S01]  /*9a30*/  FFMA.FTZ R81, R14, UR22, -R7.reuse ;  /* 0x000000160e517c23 */ /* 0x100fe20008010807 */
[--C-:B------:R-:W-:Y:S01]  /*9a40*/  FFMA.FTZ R144, R20, UR22, -R7.reuse ;  /* 0x0000001614907c23 */ /* 0x100fe20008010807 */
[----:B----4-:R-:W-:Y:S01]  /*9a50*/  FMNMX.FTZ R83, R15, R6, !PT ;  /* 0x000000060f537209 */ /* 0x010fe20007810000 */
[----:B------:R-:W-:Y:S01]  /*9a60*/  HGMMA.64x64x16.F32.BF16 R88, R132, gdesc[UR4].tnspB, R88, gsb0 ;  /* 0x40e0000484587df0 */ /* 0x000fe20008001858 */
[----:B------:R-:W-:Y:S01]  /*9a70*/  UIADD3 UR6, UR10, 0x280, URZ ;  /* 0x000002800a067890 */ /* 0x000fe2000fffe03f */
[--C-:B------:R-:W-:Y:S01]  /*9a80*/  FFMA.FTZ R146, R26, UR22, -R7.reuse ;  /* 0x000000161a927c23 */ /* 0x100fe20008010807 */
[----:B------:R-:W-:Y:S01]  /*9a90*/  UMOV UR7, 0x40000040 ;  /* 0x4000004000077882 */ /* 0x000fe20000000000 */
[----:B-----5:R-:W-:Y:S01]  /*9aa0*/  FMNMX.FTZ R6, R24, R83, !PT ;  /* 0x0000005318067209 */ /* 0x020fe20007810000 */
[----:B------:R-:W3:Y:S01]  /*9ab0*/  MUFU.TANH R39, R39 ;  /* 0x0000002700277308 */ /* 0x000ee20000002400 */
[--C-:B------:R-:W-:Y:S01]  /*9ac0*/  FFMA.FTZ R83, R28, UR22, -R7.reuse ;  /* 0x000000161c537c23 */ /* 0x100fe20008010807 */
[--C-:B------:R-:W-:Y:S01]  /*9ad0*/  FFMA.FTZ R10, R53, UR22, -R7.reuse ;  /* 0x00000016350a7c23 */ /* 0x100fe20008010807 */
[----:B0-----:R-:W-:Y:S01]  /*9ae0*/  FMNMX.FTZ R6, R25, R6, !PT ;  /* 0x0000000619067209 */ /* 0x001fe20007810000 */
[--C-:B------:R-:W-:Y:S01]  /*9af0*/  FFMA.FTZ R12, R55, UR22, -R7.reuse ;  /* 0x00000016370c7c23 */ /* 0x100fe20008010807 */
[--C-:B------:R-:W-:Y:S01]  /*9b00*/  FFMA.FTZ R14, R57, UR22, -R7.reuse ;  /* 0x00000016390e7c23 */ /* 0x100fe20008010807 */
[--C-:B------:R-:W-:Y:S01]  /*9b10*/  FFMA.FTZ R20, R59, UR22, -R7.reuse ;  /* 0x000000163b147c23 */ /* 0x100fe20008010807 */
[----:B------:R-:W-:Y:S01]  /*9b20*/  FMNMX.FTZ R6, R27, R6, !PT ;  /* 0x000000061b067209 */ /* 0x000fe20007810000 */
[----:B------:R-:W0:Y:S01]  /*9b30*/  MUFU.TANH R41, R41 ;  /* 0x0000002900297308 */ /* 0x000e220000002400 */
[--C-:B------:R-:W-:Y:S01]  /*9b40*/  FFMA.FTZ R21, R21, UR22, -R7.reuse ;  /* 0x0000001615157c23 */ /* 0x100fe20008010807 */
[--C-:B------:R-:W-:Y:S01]  /*9b50*/  FFMA.FTZ R140, R30, UR22, -R7.reuse ;  /* 0x000000161e8c7c23 */ /* 0x100fe20008010807 */
[----:B------:R-:W-:Y:S01]  /*9b60*/  FMNMX.FTZ R85, R29, R6, !PT ;  /* 0x000000061d557209 */ /* 0x000fe20007810000 */
[--C-:B------:R-:W-:Y:S01]  /*9b70*/  FFMA.FTZ R36, R36, UR22, -R7.reuse ;  /* 0x0000001624247c23 */ /* 0x100fe20008010807 */
[--C-:B------:R-:W-:Y:S01]  /*9b80*/  FFMA.FTZ R136, R38, UR22, -R7.reuse ;  /* 0x0000001626887c23 */ /* 0x100fe20008010807 */
[--C-:B------:R-:W-:Y:S01]  /*9b90*/  FFMA.FTZ R40, R40, UR22, -R7.reuse ;  /* 0x0000001628287c23 */ /* 0x100fe20008010807 */
[----:B------:R-:W-:Y:S01]  /*9ba0*/  FMNMX.FTZ R6, R32, R85, !PT ;  /* 0x0000005520067209 */ /* 0x000fe20007810000 */
[----:B------:R-:W4:Y:S01]  /*9bb0*/  MUFU.TANH R44, R44 ;  /* 0x0000002c002c7308 */ /* 0x000f220000002400 */
[--C-:B------:R-:W-:Y:S01]  /*9bc0*/  FFMA.FTZ R85, R31, UR22, -R7.reuse ;  /* 0x000000161f557c23 */ /* 0x100fe20008010807 */
[--C-:B------:R-:W-:Y:S01]  /*9bd0*/  FFMA.FTZ R138, R42, UR22, -R7.reuse ;  /* 0x000000162a8a7c23 */ /* 0x100fe20008010807 */
[----:B-1----:R-:W-:Y:S01]  /*9be0*/  FMNMX.FTZ R6, R33, R6, !PT ;  /* 0x0000000621067209 */ /* 0x002fe20007810000 */
[--C-:B------:R-:W-:Y:S01]  /*9bf0*/  FFMA.FTZ R53, R56, UR22, -R7.reuse ;  /* 0x0000001638357c23 */ /* 0x100fe20008010807 */
[--C-:B------:R-:W-:Y:S01]  /*9c00*/  FFMA.FTZ R55, R58, UR22, -R7.reuse ;  /* 0x000000163a377c23 */ /* 0x100fe20008010807 */
[--C-:B------:R-:W-:Y:S01]  /*9c10*/  FFMA.FTZ R57, R60, UR22, -R7.reuse ;  /* 0x000000163c397c23 */ /* 0x100fe20008010807 */
[----:B------:R-:W-:Y:S01]  /*9c20*/  FMNMX.FTZ R6, R35, R6, !PT ;  /* 0x0000000623067209 */ /* 0x000fe20007810000 */
[----:B------:R-:W1:Y:S01]  /*9c30*/  MUFU.TANH R45, R45 ;  /* 0x0000002d002d7308 */ /* 0x000e620000002400 */
[--C-:B------:R-:W-:Y:S01]  /*9c40*/  FFMA.FTZ R26, R61, UR22, -R7.reuse ;  /* 0x000000163d1a7c23 */ /* 0x100fe20008010807 */
[--C-:B------:R-:W-:Y:S01]  /*9c50*/  FFMA.FTZ R59, R62, UR22, -R7.reuse ;  /* 0x000000163e3b7c23 */ /* 0x100fe20008010807 */
[----:B--2---:R-:W-:Y:S01]  /*9c60*/  FMNMX.FTZ R6, R37, R6, !PT ;  /* 0x0000000625067209 */ /* 0x004fe20007810000 */
[--C-:B------:R-:W-:Y:S01]  /*9c70*/  FFMA.FTZ R28, R64, UR22, -R7.reuse ;  /* 0x00000016401c7c23 */ /* 0x100fe20008010807 */
[----:B------:R-:W-:-:S02]  /*9c80*/  FFMA.FTZ R65, R65, UR22, -R7 ;  /* 0x0000001641417c23 */ /* 0x000fc40008010807 */
[----:B---3--:R-:W-:Y:S01]  /*9c90*/  FMNMX.FTZ R6, R39, R6, !PT ;  /* 0x0000000627067209 */ /* 0x008fe20007810000 */
[----:B------:R-:W2:Y:S03]  /*9ca0*/  MUFU.TANH R48, R48 ;  /* 0x0000003000307308 */ /* 0x000ea60000002400 */
[----:B0-----:R-:W-:-:S04]  /*9cb0*/  FMNMX.FTZ R31, R41, R6, !PT ;  /* 0x00000006291f7209 */ /* 0x001fc80007810000 */
[----:B----4-:R-:W-:Y:S01]  /*9cc0*/  FMNMX.FTZ R6, R44, R31, !PT ;  /* 0x0000001f2c067209 */ /* 0x010fe20007810000 */
[----:B------:R-:W0:Y:S03]  /*9cd0*/  MUFU.TANH R49, R49 ;  /* 0x0000003100317308 */ /* 0x000e260000002400 */
[----:B-1----:R-:W-:-:S05]  /*9ce0*/  FMNMX.FTZ R87, R45, R6, !PT ;  /* 0x000000062d577209 */ /* 0x002fca0007810000 */
[----:B------:R-:W1:Y:S01]  /*9cf0*/  MUFU.TANH R52, R52 ;  /* 0x0000003400347308 */ /* 0x000e620000002400 */
[----:B--2---:R-:W-:-:S07]  /*9d00*/  FMNMX.FTZ R6, R48, R87, !PT ;  /* 0x0000005730067209 */ /* 0x004fce0007810000 */
[----:B------:R-:W2:Y:S01]  /*9d10*/  MUFU.TANH R63, R63 ;  /* 0x0000003f003f7308 */ /* 0x000ea20000002400 */
[----:B0-----:R-:W-:-:S07]  /*9d20*/  FMNMX.FTZ R87, R49, R6, !PT ;  /* 0x0000000631577209 */ /* 0x001fce0007810000 */
[----:B------:R-:W0:Y:S01]  /*9d30*/  MUFU.TANH R66, R66 ;  /* 0x0000004200427308 */ /* 0x000e220000002400 */
[----:B-1----:R-:W-:-:S07]  /*9d40*/  FMNMX.FTZ R6, R52, R87, !PT ;  /* 0x0000005734067209 */ /* 0x002fce0007810000 */
[----:B------:R-:W1:Y:S01]  /*9d50*/  MUFU.TANH R67, R67 ;  /* 0x0000004300437308 */ /* 0x000e620000002400 */
[----:B------:R-:W-:Y:S02]  /*9d60*/  WARPGROUP.DEPBAR.LE gsb0, 0x0 ;  /* 0x00008000000079c5 */ /* 0x000fe40000010000 */
[----:B------:R-:W-:Y:S01]  /*9d70*/  WARPGROUP.ARRIVE ;  /* 0x00000000000079c5 */ /* 0x000fe20000000000 */
[----:B--2---:R-:W-:Y:S01]  /*9d80*/  FMNMX.FTZ R137, R63, R6, !PT ;  /* 0x000000063f897209 */ /* 0x004fe20007810000 */
[--C-:B------:R-:W-:Y:S01]  /*9d90*/  FFMA.FTZ R133, R43, UR22, -R7.reuse ;  /* 0x000000162b857c23 */ /* 0x100fe20008010807 */
[--C-:B------:R-:W-:Y:S01]  /*9da0*/  FFMA.FTZ R132, R46, UR22, -R7.reuse ;  /* 0x000000162e847c23 */ /* 0x100fe20008010807 */
[----:B------:R-:W-:Y:S01]  /*9db0*/  FFMA.FTZ R134, R50, UR22, -R7 ;  /* 0x0000001632867c23 */ /* 0x000fe20008010807 */
[----:B------:R-:W2:Y:S01]  /*9dc0*/  MUFU.TANH R68, R68 ;  /* 0x0000004400447308 */ /* 0x000ea20000002400 */
[----:B------:R-:W-:Y:S01]  /*9dd0*/  HGMMA.64x64x16.F32.BF16 R88, R128, gdesc[UR4].tnspB, R88, gsb0 ;  /* 0x40e0000480587df0 */ /* 0x000fe20008001858 */
[----:B------:R-:W-:Y:S01]  /*9de0*/  UIADD3 UR6, UR10, 0x300, URZ ;  /* 0x000003000a067890 */ /* 0x000fe2000fffe03f */
[----:B0-----:R-:W-:Y:S01]  /*9df0*/  FMNMX.FTZ R6, R66, R137, !PT ;  /* 0x0000008942067209 */ /* 0x001fe20007810000 */
[----:B------:R-:W-:-:S04]  /*9e00*/  UMOV UR7, 0x40000040 ;  /* 0x4000004000077882 */ /* 0x000fc80000000000 */
        /* <DEDUP_REMOVED lines=8> */
[----:B------:R-:W-:-:S06]  /*9e90*/  FFMA.FTZ R43, R47, UR22, -R7 ;  /* 0x000000162f2b7c23 */ /* 0x000fcc0008010807 */
        /* <DEDUP_REMOVED lines=10> */
[--C-:B------:R-:W-:Y:S01]  /*9f40*/  FFMA.FTZ R47, R51, UR22, -R7.reuse ;  /* 0x00000016332f7c23 */ /* 0x100fe20008010807 */
[----:B------:R-:W-:Y:S02]  /*9f50*/  WARPGROUP.DEPBAR.LE gsb0, 0x0 ;  /* 0x00008000000079c5 */ /* 0x000fe40000010000 */
[----:B------:R-:W-:Y:S01]  /*9f60*/  WARPGROUP.ARRIVE ;  /* 0x00000000000079c5 */ /* 0x000fe20000000000 */
[----:B-1----:R-:W-:Y:S02]  /*9f70*/  FMNMX.FTZ R51, R77, R6, !PT ;  /* 0x000000064d337209 */ /* 0x002fe40007810000 */
[----:B------:R-:W-:Y:S03]  /*9f80*/  MUFU.EX2 R72, R72 ;  /* 0x0000004800487308 */ /* 0x000fe60000000800 */
[----:B------:R-:W-:Y:S01]  /*9f90*/  HGMMA.64x64x16.F32.BF16 R88, R124, gdesc[UR4].tnspB, R88, gsb0 ;  /* 0x40e000047c587df0 */ /* 0x000fe20008001858 */
[----:B------:R-:W-:Y:S01]  /*9fa0*/  UIADD3 UR6, UR10, 0x380, URZ ;  /* 0x000003800a067890 */ /* 0x000fe2000fffe03f */
[----:B--2---:R-:W-:Y:S01]  /*9fb0*/  FMNMX.FTZ R6, R78, R51, !PT ;  /* 0x000000334e067209 */ /* 0x004fe20007810000 */
[----:B------:R-:W-:Y:S01]  /*9fc0*/  UMOV UR7, 0x40000040 ;  /* 0x4000004000077882 */ /* 0x000fe20000000000 */
[----:B------:R-:W-:Y:S01]  /*9fd0*/  FFMA.FTZ R51, R54, UR22, -R7 ;  /* 0x0000001636337c23 */ /* 0x000fe20008010807 */
[----:B------:R-:W0:Y:S02]  /*9fe0*/  MUFU.EX2 R79, R79 ;  /* 0x0000004f004f7308 */ /* 0x000e240000000800 */
[----:B------:R-:W1:Y:S06]  /*9ff0*/  SHFL.BFLY PT, R135, R6, 0x2, 0x1f ;  /* 0x0c401f0006877f89 */ /* 0x000e6c00000e0000 */
[----:B------:R-:W2:Y:S08]  /*a000*/  MUFU.EX2 R148, R148 ;  /* 0x0000009400947308 */ /* 0x000eb00000000800 */
[----:B------:R-:W-:Y:S01]  /*a010*/  MUFU.EX2 R150, R150 ;  /* 0x0000009600967308 */ /* 0x000fe20000000800 */
[----:B0-----:R-:W-:-:S07]  /*a020*/  FFMA.FTZ R3, R72, R3, R79 ;  /* 0x0000000348037223 */ /* 0x001fce000001004f */
[----:B------:R-:W-:Y:S01]  /*a030*/  MUFU.EX2 R81, R81 ;  /* 0x0000005100517308 */ /* 0x000fe20000000800 */
[----:B--2---:R-:W-:Y:S01]  /*a040*/  FADD.FTZ R3, R148, R3 ;  /* 0x0000000394037221 */ /* 0x004fe20000010000 */
[----:B-1----:R-:W-:Y:S02]  /*a050*/  FMNMX.FTZ R135, R6, R135, !PT ;  /* 0x0000008706877209 */ /* 0x002fe40007810000 */
[----:B------:R-:W-:-:S03]  /*a060*/  F2FP.BF16.F32.PACK_AB R148, R148, R79 ;  /* 0x0000004f9494723e */ /* 0x000fc600000010ff */
[----:B------:R-:W0:Y:S01]  /*a070*/  SHFL.BFLY PT, R6, R135, 0x1, 0x1f ;  /* 0x0c201f0087067f89 */ /* 0x000e2200000e0000 */
[----:B------:R-:W-:Y:S08]  /*a080*/  MUFU.EX2 R144, R144 ;  /* 0x0000009000907308 */ /* 0x000ff00000000800 */
[----:B------:R-:W-:Y:S08]  /*a090*/  MUFU.EX2 R21, R21 ;  /* 0x0000001500157308 */ /* 0x000ff00000000800 */
[----:B------:R1:W-:Y:S01]  /*a0a0*/  MUFU.EX2 R31, R36 ;  /* 0x00000024001f7308 */ /* 0x0003e20000000800 */
[----:B0-----:R-:W-:-:S07]  /*a0b0*/  FMNMX.FTZ R6, R135, R6, !PT ;  /* 0x0000000687067209 */ /* 0x001fce0007810000 */
[----:B------:R-:W-:Y:S01]  /*a0c0*/  MUFU.EX2 R146, R146 ;  /* 0x0000009200927308 */ /* 0x000fe20000000800 */
[C---:B------:R-:W-:Y:S01]  /*a0d0*/  FMUL.FTZ R34, R6.reuse, UR22 ;  /* 0x0000001606227c20 */ /* 0x040fe20008410000 */
[----:B------:R-:W-:-:S03]  /*a0e0*/  FADD.FTZ R7, -R6, R5 ;  /* 0x0000000506077221 */ /* 0x000fc60000010100 */
[--C-:B------:R-:W-:Y:S01]  /*a0f0*/  FFMA.FTZ R149, R11, UR22, -R34.reuse ;  /* 0x000000160b957c23 */ /* 0x100fe20008010822 */
[----:B------:R-:W-:Y:S02]  /*a100*/  IMAD.U32 R11, RZ, RZ, UR37 ;  /* 0x00000025ff0b7e24 */ /* 0x000fe4000f8e00ff */
[----:B------:R-:W-:Y:S01]  /*a110*/  FMUL.FTZ R7, R7, UR22 ;  /* 0x0000001607077c20 */ /* 0x000fe20008410000 */
[--C-:B------:R-:W-:Y:S01]  /*a120*/  FFMA.FTZ R8, R8, UR22, -R34.reuse ;  /* 0x0000001608087c23 */ /* 0x100fe20008010822 */
[--C-:B------:R-:W-:Y:S01]  /*a130*/  FFMA.FTZ R151, R13, UR22, -R34.reuse ;  /* 0x000000160d977c23 */ /* 0x100fe20008010822 */
[----:B------:R-:W-:Y:S01]  /*a140*/  VIADD R13, R23, 0x9 ;  /* 0x00000009170d7836 */ /* 0x000fe20000000000 */
[----:B------:R-:W-:Y:S01]  /*a150*/  @!P1 LEA R11, R11, UR45, 0x3 ;  /* 0x0000002d0b0b9c11 */ /* 0x000fe2000f8e18ff */
[----:B------:R-:W-:Y:S01]  /*a160*/  MUFU.EX2 R149, R149 ;  /* 0x0000009500957308 */ /* 0x000fe20000000800 */
[----:B------:R-:W-:Y:S01]  /*a170*/  FFMA.FTZ R30, R15, UR22, -R34 ;  /* 0x000000160f1e7c23 */ /* 0x000fe20008010822 */
[----:B------:R-:W-:-:S02]  /*a180*/  WARPGROUP.DEPBAR.LE gsb0, 0x0 ;  /* 0x00008000000079c5 */ /* 0x000fc40000010000 */
[----:B------:R-:W-:Y:S01]  /*a190*/  WARPGROUP.ARRIVE ;  /* 0x00000000000079c5 */ /* 0x000fe20000000000 */
[----:B------:R-:W-:Y:S01]  /*a1a0*/  @!P1 VIADD R11, R11, 0x16840 ;  /* 0x000168400b0b9836 */ /* 0x000fe20000000000 */
[----:B------:R-:W-:Y:S01]  /*a1b0*/  SEL R15, R13, 0x9, !P2 ;  /* 0x000000090d0f7807 */ /* 0x000fe20005000000 */
[--C-:B------:R-:W-:Y:S01]  /*a1c0*/  FFMA.FTZ R145, R24, UR22, -R34.reuse ;  /* 0x0000001618917c23 */ /* 0x100fe20008010822 */
[----:B------:R-:W-:Y:S01]  /*a1d0*/  MUFU.EX2 R7, R7 ;  /* 0x0000000700077308 */ /* 0x000fe20000000800 */
[--C-:B------:R-:W-:Y:S01]  /*a1e0*/  FFMA.FTZ R24, R25, UR22, -R34.reuse ;  /* 0x0000001619187c23 */ /* 0x100fe20008010822 */
[----:B------:R-:W-:Y:S01]  /*a1f0*/  HGMMA.64x64x16.F32.BF16 R88, R120, gdesc[UR4].tnspB, R88, gsb0 ;  /* 0x40e0000478587df0 */ /* 0x000fe20008001858 */
[----:B------:R-:W-:Y:S01]  /*a200*/  @!P1 PRMT R13, RZ, 0x654, R11 ;  /* 0x00000654ff0d9816 */ /* 0x000fe2000000000b */
[--C-:B------:R-:W-:Y:S01]  /*a210*/  FFMA.FTZ R147, R27, UR22, -R34.reuse ;  /* 0x000000161b937c23 */ /* 0x100fe20008010822 */
[--C-:B------:R-:W-:Y:S01]  /*a220*/  FFMA.FTZ R48, R48, UR22, -R34.reuse ;  /* 0x0000001630307c23 */ /* 0x100fe20008010822 */
[--C-:B-1----:R-:W-:Y:S01]  /*a230*/  FFMA.FTZ R36, R29, UR22, -R34.reuse ;  /* 0x000000161d247c23 */ /* 0x102fe20008010822 */
        /* <DEDUP_REMOVED lines=16> */
[----:B------:R-:W-:Y:S01]  /*a340*/  FFMA.FTZ R74, R74, UR22, -R34 ;  /* 0x000000164a4a7c23 */ /* 0x000fe20008010822 */
[----:B------:R-:W2:Y:S01]  /*a350*/  MUFU.EX2 R30, R30 ;  /* 0x0000001e001e7308 */ /* 0x000ea20000000800 */
[----:B0-----:R-:W-:Y:S01]  /*a360*/  FFMA.FTZ R2, R7, R2, R8 ;  /* 0x0000000207027223 */ /* 0x001fe20000010008 */
[--C-:B------:R-:W-:Y:S01]  /*a370*/  FFMA.FTZ R75, R75, UR22, -R34.reuse ;  /* 0x000000164b4b7c23 */ /* 0x100fe20008010822 */
[--C-:B------:R-:W-:Y:S01]  /*a380*/  FFMA.FTZ R76, R76, UR22, -R34.reuse ;  /* 0x000000164c4c7c23 */ /* 0x100fe20008010822 */
[----:B------:R-:W-:Y:S01]  /*a390*/  FFMA.FTZ R77, R77, UR22, -R34 ;  /* 0x000000164d4d7c23 */ /* 0x000fe20008010822 */
[----:B------:R-:W-:Y:S01]  /*a3a0*/  FADD.FTZ R46, R149, R2 ;  /* 0x00000002952e7221 */ /* 0x000fe20000010000 */
[----:B------:R-:W-:Y:S01]  /*a3b0*/  FFMA.FTZ R2, R63, UR22, -R34 ;  /* 0x000000163f027c23 */ /* 0x000fe20008010822 */
[----:B------:R-:W-:Y:S01]  /*a3c0*/  F2FP.BF16.F32.PACK_AB R149, R149, R8 ;  /* 0x000000089595723e */ /* 0x000fe200000010ff */
[----:B------:R-:W0:Y:S01]  /*a3d0*/  MUFU.EX2 R145, R145 ;  /* 0x0000009100917308 */ /* 0x000e220000000800 */
[C---:B------:R-:W-:Y:S01]  /*a3e0*/  ISETP.GT.AND P2, PT, R0.reuse, R9, PT ;  /* 0x000000090000720c */ /* 0x040fe20003f44270 */
[----:B------:R-:W-:-:S06]  /*a3f0*/  VIADD R0, R0, 0xffffffff ;  /* 0xffffffff00007836 */ /* 0x000fcc0000000000 */
[----:B------:R-:W3:Y:S08]  /*a400*/  MUFU.EX2 R24, R24 ;  /* 0x0000001800187308 */ /* 0x000ef00000000800 */
[----:B------:R4:W-:Y:S08]  /*a410*/  MUFU.EX2 R11, R48 ;  /* 0x00000030000b7308 */ /* 0x0009f00000000800 */
[----:B------:R-:W5:Y:S01]  /*a420*/  MUFU.EX2 R147, R147 ;  /* 0x0000009300937308 */ /* 0x000f620000000800 */
[----:B----4-:R-:W-:Y:S01]  /*a430*/  FADD.FTZ R48, R150, R3 ;  /* 0x0000000396307221 */ /* 0x010fe20000010000 */
[----:B-1----:R-:W-:Y:S01]  /*a440*/  FADD.FTZ R3, R151, R46 ;  /* 0x0000002e97037221 */ /* 0x002fe20000010000 */
[----:B--2---:R-:W-:-:S02]  /*a450*/  F2FP.BF16.F32.PACK_AB R151, R30, R151 ;  /* 0x000000971e97723e */ /* 0x004fc400000010ff */
[----:B------:R-:W-:Y:S01]  /*a460*/  F2FP.BF16.F32.PACK_AB R150, R81, R150 ;  /* 0x000000965196723e */ /* 0x000fe200000010ff */
[----:B------:R-:W-:Y:S02]  /*a470*/  FADD.FTZ R46, R30, R3 ;  /* 0x000000031e2e7221 */ /* 0x000fe40000010000 */
[----:B------:R-:W-:Y:S02]  /*a480*/  MUFU.EX2 R83, R83 ;  /* 0x0000005300537308 */ /* 0x000fe40000000800 */
[----:B0-----:R-:W-:Y:S01]  /*a490*/  FADD.FTZ R3, R145, R46 ;  /* 0x0000002e91037221 */ /* 0x001fe20000010000 */
[----:B------:R-:W-:Y:S01]  /*a4a0*/  FFMA.FTZ R46, R67, UR22, -R34 ;  /* 0x00000016432e7c23 */ /* 0x000fe20008010822 */
[C---:B---3--:R-:W-:Y:S02]  /*a4b0*/  F2FP.BF16.F32.PACK_AB R145, R24.reuse, R145 ;  /* 0x000000911891723e */ /* 0x048fe400000010ff */
[----:B------:R-:W-:Y:S02]  /*a4c0*/  FADD.FTZ R50, R24, R3 ;  /* 0x0000000318327221 */ /* 0x000fe40000010000 */
[----:B------:R-:W0:Y:S02]  /*a4d0*/  MUFU.EX2 R36, R36 ;  /* 0x0000002400247308 */ /* 0x000e240000000800 */
[----:B-----5:R-:W-:Y:S01]  /*a4e0*/  FADD.FTZ R3, R147, R50 ;  /* 0x0000003293037221 */ /* 0x020fe20000010000 */
[----:B------:R-:W-:-:S02]  /*a4f0*/  WARPGROUP.DEPBAR.LE gsb0, 0x0 ;  /* 0x00008000000079c5 */ /* 0x000fc40000010000 */
[----:B------:R1:W-:Y:S06]  /*a500*/  BAR.ARV R15, 0x100 ;  /* 0x0004000f0000751d */ /* 0x0003ec0000002000 */
[----:B------:R2:W-:Y:S01]  /*a510*/  @!P1 SYNCS.ARRIVE.TRANS64.RED.A1T0 RZ, [R13+URZ], RZ ;  /* 0x000000ff0dff99a7 */ /* 0x0005e2000810043f */
[----:B------:R-:W-:Y:S01]  /*a520*/  MUFU.EX2 R140, R140 ;  /* 0x0000008c008c7308 */ /* 0x000fe20000000800 */
[----:B0-----:R-:W-:Y:S01]  /*a530*/  FADD.FTZ R50, R36, R3 ;  /* 0x0000000324327221 */ /* 0x001fe20000010000 */
[-C--:B------:R-:W-:Y:S01]  /*a540*/  FMUL.FTZ R90, R90, R7.reuse ;  /* 0x000000075a5a7220 */ /* 0x080fe20000410000 */
[-C--:B------:R-:W-:Y:S01]  /*a550*/  FMUL.FTZ R91, R91, R7.reuse ;  /* 0x000000075b5b7220 */ /* 0x080fe20000410000 */
[-C--:B------:R-:W-:Y:S01]  /*a560*/  FMUL.FTZ R94, R94, R7.reuse ;  /* 0x000000075e5e7220 */ /* 0x080fe20000410000 */
[-C--:B------:R-:W-:Y:S01]  /*a570*/  FMUL.FTZ R95, R95, R7.reuse ;  /* 0x000000075f5f7220 */ /* 0x080fe20000410000 */
[-C--:B------:R-:W-:Y:S01]  /*a580*/  FMUL.FTZ R98, R98, R7.reuse ;  /* 0x0000000762627220 */ /* 0x080fe20000410000 */
[----:B--2---:R-:W-:Y:S01]  /*a590*/  IMAD.U32 R13, RZ, RZ, UR24 ;  /* 0x00000018ff0d7e24 */ /* 0x004fe2000f8e00ff */
[----:B------:R-:W0:Y:S01]  /*a5a0*/  MUFU.EX2 R141, R141 ;  /* 0x0000008d008d7308 */ /* 0x000e220000000800 */
[----:B------:R-:W-:Y:S01]  /*a5b0*/  UMOV UR24, UR37 ;  /* 0x0000002500187c82 */ /* 0x000fe20008000000 */
[-C--:B------:R-:W-:Y:S01]  /*a5c0*/  FMUL.FTZ R99, R99, R7.reuse ;  /* 0x0000000763637220 */ /* 0x080fe20000410000 */
[-C--:B------:R-:W-:Y:S01]  /*a5d0*/  FMUL.FTZ R102, R102, R7.reuse ;  /* 0x0000000766667220 */ /* 0x080fe20000410000 */
[----:B------:R-:W-:Y:S01]  /*a5e0*/  @!P1 LEA R13, R13, UR45, 0x3 ;  /* 0x0000002d0d0d9c11 */ /* 0x000fe2000f8e18ff */
[-C--:B------:R-:W-:Y:S01]  /*a5f0*/  FMUL.FTZ R103, R103, R7.reuse ;  /* 0x0000000767677220 */ /* 0x080fe20000410000 */
[-C--:B------:R-:W-:Y:S01]  /*a600*/  FMUL.FTZ R106, R106, R7.reuse ;  /* 0x000000076a6a7220 */ /* 0x080fe20000410000 */
[----:B------:R-:W-:Y:S01]  /*a610*/  FMUL.FTZ R107, R107, R7 ;  /* 0x000000076b6b7220 */ /* 0x000fe20000410000 */
[----:B------:R-:W-:Y:S01]  /*a620*/  MUFU.EX2 R85, R85 ;  /* 0x0000005500557308 */ /* 0x000fe20000000800 */
[----:B------:R-:W-:-:S02]  /*a630*/  @!P1 VIADD R13, R13, 0x16860 ;  /* 0x000168600d0d9836 */ /* 0x000fc40000000000 */
[-C--:B------:R-:W-:Y:S01]  /*a640*/  FMUL.FTZ R110, R110, R7.reuse ;  /* 0x000000076e6e7220 */ /* 0x080fe20000410000 */
[-C--:B------:R-:W-:Y:S01]  /*a650*/  FMUL.FTZ R111, R111, R7.reuse ;  /* 0x000000076f6f7220 */ /* 0x080fe20000410000 */
[-C--:B------:R-:W-:Y:S01]  /*a660*/  FMUL.FTZ R114, R114, R7.reuse ;  /* 0x0000000772727220 */ /* 0x080fe20000410000 */
[-C--:B------:R-:W-:Y:S01]  /*a670*/  FMUL.FTZ R115, R115, R7.reuse ;  /* 0x0000000773737220 */ /* 0x080fe20000410000 */
[----:B-1----:R-:W-:Y:S01]  /*a680*/  @!P1 PRMT R15, RZ, 0x654, R13 ;  /* 0x00000654ff0f9816 */ /* 0x002fe2000000000d */
[----:B------:R-:W-:Y:S01]  /*a690*/  FADD.FTZ R13, R81, R48 ;  /* 0x00000030510d7221 */ /* 0x000fe20000010000 */
[----:B------:R-:W1:Y:S01]  /*a6a0*/  MUFU.EX2 R32, R32 ;  /* 0x0000002000207308 */ /* 0x000e620000000800 */
[----:B0-----:R-:W-:Y:S01]  /*a6b0*/  FADD.FTZ R3, R141, R50 ;  /* 0x000000328d037221 */ /* 0x001fe20000010000 */
[----:B------:R0:W-:Y:S01]  /*a6c0*/  @!P1 SYNCS.ARRIVE.TRANS64.RED.A1T0 RZ, [R15+URZ], RZ ;  /* 0x000000ff0fff99a7 */ /* 0x0001e2000810043f */
[----:B------:R-:W-:Y:S01]  /*a6d0*/  FADD.FTZ R48, R144, R13 ;  /* 0x0000000d90307221 */ /* 0x000fe20000010000 */
[-C--:B------:R-:W-:Y:S01]  /*a6e0*/  FMUL.FTZ R118, R118, R7.reuse ;  /* 0x0000000776767220 */ /* 0x080fe20000410000 */
[----:B------:R-:W-:Y:S01]  /*a6f0*/  FMUL.FTZ R119, R119, R7 ;  /* 0x0000000777777220 */ /* 0x000fe20000410000 */
[C---:B------:R-:W-:Y:S01]  /*a700*/  F2FP.BF16.F32.PACK_AB R144, R21.reuse, R144 ;  /* 0x000000901590723e */ /* 0x040fe200000010ff */
[----:B------:R-:W-:Y:S01]  /*a710*/  FADD.FTZ R13, R21, R48 ;  /* 0x00000030150d7221 */ /* 0x000fe20000010000 */
[----:B------:R-:W2:Y:S01]  /*a720*/  MUFU.EX2 R142, R142 ;  /* 0x0000008e008e7308 */ /* 0x000ea20000000800 */
[----:B------:R-:W-:Y:S01]  /*a730*/  FFMA.FTZ R48, R69, UR22, -R34 ;  /* 0x0000001645307c23 */ /* 0x000fe20008010822 */
[----:B------:R-:W-:Y:S01]  /*a740*/  F2FP.BF16.F32.PACK_AB R147, R36, R147 ;  /* 0x000000932493723e */ /* 0x000fe200000010ff */
[----:B------:R-:W-:Y:S01]  /*a750*/  FADD.FTZ R52, R146, R13 ;  /* 0x0000000d92347221 */ /* 0x000fe20000010000 */
[----:B------:R-:W-:Y:S01]  /*a760*/  F2FP.BF16.F32.PACK_AB R146, R83, R146 ;  /* 0x000000925392723e */ /* 0x000fe200000010ff */
[-C--:B------:R-:W-:Y:S01]  /*a770*/  FMUL.FTZ R88, R88, R72.reuse ;  /* 0x0000004858587220 */ /* 0x080fe20000410000 */
[----:B------:R-:W-:Y:S01]  /*a780*/  FMUL.FTZ R89, R89, R72 ;  /* 0x0000004859597220 */ /* 0x000fe20000410000 */
[----:B------:R-:W-:Y:S01]  /*a790*/  FADD.FTZ R13, R83, R52 ;  /* 0x00000034530d7221 */ /* 0x000fe20000010000 */
[----:B------:R-:W3:Y:S01]  /*a7a0*/  MUFU.EX2 R143, R143 ;  /* 0x0000008f008f7308 */ /* 0x000ee20000000800 */
[C---:B-1----:R-:W-:Y:S01]  /*a7b0*/  FADD.FTZ R50, R32.reuse, R3 ;  /* 0x0000000320327221 */ /* 0x042fe20000010000 */
[----:B------:R-:W-:Y:S01]  /*a7c0*/  F2FP.BF16.F32.PACK_AB R141, R32, R141 ;  /* 0x0000008d208d723e */ /* 0x000fe200000010ff */
[----:B------:R-:W-:Y:S01]  /*a7d0*/  FADD.FTZ R52, R140, R13 ;  /* 0x0000000d8c347221 */ /* 0x000fe20000010000 */
[----:B------:R-:W-:Y:S01]  /*a7e0*/  F2FP.BF16.F32.PACK_AB R140, R85, R140 ;  /* 0x0000008c558c723e */ /* 0x000fe200000010ff */
[-C--:B------:R-:W-:Y:S01]  /*a7f0*/  FMUL.FTZ R92, R92, R72.reuse ;  /* 0x000000485c5c7220 */ /* 0x080fe20000410000 */
[-C--:B------:R-:W-:Y:S01]  /*a800*/  FMUL.FTZ R93, R93, R72.reuse ;  /* 0x000000485d5d7220 */ /* 0x080fe20000410000 */
[----:B------:R-:W-:Y:S01]  /*a810*/  FADD.FTZ R13, R85, R52 ;  /* 0x00000034550d7221 */ /* 0x000fe20000010000 */
[----:B------:R-:W1:Y:S01]  /*a820*/  MUFU.EX2 R38, R38 ;  /* 0x0000002600267308 */ /* 0x000e620000000800 */
[-C--:B------:R-:W-:Y:S01]  /*a830*/  FMUL.FTZ R96, R96, R72.reuse ;  /* 0x0000004860607220 */ /* 0x080fe20000410000 */
[----:B------:R-:W-:Y:S01]  /*a840*/  FMUL.FTZ R97, R97, R72 ;  /* 0x0000004861617220 */ /* 0x000fe20000410000 */
[----:B--2---:R-:W-:Y:S01]  /*a850*/  FADD.FTZ R52, R142, R13 ;  /* 0x0000000d8e347221 */ /* 0x004fe20000010000 */
[----:B------:R-:W-:Y:S01]  /*a860*/  F2FP.BF16.F32.PACK_AB R142, R31, R142 ;  /* 0x0000008e1f8e723e */ /* 0x000fe200000010ff */
[-C--:B------:R-:W-:Y:S01]  /*a870*/  FMUL.FTZ R100, R100, R72.reuse ;  /* 0x0000004864647220 */ /* 0x080fe20000410000 */
[-C--:B------:R-:W-:Y:S01]  /*a880*/  FMUL.FTZ R101, R101, R72.reuse ;  /* 0x0000004865657220 */ /* 0x080fe20000410000 */
[----:B------:R-:W-:Y:S01]  /*a890*/  FADD.FTZ R13, R31, R52 ;  /* 0x000000341f0d7221 */ /* 0x000fe20000010000 */
[----:B------:R2:W-:Y:S01]  /*a8a0*/  MUFU.EX2 R87, R40 ;  /* 0x0000002800577308 */ /* 0x0005e20000000800 */
[----:B---3--:R-:W-:Y:S01]  /*a8b0*/  FADD.FTZ R3, R143, R50 ;  /* 0x000000328f037221 */ /* 0x008fe20000010000 */
[-C--:B------:R-:W-:Y:S01]  /*a8c0*/  FMUL.FTZ R104, R104, R72.reuse ;  /* 0x0000004868687220 */ /* 0x080fe20000410000 */
[-C--:B------:R-:W-:Y:S01]  /*a8d0*/  FMUL.FTZ R105, R105, R72.reuse ;  /* 0x0000004869697220 */ /* 0x080fe20000410000 */
[-C--:B------:R-:W-:Y:S01]  /*a8e0*/  FMUL.FTZ R108, R108, R72.reuse ;  /* 0x000000486c6c7220 */ /* 0x080fe20000410000 */
[-C--:B------:R-:W-:Y:S01]  /*a8f0*/  FMUL.FTZ R109, R109, R72.reuse ;  /* 0x000000486d6d7220 */ /* 0x080fe20000410000 */
[-C--:B------:R-:W-:Y:S01]  /*a900*/  FMUL.FTZ R112, R112, R72.reuse ;  /* 0x0000004870707220 */ /* 0x080fe20000410000 */
[-C--:B------:R-:W-:Y:S01]  /*a910*/  FMUL.FTZ R113, R113, R72.reuse ;  /* 0x0000004871717220 */ /* 0x080fe20000410000 */
[----:B------:R-:W3:Y:S01]  /*a920*/  MUFU.EX2 R136, R136 ;  /* 0x0000008800887308 */ /* 0x000ee20000000800 */
[--C-:B--2---:R-:W-:Y:S01]  /*a930*/  FFMA.FTZ R40, R41, UR22, -R34.reuse ;  /* 0x0000001629287c23 */ /* 0x104fe20008010822 */
[----:B-1----:R-:W-:Y:S01]  /*a940*/  FADD.FTZ R50, R38, R3 ;  /* 0x0000000326327221 */ /* 0x002fe20000010000 */
[----:B------:R-:W-:Y:S01]  /*a950*/  FFMA.FTZ R34, R78, UR22, -R34 ;  /* 0x000000164e227c23 */ /* 0x000fe20008010822 */
[----:B------:R-:W-:Y:S01]  /*a960*/  F2FP.BF16.F32.PACK_AB R143, R38, R143 ;  /* 0x0000008f268f723e */ /* 0x000fe200000010ff */
[-C--:B------:R-:W-:Y:S01]  /*a970*/  FMUL.FTZ R116, R116, R72.reuse ;  /* 0x0000004874747220 */ /* 0x080fe20000410000 */
[----:B------:R-:W-:Y:S01]  /*a980*/  FMUL.FTZ R117, R117, R72 ;  /* 0x0000004875757220 */ /* 0x000fe20000410000 */
[----:B------:R-:W-:Y:S01]  /*a990*/  IMAD.MOV.U32 R7, RZ, RZ, R4 ;  /* 0x000000ffff077224 */ /* 0x000fe200078e0004 */
[----:B------:R-:W1:Y:S08]  /*a9a0*/  MUFU.EX2 R137, R137 ;  /* 0x0000008900897308 */ /* 0x000e700000000800 */
[----:B------:R-:W2:Y:S01]  /*a9b0*/  MUFU.EX2 R40, R40 ;  /* 0x0000002800287308 */ /* 0x000ea20000000800 */
[----:B---3--:R-:W-:Y:S01]  /*a9c0*/  FADD.FTZ R52, R136, R13 ;  /* 0x0000000d88347221 */ /* 0x008fe20000010000 */
[----:B------:R-:W-:-:S03]  /*a9d0*/  F2FP.BF16.F32.PACK_AB R136, R87, R136 ;  /* 0x000000885788723e */ /* 0x000fc600000010ff */
[----:B------:R-:W-:-:S03]  /*a9e0*/  FADD.FTZ R13, R87, R52 ;  /* 0x00000034570d7221 */ /* 0x000fc60000010000 */
[----:B------:R-:W3:Y:S01]  /*a9f0*/  MUFU.EX2 R138, R138 ;  /* 0x0000008a008a7308 */ /* 0x000ee20000000800 */
[----:B-1----:R-:W-:-:S07]  /*aa00*/  FADD.FTZ R3, R137, R50 ;  /* 0x0000003289037221 */ /* 0x002fce0000010000 */
        /* <DEDUP_REMOVED lines=9> */
[----:B------:R-:W-:-:S06]  /*aaa0*/  F2FP.BF16.F32.PACK_AB R138, R133, R138 ;  /* 0x0000008a858a723e */ /* 0x000fcc00000010ff */
[----:B------:R-:W2:Y:S01]  /*aab0*/  MUFU.EX2 R43, R43 ;  /* 0x0000002b002b7308 */ /* 0x000ea20000000800 */
[C---:B---3--:R-:W-:Y:S01]  /*aac0*/  FADD.FTZ R30, R42.reuse, R3 ;  /* 0x000000032a1e7221 */ /* 0x048fe20000010000 */
        /* <DEDUP_REMOVED lines=18> */
[C---:B-1----:R-:W-:Y:S01]  /*abf0*/  FADD.FTZ R24, R2.reuse, R3 ;  /* 0x0000000302187221 */ /* 0x042fe20000010000 */
[----:B------:R-:W-:-:S06]  /*ac00*/  F2FP.BF16.F32.PACK_AB R135, R2, R135 ;  /* 0x000000870287723e */ /* 0x000fcc00000010ff */
        /* <DEDUP_REMOVED lines=53> */
[----:B--2---:R-:W-:Y:S01]  /*af60*/  FADD.FTZ R2, R77, R2 ;  /* 0x000000024d027221 */ /* 0x004fe20000010000 */
[C---:B---3--:R-:W-:Y:S01]  /*af70*/  FADD.FTZ R3, R5.reuse, R8 ;  /* 0x0000000805037221 */ /* 0x048fe20000010000 */
[----:B------:R-:W-:Y:S01]  /*af80*/  F2FP.BF16.F32.PACK_AB R122, R5, R28 ;  /* 0x0000001c057a723e */ /* 0x000fe200000010ff */
[----:B------:R-:W-:Y:S02]  /*af90*/  IMAD.MOV.U32 R5, RZ, RZ, R6 ;  /* 0x000000ffff057224 */ /* 0x000fe400078e0006 */
[C---:B-1----:R-:W-:Y:S01]  /*afa0*/  FADD.FTZ R2, R34.reuse, R2 ;  /* 0x0000000222027221 */ /* 0x042fe20000010000 */
[----:B------:R-:W-:Y:S01]  /*afb0*/  F2FP.BF16.F32.PACK_AB R123, R34, R77 ;  /* 0x0000004d227b723e */ /* 0x000fe200000010ff */
[----:B0-----:R-:W-:Y:S06]  /*afc0*/  @P2 BRA `(.L_x_838) ;  /* 0xffffffd800e82947 */ /* 0x001fec000383ffff */
.L_x_829:
[----:B------:R-:W-:-:S13]  /*afd0*/  ISETP.GE.AND P2, PT, R0, UR43, PT ;  /* 0x0000002b00007c0c */ /* 0x000fda000bf46270 */
[----:B------:R-:W-:Y:S05]  /*afe0*/  @!P2 BRA `(.L_x_839) ;  /* 0x000000340064a947 */ /* 0x000fea0003800000 */
[----:B------:R-:W-:Y:S01]  /*aff0*/  IMAD.MOV.U32 R7, RZ, RZ, R6 ;  /* 0x000000ffff077224 */ /* 0x000fe200078e0006 */
[----:B------:R-:W-:Y:S01]  /*b000*/  UMOV UR28, UR36 ;  /* 0x00000024001c7c82 */ /* 0x000fe20008000000 */
[----:B------:R-:W-:Y:S01]  /*b010*/  IMAD.MOV.U32 R5, RZ, RZ, R4 ;  /* 0x000000ffff057224 */ /* 0x000fe200078e0004 */
[----:B------:R-:W-:Y:S01]  /*b020*/  UMOV UR27, UR37 ;  /* 0x00000025001b7c82 */ /* 0x000fe20008000000 */
[----:B------:R-:W-:Y:S01]  /*b030*/  ULDC UR23, c[0x0][0x9e4] ;  /* 0x0002790000177ab9 */ /* 0x000fe20000000800 */
[----:B------:R-:W-:Y:S01]  /*b040*/  ULDC UR25, c[0x0][0x288] ;  /* 0x0000a20000197ab9 */ /* 0x000fe20000000800 */
[----:B------:R-:W-:Y:S01]  /*b050*/  ULDC UR26, c[0x0][0x9d8] ;  /* 0x00027600001a7ab9 */ /* 0x000fe20000000800 */
[----:B------:R-:W-:Y:S01]  /*b060*/  ULDC UR22, c[0x0][0x988] ;  /* 0x0002620000167ab9 */ /* 0x000fe20000000800 */
[----:B------:R-:W-:-:S05]  /*b070*/  ULDC UR24, c[0x0][0x9e0] ;  /* 0x0002780000187ab9 */ /* 0x000fca0000000800 */
.L_x_856:
        /* <DEDUP_REMOVED lines=9> */
.L_x_841:
[----:B------:R-:W-:Y:S01]  /*b110*/  ULEA UR6, UR37, UR45, 0x3 ;  /* 0x0000002d25067291 */ /* 0x000fe2000f8e183f */
[----:B------:R-:W-:-:S05]  /*b120*/  IMAD.U32 R4, RZ, RZ, UR36 ;  /* 0x00000024ff047e24 */ /* 0x000fca000f8e00ff */
[----:B------:R-:W-:-:S04]  /*b130*/  SHF.L.U32 R4, R4, 0x1f, RZ ;  /* 0x0000001f04047819 */ /* 0x000fc800000006ff */
[----:B------:R0:W1:Y:S01]  /*b140*/  SYNCS.PHASECHK.TRANS64.TRYWAIT P3, [UR6+0x16830], R4 ;  /* 0x01683004ff0075a7 */ /* 0x0000620008060146 */
[----:B------:R-:W-:Y:S05]  /*b150*/  @!P0 BRA `(.L_x_842) ;  /* 0x0000000000048947 */ /* 0x000fea0003800000 */
[----:B------:R-:W-:Y:S01]  /*b160*/  BPT.TRAP 0x1 ;  /* 0x000000040000795c */ /* 0x000fe20000300000 */
.L_x_842:
[----:B-1----:R-:W-:Y:S05]  /*b170*/  @P3 BRA `(.L_x_840) ;  /* 0x0000000000083947 */ /* 0x002fea0003800000 */
[----:B------:R-:W1:Y:S02]  /*b180*/  SYNCS.PHASECHK.TRANS64.TRYWAIT P3, [UR6+0x16830], R4 ;  /* 0x01683004ff0075a7 */ /* 0x000e640008060146 */
[----:B-1----:R-:W-:Y:S05]  /*b190*/  @!P3 BRA `(.L_x_843) ;  /* 0x0000009000d0b947 */ /* 0x002fea0003800000 */
.L_x_840:
        /* <DEDUP_REMOVED lines=25> */
.L_x_845:
[----:B------:R-:W-:Y:S01]  /*b330*/  ULEA UR6, UR27, UR45, 0x3 ;  /* 0x0000002d1b067291 */ /* 0x000fe2000f8e183f */
[----:B------:R-:W-:-:S05]  /*b340*/  IMAD.U32 R4, RZ, RZ, UR28 ;  /* 0x0000001cff047e24 */ /* 0x000fca000f8e00ff */
[----:B------:R-:W-:-:S04]  /*b350*/  SHF.L.U32 R4, R4, 0x1f, RZ ;  /* 0x0000001f04047819 */ /* 0x000fc800000006ff */
[----:B------:R0:W1:Y:S01]  /*b360*/  SYNCS.PHASECHK.TRANS64.TRYWAIT P2, [UR6+0x16850], R4 ;  /* 0x01685004ff0075a7 */ /* 0x0000620008040146 */
[----:B------:R-:W-:Y:S05]  /*b370*/  @!P0 BRA `(.L_x_846) ;  /* 0x0000000000048947 */ /* 0x000fea0003800000 */
[----:B------:R-:W-:Y:S01]  /*b380*/  BPT.TRAP 0x1 ;  /* 0x000000040000795c */ /* 0x000fe20000300000 */
.L_x_846:
[----:B-1----:R-:W-:Y:S05]  /*b390*/  @P2 BRA `(.L_x_844) ;  /* 0x0000000000082947 */ /* 0x002fea0003800000 */
[----:B------:R-:W1:Y:S02]  /*b3a0*/  SYNCS.PHASECHK.TRANS64.TRYWAIT P2, [UR6+0x16850], R4 ;  /* 0x01685004ff0075a7 */ /* 0x000e640008040146 */
[----:B-1----:R-:W-:Y:S05]  /*b3b0*/  @!P2 BRA `(.L_x_847) ;  /* 0x000000900060a947 */ /* 0x002fea0003800000 */
.L_x_844:
[----:B------:R-:W-:Y:S01]  /*b3c0*/  UIADD3 UR6, UR45, 0x400, URZ ;  /* 0x000004002d067890 */ /* 0x000fe2000fffe03f */
[----:B------:R-:W-:Y:S01]  /*b3d0*/  WARPGROUP.ARRIVE ;  /* 0x00000000000079c5 */ /* 0x000fe20000000000 */
[----:B------:R-:W-:Y:S01]  /*b3e0*/  UMOV UR7, 0x40000040 ;  /* 0x4000004000077882 */ /* 0x000fe20000000000 */
[----:B------:R-:W-:Y:S01]  /*b3f0*/  FMUL.FTZ R15, R33, UR26 ;  /* 0x0000001a210f7c20 */ /* 0x000fe20008410000 */
[----:B------:R-:W-:Y:S01]  /*b400*/  USHF.R.U32.HI UR6, URZ, 0x4, UR6 ;  /* 0x000000043f067899 */ /* 0x000fe20008011606 */
[----:B------:R-:W2:Y:S01]  /*b410*/  @P5 LDC R33, c[0x0][0x44c] ;  /* 0x00011300ff215b82 */ /* 0x000ea20000000800 */
[----:B------:R-:W-:Y:S01]  /*b420*/  FMUL.FTZ R14, R32, UR26 ;  /* 0x0000001a200e7c20 */ /* 0x000fe20008410000 */
[----:B-1----:R-:W-:Y:S01]  /*b430*/  FMUL.FTZ R9, R27, UR26 ;  /* 0x0000001a1b097c20 */ /* 0x002fe20008410000 */
[----:B------:R-:W-:Y:S01]  /*b440*/  ULOP3.LUT UR6, UR6, 0x3fff, URZ, 0xc0, !UPT ;  /* 0x00003fff06067892 */ /* 0x000fe2000f8ec03f */
[----:B------:R-:W-:Y:S01]  /*b450*/  FMUL.FTZ R27, R39, UR26 ;  /* 0x0000001a271b7c20 */ /* 0x000fe20008410000 */
[----:B------:R-:W-:Y:S01]  /*b460*/  FMUL.FTZ R39, R51, UR26 ;  /* 0x0000001a33277c20 */ /* 0x000fe20008410000 */
[----:B------:R-:W-:Y:S01]  /*b470*/  FMUL.FTZ R51, R63, UR26 ;  /* 0x0000001a3f337c20 */ /* 0x000fe20008410000 */
[----:B------:R-:W-:Y:S01]  /*b480*/  ULEA UR10, UR27, UR6, 0xa ;  /* 0x000000061b0a7291 */ /* 0x000fe2000f8e503f */
[----:B------:R-:W1:Y:S01]  /*b490*/  @P5 LDC R32, c[0x0][0x450] ;  /* 0x00011400ff205b82 */ /* 0x000e620000000800 */
[----:B------:R-:W-:Y:S01]  /*b4a0*/  FMUL.FTZ R63, R75, UR26 ;  /* 0x0000001a4b3f7c20 */ /* 0x000fe20008410000 */
[----:B------:R-:W-:Y:S01]  /*b4b0*/  FMUL.FTZ R75, R80, UR26 ;  /* 0x0000001a504b7c20 */ /* 0x000fe20008410000 */
[----:B------:R-:W-:-:S02]  /*b4c0*/  VIADD R80, R17, UR39 ;  /* 0x0000002711507c36 */ /* 0x000fc40008000000 */
        /* <DEDUP_REMOVED lines=8> */
[----:B------:R-:W-:Y:S01]  /*b550*/  FMUL.FTZ R59, R70, UR26 ;  /* 0x0000001a463b7c20 */ /* 0x000fe20008410000 */
[----:B------:R-:W-:Y:S01]  /*b560*/  FMUL.FTZ R70, R82, UR26 ;  /* 0x0000001a52467c20 */ /* 0x000fe20008410000 */
[----:B------:R-:W-:Y:S01]  /*b570*/  FMUL.FTZ R8, R25, UR26 ;  /* 0x0000001a19087c20 */ /* 0x000fe20008410000 */
[----:B------:R-:W3:Y:S01]  /*b580*/  LDC R82, c[0x0][0x2f0] ;  /* 0x0000bc00ff527b82 */ /* 0x000ee20000000800 */
[----:B--2---:R-:W-:-:S04]  /*b590*/  @P5 IMAD.HI.U32 R33, R80, R33, RZ ;  /* 0x0000002150215227 */ /* 0x004fc800078e00ff */
[----:B------:R-:W-:Y:S01]  /*b5a0*/  FMUL.FTZ R25, R37, UR26 ;  /* 0x0000001a25197c20 */ /* 0x000fe20008410000 */
[----:B0-----:R-:W-:Y:S01]  /*b5b0*/  FMUL.FTZ R4, R24, UR26 ;  /* 0x0000001a18047c20 */ /* 0x001fe20008410000 */
[----:B------:R-:W-:Y:S01]  /*b5c0*/  FMUL.FTZ R37, R45, UR26 ;  /* 0x0000001a2d257c20 */ /* 0x000fe20008410000 */
[----:B------:R-:W-:Y:S01]  /*b5d0*/  FMUL.FTZ R20, R34, UR26 ;  /* 0x0000001a22147c20 */ /* 0x000fe20008410000 */
[----:B------:R-:W-:Y:S01]  /*b5e0*/  FMUL.FTZ R24, R36, UR26 ;  /* 0x0000001a24187c20 */ /* 0x000fe20008410000 */
[----:B------:R-:W-:Y:S01]  /*b5f0*/  FMUL.FTZ R45, R53, UR26 ;  /* 0x0000001a352d7c20 */ /* 0x000fe20008410000 */
[----:B------:R-:W-:Y:S01]  /*b600*/  FMUL.FTZ R34, R44, UR26 ;  /* 0x0000001a2c227c20 */ /* 0x000fe20008410000 */
[----:B-1----:R-:W-:Y:S01]  /*b610*/  @P5 SHF.R.U32.HI R80, RZ, R32, R33 ;  /* 0x00000020ff505219 */ /* 0x002fe20000011621 */
[----:B------:R-:W-:Y:S02]  /*b620*/  IMAD.U32 R33, RZ, RZ, UR37 ;  /* 0x00000025ff217e24 */ /* 0x000fe4000f8e00ff */
[----:B------:R-:W-:Y:S01]  /*b630*/  FMUL.FTZ R36, R47, UR26 ;  /* 0x0000001a2f247c20 */ /* 0x000fe20008410000 */
[----:B------:R-:W-:Y:S01]  /*b640*/  FMUL.FTZ R53, R66, UR26 ;  /* 0x0000001a42357c20 */ /* 0x000fe20008410000 */
[----:B------:R-:W-:-:S02]  /*b650*/  VIADD R32, R23, 0x9 ;  /* 0x0000000917207836 */ /* 0x000fc40000000000 */
[----:B------:R-:W-:Y:S01]  /*b660*/  FMUL.FTZ R44, R52, UR26 ;  /* 0x0000001a342c7c20 */ /* 0x000fe20008410000 */
[----:B------:R-:W-:Y:S01]  /*b670*/  @!P1 LEA R33, R33, UR45, 0x3 ;  /* 0x0000002d21219c11 */ /* 0x000fe2000f8e18ff */
[----:B------:R-:W-:Y:S01]  /*b680*/  FMUL.FTZ R47, R58, UR26 ;  /* 0x0000001a3a2f7c20 */ /* 0x000fe20008410000 */
[----:B------:R-:W-:Y:S01]  /*b690*/  FMUL.FTZ R66, R73, UR26 ;  /* 0x0000001a49427c20 */ /* 0x000fe20008410000 */
[----:B------:R-:W-:Y:S01]  /*b6a0*/  FMUL.FTZ R52, R60, UR26 ;  /* 0x0000001a3c347c20 */ /* 0x000fe20008410000 */
[----:B------:R-:W-:Y:S01]  /*b6b0*/  FMUL.FTZ R58, R68, UR26 ;  /* 0x0000001a443a7c20 */ /* 0x000fe20008410000 */
[----:B------:R-:W-:Y:S02]  /*b6c0*/  @!P1 VIADD R73, R33, 0x16840 ;  /* 0x0001684021499836 */ /* 0x000fe40000000000 */
        /* <DEDUP_REMOVED lines=8> */
[----:B------:R-:W-:Y:S01]  /*b750*/  FMUL.FTZ R21, R35, UR26 ;  /* 0x0000001a23157c20 */ /* 0x000fe20008410000 */
[----:B------:R-:W-:Y:S01]  /*b760*/  FMUL.FTZ R26, R38, UR26 ;  /* 0x0000001a261a7c20 */ /* 0x000fe20008410000 */
[----:B------:R-:W-:Y:S01]  /*b770*/  @!P1 PRMT R73, RZ, 0x654, R73 ;  /* 0x00000654ff499816 */ /* 0x000fe20000000049 */
        /* <DEDUP_REMOVED lines=26> */
[----:B------:R-:W-:Y:S01]  /*b920*/  IMAD R33, R16, -0x2, R33 ;  /* 0xfffffffe10217824 */ /* 0x000fe200078e0221 */
[----:B------:R-:W0:Y:S03]  /*b930*/  MUFU.TANH R4, R4 ;  /* 0x0000000400047308 */ /* 0x000e260000002400 */
[----:B---3--:R-:W-:-:S04]  /*b940*/  IMAD R33, R82, UR41, R33 ;  /* 0x0000002952217c24 */ /* 0x008fc8000f8e0221 */
[----:B------:R-:W-:Y:S01]  /*b950*/  VIADD R33, R33, -UR25 ;  /* 0x8000001921217c36 */ /* 0x000fe20008000000 */
[----:B------:R-:W1:Y:S03]  /*b960*/  MUFU.TANH R8, R8 ;  /* 0x0000000800087308 */ /* 0x000e660000002400 */
[----:B------:R-:W-:Y:S01]  /*b970*/  VIADD R81, R33, UR24 ;  /* 0x0000001821517c36 */ /* 0x000fe20008000000 */
[----:B------:R-:W-:Y:S02]  /*b980*/  WARPGROUP.DEPBAR.LE gsb0, 0x0 ;  /* 0x00008000000079c5 */ /* 0x000fe40000010000 */
[----:B------:R-:W-:-:S06]  /*b990*/  WARPGROUP.ARRIVE ;  /* 0x00000000000079c5 */ /* 0x000fcc0000000000 */
[----:B------:R-:W2:Y:S01]  /*b9a0*/  S2R R151, SR_TID.X ;  /* 0x0000000000977919 */ /* 0x000ea20000002100 */
[----:B------:R-:W3:Y:S01]  /*b9b0*/  MUFU.TANH R6, R6 ;  /* 0x0000000600067308 */ /* 0x000ee20000002400 */
[----:B------:R-:W-:Y:S01]  /*b9c0*/  VIADD R83, R33, UR21 ;  /* 0x0000001521537c36 */ /* 0x000fe20008000000 */
[----:B------:R-:W-:Y:S01]  /*b9d0*/  HGMMA.64x64x16.F32.BF16 R88, R144, gdesc[UR4].tnspB, R88, gsb0 ;  /* 0x40e0000490587df0 */ /* 0x000fe20008001858 */
[----:B------:R-:W-:Y:S01]  /*b9e0*/  UIADD3 UR6, UR10, 0x100, URZ ;  /* 0x000001000a067890 */ /* 0x000fe2000fffe03f */
[----:B------:R-:W-:-:S04]  /*b9f0*/  UMOV UR7, 0x40000040 ;  /* 0x4000004000077882 */ /* 0x000fc80000000000 */
[----:B------:R-:W4:Y:S08]  /*ba00*/  MUFU.TANH R9, R9 ;  /* 0x0000000900097308 */ /* 0x000f300000002400 */
[----:B------:R-:W0:Y:S08]  /*ba10*/  MUFU.TANH R10, R10 ;  /* 0x0000000a000a7308 */ /* 0x000e300000002400 */
[----:B------:R-:W0:Y:S01]  /*ba20*/  MUFU.TANH R11, R11 ;  /* 0x0000000b000b7308 */ /* 0x000e220000002400 */
[----:B--2---:R-:W-:-:S07]  /*ba30*/  ISETP.GE.U32.AND P2, PT, R151, 0x180, PT ;  /* 0x000001809700780c */ /* 0x004fce0003f46070 */
[----:B------:R-:W2:Y:S01]  /*ba40*/  MUFU.TANH R12, R12 ;  /* 0x0000000c000c7308 */ /* 0x000ea20000002400 */
[----:B------:R-:W-:Y:S02]  /*ba50*/  SEL R77, R32, 0x9, !P2 ;  /* 0x00000009204d7807 */ /* 0x000fe40005000000 */
[----:B------:R-:W5:Y:S05]  /*ba60*/  SHFL.IDX PT, R32, R80, RZ, 0x1c1f ;  /* 0x001c1fff50207589 */ /* 0x000f6a00000e0000 */
[----:B------:R-:W0:Y:S08]  /*ba70*/  MUFU.TANH R13, R13 ;  /* 0x0000000d000d7308 */ /* 0x000e300000002400 */
[----:B------:R-:W0:Y:S08]  /*ba80*/  MUFU.TANH R14, R14 ;  /* 0x0000000e000e7308 */ /* 0x000e300000002400 */
[----:B------:R-:W0:Y:S01]  /*ba90*/  MUFU.TANH R15, R15 ;  /* 0x0000000f000f7308 */ /* 0x000e220000002400 */
[----:B-----5:R-:W-:-:S02]  /*baa0*/  IMAD.IADD R85, R81, 0x1, R32 ;  /* 0x0000000151557824 */ /* 0x020fc400078e0220 */
[----:B------:R-:W-:-:S05]  /*bab0*/  IMAD.IADD R84, R83, 0x1, R32 ;  /* 0x0000000153547824 */ /* 0x000fca00078e0220 */
        /* <DEDUP_REMOVED lines=80> */
[----:B------:R-:W-:Y:S03]  /*bfc0*/  HGMMA.64x64x16.F32.BF16 R88, R120, gdesc[UR4].tnspB, R88, gsb0 ;  /* 0x40e0000478587df0 */ /* 0x000fe60008001858 */
[----:B------:R-:W-:Y:S02]  /*bfd0*/  WARPGROUP.DEPBAR.LE gsb0, 0x0 ;  /* 0x00008000000079c5 */ /* 0x000fe40000010000 */
[----:B------:R0:W-:Y:S06]  /*bfe0*/  BAR.ARV R77, 0x100 ;  /* 0x0004004d0000751d */ /* 0x0001ec0000002000 */
[----:B------:R5:W-:Y:S02]  /*bff0*/  @!P1 SYNCS.ARRIVE.TRANS64.RED.A1T0 RZ, [R73+URZ], RZ ;  /* 0x000000ff49ff99a7 */ /* 0x000be4000810043f */
[----:B-----5:R-:W-:-:S06]  /*c000*/  FMUL.FTZ R73, R87, UR26 ;  /* 0x0000001a57497c20 */ /* 0x020fcc0008410000 */
[----:B------:R-:W0:Y:S01]  /*c010*/  MUFU.TANH R73, R73 ;  /* 0x0000004900497308 */ /* 0x000e220000002400 */
[----:B-1234-:R-:W-:Y:S05]  /*c020*/  @!P6 BRA `(.L_x_848) ;  /* 0x00000000005ce947 */ /* 0x01efea0003800000 */
[----:B------:R-:W-:Y:S01]  /*c030*/  IMAD R32, R82, UR41, R32 ;  /* 0x0000002952207c24 */ /* 0x000fe2000f8e0220 */
[----:B------:R-:W-:Y:S03]  /*c040*/  BSSY B0, `(.L_x_849) ;  /* 0x0000011000007945 */ /* 0x000fe60003800000 */
[----:B0-----:R-:W-:-:S05]  /*c050*/  VIADD R77, R32, -UR25 ;  /* 0x80000019204d7c36 */ /* 0x001fca0008000000 */
        /* <DEDUP_REMOVED lines=10> */
.L_x_850:
[----:B------:R-:W-:-:S05]  /*c100*/  IMAD.U32 R86, RZ, RZ, UR23 ;  /* 0x00000017ff567e24 */ /* 0x000fca000f8e00ff */
[----:B------:R-:W-:-:S13]  /*c110*/  ISETP.NE.AND P2, PT, R86, 0x1, PT ;  /* 0x000000015600780c */ /* 0x000fda0003f45270 */
[----:B------:R-:W0:Y:S02]  /*c120*/  @P2 LDC.64 R32, c[0x0][0x9e8] ;  /* 0x00027a00ff202b82 */ /* 0x000e240000000a00 */
[----:B0-----:R-:W-:-:S05]  /*c130*/  @P2 IMAD.HI.U32 R32, R77, R32, RZ ;  /* 0x000000204d202227 */ /* 0x001fca00078e00ff */
[----:B------:R-:W-:-:S07]  /*c140*/  @P2 SHF.R.U32.HI R77, RZ, R33, R32 ;  /* 0x00000021ff4d2219 */ /* 0x000fce0000011620 */
.L_x_851:
[----:B------:R-:W-:Y:S05]  /*c150*/  BSYNC B0 ;  /* 0x0000000000007941 */ /* 0x000fea0003800000 */
.L_x_849:
[----:B------:R-:W-:-:S04]  /*c160*/  IMAD R77, R77, R86, -R76 ;  /* 0x000000564d4d7224 */ /* 0x000fc800078e0a4c */
[----:B------:R-:W-:-:S05]  /*c170*/  IMAD R77, R16, -0x2, R77 ;  /* 0xfffffffe104d7824 */ /* 0x000fca00078e024d */
[----:B------:R-:W-:Y:S02]  /*c180*/  VIADDMNMX R85, R77, R86, R85, PT ;  /* 0x000000564d557246 */ /* 0x000fe40003800155 */
[----:B------:R-:W-:-:S07]  /*c190*/  VIMNMX R84, R84, R77, !PT ;  /* 0x0000004d54547248 */ /* 0x000fce0007fe0100 */
.L_x_848:
[----:B------:R-:W-:-:S04]  /*c1a0*/  ISETP.GT.AND P2, PT, R0, -0x1, PT ;  /* 0xffffffff0000780c */ /* 0x000fc80003f44270 */
[C---:B------:R-:W-:Y:S02]  /*c1b0*/  ISETP.GT.AND P4, PT, R84.reuse, RZ, P2 ;  /* 0x000000ff5400720c */ /* 0x040fe40001784270 */
[----:B------:R-:W-:Y:S02]  /*c1c0*/  ISETP.GT.AND P3, PT, R84, 0x1, P2 ;  /* 0x000000015400780c */ /* 0x000fe40001764270 */
[C---:B------:R-:W-:Y:S02]  /*c1d0*/  ISETP.LT.OR P4, PT, R85.reuse, 0x1, P4 ;  /* 0x000000015500780c */ /* 0x040fe40002781670 */
[----:B------:R-:W-:Y:S02]  /*c1e0*/  ISETP.LT.OR P3, PT, R85, 0x2, P3 ;  /* 0x000000025500780c */ /* 0x000fe40001f61670 */
[----:B0-----:R-:W-:Y:S02]  /*c1f0*/  FSEL R32, R4, -INF , !P4 ;  /* 0xff80000004207808 */ /* 0x001fe40006000000 */
[----:B------:R-:W-:Y:S01]  /*c200*/  FSEL R8, R8, -INF , !P3 ;  /* 0xff80000008087808 */ /* 0x000fe20005800000 */
[----:B------:R0:W1:Y:S01]  /*c210*/  SHFL.IDX PT, R4, R80, 0x1, 0x1c1f ;  /* 0x003c1f0050047f89 */ /* 0x00006200000e0000 */
[----:B------:R-:W-:-:S02]  /*c220*/  ISETP.GT.AND P4, PT, R84, 0x8, P2 ;  /* 0x000000085400780c */ /* 0x000fc40001784270 */
[----:B------:R-:W-:Y:S02]  /*c230*/  ISETP.GT.AND P3, PT, R84, 0x9, P2 ;  /* 0x000000095400780c */ /* 0x000fe40001764270 */
[C---:B------:R-:W-:Y:S02]  /*c240*/  ISETP.LT.OR P4, PT, R85.reuse, 0x9, P4 ;  /* 0x000000095500780c */ /* 0x040fe40002781670 */
[----:B------:R-:W-:Y:S02]  /*c250*/  ISETP.LT.OR P3, PT, R85, 0xa, P3 ;  /* 0x0000000a5500780c */ /* 0x000fe40001f61670 */
[----:B------:R-:W-:Y:S02]  /*c260*/  FSEL R33, R10, -INF , !P4 ;  /* 0xff8000000a217808 */ /* 0x000fe40006000000 */
[----:B------:R-:W-:Y:S02]  /*c270*/  FSEL R77, R11, -INF , !P3 ;  /* 0xff8000000b4d7808 */ /* 0x000fe40005800000 */
        /* <DEDUP_REMOVED lines=77> */
[----:B0-----:R-:W-:Y:S01]  /*c750*/  FSEL R80, R74, -INF , !P3 ;  /* 0xff8000004a507808 */ /* 0x001fe20005800000 */
[--C-:B-1----:R-:W-:Y:S01]  /*c760*/  IMAD.IADD R74, R81, 0x1, R4.reuse ;  /* 0x00000001514a7824 */ /* 0x102fe200078e0204 */
[C---:B------:R-:W-:Y:S01]  /*c770*/  ISETP.GT.AND P4, PT, R84.reuse, 0x78, P2 ;  /* 0x000000785400780c */ /* 0x040fe20001784270 */
[----:B------:R-:W-:Y:S01]  /*c780*/  IMAD.IADD R81, R83, 0x1, R4 ;  /* 0x0000000153517824 */ /* 0x000fe200078e0204 */
[----:B------:R-:W-:-:S02]  /*c790*/  ISETP.GT.AND P3, PT, R84, 0x79, P2 ;  /* 0x000000795400780c */ /* 0x000fc40001764270 */
[C---:B------:R-:W-:Y:S02]  /*c7a0*/  ISETP.LT.OR P4, PT, R85.reuse, 0x79, P4 ;  /* 0x000000795500780c */ /* 0x040fe40002781670 */
[----:B------:R-:W-:Y:S02]  /*c7b0*/  ISETP.LT.OR P3, PT, R85, 0x7a, P3 ;  /* 0x0000007a5500780c */ /* 0x000fe40001f61670 */
[----:B------:R-:W-:Y:S02]  /*c7c0*/  FSEL R78, R78, -INF , !P4 ;  /* 0xff8000004e4e7808 */ /* 0x000fe40006000000 */
[----:B------:R-:W-:Y:S01]  /*c7d0*/  FSEL R79, R79, -INF , !P3 ;  /* 0xff8000004f4f7808 */ /* 0x000fe20005800000 */
[----:B------:R-:W-:Y:S08]  /*c7e0*/  @!P6 BRA `(.L_x_852) ;  /* 0x00000000005ce947 */ /* 0x000ff00003800000 */
[----:B------:R-:W-:Y:S01]  /*c7f0*/  IMAD R82, R82, UR41, R4 ;  /* 0x0000002952527c24 */ /* 0x000fe2000f8e0204 */
[----:B------:R-:W-:Y:S03]  /*c800*/  BSSY B0, `(.L_x_853) ;  /* 0x0000011000007945 */ /* 0x000fe60003800000 */
[----:B------:R-:W-:-:S05]  /*c810*/  VIADD R83, R82, -UR25 ;  /* 0x8000001952537c36 */ /* 0x000fca0008000000 */
        /* <DEDUP_REMOVED lines=10> */
.L_x_854:
[----:B------:R-:W-:-:S05]  /*c8c0*/  IMAD.U32 R4, RZ, RZ, UR23 ;  /* 0x00000017ff047e24 */ /* 0x000fca000f8e00ff */
[----:B------:R-:W-:-:S13]  /*c8d0*/  ISETP.NE.AND P3, PT, R4, 0x1, PT ;  /* 0x000000010400780c */ /* 0x000fda0003f65270 */
[----:B------:R-:W0:Y:S02]  /*c8e0*/  @P3 LDC.64 R10, c[0x0][0x9e8] ;  /* 0x00027a00ff0a3b82 */ /* 0x000e240000000a00 */
[----:B0-----:R-:W-:-:S05]  /*c8f0*/  @P3 IMAD.HI.U32 R10, R83, R10, RZ ;  /* 0x0000000a530a3227 */ /* 0x001fca00078e00ff */
[----:B------:R-:W-:-:S07]  /*c900*/  @P3 SHF.R.U32.HI R83, RZ, R11, R10 ;  /* 0x0000000bff533219 */ /* 0x000fce000001160a */
.L_x_855:
[----:B------:R-:W-:Y:S05]  /*c910*/  BSYNC B0 ;  /* 0x0000000000007941 */ /* 0x000fea0003800000 */
.L_x_853:
[----:B------:R-:W-:-:S04]  /*c920*/  IMAD R83, R83, R4, -R76 ;  /* 0x0000000453537224 */ /* 0x000fc800078e0a4c */
[----:B------:R-:W-:-:S05]  /*c930*/  IMAD R83, R16, -0x2, R83 ;  /* 0xfffffffe10537824 */ /* 0x000fca00078e0253 */
[----:B------:R-:W-:Y:S02]  /*c940*/  VIADDMNMX R74, R83, R4, R74, PT ;  /* 0x00000004534a7246 */ /* 0x000fe4000380014a */
[----:B------:R-:W-:-:S07]  /*c950*/  VIMNMX R81, R81, R83, !PT ;  /* 0x0000005351517248 */ /* 0x000fce0007fe0100 */
.L_x_852:
        /* <DEDUP_REMOVED lines=12> */
[----:B------:R-:W-:-:S02]  /*ca20*/  ISETP.GT.AND P3, PT, R81, 0x1, P2 ;  /* 0x000000015100780c */ /* 0x000fc40001764270 */
[----:B------:R-:W-:Y:S02]  /*ca30*/  FMNMX.FTZ R4, R24, R11, !PT ;  /* 0x0000000b18047209 */ /* 0x000fe40007810000 */
[----:B------:R-:W-:Y:S02]  /*ca40*/  FSEL R20, R20, -INF , !P4 ;  /* 0xff80000014147808 */ /* 0x000fe40006000000 */
[----:B------:R-:W-:Y:S02]  /*ca50*/  FMNMX.FTZ R11, R25, R4, !PT ;  /* 0x00000004190b7209 */ /* 0x000fe40007810000 */
[----:B------:R-:W-:Y:S02]  /*ca60*/  ISETP.GT.AND P4, PT, R81, 0x18, P2 ;  /* 0x000000185100780c */ /* 0x000fe40001784270 */
[----:B------:R-:W-:Y:S02]  /*ca70*/  FMNMX.FTZ R4, R28, R11, !PT ;  /* 0x0000000b1c047209 */ /* 0x000fe40007810000 */
[----:B------:R-:W-:-:S02]  /*ca80*/  ISETP.LT.OR P3, PT, R74, 0x2, P3 ;  /* 0x000000024a00780c */ /* 0x000fc40001f61670 */
[----:B------:R-:W-:Y:S02]  /*ca90*/  FMNMX.FTZ R11, R29, R4, !PT ;  /* 0x000000041d0b7209 */ /* 0x000fe40007810000 */
[----:B------:R-:W-:Y:S02]  /*caa0*/  ISETP.LT.OR P4, PT, R74, 0x19, P4 ;  /* 0x000000194a00780c */ /* 0x000fe40002781670 */
[----:B------:R-:W-:Y:S02]  /*cab0*/  FMNMX.FTZ R4, R34, R11, !PT ;  /* 0x0000000b22047209 */ /* 0x000fe40007810000 */
[----:B------:R-:W-:Y:S02]  /*cac0*/  FSEL R9, R9, -INF , !P3 ;  /* 0xff80000009097808 */ /* 0x000fe40005800000 */
        /* <DEDUP_REMOVED lines=42> */
[C---:B------:R-:W-:Y:S01]  /*cd70*/  ISETP.LT.OR P3, PT, R74.reuse, 0x22, P3 ;  /* 0x000000224a00780c */ /* 0x040fe20001f61670 */
[----:B------:R-:W0:Y:S01]  /*cd80*/  SHFL.BFLY PT, R11, R4, 0x2, 0x1f ;  /* 0x0c401f00040b7f89 */ /* 0x000e2200000e0000 */
[----:B------:R-:W-:-:S02]  /*cd90*/  ISETP.LT.OR P4, PT, R74, 0x39, P4 ;  /* 0x000000394a00780c */ /* 0x000fc40002781670 */
[----:B------:R-:W-:Y:S02]  /*cda0*/  FSEL R31, R31, -INF , !P3 ;  /* 0xff8000001f1f7808 */ /* 0x000fe40005800000 */
[----:B------:R-:W-:Y:S02]  /*cdb0*/  ISETP.GT.AND P3, PT, R81, 0x29, P2 ;  /* 0x000000295100780c */ /* 0x000fe40001764270 */
[----:B------:R-:W-:Y:S02]  /*cdc0*/  FSEL R41, R41, -INF , !P4 ;  /* 0xff80000029297808 */ /* 0x000fe40006000000 */
[----:B------:R-:W-:Y:S02]  /*cdd0*/  ISETP.GT.AND P4, PT, R81, 0x40, P2 ;  /* 0x000000405100780c */ /* 0x000fe40001784270 */
[C---:B------:R-:W-:Y:S02]  /*cde0*/  ISETP.LT.OR P3, PT, R74.reuse, 0x2a, P3 ;  /* 0x0000002a4a00780c */ /* 0x040fe40001f61670 */
[----:B------:R-:W-:-:S02]  /*cdf0*/  ISETP.LT.OR P4, PT, R74, 0x41, P4 ;  /* 0x000000414a00780c */ /* 0x000fc40002781670 */
[----:B------:R-:W-:Y:S02]  /*ce00*/  FSEL R36, R36, -INF , !P3 ;  /* 0xff80000024247808 */ /* 0x000fe40005800000 */
[----:B------:R-:W-:Y:S02]  /*ce10*/  ISETP.GT.AND P3, PT, R81, 0x31, P2 ;  /* 0x000000315100780c */ /* 0x000fe40001764270 */
[----:B------:R-:W-:Y:S02]  /*ce20*/  FSEL R47, R47, -INF , !P4 ;  /* 0xff8000002f2f7808 */ /* 0x000fe40006000000 */
[----:B------:R-:W-:Y:S02]  /*ce30*/  ISETP.GT.AND P4, PT, R81, 0x41, P2 ;  /* 0x000000415100780c */ /* 0x000fe40001784270 */
[----:B------:R-:W-:Y:S02]  /*ce40*/  ISETP.LT.OR P3, PT, R74, 0x32, P3 ;  /* 0x000000324a00780c */ /* 0x000fe40001f61670 */
[----:B0-----:R-:W-:-:S02]  /*ce50*/  FMNMX.FTZ R4, R4, R11, !PT ;  /* 0x0000000b04047209 */ /* 0x001fc40007810000 */
[----:B------:R-:W-:Y:S02]  /*ce60*/  ISETP.LT.OR P4, PT, R74, 0x42, P4 ;  /* 0x000000424a00780c */ /* 0x000fe40002781670 */
[----:B------:R-:W-:Y:S01]  /*ce70*/  FSEL R39, R39, -INF , !P3 ;  /* 0xff80000027277808 */ /* 0x000fe20005800000 */
[----:B------:R-:W0:Y:S01]  /*ce80*/  SHFL.BFLY PT, R11, R4, 0x1, 0x1f ;  /* 0x0c201f00040b7f89 */ /* 0x000e2200000e0000 */
[C---:B------:R-:W-:Y:S02]  /*ce90*/  ISETP.GT.AND P3, PT, R81.reuse, 0x39, P2 ;  /* 0x000000395100780c */ /* 0x040fe40001764270 */
[----:B------:R-:W-:Y:S02]  /*cea0*/  FSEL R48, R48, -INF , !P4 ;  /* 0xff80000030307808 */ /* 0x000fe40006000000 */
[----:B------:R-:W-:Y:S02]  /*ceb0*/  ISETP.GT.AND P4, PT, R81, 0x48, P2 ;  /* 0x000000485100780c */ /* 0x000fe40001784270 */
[----:B------:R-:W-:-:S02]  /*cec0*/  ISETP.LT.OR P3, PT, R74, 0x3a, P3 ;  /* 0x0000003a4a00780c */ /* 0x000fc40001f61670 */
[----:B------:R-:W-:Y:S02]  /*ced0*/  ISETP.LT.OR P4, PT, R74, 0x49, P4 ;  /* 0x000000494a00780c */ /* 0x000fe40002781670 */
[----:B------:R-:W-:Y:S02]  /*cee0*/  FSEL R43, R43, -INF , !P3 ;  /* 0xff8000002b2b7808 */ /* 0x000fe40005800000 */
[----:B------:R-:W-:Y:S02]  /*cef0*/  FSEL R49, R49, -INF , !P4 ;  /* 0xff80000031317808 */ /* 0x000fe40006000000 */
[----:B------:R-:W-:-:S04]  /*cf00*/  ISETP.GT.AND P4, PT, R81, RZ, P2 ;  /* 0x000000ff5100720c */ /* 0x000fc80001784270 */
[----:B------:R-:W-:Y:S02]  /*cf10*/  ISETP.LT.OR P4, PT, R74, 0x1, P4 ;  /* 0x000000014a00780c */ /* 0x000fe40002781670 */
[----:B0-----:R-:W-:-:S04]  /*cf20*/  FMNMX.FTZ R4, R4, R11, !PT ;  /* 0x0000000b04047209 */ /* 0x001fc80007810000 */
[C---:B------:R-:W-:Y:S01]  /*cf30*/  FSETP.NEU.FTZ.AND P3, PT, R4.reuse, -INF , PT ;  /* 0xff8000000400780b */ /* 0x040fe20003f7d000 */
[----:B------:R-:W-:-:S05]  /*cf40*/  FMUL.FTZ R11, R4, UR22 ;  /* 0x00000016040b7c20 */ /* 0x000fca0008410000 */
[----:B------:R-:W-:-:S05]  /*cf50*/  FSEL R11, R11, RZ, P3 ;  /* 0x000000ff0b0b7208 */ /* 0x000fca0001800000 */
[--C-:B------:R-:W-:Y:S01]  /*cf60*/  FFMA.FTZ R83, R8, UR22, -R11.reuse ;  /* 0x0000001608537c23 */ /* 0x100fe2000801080b */
[----:B------:R-:W-:Y:S01]  /*cf70*/  FSEL R8, R6, -INF , !P4 ;  /* 0xff80000006087808 */ /* 0x000fe20006000000 */
[--C-:B------:R-:W-:Y:S01]  /*cf80*/  FFMA.FTZ R150, R33, UR22, -R11.reuse ;  /* 0x0000001621967c23 */ /* 0x100fe2000801080b */
        /* <DEDUP_REMOVED lines=10> */
[----:B------:R-:W-:Y:S01]  /*d030*/  MUFU.EX2 R83, R83 ;  /* 0x0000005300537308 */ /* 0x000fe20000000800 */
[----:B------:R-:W-:Y:S01]  /*d040*/  FMNMX.FTZ R6, R12, R77, !PT ;  /* 0x0000004d0c067209 */ /* 0x000fe20007810000 */
[--C-:B------:R-:W-:Y:S01]  /*d050*/  FFMA.FTZ R136, R40, UR22, -R11.reuse ;  /* 0x0000001628887c23 */ /* 0x100fe2000801080b */
[----:B------:R-:W-:Y:S01]  /*d060*/  ISETP.GT.AND P4, PT, R81, 0x50, P2 ;  /* 0x000000505100780c */ /* 0x000fe20001784270 */
[--C-:B------:R-:W-:Y:S01]  /*d070*/  FFMA.FTZ R15, R15, UR22, -R11.reuse ;  /* 0x000000160f0f7c23 */ /* 0x100fe2000801080b */
[----:B------:R-:W-:Y:S01]  /*d080*/  FMNMX.FTZ R77, R13, R6, !PT ;  /* 0x000000060d4d7209 */ /* 0x000fe20007810000 */
[--C-:B------:R-:W-:Y:S01]  /*d090*/  FFMA.FTZ R25, R25, UR22, -R11.reuse ;  /* 0x0000001619197c23 */ /* 0x100fe2000801080b */
[----:B------:R-:W-:Y:S01]  /*d0a0*/  ISETP.LT.OR P4, PT, R74, 0x51, P4 ;  /* 0x000000514a00780c */ /* 0x000fe20002781670 */
[----:B------:R-:W-:Y:S01]  /*d0b0*/  MUFU.EX2 R148, R148 ;  /* 0x0000009400947308 */ /* 0x000fe20000000800 */
[----:B------:R-:W-:Y:S01]  /*d0c0*/  FMNMX.FTZ R6, R20, R77, !PT ;  /* 0x0000004d14067209 */ /* 0x000fe20007810000 */
[--C-:B------:R-:W-:Y:S01]  /*d0d0*/  FFMA.FTZ R29, R29, UR22, -R11.reuse ;  /* 0x000000161d1d7c23 */ /* 0x100fe2000801080b */
[----:B------:R-:W-:Y:S01]  /*d0e0*/  FSEL R53, R53, -INF , !P4 ;  /* 0xff80000035357808 */ /* 0x000fe20006000000 */
[--C-:B------:R-:W-:Y:S01]  /*d0f0*/  FFMA.FTZ R142, R34, UR22, -R11.reuse ;  /* 0x00000016228e7c23 */ /* 0x100fe2000801080b */
[----:B------:R-:W-:Y:S01]  /*d100*/  FMNMX.FTZ R77, R21, R6, !PT ;  /* 0x00000006154d7209 */ /* 0x000fe20007810000 */
[--C-:B------:R-:W-:Y:S01]  /*d110*/  FFMA.FTZ R37, R37, UR22, -R11.reuse ;  /* 0x0000001625257c23 */ /* 0x100fe2000801080b */
[----:B------:R-:W-:Y:S01]  /*d120*/  ISETP.GT.AND P4, PT, R81, 0x51, P2 ;  /* 0x000000515100780c */ /* 0x000fe20001784270 */
        /* <DEDUP_REMOVED lines=33> */
[----:B------:R-:W-:Y:S01]  /*d340*/  ISETP.GT.AND P4, PT, R81, 0x60, P2 ;  /* 0x000000605100780c */ /* 0x000fe20001784270 */
[--C-:B------:R-:W-:Y:S01]  /*d350*/  FFMA.FTZ R69, R69, UR22, -R11.reuse ;  /* 0x0000001645457c23 */ /* 0x100fe2000801080b */
[----:B------:R-:W-:Y:S01]  /*d360*/  FMNMX.FTZ R6, R41, R6, !PT ;  /* 0x0000000629067209 */ /* 0x000fe20007810000 */
[--C-:B------:R-:W-:Y:S01]  /*d370*/  FFMA.FTZ R120, R75, UR22, -R11.reuse ;  /* 0x000000164b787c23 */ /* 0x100fe2000801080b */
[----:B------:R-:W-:Y:S01]  /*d380*/  ISETP.LT.OR P4, PT, R74, 0x61, P4 ;  /* 0x000000614a00780c */ /* 0x000fe20002781670 */
[--C-:B------:R-:W-:Y:S01]  /*d390*/  FFMA.FTZ R75, R80, UR22, -R11.reuse ;  /* 0x00000016504b7c23 */ /* 0x100fe2000801080b */
[----:B------:R-:W-:Y:S01]  /*d3a0*/  FMNMX.FTZ R6, R43, R6, !PT ;  /* 0x000000062b067209 */ /* 0x000fe20007810000 */
[----:B------:R-:W-:Y:S01]  /*d3b0*/  MUFU.EX2 R25, R25 ;  /* 0x0000001900197308 */ /* 0x000fe20000000800 */
[----:B------:R-:W-:Y:S01]  /*d3c0*/  FSEL R62, R62, -INF , !P4 ;  /* 0xff8000003e3e7808 */ /* 0x000fe20006000000 */
[----:B------:R-:W-:Y:S01]  /*d3d0*/  FFMA.FTZ R122, R78, UR22, -R11 ;  /* 0x000000164e7a7c23 */ /* 0x000fe2000801080b */
[----:B------:R-:W-:-:S02]  /*d3e0*/  ISETP.GT.AND P4, PT, R81, 0x61, P2 ;  /* 0x000000615100780c */ /* 0x000fc40001784270 */
[----:B------:R-:W-:Y:S02]  /*d3f0*/  FMNMX.FTZ R61, R47, R6, !PT ;  /* 0x000000062f3d7209 */ /* 0x000fe40007810000 */
[----:B------:R-:W-:Y:S01]  /*d400*/  ISETP.LT.OR P4, PT, R74, 0x62, P4 ;  /* 0x000000624a00780c */ /* 0x000fe20002781670 */
[----:B------:R-:W-:Y:S01]  /*d410*/  MUFU.EX2 R140, R140 ;  /* 0x0000008c008c7308 */ /* 0x000fe20000000800 */
[----:B------:R-:W-:Y:S02]  /*d420*/  FMNMX.FTZ R6, R48, R61, !PT ;  /* 0x0000003d30067209 */ /* 0x000fe40007810000 */
[----:B------:R-:W-:Y:S02]  /*d430*/  FSEL R14, R63, -INF , !P4 ;  /* 0xff8000003f0e7808 */ /* 0x000fe40006000000 */
[----:B------:R-:W-:Y:S02]  /*d440*/  ISETP.GT.AND P4, PT, R81, 0x68, P2 ;  /* 0x000000685100780c */ /* 0x000fe40001784270 */
[----:B------:R-:W-:Y:S01]  /*d450*/  FMNMX.FTZ R6, R49, R6, !PT ;  /* 0x0000000631067209 */ /* 0x000fe20007810000 */
[----:B------:R-:W-:Y:S01]  /*d460*/  MUFU.EX2 R29, R29 ;  /* 0x0000001d001d7308 */ /* 0x000fe20000000800 */
[----:B------:R-:W-:-:S02]  /*d470*/  ISETP.LT.OR P4, PT, R74, 0x69, P4 ;  /* 0x000000694a00780c */ /* 0x000fc40002781670 */
[----:B------:R-:W-:Y:S02]  /*d480*/  FMNMX.FTZ R6, R51, R6, !PT ;  /* 0x0000000633067209 */ /* 0x000fe40007810000 */
[----:B------:R-:W-:Y:S02]  /*d490*/  FSEL R65, R65, -INF , !P4 ;  /* 0xff80000041417808 */ /* 0x000fe40006000000 */
[----:B------:R-:W-:Y:S01]  /*d4a0*/  FMNMX.FTZ R6, R53, R6, !PT ;  /* 0x0000000635067209 */ /* 0x000fe20007810000 */
[----:B------:R-:W-:Y:S01]  /*d4b0*/  MUFU.EX2 R142, R142 ;  /* 0x0000008e008e7308 */ /* 0x000fe20000000800 */
[----:B------:R-:W-:Y:S02]  /*d4c0*/  ISETP.GT.AND P4, PT, R81, 0x69, P2 ;  /* 0x000000695100780c */ /* 0x000fe40001784270 */
[----:B------:R-:W-:Y:S02]  /*d4d0*/  FMNMX.FTZ R6, R55, R6, !PT ;  /* 0x0000000637067209 */ /* 0x000fe40007810000 */
[----:B------:R-:W-:-:S02]  /*d4e0*/  ISETP.LT.OR P4, PT, R74, 0x6a, P4 ;  /* 0x0000006a4a00780c */ /* 0x000fc40002781670 */
[----:B------:R-:W-:Y:S01]  /*d4f0*/  FMNMX.FTZ R63, R59, R6, !PT ;  /* 0x000000063b3f7209 */ /* 0x000fe20007810000 */
[----:B------:R-:W-:Y:S01]  /*d500*/  MUFU.EX2 R37, R37 ;  /* 0x0000002500257308 */ /* 0x000fe20000000800 */
[----:B------:R-:W-:Y:S02]  /*d510*/  FSEL R67, R67, -INF , !P4 ;  /* 0xff80000043437808 */ /* 0x000fe40006000000 */
[----:B------:R-:W-:Y:S02]  /*d520*/  ISETP.GT.AND P4, PT, R81, 0x70, P2 ;  /* 0x000000705100780c */ /* 0x000fe40001784270 */
[----:B------:R-:W-:Y:S02]  /*d530*/  FMNMX.FTZ R63, R10, R63, !PT ;  /* 0x0000003f0a3f7209 */ /* 0x000fe40007810000 */
[----:B------:R-:W-:Y:S01]  /*d540*/  ISETP.LT.OR P4, PT, R74, 0x71, P4 ;  /* 0x000000714a00780c */ /* 0x000fe20002781670 */
[----:B------:R-:W-:Y:S01]  /*d550*/  MUFU.EX2 R136, R136 ;  /* 0x0000008800887308 */ /* 0x000fe20000000800 */
[----:B------:R-:W-:-:S02]  /*d560*/  FMNMX.FTZ R63, R62, R63, !PT ;  /* 0x0000003f3e3f7209 */ /* 0x000fc40007810000 */
[----:B------:R-:W-:Y:S02]  /*d570*/  FSEL R70, R70, -INF , !P4 ;  /* 0xff80000046467808 */ /* 0x000fe40006000000 */
[----:B------:R-:W-:Y:S02]  /*d580*/  ISETP.GT.AND P4, PT, R81, 0x71, P2 ;  /* 0x000000715100780c */ /* 0x000fe40001784270 */
[----:B------:R-:W-:Y:S01]  /*d590*/  FMNMX.FTZ R6, R14, R63, !PT ;  /* 0x0000003f0e067209 */ /* 0x000fe20007810000 */
[----:B------:R-:W-:Y:S01]  /*d5a0*/  MUFU.EX2 R61, R42 ;  /* 0x0000002a003d7308 */ /* 0x000fe20000000800 */
[----:B------:R-:W-:Y:S02]  /*d5b0*/  ISETP.LT.OR P4, PT, R74, 0x72, P4 ;  /* 0x000000724a00780c */ /* 0x000fe40002781670 */
[----:B------:R-:W-:Y:S02]  /*d5c0*/  FMNMX.FTZ R6, R65, R6, !PT ;  /* 0x0000000641067209 */ /* 0x000fe40007810000 */
[----:B------:R-:W-:-:S02]  /*d5d0*/  FSEL R24, R71, -INF , !P4 ;  /* 0xff80000047187808 */ /* 0x000fc40006000000 */
[----:B------:R-:W-:Y:S01]  /*d5e0*/  ISETP.GT.AND P4, PT, R81, 0x78, P2 ;  /* 0x000000785100780c */ /* 0x000fe20001784270 */
[----:B------:R-:W-:Y:S01]  /*d5f0*/  MUFU.EX2 R138, R138 ;  /* 0x0000008a008a7308 */ /* 0x000fe20000000800 */
[----:B------:R-:W-:Y:S02]  /*d600*/  FMNMX.FTZ R71, R67, R6, !PT ;  /* 0x0000000643477209 */ /* 0x000fe40007810000 */
[----:B------:R-:W-:Y:S02]  /*d610*/  ISETP.GT.AND P2, PT, R81, 0x79, P2 ;  /* 0x000000795100780c */ /* 0x000fe40001744270 */
[----:B------:R-:W-:Y:S02]  /*d620*/  ISETP.LT.OR P4, PT, R74, 0x79, P4 ;  /* 0x000000794a00780c */ /* 0x000fe40002781670 */
[----:B------:R-:W-:Y:S01]  /*d630*/  FMNMX.FTZ R71, R70, R71, !PT ;  /* 0x0000004746477209 */ /* 0x000fe20007810000 */
[----:B------:R-:W-:Y:S01]  /*d640*/  MUFU.EX2 R45, R45 ;  /* 0x0000002d002d7308 */ /* 0x000fe20000000800 */
[----:B------:R-:W-:-:S02]  /*d650*/  ISETP.LT.OR P2, PT, R74, 0x7a, P2 ;  /* 0x0000007a4a00780c */ /* 0x000fc40001741670 */
[----:B------:R-:W-:Y:S02]  /*d660*/  FSEL R72, R72, -INF , !P4 ;  /* 0xff80000048487808 */ /* 0x000fe40006000000 */
[----:B------:R-:W-:Y:S02]  /*d670*/  FMNMX.FTZ R77, R24, R71, !PT ;  /* 0x00000047184d7209 */ /* 0x000fe40007810000 */
[----:B------:R-:W-:Y:S01]  /*d680*/  FSEL R28, R73, -INF , !P2 ;  /* 0xff800000491c7808 */ /* 0x000fe20005000000 */
[----:B------:R-:W-:Y:S01]  /*d690*/  MUFU.EX2 R132, R132 ;  /* 0x0000008400847308 */ /* 0x000fe20000000800 */
[----:B------:R-:W-:Y:S01]  /*d6a0*/  FMNMX.FTZ R77, R72, R77, !PT ;  /* 0x0000004d484d7209 */ /* 0x000fe20007810000 */
[--C-:B------:R-:W-:Y:S01]  /*d6b0*/  FFMA.FTZ R73, R60, UR22, -R11.reuse ;  /* 0x000000163c497c23 */ /* 0x100fe2000801080b */
[----:B------:R-:W-:Y:S02]  /*d6c0*/  FSEL R32, R4, RZ, P3 ;  /* 0x000000ff04207208 */ /* 0x000fe40001800000 */
[----:B------:R-:W-:Y:S01]  /*d6d0*/  FMNMX.FTZ R6, R28, R77, !PT ;  /* 0x0000004d1c067209 */ /* 0x000fe20007810000 */
[--C-:B------:R-:W-:Y:S01]  /*d6e0*/  FFMA.FTZ R77, R66, UR22, -R11.reuse ;  /* 0x00000016424d7c23 */ /* 0x100fe2000801080b */
[----:B------:R-:W-:Y:S01]  /*d6f0*/  FFMA.FTZ R11, R79, UR22, -R11 ;  /* 0x000000164f0b7c23 */ /* 0x000fe2000801080b */
[----:B------:R-:W-:Y:S01]  /*d700*/  FADD.FTZ R32, -R32, R5 ;  /* 0x0000000520207221 */ /* 0x000fe20000010100 */
[----:B------:R-:W-:Y:S01]  /*d710*/  MUFU.EX2 R63, R50 ;  /* 0x00000032003f7308 */ /* 0x000fe20000000800 */
[----:B------:R-:W0:Y:S02]  /*d720*/  SHFL.BFLY PT, R81, R6, 0x2, 0x1f ;  /* 0x0c401f0006517f89 */ /* 0x000e2400000e0000 */
[----:B------:R-:W-:-:S05]  /*d730*/  FMUL.FTZ R5, R32, UR22 ;  /* 0x0000001620057c20 */ /* 0x000fca0008410000 */
[----:B------:R-:W-:Y:S08]  /*d740*/  MUFU.EX2 R134, R134 ;  /* 0x0000008600867308 */ /* 0x000ff00000000800 */
[----:B------:R-:W1:Y:S08]  /*d750*/  MUFU.EX2 R5, R5 ;  /* 0x0000000500057308 */ /* 0x000e700000000800 */
[----:B------:R-:W-:Y:S01]  /*d760*/  MUFU.EX2 R71, R54 ;  /* 0x0000003600477308 */ /* 0x000fe20000000800 */
[----:B0-----:R-:W-:-:S05]  /*d770*/  FMNMX.FTZ R81, R6, R81, !PT ;  /* 0x0000005106517209 */ /* 0x001fca0007810000 */
[----:B------:R-:W0:Y:S02]  /*d780*/  SHFL.BFLY PT, R6, R81, 0x1, 0x1f ;  /* 0x0c201f0051067f89 */ /* 0x000e2400000e0000 */
[----:B------:R-:W-:Y:S01]  /*d790*/  MUFU.EX2 R128, R128 ;  /* 0x0000008000807308 */ /* 0x000fe20000000800 */
[-C--:B-1----:R-:W-:Y:S01]  /*d7a0*/  FMUL.FTZ R88, R88, R5.reuse ;  /* 0x0000000558587220 */ /* 0x082fe20000410000 */
[-C--:B------:R-:W-:Y:S01]  /*d7b0*/  FMUL.FTZ R89, R89, R5.reuse ;  /* 0x0000000559597220 */ /* 0x080fe20000410000 */
[-C--:B------:R-:W-:Y:S01]  /*d7c0*/  FMUL.FTZ R92, R92, R5.reuse ;  /* 0x000000055c5c7220 */ /* 0x080fe20000410000 */
[-C--:B------:R-:W-:Y:S01]  /*d7d0*/  FMUL.FTZ R93, R93, R5.reuse ;  /* 0x000000055d5d7220 */ /* 0x080fe20000410000 */
[-C--:B------:R-:W-:Y:S01]  /*d7e0*/  FMUL.FTZ R96, R96, R5.reuse ;  /* 0x0000000560607220 */ /* 0x080fe20000410000 */
[-C--:B------:R-:W-:Y:S01]  /*d7f0*/  FMUL.FTZ R97, R97, R5.reuse ;  /* 0x0000000561617220 */ /* 0x080fe20000410000 */
[-C--:B------:R-:W-:Y:S01]  /*d800*/  FMUL.FTZ R100, R100, R5.reuse ;  /* 0x0000000564647220 */ /* 0x080fe20000410000 */
[----:B------:R-:W-:Y:S01]  /*d810*/  MUFU.EX2 R57, R57 ;  /* 0x0000003900397308 */ /* 0x000fe20000000800 */
[-C--:B------:R-:W-:Y:S01]  /*d820*/  FMUL.FTZ R101, R101, R5.reuse ;  /* 0x0000000565657220 */ /* 0x080fe20000410000 */
        /* <DEDUP_REMOVED lines=8> */
[----:B------:R-:W-:Y:S01]  /*d8b0*/  FMUL.FTZ R117, R117, R5 ;  /* 0x0000000575757220 */ /* 0x000fe20000410000 */
[----:B0-----:R-:W-:-:S05]  /*d8c0*/  FMNMX.FTZ R6, R81, R6, !PT ;  /* 0x0000000651067209 */ /* 0x001fca0007810000 */
[----:B------:R-:W-:Y:S01]  /*d8d0*/  MUFU.EX2 R73, R73 ;  /* 0x0000004900497308 */ /* 0x000fe20000000800 */
[C---:B------:R-:W-:Y:S01]  /*d8e0*/  FSETP.NEU.FTZ.AND P2, PT, R6.reuse, -INF , PT ;  /* 0xff8000000600780b */ /* 0x040fe20003f5d000 */
[----:B------:R-:W-:-:S05]  /*d8f0*/  FMUL.FTZ R40, R6, UR22 ;  /* 0x0000001606287c20 */ /* 0x000fca0008410000 */
[----:B------:R-:W-:Y:S01]  /*d900*/  FSEL R40, R40, RZ, P2 ;  /* 0x000000ff28287208 */ /* 0x000fe20001000000 */
[----:B------:R-:W-:Y:S04]  /*d910*/  MUFU.EX2 R124, R124 ;  /* 0x0000007c007c7308 */ /* 0x000fe80000000800 */
        /* <DEDUP_REMOVED lines=8> */
[----:B------:R-:W-:Y:S01]  /*d9a0*/  FFMA.FTZ R145, R20, UR22, -R40 ;  /* 0x0000001614917c23 */ /* 0x000fe20008010828 */
[----:B------:R-:W-:Y:S01]  /*d9b0*/  FADD.FTZ R36, R150, R3 ;  /* 0x0000000396247221 */ /* 0x000fe20000010000 */
[----:B------:R-:W-:Y:S01]  /*d9c0*/  MUFU.EX2 R8, R8 ;  /* 0x0000000800087308 */ /* 0x000fe20000000800 */
[----:B------:R-:W-:-:S02]  /*d9d0*/  IMAD.U32 R13, RZ, RZ, UR27 ;  /* 0x0000001bff0d7e24 */ /* 0x000fc4000f8e00ff */
[----:B------:R-:W-:Y:S01]  /*d9e0*/  FFMA.FTZ R20, R21, UR22, -R40 ;  /* 0x0000001615147c23 */ /* 0x000fe20008010828 */
[----:B------:R-:W-:Y:S01]  /*d9f0*/  FADD.FTZ R3, R33, R36 ;  /* 0x0000002421037221 */ /* 0x000fe20000010000 */
[----:B------:R-:W-:Y:S01]  /*da00*/  FSEL R36, R6, RZ, P2 ;  /* 0x000000ff06247208 */ /* 0x000fe20001000000 */
[--C-:B------:R-:W-:Y:S01]  /*da10*/  FFMA.FTZ R147, R26, UR22, -R40.reuse ;  /* 0x000000161a937c23 */ /* 0x100fe20008010828 */
[----:B------:R-:W-:Y:S01]  /*da20*/  @!P1 LEA R13, R13, UR45, 0x3 ;  /* 0x0000002d0d0d9c11 */ /* 0x000fe2000f8e18ff */
[----:B------:R-:W-:Y:S01]  /*da30*/  FADD.FTZ R38, R144, R3 ;  /* 0x0000000390267221 */ /* 0x000fe20000010000 */
[----:B------:R-:W-:Y:S01]  /*da40*/  MUFU.EX2 R149, R149 ;  /* 0x0000009500957308 */ /* 0x000fe20000000800 */
[----:B------:R-:W-:Y:S01]  /*da50*/  FADD.FTZ R3, -R36, R7 ;  /* 0x0000000724037221 */ /* 0x000fe20000010100 */
[----:B------:R-:W-:Y:S01]  /*da60*/  FFMA.FTZ R26, R27, UR22, -R40 ;  /* 0x000000161b1a7c23 */ /* 0x000fe20008010828 */
[----:B------:R-:W-:Y:S01]  /*da70*/  FADD.FTZ R7, R15, R38 ;  /* 0x000000260f077221 */ /* 0x000fe20000010000 */
[----:B------:R-:W-:-:S02]  /*da80*/  @!P1 VIADD R13, R13, 0x16860 ;  /* 0x000168600d0d9836 */ /* 0x000fc40000000000 */
[----:B------:R-:W-:Y:S01]  /*da90*/  FMUL.FTZ R3, R3, UR22 ;  /* 0x0000001603037c20 */ /* 0x000fe20008410000 */
[--C-:B------:R-:W-:Y:S01]  /*daa0*/  FFMA.FTZ R141, R30, UR22, -R40.reuse ;  /* 0x000000161e8d7c23 */ /* 0x100fe20008010828 */
[----:B------:R-:W-:Y:S01]  /*dab0*/  FADD.FTZ R38, R146, R7 ;  /* 0x0000000792267221 */ /* 0x000fe20000010000 */
[----:B------:R-:W-:Y:S01]  /*dac0*/  MUFU.EX2 R151, R151 ;  /* 0x0000009700977308 */ /* 0x000fe20000000800 */
[----:B------:R-:W-:Y:S01]  /*dad0*/  @!P1 PRMT R13, RZ, 0x654, R13 ;  /* 0x00000654ff0d9816 */ /* 0x000fe2000000000d */
[----:B------:R-:W-:Y:S01]  /*dae0*/  FFMA.FTZ R30, R31, UR22, -R40 ;  /* 0x000000161f1e7c23 */ /* 0x000fe20008010828 */
[----:B------:R-:W-:Y:S01]  /*daf0*/  FADD.FTZ R9, R25, R38 ;  /* 0x0000002619097221 */ /* 0x000fe20000010000 */
[--C-:B------:R-:W-:Y:S01]  /*db00*/  FFMA.FTZ R143, R35, UR22, -R40.reuse ;  /* 0x00000016238f7c23 */ /* 0x100fe20008010828 */
[----:B------:R0:W-:Y:S01]  /*db10*/  @!P1 SYNCS.ARRIVE.TRANS64.RED.A1T0 RZ, [R13+URZ], RZ ;  /* 0x000000ff0dff99a7 */ /* 0x0001e2000810043f */
[--C-:B------:R-:W-:Y:S01]  /*db20*/  FFMA.FTZ R34, R39, UR22, -R40.reuse ;  /* 0x0000001627227c23 */ /* 0x100fe20008010828 */
[----:B------:R-:W-:Y:S01]  /*db30*/  FADD.FTZ R38, R140, R9 ;  /* 0x000000098c267221 */ /* 0x000fe20000010000 */
[----:B------:R1:W2:Y:S01]  /*db40*/  MUFU.EX2 R7, R3 ;  /* 0x0000000300077308 */ /* 0x0002a20000000800 */
[--C-:B------:R-:W-:Y:S01]  /*db50*/  FFMA.FTZ R139, R41, UR22, -R40.reuse ;  /* 0x00000016298b7c23 */ /* 0x100fe20008010828 */
[----:B------:R-:W-:Y:S01]  /*db60*/  FFMA.FTZ R43, R43, UR22, -R40 ;  /* 0x000000162b2b7c23 */ /* 0x000fe20008010828 */
[----:B------:R-:W-:Y:S01]  /*db70*/  FADD.FTZ R9, R29, R38 ;  /* 0x000000261d097221 */ /* 0x000fe20000010000 */
[--C-:B------:R-:W-:Y:S01]  /*db80*/  FFMA.FTZ R133, R47, UR22, -R40.reuse ;  /* 0x000000162f857c23 */ /* 0x100fe20008010828 */
[--C-:B------:R-:W-:Y:S01]  /*db90*/  FFMA.FTZ R38, R48, UR22, -R40.reuse ;  /* 0x0000001630267c23 */ /* 0x100fe20008010828 */
[--C-:B------:R-:W-:Y:S01]  /*dba0*/  FFMA.FTZ R135, R49, UR22, -R40.reuse ;  /* 0x0000001631877c23 */ /* 0x100fe20008010828 */
[----:B------:R-:W-:Y:S01]  /*dbb0*/  FADD.FTZ R42, R142, R9 ;  /* 0x000000098e2a7221 */ /* 0x000fe20000010000 */
[----:B------:R-:W3:Y:S01]  /*dbc0*/  MUFU.EX2 R12, R12 ;  /* 0x0000000c000c7308 */ /* 0x000ee20000000800 */
[--C-:B------:R-:W-:Y:S01]  /*dbd0*/  FFMA.FTZ R129, R53, UR22, -R40.reuse ;  /* 0x0000001635817c23 */ /* 0x100fe20008010828 */
[----:B------:R-:W-:Y:S01]  /*dbe0*/  FFMA.FTZ R55, R55, UR22, -R40 ;  /* 0x0000001637377c23 */ /* 0x000fe20008010828 */
[----:B-1----:R-:W-:Y:S01]  /*dbf0*/  FADD.FTZ R3, R37, R42 ;  /* 0x0000002a25037221 */ /* 0x002fe20000010000 */
[--C-:B------:R-:W-:Y:S01]  /*dc00*/  FFMA.FTZ R131, R59, UR22, -R40.reuse ;  /* 0x000000163b837c23 */ /* 0x100fe20008010828 */
[--C-:B------:R-:W-:Y:S01]  /*dc10*/  FFMA.FTZ R125, R62, UR22, -R40.reuse ;  /* 0x000000163e7d7c23 */ /* 0x100fe20008010828 */
[----:B------:R-:W-:Y:S01]  /*dc20*/  FFMA.FTZ R65, R65, UR22, -R40 ;  /* 0x0000001641417c23 */ /* 0x000fe20008010828 */
[----:B------:R-:W-:Y:S01]  /*dc30*/  FADD.FTZ R44, R136, R3 ;  /* 0x00000003882c7221 */ /* 0x000fe20000010000 */
[----:B------:R-:W0:Y:S01]  /*dc40*/  MUFU.EX2 R145, R145 ;  /* 0x0000009100917308 */ /* 0x000e220000000800 */
[----:B--2---:R-:W-:Y:S01]  /*dc50*/  FFMA.FTZ R42, R7, R2, R8 ;  /* 0x00000002072a7223 */ /* 0x004fe20000010008 */
[----:B------:R-:W-:Y:S01]  /*dc60*/  FFMA.FTZ R2, R51, UR22, -R40 ;  /* 0x0000001633027c23 */ /* 0x000fe20008010828 */
[----:B------:R-:W-:Y:S01]  /*dc70*/  FADD.FTZ R9, R61, R44 ;  /* 0x0000002c3d097221 */ /* 0x000fe20000010000 */
[----:B------:R-:W-:Y:S01]  /*dc80*/  FFMA.FTZ R67, R67, UR22, -R40 ;  /* 0x0000001643437c23 */ /* 0x000fe20008010828 */
[----:B------:R-:W-:Y:S01]  /*dc90*/  FADD.FTZ R42, R149, R42 ;  /* 0x0000002a952a7221 */ /* 0x000fe20000010000 */
[----:B------:R-:W-:Y:S01]  /*dca0*/  FFMA.FTZ R70, R70, UR22, -R40 ;  /* 0x0000001646467c23 */ /* 0x000fe20008010828 */
[----:B------:R-:W-:Y:S01]  /*dcb0*/  FADD.FTZ R44, R138, R9 ;  /* 0x000000098a2c7221 */ /* 0x000fe20000010000 */
[----:B------:R-:W1:Y:S01]  /*dcc0*/  MUFU.EX2 R20, R20 ;  /* 0x0000001400147308 */ /* 0x000e620000000800 */
[----:B------:R-:W-:Y:S01]  /*dcd0*/  FADD.FTZ R3, R151, R42 ;  /* 0x0000002a97037221 */ /* 0x000fe20000010000 */
[--C-:B------:R-:W-:Y:S01]  /*dce0*/  FFMA.FTZ R9, R10, UR22, -R40.reuse ;  /* 0x000000160a097c23 */ /* 0x100fe20008010828 */
[--C-:B------:R-:W-:Y:S01]  /*dcf0*/  FFMA.FTZ R24, R24, UR22, -R40.reuse ;  /* 0x0000001618187c23 */ /* 0x100fe20008010828 */
[----:B------:R-:W-:Y:S01]  /*dd00*/  FFMA.FTZ R72, R72, UR22, -R40 ;  /* 0x0000001648487c23 */ /* 0x000fe20008010828 */
[----:B---3--:R-:W-:Y:S01]  /*dd10*/  FADD.FTZ R42, R12, R3 ;  /* 0x000000030c2a7221 */ /* 0x008fe20000010000 */
[----:B------:R-:W-:Y:S01]  /*dd20*/  FADD.FTZ R3, R45, R44 ;  /* 0x0000002c2d037221 */ /* 0x000fe20000010000 */
[----:B------:R-:W-:Y:S01]  /*dd30*/  FFMA.FTZ R28, R28, UR22, -R40 ;  /* 0x000000161c1c7c23 */ /* 0x000fe20008010828 */
[----:B------:R-:W2:Y:S01]  /*dd40*/  MUFU.EX2 R147, R147 ;  /* 0x0000009300937308 */ /* 0x000ea20000000800 */
[----:B0-----:R-:W-:Y:S01]  /*dd50*/  FADD.FTZ R13, R145, R42 ;  /* 0x0000002a910d7221 */ /* 0x001fe20000010000 */
[----:B------:R-:W-:Y:S01]  /*dd60*/  FADD.FTZ R42, R132, R3 ;  /* 0x00000003842a7221 */ /* 0x000fe20000010000 */
[----:B------:R-:W-:Y:S01]  /*dd70*/  FFMA.FTZ R3, R14, UR22, -R40 ;  /* 0x000000160e037c23 */ /* 0x000fe20008010828 */
[----:B------:R-:W-:Y:S01]  /*dd80*/  F2FP.BF16.F32.PACK_AB R144, R15, R144 ;  /* 0x000000900f90723e */ /* 0x000fe200000010ff */
[----:B------:R-:W-:Y:S01]  /*dd90*/  UMOV UR27, UR37 ;  /* 0x00000025001b7c82 */ /* 0x000fe20008000000 */
[----:B------:R-:W-:Y:S01]  /*dda0*/  FADD.FTZ R21, R63, R42 ;  /* 0x0000002a3f157221 */ /* 0x000fe20000010000 */
[----:B------:R-:W-:Y:S01]  /*ddb0*/  ISETP.GT.AND P2, PT, R0, UR43, PT ;  /* 0x0000002b00007c0c */ /* 0x000fe2000bf44270 */
[----:B------:R-:W0:Y:S01]  /*ddc0*/  MUFU.EX2 R26, R26 ;  /* 0x0000001a001a7308 */ /* 0x000e220000000800 */
[----:B-1----:R-:W-:Y:S01]  /*ddd0*/  FADD.FTZ R10, R20, R13 ;  /* 0x0000000d140a7221 */ /* 0x002fe20000010000 */
[----:B------:R-:W-:Y:S01]  /*dde0*/  FADD.FTZ R42, R134, R21 ;  /* 0x00000015862a7221 */ /* 0x000fe20000010000 */
[-C--:B------:R-:W-:Y:S01]  /*ddf0*/  FMUL.FTZ R90, R90, R7.reuse ;  /* 0x000000075a5a7220 */ /* 0x080fe20000410000 */
[-C--:B------:R-:W-:Y:S01]  /*de00*/  FMUL.FTZ R91, R91, R7.reuse ;  /* 0x000000075b5b7220 */ /* 0x080fe20000410000 */
[-C--:B------:R-:W-:Y:S01]  /*de10*/  FMUL.FTZ R94, R94, R7.reuse ;  /* 0x000000075e5e7220 */ /* 0x080fe20000410000 */
[----:B------:R-:W-:Y:S01]  /*de20*/  FADD.FTZ R21, R71, R42 ;  /* 0x0000002a47157221 */ /* 0x000fe20000010000 */
[-C--:B------:R-:W-:Y:S01]  /*de30*/  FMUL.FTZ R95, R95, R7.reuse ;  /* 0x000000075f5f7220 */ /* 0x080fe20000410000 */
[----:B------:R-:W1:Y:S01]  /*de40*/  MUFU.EX2 R141, R141 ;  /* 0x0000008d008d7308 */ /* 0x000e620000000800 */
[----:B--2---:R-:W-:Y:S01]  /*de50*/  FADD.FTZ R13, R147, R10 ;  /* 0x0000000a930d7221 */ /* 0x004fe20000010000 */
[----:B------:R-:W-:Y:S01]  /*de60*/  FADD.FTZ R42, R128, R21 ;  /* 0x00000015802a7221 */ /* 0x000fe20000010000 */
[-C--:B------:R-:W-:Y:S01]  /*de70*/  FMUL.FTZ R98, R98, R7.reuse ;  /* 0x0000000762627220 */ /* 0x080fe20000410000 */
[-C--:B------:R-:W-:Y:S01]  /*de80*/  FMUL.FTZ R99, R99, R7.reuse ;  /* 0x0000000763637220 */ /* 0x080fe20000410000 */
[-C--:B------:R-:W-:Y:S01]  /*de90*/  FMUL.FTZ R102, R102, R7.reuse ;  /* 0x0000000766667220 */ /* 0x080fe20000410000 */
[----:B------:R-:W-:Y:S01]  /*dea0*/  FADD.FTZ R21, R57, R42 ;  /* 0x0000002a39157221 */ /* 0x000fe20000010000 */
[-C--:B------:R-:W-:Y:S01]  /*deb0*/  FMUL.FTZ R103, R103, R7.reuse ;  /* 0x0000000767677220 */ /* 0x080fe20000410000 */
[----:B------:R-:W2:Y:S01]  /*dec0*/  MUFU.EX2 R30, R30 ;  /* 0x0000001e001e7308 */ /* 0x000ea20000000800 */
[----:B0-----:R-:W-:Y:S01]  /*ded0*/  FADD.FTZ R14, R26, R13 ;  /* 0x0000000d1a0e7221 */ /* 0x001fe20000010000 */
[----:B------:R-:W-:Y:S01]  /*dee0*/  FADD.FTZ R42, R130, R21 ;  /* 0x00000015822a7221 */ /* 0x000fe20000010000 */
[-C--:B------:R-:W-:Y:S01]  /*def0*/  FMUL.FTZ R106, R106, R7.reuse ;  /* 0x000000076a6a7220 */ /* 0x080fe20000410000 */
[-C--:B------:R-:W-:Y:S01]  /*df00*/  FMUL.FTZ R107, R107, R7.reuse ;  /* 0x000000076b6b7220 */ /* 0x080fe20000410000 */
[-C--:B------:R-:W-:Y:S01]  /*df10*/  FMUL.FTZ R110, R110, R7.reuse ;  /* 0x000000076e6e7220 */ /* 0x080fe20000410000 */
[----:B------:R-:W-:Y:S01]  /*df20*/  FADD.FTZ R15, R73, R42 ;  /* 0x0000002a490f7221 */ /* 0x000fe20000010000 */
[-C--:B------:R-:W-:Y:S01]  /*df30*/  FMUL.FTZ R111, R111, R7.reuse ;  /* 0x000000076f6f7220 */ /* 0x080fe20000410000 */
[----:B------:R-:W0:Y:S01]  /*df40*/  MUFU.EX2 R143, R143 ;  /* 0x0000008f008f7308 */ /* 0x000e220000000800 */
[----:B-1----:R-:W-:Y:S01]  /*df50*/  FADD.FTZ R13, R141, R14 ;  /* 0x0000000e8d0d7221 */ /* 0x002fe20000010000 */
[----:B------:R-:W-:Y:S01]  /*df60*/  FADD.FTZ R42, R124, R15 ;  /* 0x0000000f7c2a7221 */ /* 0x000fe20000010000 */
[-C--:B------:R-:W-:Y:S01]  /*df70*/  FMUL.FTZ R114, R114, R7.reuse ;  /* 0x0000000772727220 */ /* 0x080fe20000410000 */
[-C--:B------:R-:W-:Y:S01]  /*df80*/  FMUL.FTZ R115, R115, R7.reuse ;  /* 0x0000000773737220 */ /* 0x080fe20000410000 */
[-C--:B------:R-:W-:Y:S01]  /*df90*/  FMUL.FTZ R118, R118, R7.reuse ;  /* 0x0000000776767220 */ /* 0x080fe20000410000 */
[----:B------:R-:W-:Y:S01]  /*dfa0*/  FMUL.FTZ R119, R119, R7 ;  /* 0x0000000777777220 */ /* 0x000fe20000410000 */
[----:B------:R-:W-:Y:S01]  /*dfb0*/  F2FP.BF16.F32.PACK_AB R148, R83, R148 ;  /* 0x000000945394723e */ /* 0x000fe200000010ff */
[----:B------:R-:W1:Y:S01]  /*dfc0*/  MUFU.EX2 R32, R32 ;  /* 0x0000002000207308 */ /* 0x000e620000000800 */
[----:B--2---:R-:W-:Y:S01]  /*dfd0*/  FADD.FTZ R14, R30, R13 ;  /* 0x0000000d1e0e7221 */ /* 0x004fe20000010000 */
[----:B------:R-:W-:Y:S01]  /*dfe0*/  F2FP.BF16.F32.PACK_AB R150, R33, R150 ;  /* 0x000000962196723e */ /* 0x000fe200000010ff */
[----:B------:R-:W-:Y:S01]  /*dff0*/  VIADD R0, R0, 0xffffffff ;  /* 0xffffffff00007836 */ /* 0x000fe20000000000 */
[----:B------:R-:W-:Y:S01]  /*e000*/  F2FP.BF16.F32.PACK_AB R146, R25, R146 ;  /* 0x000000921992723e */ /* 0x000fe200000010ff */
[----:B------:R-:W-:Y:S01]  /*e010*/  IMAD.MOV.U32 R5, RZ, RZ, R4 ;  /* 0x000000ffff057224 */ /* 0x000fe200078e0004 */
[----:B------:R-:W-:Y:S01]  /*e020*/  F2FP.BF16.F32.PACK_AB R140, R29, R140 ;  /* 0x0000008c1d8c723e */ /* 0x000fe200000010ff */
[----:B------:R-:W-:Y:S01]  /*e030*/  IMAD.MOV.U32 R7, RZ, RZ, R6 ;  /* 0x000000ffff077224 */ /* 0x000fe200078e0006 */
        /* <DEDUP_REMOVED lines=8> */
[----:B------:R-:W-:Y:S02]  /*e0c0*/  F2FP.BF16.F32.PACK_AB R134, R71, R134 ;  /* 0x000000864786723e */ /* 0x000fe400000010ff */
[----:B------:R-:W-:-:S02]  /*e0d0*/  F2FP.BF16.F32.PACK_AB R128, R57, R128 ;  /* 0x000000803980723e */ /* 0x000fc400000010ff */
[----:B------:R-:W-:Y:S01]  /*e0e0*/  MUFU.EX2 R139, R139 ;  /* 0x0000008b008b7308 */ /* 0x000fe20000000800 */
[----:B--2---:R-:W-:Y:S01]  /*e0f0*/  FADD.FTZ R13, R137, R40 ;  /* 0x00000028890d7221 */ /* 0x004fe20000010000 */
[----:B------:R-:W-:Y:S02]  /*e100*/  F2FP.BF16.F32.PACK_AB R130, R73, R130 ;  /* 0x000000824982723e */ /* 0x000fe400000010ff */
[----:B------:R-:W-:Y:S02]  /*e110*/  F2FP.BF16.F32.PACK_AB R149, R149, R8 ;  /* 0x000000089595723e */ /* 0x000fe400000010ff */
[----:B------:R-:W-:Y:S02]  /*e120*/  F2FP.BF16.F32.PACK_AB R151, R12, R151 ;  /* 0x000000970c97723e */ /* 0x000fe400000010ff */
[----:B------:R-:W1:Y:S01]  /*e130*/  MUFU.EX2 R77, R77 ;  /* 0x0000004d004d7308 */ /* 0x000e620000000800 */
[----:B0-----:R-:W-:Y:S01]  /*e140*/  FADD.FTZ R40, R34, R13 ;  /* 0x0000000d22287221 */ /* 0x001fe20000010000 */
[----:B------:R-:W-:-:S02]  /*e150*/  F2FP.BF16.F32.PACK_AB R145, R20, R145 ;  /* 0x000000911491723e */ /* 0x000fc400000010ff */
[----:B------:R-:W-:Y:S02]  /*e160*/  F2FP.BF16.F32.PACK_AB R147, R26, R147 ;  /* 0x000000931a93723e */ /* 0x000fe400000010ff */
[----:B------:R-:W-:Y:S02]  /*e170*/  F2FP.BF16.F32.PACK_AB R141, R30, R141 ;  /* 0x0000008d1e8d723e */ /* 0x000fe400000010ff */
[----:B------:R-:W-:Y:S01]  /*e180*/  MUFU.EX2 R36, R43 ;  /* 0x0000002b00247308 */ /* 0x000fe20000000800 */
[----:B------:R-:W-:Y:S02]  /*e190*/  F2FP.BF16.F32.PACK_AB R143, R32, R143 ;  /* 0x0000008f208f723e */ /* 0x000fe400000010ff */
[----:B------:R-:W-:-:S05]  /*e1a0*/  F2FP.BF16.F32.PACK_AB R137, R34, R137 ;  /* 0x000000892289723e */ /* 0x000fca00000010ff */
[----:B------:R-:W0:Y:S01]  /*e1b0*/  MUFU.EX2 R126, R126 ;  /* 0x0000007e007e7308 */ /* 0x000e220000000800 */
[C---:B-1----:R-:W-:Y:S01]  /*e1c0*/  FADD.FTZ R13, R77.reuse, R42 ;  /* 0x0000002a4d0d7221 */ /* 0x042fe20000010000 */
[----:B------:R-:W-:-:S06]  /*e1d0*/  F2FP.BF16.F32.PACK_AB R124, R77, R124 ;  /* 0x0000007c4d7c723e */ /* 0x000fcc00000010ff */
[----:B------:R-:W-:Y:S08]  /*e1e0*/  MUFU.EX2 R133, R133 ;  /* 0x0000008500857308 */ /* 0x000ff00000000800 */
[----:B------:R-:W1:Y:S01]  /*e1f0*/  MUFU.EX2 R69, R69 ;  /* 0x0000004500457308 */ /* 0x000e620000000800 */
[----:B0-----:R-:W-:-:S07]  /*e200*/  FADD.FTZ R42, R126, R13 ;  /* 0x0000000d7e2a7221 */ /* 0x001fce0000010000 */
[----:B------:R-:W-:Y:S08]  /*e210*/  MUFU.EX2 R38, R38 ;  /* 0x0000002600267308 */ /* 0x000ff00000000800 */
[----:B------:R-:W0:Y:S01]  /*e220*/  MUFU.EX2 R120, R120 ;  /* 0x0000007800787308 */ /* 0x000e220000000800 */
[C---:B-1----:R-:W-:Y:S01]  /*e230*/  FADD.FTZ R13, R69.reuse, R42 ;  /* 0x0000002a450d7221 */ /* 0x042fe20000010000 */
[----:B------:R-:W-:-:S06]  /*e240*/  F2FP.BF16.F32.PACK_AB R126, R69, R126 ;  /* 0x0000007e457e723e */ /* 0x000fcc00000010ff */
[----:B------:R-:W-:Y:S08]  /*e250*/  MUFU.EX2 R135, R135 ;  /* 0x0000008700877308 */ /* 0x000ff00000000800 */
[----:B------:R1:W-:Y:S01]  /*e260*/  MUFU.EX2 R14, R9 ;  /* 0x00000009000e7308 */ /* 0x0003e20000000800 */
[----:B0-----:R-:W-:-:S07]  /*e270*/  FADD.FTZ R42, R120, R13 ;  /* 0x0000000d782a7221 */ /* 0x001fce0000010000 */
[----:B------:R-:W0:Y:S01]  /*e280*/  MUFU.EX2 R75, R75 ;  /* 0x0000004b004b7308 */ /* 0x000e220000000800 */
[----:B-1----:R-:W-:Y:S01]  /*e290*/  FADD.FTZ R9, R139, R40 ;  /* 0x000000288b097221 */ /* 0x002fe20000010000 */
[----:B------:R-:W-:-:S03]  /*e2a0*/  F2FP.BF16.F32.PACK_AB R139, R36, R139 ;  /* 0x0000008b248b723e */ /* 0x000fc600000010ff */
[----:B------:R-:W-:-:S03]  /*e2b0*/  FADD.FTZ R40, R36, R9 ;  /* 0x0000000924287221 */ /* 0x000fc60000010000 */
[----:B------:R-:W-:Y:S01]  /*e2c0*/  MUFU.EX2 R2, R2 ;  /* 0x0000000200027308 */ /* 0x000fe20000000800 */
[----:B------:R-:W-:Y:S01]  /*e2d0*/  FADD.FTZ R9, R133, R40 ;  /* 0x0000002885097221 */ /* 0x000fe20000010000 */
[----:B------:R-:W-:-:S03]  /*e2e0*/  F2FP.BF16.F32.PACK_AB R133, R38, R133 ;  /* 0x000000852685723e */ /* 0x000fc600000010ff */
[----:B------:R-:W-:-:S03]  /*e2f0*/  FADD.FTZ R40, R38, R9 ;  /* 0x0000000926287221 */ /* 0x000fc60000010000 */
[----:B------:R-:W1:Y:S01]  /*e300*/  MUFU.EX2 R122, R122 ;  /* 0x0000007a007a7308 */ /* 0x000e620000000800 */
[C---:B0-----:R-:W-:Y:S01]  /*e310*/  FADD.FTZ R9, R75.reuse, R42 ;  /* 0x0000002a4b097221 */ /* 0x041fe20000010000 */
[----:B------:R-:W-:-:S06]  /*e320*/  F2FP.BF16.F32.PACK_AB R120, R75, R120 ;  /* 0x000000784b78723e */ /* 0x000fcc00000010ff */
[----:B------:R-:W0:Y:S08]  /*e330*/  MUFU.EX2 R129, R129 ;  /* 0x0000008100817308 */ /* 0x000e300000000800 */
[----:B------:R-:W2:Y:S01]  /*e340*/  MUFU.EX2 R10, R55 ;  /* 0x00000037000a7308 */ /* 0x000ea20000000800 */
[----:B-1----:R-:W-:-:S07]  /*e350*/  FADD.FTZ R42, R122, R9 ;  /* 0x000000097a2a7221 */ /* 0x002fce0000010000 */
[----:B------:R-:W1:Y:S08]  /*e360*/  MUFU.EX2 R131, R131 ;  /* 0x0000008300837308 */ /* 0x000e700000000800 */
[----:B------:R3:W-:Y:S08]  /*e370*/  MUFU.EX2 R15, R3 ;  /* 0x00000003000f7308 */ /* 0x0007f00000000800 */
[----:B------:R-:W4:Y:S01]  /*e380*/  MUFU.EX2 R125, R125 ;  /* 0x0000007d007d7308 */ /* 0x000f220000000800 */
[----:B---3--:R-:W-:Y:S01]  /*e390*/  FADD.FTZ R3, R135, R40 ;  /* 0x0000002887037221 */ /* 0x008fe20000010000 */
[----:B------:R-:W-:-:S03]  /*e3a0*/  F2FP.BF16.F32.PACK_AB R135, R2, R135 ;  /* 0x000000870287723e */ /* 0x000fc600000010ff */
[----:B------:R-:W-:-:S03]  /*e3b0*/  FADD.FTZ R40, R2, R3 ;  /* 0x0000000302287221 */ /* 0x000fc60000010000 */
[----:B------:R-:W3:Y:S01]  /*e3c0*/  MUFU.EX2 R65, R65 ;  /* 0x0000004100417308 */ /* 0x000ee20000000800 */
[----:B0-----:R-:W-:Y:S01]  /*e3d0*/  FADD.FTZ R9, R129, R40 ;  /* 0x0000002881097221 */ /* 0x001fe20000010000 */
[----:B--2---:R-:W-:-:S03]  /*e3e0*/  F2FP.BF16.F32.PACK_AB R129, R10, R129 ;  /* 0x000000810a81723e */ /* 0x004fc600000010ff */
[----:B------:R-:W-:-:S03]  /*e3f0*/  FADD.FTZ R40, R10, R9 ;  /* 0x000000090a287221 */ /* 0x000fc60000010000 */
[----:B------:R-:W0:Y:S01]  /*e400*/  MUFU.EX2 R67, R67 ;  /* 0x0000004300437308 */ /* 0x000e220000000800 */
[----:B-1----:R-:W-:Y:S01]  /*e410*/  FADD.FTZ R9, R131, R40 ;  /* 0x0000002883097221 */ /* 0x002fe20000010000 */
[----:B------:R-:W-:-:S03]  /*e420*/  F2FP.BF16.F32.PACK_AB R131, R14, R131 ;  /* 0x000000830e83723e */ /* 0x000fc600000010ff */
[----:B------:R-:W-:-:S03]  /*e430*/  FADD.FTZ R40, R14, R9 ;  /* 0x000000090e287221 */ /* 0x000fc60000010000 */
[----:B------:R-:W1:Y:S01]  /*e440*/  MUFU.EX2 R121, R70 ;  /* 0x0000004600797308 */ /* 0x000e620000000800 */
[----:B----4-:R-:W-:Y:S01]  /*e450*/  FADD.FTZ R40, R125, R40 ;  /* 0x000000287d287221 */ /* 0x010fe20000010000 */
[----:B------:R-:W-:-:S03]  /*e460*/  F2FP.BF16.F32.PACK_AB R125, R15, R125 ;  /* 0x0000007d0f7d723e */ /* 0x000fc600000010ff */
[----:B------:R-:W-:-:S03]  /*e470*/  FADD.FTZ R40, R15, R40 ;  /* 0x000000280f287221 */ /* 0x000fc60000010000 */
[----:B------:R-:W2:Y:S01]  /*e480*/  MUFU.EX2 R24, R24 ;  /* 0x0000001800187308 */ /* 0x000ea20000000800 */
[----:B---3--:R-:W-:Y:S01]  /*e490*/  FADD.FTZ R40, R65, R40 ;  /* 0x0000002841287221 */ /* 0x008fe20000010000 */
[----:B0-----:R-:W-:-:S03]  /*e4a0*/  F2FP.BF16.F32.PACK_AB R127, R67, R65 ;  /* 0x00000041437f723e */ /* 0x001fc600000010ff */
[----:B------:R-:W-:-:S03]  /*e4b0*/  FADD.FTZ R40, R67, R40 ;  /* 0x0000002843287221 */ /* 0x000fc60000010000 */
        /* <DEDUP_REMOVED lines=12> */
.L_x_839:
[----:B------:R-:W-:Y:S06]  /*e580*/  BAR.ARV 0x8, 0x200 ;  /* 0x0208000000007b1d */ /* 0x000fec0000002000 */
[----:B------:R-:W-:Y:S05]  /*e590*/  @!P0 BRA `(.L_x_857) ;  /* 0x0000000000048947 */ /* 0x000fea0003800000 */
[----:B------:R-:W-:Y:S01]  /*e5a0*/  BPT.TRAP 0x1 ;  /* 0x000000040000795c */ /* 0x000fe20000300000 */
.L_x_857:
[----:B------:R-:W-:Y:S01]  /*e5b0*/  ULEA UR5, UR37, UR45, 0x3 ;  /* 0x0000002d25057291 */ /* 0x000fe2000f8e183f */
[----:B------:R-:W-:-:S05]  /*e5c0*/  IMAD.U32 R0, RZ, RZ, UR36 ;  /* 0x00000024ff007e24 */ /* 0x000fca000f8e00ff */
[----:B------:R-:W-:-:S04]  /*e5d0*/  SHF.L.U32 R0, R0, 0x1f, RZ ;  /* 0x0000001f00007819 */ /* 0x000fc800000006ff */
[----:B------:R0:W1:Y:S01]  /*e5e0*/  SYNCS.PHASECHK.TRANS64.TRYWAIT P2, [UR5+0x16850], R0 ;  /* 0x01685000ff0075a7 */ /* 0x0000620008040145 */
[----:B------:R-:W-:Y:S05]  /*e5f0*/  @!P0 BRA `(.L_x_858) ;  /* 0x0000000000048947 */ /* 0x000fea0003800000 */
[----:B------:R-:W-:Y:S01]  /*e600*/  BPT.TRAP 0x1 ;  /* 0x000000040000795c */ /* 0x000fe20000300000 */
.L_x_858:
[----:B-1----:R-:W-:Y:S05]  /*e610*/  @P2 BRA `(.L_x_859) ;  /* 0x0000000000082947 */ /* 0x002fea0003800000 */
[----:B------:R-:W1:Y:S02]  /*e620*/  SYNCS.PHASECHK.TRANS64.TRYWAIT P0, [UR5+0x16850], R0 ;  /* 0x01685000ff0075a7 */ /* 0x000e640008000145 */
[----:B-1----:R-:W-:Y:S05]  /*e630*/  @!P0 BRA `(.L_x_860) ;  /* 0x0000005c00d88947 */ /* 0x002fea0003800000 */
.L_x_859:
[----:B------:R-:W-:Y:S01]  /*e640*/  UIADD3 UR45, UR45, 0x400, URZ ;  /* 0x000004002d2d7890 */ /* 0x000fe2000fffe03f */
[----:B------:R-:W-:Y:S01]  /*e650*/  WARPGROUP.ARRIVE ;  /* 0x00000000000079c5 */ /* 0x000fe20000000000 */
[----:B------:R-:W-:Y:S01]  /*e660*/  UMOV UR7, 0x40000040 ;  /* 0x4000004000077882 */ /* 0x000fe20000000000 */
[----:B01----:R-:W0:Y:S01]  /*e670*/  SHFL.BFLY PT, R0, R3, 0x2, 0x1f ;  /* 0x0c401f0003007f89 */ /* 0x003e2200000e0000 */
[----:B------:R-:W-:Y:S01]  /*e680*/  USHF.R.U32.HI UR45, URZ, 0x4, UR45 ;  /* 0x000000043f2d7899 */ /* 0x000fe2000801162d */
[----:B------:R-:W-:Y:S01]  /*e690*/  CS2R R26, SRZ ;  /* 0x00000000001a7805 */ /* 0x000fe2000001ff00 */
[----:B------:R-:W-:Y:S01]  /*e6a0*/  IMAD.U32 R10, RZ, RZ, UR22 ;  /* 0x00000016ff0a7e24 */ /* 0x000fe2000f8e00ff */
[----:B------:R-:W1:Y:S01]  /*e6b0*/  SHFL.BFLY PT, R5, R2, 0x2, 0x1f ;  /* 0x0c401f0002057f89 */ /* 0x000e6200000e0000 */
[----:B------:R-:W-:Y:S01]  /*e6c0*/  ULOP3.LUT UR4, UR45, 0x3fff, URZ, 0xc0, !UPT ;  /* 0x00003fff2d047892 */ /* 0x000fe2000f8ec03f */
[----:B------:R-:W-:Y:S01]  /*e6d0*/  IMAD.MOV.U32 R30, RZ, RZ, -0x800000 ;  /* 0xff800000ff1e7424 */ /* 0x000fe200078e00ff */
[----:B------:R-:W-:-:S02]  /*e6e0*/  UIADD3 UR46, UR46, 0x1, URZ ;  /* 0x000000012e2e7890 */ /* 0x000fc4000fffe03f */
[----:B------:R-:W-:Y:S02]  /*e6f0*/  ULEA UR4, UR37, UR4, 0xa ;  /* 0x0000000425047291 */ /* 0x000fe4000f8e503f */
[----:B------:R-:W-:-:S04]  /*e700*/  UIADD3 UR37, UR37, 0x1, URZ ;  /* 0x0000000125257890 */ /* 0x000fc8000fffe03f */
[----:B------:R-:W-:Y:S01]  /*e710*/  UISETP.NE.AND UP0, UPT, UR37, 0x2, UPT ;  /* 0x000000022500788c */ /* 0x000fe2000bf05270 */
[----:B------:R-:W-:Y:S02]  /*e720*/  UMOV UR6, UR4 ;  /* 0x0000000400067c82 */ /* 0x000fe40008000000 */
[----:B------:R-:W-:Y:S01]  /*e730*/  HGMMA.64x64x16.F32.BF16 R88, R148, gdesc[UR4].tnspB, R88, gsb0 ;  /* 0x40e0000494587df0 */ /* 0x000fe20008001858 */
[----:B------:R-:W-:Y:S01]  /*e740*/  UIADD3 UR6, UR4, 0x80, URZ ;  /* 0x0000008004067890 */ /* 0x000fe2000fffe03f */
[----:B------:R-:W-:Y:S01]  /*e750*/  UMOV UR7, 0x40000040 ;  /* 0x4000004000077882 */ /* 0x000fe20000000000 */
[----:B------:R-:W-:Y:S01]  /*e760*/  USEL UR37, UR37, URZ, UP0 ;  /* 0x0000003f25257287 */ /* 0x000fe20008000000 */
[----:B0-----:R-:W-:Y:S01]  /*e770*/  FADD.FTZ R0, R0, R3 ;  /* 0x0000000300007221 */ /* 0x001fe20000010000 */
[----:B------:R-:W-:Y:S02]  /*e780*/  IMAD.U32 R3, RZ, RZ, UR22 ;  /* 0x00000016ff037e24 */ /* 0x000fe4000f8e00ff */
[----:B-1----:R-:W-:-:S02]  /*e790*/  FADD.FTZ R7, R5, R2 ;  /* 0x0000000205077221 */ /* 0x002fc40000010000 */
[----:B------:R-:W0:Y:S04]  /*e7a0*/  SHFL.BFLY PT, R5, R0, 0x1, 0x1f ;  /* 0x0c201f0000057f89 */ /* 0x000e2800000e0000 */
[----:B------:R-:W1:Y:S01]  /*e7b0*/  SHFL.BFLY PT, R8, R7, 0x1, 0x1f ;  /* 0x0c201f0007087f89 */ /* 0x000e6200000e0000 */
[----:B0-----:R-:W-:Y:S01]  /*e7c0*/  FADD.FTZ R9, R0, R5 ;  /* 0x0000000500097221 */ /* 0x001fe20000010000 */
[----:B------:R-:W-:Y:S02]  /*e7d0*/  IMAD.MOV.U32 R0, RZ, RZ, -0x800000 ;  /* 0xff800000ff007424 */ /* 0x000fe400078e00ff */
[----:B-1----:R-:W-:Y:S02]  /*e7e0*/  FADD.FTZ R8, R7, R8 ;  /* 0x0000000807087221 */ /* 0x002fe40000010000 */
[----:B------:R-:W-:Y:S01]  /*e7f0*/  FSETP.NE.FTZ.AND P0, PT, R9, RZ, PT ;  /* 0x000000ff0900720b */ /* 0x000fe20003f15000 */
[----:B------:R-:W-:-:S02]  /*e800*/  IMAD.U32 R7, RZ, RZ, UR5 ;  /* 0x00000005ff077e24 */ /* 0x000fc4000f8e00ff */
[----:B------:R-:W-:Y:S02]  /*e810*/  FSETP.NE.FTZ.AND P2, PT, R8, RZ, PT ;  /* 0x000000ff0800720b */ /* 0x000fe40003f55000 */
[----:B------:R-:W-:-:S05]  /*e820*/  @!P1 VIADD R7, R7, 0x16860 ;  /* 0x0001686007079836 */ /* 0x000fca0000000000 */
[----:B------:R-:W-:-:S03]  /*e830*/  @!P1 PRMT R7, RZ, 0x654, R7 ;  /* 0x00000654ff079816 */ /* 0x000fc60000000007 */
[----:B------:R-:W0:Y:S01]  /*e840*/  @P0 MUFU.LG2 R2, R9 ;  /* 0x0000000900020308 */ /* 0x000e220000000c00 */
[----:B------:R-:W-:Y:S02]  /*e850*/  @P0 FMUL.FTZ R3, R3, 0.69314718246459960938 ;  /* 0x3f31721803030820 */ /* 0x000fe40000410000 */
[----:B------:R-:W-:-:S05]  /*e860*/  @P2 FMUL.FTZ R10, R10, 0.69314718246459960938 ;  /* 0x3f3172180a0a2820 */ /* 0x000fca0000410000 */
[----:B------:R-:W1:Y:S08]  /*e870*/  @P2 MUFU.LG2 R5, R8 ;  /* 0x0000000800052308 */ /* 0x000e700000000c00 */
[----:B------:R-:W2:Y:S01]  /*e880*/  @P0 MUFU.RCP R26, R9 ;  /* 0x00000009001a0308 */ /* 0x000ea20000001000 */
[----:B0-----:R-:W-:-:S04]  /*e890*/  @P0 FMUL.FTZ R2, R2, 0.69314718246459960938 ;  /* 0x3f31721802020820 */ /* 0x001fc80000410000 */
[----:B------:R-:W-:Y:S01]  /*e8a0*/  @P0 FFMA.FTZ R30, R3, R4, R2 ;  /* 0x00000004031e0223 */ /* 0x000fe20000010002 */
[----:B------:R-:W-:Y:S02]  /*e8b0*/  PLOP3.LUT P0, PT, PT, PT, PT, 0x8, 0x0 ;  /* 0x000000000000781c */ /* 0x000fe40003f0e170 */
[----:B------:R-:W0:Y:S01]  /*e8c0*/  @P2 MUFU.RCP R27, R8 ;  /* 0x00000008001b2308 */ /* 0x000e220000001000 */
[----:B------:R-:W-:Y:S02]  /*e8d0*/  WARPGROUP.DEPBAR.LE gsb0, 0x0 ;  /* 0x00008000000079c5 */ /* 0x000fe40000010000 */
[----:B------:R-:W-:Y:S01]  /*e8e0*/  WARPGROUP.ARRIVE ;  /* 0x00000000000079c5 */ /* 0x000fe20000000000 */
[----:B-1----:R-:W-:-:S04]  /*e8f0*/  @P2 FMUL.FTZ R5, R5, 0.69314718246459960938 ;  /* 0x3f31721805052820 */ /* 0x002fc80000410000 */
[----:B------:R-:W-:Y:S01]  /*e900*/  @P2 FFMA.FTZ R0, R10, R6, R5 ;  /* 0x000000060a002223 */ /* 0x000fe20000010005 */
[----:B------:R-:W-:Y:S01]  /*e910*/  HGMMA.64x64x16.F32.BF16 R88, R144, gdesc[UR4].tnspB, R88, gsb0 ;  /* 0x40e0000490587df0 */ /* 0x000fe20008001858 */
[----:B------:R-:W-:Y:S01]  /*e920*/  UIADD3 UR6, UR4, 0x100, URZ ;  /* 0x0000010004067890 */ /* 0x000fe2000fffe03f */
[----:B------:R-:W-:Y:S01]  /*e930*/  UMOV UR7, 0x40000040 ;  /* 0x4000004000077882 */ /* 0x000fe20000000000 */
[----:B------:R-:W-:Y:S02]  /*e940*/  WARPGROUP.DEPBAR.LE gsb0, 0x0 ;  /* 0x00008000000079c5 */ /* 0x000fe40000010000 */
[----:B------:R-:W-:-:S06]  /*e950*/  WARPGROUP.ARRIVE ;  /* 0x00000000000079c5 */ /* 0x000fcc0000000000 */
        /* <DEDUP_REMOVED lines=18> */
[----:B------:R-:W-:Y:S01]  /*ea80*/  UIADD3 UR4, UR4, 0x380, URZ ;  /* 0x0000038004047890 */ /* 0x000fe2000fffe03f */
[----:B------:R-:W-:Y:S02]  /*ea90*/  WARPGROUP.DEPBAR.LE gsb0, 0x0 ;  /* 0x00008000000079c5 */ /* 0x000fe40000010000 */
[----:B------:R-:W-:-:S06]  /*eaa0*/  WARPGROUP.ARRIVE ;  /* 0x00000000000079c5 */ /* 0x000fcc0000000000 */
[----:B------:R-:W-:Y:S01]  /*eab0*/  HGMMA.64x64x16.F32.BF16 R88, R124, gdesc[UR4].tnspB, R88, gsb0 ;  /* 0x40e000047c587df0 */ /* 0x000fe20008001858 */
[----:B------:R-:W-:Y:S01]  /*eac0*/  UMOV UR6, UR4 ;  /* 0x0000000400067c82 */ /* 0x000fe20008000000 */
[----:B------:R-:W-:Y:S01]  /*ead0*/  UMOV UR7, 0x40000040 ;  /* 0x4000004000077882 */ /* 0x000fe20000000000 */
[----:B------:R-:W-:-:S04]  /*eae0*/  USEL UR4, URZ, 0x1, UP0 ;  /* 0x000000013f047887 */ /* 0x000fc80008000000 */
[----:B------:R-:W-:Y:S01]  /*eaf0*/  ULOP3.LUT UR36, UR36, UR4, URZ, 0x3c, !UPT ;  /* 0x0000000424247292 */ /* 0x000fe2000f8e3c3f */
[----:B------:R-:W-:Y:S02]  /*eb00*/  WARPGROUP.DEPBAR.LE gsb0, 0x0 ;  /* 0x00008000000079c5 */ /* 0x000fe40000010000 */
[----:B------:R-:W-:-:S06]  /*eb10*/  WARPGROUP.ARRIVE ;  /* 0x00000000000079c5 */ /* 0x000fcc0000000000 */
[----:B------:R-:W-:Y:S03]  /*eb20*/  HGMMA.64x64x16.F32.BF16 R88, R120, gdesc[UR4].tnspB, R88, gsb0 ;  /* 0x40e0000478587df0 */ /* 0x000fe60008001858 */
[----:B------:R-:W-:Y:S02]  /*eb30*/  WARPGROUP.DEPBAR.LE gsb0, 0x0 ;  /* 0x00008000000079c5 */ /* 0x000fe40000010000 */
[----:B------:R1:W-:Y:S01]  /*eb40*/  @!P1 SYNCS.ARRIVE.TRANS64.RED.A1T0 RZ, [R7+URZ], RZ ;  /* 0x000000ff07ff99a7 */ /* 0x0003e2000810043f */
[-C--:B--2---:R-:W-:Y:S01]  /*eb50*/  FMUL.FTZ R34, R88, R26.reuse ;  /* 0x0000001a58227220 */ /* 0x084fe20000410000 */
        /* <DEDUP_REMOVED lines=30> */
[----:B-1----:R-:W-:-:S07]  /*ed40*/  FMUL.FTZ R27, R119, R27 ;  /* 0x0000001b771b7220 */ /* 0x002fce0000410000 */
.L_x_790:
[----:B------:R-:W0:Y:S01]  /*ed50*/  S2R R2, SR_CgaCtaId ;  /* 0x0000000000027919 */ /* 0x000e220000008800 */
[----:B------:R-:W-:Y:S01]  /*ed60*/  MOV R31, 0x400 ;  /* 0x00000400001f7802 */ /* 0x000fe20000000f00 */
[----:B------:R-:W-:Y:S01]  /*ed70*/  BSSY B0, `(.L_x_861) ;  /* 0x0000144000007945 */ /* 0x000fe20003800000 */
[----:B------:R-:W-:Y:S02]  /*ed80*/  BAR.SYNC.DEFER_BLOCKING 0x5, 0x200 ;  /* 0x0148000000007b1d */ /* 0x000fe40000010000 */
[----:B0-----:R-:W-:-:S05]  /*ed90*/  LEA R31, R2, R31, 0x18 ;  /* 0x0000001f021f7211 */ /* 0x001fca00078ec0ff */
[----:B------:R-:W0:Y:S02]  /*eda0*/  LDS R2, [R31+0x168d0] ;  /* 0x0168d0001f027984 */ /* 0x000e240000000800 */
[----:B0-----:R-:W-:Y:S01]  /*edb0*/  R2UR UR4, R2 ;  /* 0x00000000020472ca */ /* 0x001fe200000e0000 */
[----:B------:R-:W-:Y:S06]  /*edc0*/  BAR.ARV 0x4, 0x200 ;  /* 0x0108000000007b1d */ /* 0x000fec0000002000 */
[----:B------:R-:W-:Y:S08]  /*edd0*/  @P0 BRA `(.L_x_862) ;  /* 0x0000000c00180947 */ /* 0x000ff00003800000 */
[----:B------:R-:W0:Y:S01]  /*ede0*/  S2R R4, SR_SWINHI ;  /* 0x0000000000047919 */ /* 0x000e220000002f00 */
[----:B------:R-:W1:Y:S01]  /*edf0*/  LDC R32, c[0x0][0xbe8] ;  /* 0x0002fa00ff207b82 */ /* 0x000e620000000800 */
[----:B------:R-:W-:Y:S01]  /*ee00*/  IMAD R5, R152, 0x40, R19 ;  /* 0x0000004098057824 */ /* 0x000fe200078e0213 */
[----:B------:R-:W-:Y:S01]  /*ee10*/  USHF.R.S32.HI UR12, URZ, 0x1f, UR42 ;  /* 0x0000001f3f0c7899 */ /* 0x000fe2000801142a */
[----:B------:R-:W-:Y:S01]  /*ee20*/  VIADD R45, R17, UR39 ;  /* 0x00000027112d7c36 */ /* 0x000fe20008000000 */
[----:B------:R-:W-:Y:S01]  /*ee30*/  ULDC.64 UR8, c[0x0][0xb90] ;  /* 0x0002e40000087ab9 */ /* 0x000fe20000000a00 */
[----:B------:R-:W-:Y:S01]  /*ee40*/  USHF.R.S32.HI UR13, URZ, 0x1f, UR40 ;  /* 0x0000001f3f0d7899 */ /* 0x000fe20008011428 */
[----:B------:R-:W-:Y:S01]  /*ee50*/  F2FP.BF16.F32.PACK_AB R12, R12, R41 ;  /* 0x000000290c0c723e */ /* 0x000fe200000010ff */
[----:B------:R-:W-:Y:S01]  /*ee60*/  UIMAD UR5, UR12, UR8, URZ ;  /* 0x000000080c0572a4 */ /* 0x000fe2000f8e023f */
[----:B------:R-:W-:Y:S01]  /*ee70*/  F2FP.BF16.F32.PACK_AB R13, R13, R106 ;  /* 0x0000006a0d0d723e */ /* 0x000fe200000010ff */
[----:B------:R-:W-:Y:S01]  /*ee80*/  UIMAD.WIDE.U32 UR6, UR42, UR8, URZ ;  /* 0x000000082a0672a5 */ /* 0x000fe2000f8e003f */
[----:B------:R-:W-:Y:S01]  /*ee90*/  F2FP.BF16.F32.PACK_AB R14, R14, R35 ;  /* 0x000000230e0e723e */ /* 0x000fe200000010ff */
[----:B------:R-:W-:Y:S01]  /*eea0*/  UIMAD UR5, UR42, UR9, UR5 ;  /* 0x000000092a0572a4 */ /* 0x000fe2000f8e0205 */
[----:B------:R-:W-:Y:S01]  /*eeb0*/  F2FP.BF16.F32.PACK_AB R15, R15, R110 ;  /* 0x0000006e0f0f723e */ /* 0x000fe200000010ff */
[----:B------:R-:W-:Y:S01]  /*eec0*/  ULDC.64 UR10, c[0x0][0xb98] ;  /* 0x0002e600000a7ab9 */ /* 0x000fe20000000a00 */
[----:B------:R-:W-:Y:S01]  /*eed0*/  F2FP.BF16.F32.PACK_AB R24, R24, R29 ;  /* 0x0000001d1818723e */ /* 0x000fe200000010ff */
[----:B------:R-:W-:Y:S01]  /*eee0*/  UIMAD UR8, UR13, UR10, URZ ;  /* 0x0000000a0d0872a4 */ /* 0x000fe2000f8e023f */
[----:B------:R-:W-:Y:S01]  /*eef0*/  F2FP.BF16.F32.PACK_AB R25, R25, R114 ;  /* 0x000000721919723e */ /* 0x000fe200000010ff */
[----:B------:R-:W-:Y:S01]  /*ef00*/  UIADD3 UR7, UR7, UR5, URZ ;  /* 0x0000000507077290 */ /* 0x000fe2000fffe03f */
[----:B------:R-:W-:Y:S01]  /*ef10*/  F2FP.BF16.F32.PACK_AB R26, R26, R21 ;  /* 0x000000151a1a723e */ /* 0x000fe200000010ff */
[----:B------:R-:W-:Y:S01]  /*ef20*/  UIMAD UR8, UR40, UR11, UR8 ;  /* 0x0000000b280872a4 */ /* 0x000fe2000f8e0208 */
[----:B------:R-:W-:Y:S01]  /*ef30*/  F2FP.BF16.F32.PACK_AB R27, R27, R118 ;  /* 0x000000761b1b723e */ /* 0x000fe200000010ff */
[----:B------:R-:W-:Y:S01]  /*ef40*/  UIMAD.WIDE.U32 UR6, UR40, UR10, UR6 ;  /* 0x0000000a280672a5 */ /* 0x000fe2000f8e0006 */
[----:B------:R-:W-:Y:S01]  /*ef50*/  ULDC UR5, c[0x0][0xa88] ;  /* 0x0002a20000057ab9 */ /* 0x000fe20000000800 */
[----:B------:R-:W-:Y:S01]  /*ef60*/  BAR.SYNC.DEFER_BLOCKING 0x1, 0x180 ;  /* 0x0046000000007b1d */ /* 0x000fe20000010000 */
[----:B-1----:R-:W-:-:S05]  /*ef70*/  ISETP.NE.AND P1, PT, R32, 0x1, PT ;  /* 0x000000012000780c */ /* 0x002fca0003f25270 */
[----:B------:R-:W-:Y:S01]  /*ef80*/  ULDC.64 UR10, c[0x0][0xaf0] ;  /* 0x0002bc00000a7ab9 */ /* 0x000fe20000000a00 */
[----:B------:R-:W-:Y:S02]  /*ef90*/  MOV R2, R31 ;  /* 0x0000001f00027202 */ /* 0x000fe40000000f00 */
[----:B0-----:R-:W-:-:S03]  /*efa0*/  MOV R3, R4 ;  /* 0x0000000400037202 */ /* 0x001fc60000000f00 */
[--C-:B------:R-:W-:Y:S02]  /*efb0*/  IMAD.WIDE R10, R156, 0x2, R2.reuse ;  /* 0x000000029c0a7825 */ /* 0x100fe400078e0202 */
[----:B------:R-:W0:Y:S02]  /*efc0*/  @P1 LDC R20, c[0x0][0xbec] ;  /* 0x0002fb00ff141b82 */ /* 0x000e240000000800 */
[----:B------:R-:W-:Y:S01]  /*efd0*/  IMAD.WIDE R2, R5, 0x2, R2 ;  /* 0x0000000205027825 */ /* 0x000fe200078e0202 */
[C---:B------:R-:W-:Y:S02]  /*efe0*/  LOP3.LUT R4, R10.reuse, 0x380, RZ, 0xc0, !PT ;  /* 0x000003800a047812 */ /* 0x040fe400078ec0ff */
[----:B------:R-:W-:Y:S02]  /*eff0*/  IADD3 R39, P0, R10, 0x60, RZ ;  /* 0x000000600a277810 */ /* 0x000fe40007f1e0ff */
[----:B------:R-:W-:Y:S01]  /*f000*/  SHF.R.U64 R5, R4, 0x3, RZ ;  /* 0x0000000304057819 */ /* 0x000fe200000012ff */
[----:B------:R-:W1:Y:S01]  /*f010*/  @P1 LDC R43, c[0x0][0xbf0] ;  /* 0x0002fc00ff2b1b82 */ /* 0x000e620000000800 */
[----:B------:R-:W-:Y:S01]  /*f020*/  LOP3.LUT R4, R39, 0x380, RZ, 0xc0, !PT ;  /* 0x0000038027047812 */ /* 0x000fe200078ec0ff */
[----:B------:R-:W-:Y:S01]  /*f030*/  IMAD.X R9, RZ, RZ, R11, P0 ;  /* 0x000000ffff097224 */ /* 0x000fe200000e060b */
[----:B------:R-:W-:-:S02]  /*f040*/  IADD3 R37, P2, R10, 0x40, RZ ;  /* 0x000000400a257810 */ /* 0x000fc40007f5e0ff */
[----:B------:R-:W-:Y:S02]  /*f050*/  SHF.R.U64 R4, R4, 0x3, RZ ;  /* 0x0000000304047819 */ /* 0x000fe400000012ff */
[----:B------:R-:W-:Y:S01]  /*f060*/  IADD3 R33, P3, R10, 0x20, RZ ;  /* 0x000000200a217810 */ /* 0x000fe20007f7e0ff */
[--C-:B------:R-:W-:Y:S01]  /*f070*/  IMAD.X R7, RZ, RZ, R11.reuse, P2 ;  /* 0x000000ffff077224 */ /* 0x100fe200010e060b */
[----:B------:R-:W-:Y:S02]  /*f080*/  LOP3.LUT R6, R37, 0x380, RZ, 0xc0, !PT ;  /* 0x0000038025067812 */ /* 0x000fe400078ec0ff */
[----:B------:R-:W-:Y:S02]  /*f090*/  LOP3.LUT R8, R4, R39, RZ, 0x3c, !PT ;  /* 0x0000002704087212 */ /* 0x000fe400078e3cff */
[----:B------:R-:W-:Y:S01]  /*f0a0*/  LOP3.LUT R10, R5, R10, RZ, 0x3c, !PT ;  /* 0x0000000a050a7212 */ /* 0x000fe200078e3cff */
[----:B------:R-:W-:Y:S01]  /*f0b0*/  IMAD.X R5, RZ, RZ, R11, P3 ;  /* 0x000000ffff057224 */ /* 0x000fe200018e060b */
[----:B------:R-:W-:Y:S01]  /*f0c0*/  LOP3.LUT R4, R33, 0x380, RZ, 0xc0, !PT ;  /* 0x0000038021047812 */ /* 0x000fe200078ec0ff */
[----:B0-----:R-:W-:Y:S01]  /*f0d0*/  @P1 IMAD.HI.U32 R20, R45, R20, RZ ;  /* 0x000000142d141227 */ /* 0x001fe200078e00ff */
[----:B------:R-:W-:-:S02]  /*f0e0*/  SHF.R.U64 R6, R6, 0x3, RZ ;  /* 0x0000000306067819 */ /* 0x000fc400000012ff */
[----:B------:R-:W-:Y:S02]  /*f0f0*/  IADD3 R39, P3, R2, 0x1800, RZ ;  /* 0x0000180002277810 */ /* 0x000fe40007f7e0ff */
[----:B------:R-:W-:Y:S02]  /*f100*/  SHF.R.U64 R4, R4, 0x3, RZ ;  /* 0x0000000304047819 */ /* 0x000fe400000012ff */
[----:B------:R-:W-:Y:S01]  /*f110*/  LOP3.LUT R6, R6, R37, RZ, 0x3c, !PT ;  /* 0x0000002506067212 */ /* 0x000fe200078e3cff */
[----:B------:R-:W-:Y:S01]  /*f120*/  IMAD.X R29, RZ, RZ, R3, P3 ;  /* 0x000000ffff1d7224 */ /* 0x000fe200018e0603 */
[----:B------:R-:W-:Y:S02]  /*f130*/  LOP3.LUT R28, R39, 0x380, RZ, 0xc0, !PT ;  /* 0x00000380271c7812 */ /* 0x000fe400078ec0ff */
[----:B------:R-:W-:Y:S02]  /*f140*/  IADD3 R37, P2, R2, 0x3000, RZ ;  /* 0x0000300002257810 */ /* 0x000fe40007f5e0ff */
[----:B------:R-:W-:Y:S01]  /*f150*/  LOP3.LUT R4, R4, R33, RZ, 0x3c, !PT ;  /* 0x0000002104047212 */ /* 0x000fe200078e3cff */
[----:B------:R-:W-:Y:S01]  /*f160*/  IMAD.MOV.U32 R33, RZ, RZ, R45 ;  /* 0x000000ffff217224 */ /* 0x000fe200078e002d */
[----:B------:R-:W-:Y:S01]  /*f170*/  SHF.R.U64 R28, R28, 0x3, RZ ;  /* 0x000000031c1c7819 */ /* 0x000fe200000012ff */
[----:B------:R-:W-:Y:S01]  /*f180*/  IMAD.X R21, RZ, RZ, R3, P2 ;  /* 0x000000ffff157224 */ /* 0x000fe200010e0603 */
[----:B------:R-:W-:-:S02]  /*f190*/  LOP3.LUT R36, R37, 0x380, RZ, 0xc0, !PT ;  /* 0x0000038025247812 */ /* 0x000fc400078ec0ff */
[----:B-1----:R-:W-:Y:S02]  /*f1a0*/  @P1 SHF.R.U32.HI R33, RZ, R43, R20 ;  /* 0x0000002bff211219 */ /* 0x002fe40000011614 */
[----:B------:R-:W-:Y:S02]  /*f1b0*/  LOP3.LUT R28, R28, R39, RZ, 0x3c, !PT ;  /* 0x000000271c1c7212 */ /* 0x000fe400078e3cff */
[----:B------:R-:W-:Y:S01]  /*f1c0*/  SHF.R.U64 R20, R36, 0x3, RZ ;  /* 0x0000000324147819 */ /* 0x000fe200000012ff */
[----:B------:R-:W-:Y:S01]  /*f1d0*/  IMAD.MOV R39, RZ, RZ, -R33 ;  /* 0x000000ffff277224 */ /* 0x000fe200078e0a21 */
[----:B------:R-:W-:Y:S01]  /*f1e0*/  MOV R44, R10 ;  /* 0x0000000a002c7202 */ /* 0x000fe20000000f00 */
[----:B------:R-:W-:Y:S01]  /*f1f0*/  IMAD.U32 R36, RZ, RZ, UR8 ;  /* 0x00000008ff247e24 */ /* 0x000fe2000f8e00ff */
[----:B------:R-:W-:Y:S01]  /*f200*/  LOP3.LUT R20, R20, R37, RZ, 0x3c, !PT ;  /* 0x0000002514147212 */ /* 0x000fe200078e3cff */
[----:B------:R-:W-:Y:S01]  /*f210*/  IMAD R37, R32, R39, R45 ;  /* 0x0000002720257224 */ /* 0x000fe200078e022d */
[----:B------:R-:W-:Y:S01]  /*f220*/  SHF.R.S32.HI R11, RZ, 0x1f, R33 ;  /* 0x0000001fff0b7819 */ /* 0x000fe20000011421 */
[----:B------:R-:W-:Y:S01]  /*f230*/  ULDC.64 UR8, c[0x0][0xae8] ;  /* 0x0002ba0000087ab9 */ /* 0x000fe20000000a00 */
[----:B------:R-:W-:-:S02]  /*f240*/  IADD3 R10, P0, R33, UR6, RZ ;  /* 0x00000006210a7c10 */ /* 0x000fc4000ff1e0ff */
[----:B------:R-:W-:Y:S02]  /*f250*/  SHF.R.S32.HI R33, RZ, 0x1f, R37 ;  /* 0x0000001fff217819 */ /* 0x000fe40000011425 */
[----:B------:R-:W-:Y:S01]  /*f260*/  IADD3.X R11, R11, UR7, R36, P0, !PT ;  /* 0x000000070b0b7c10 */ /* 0x000fe200087fe424 */
[----:B------:R-:W-:Y:S01]  /*f270*/  ULDC.64 UR6, c[0x0][0xb88] ;  /* 0x0002e20000067ab9 */ /* 0x000fe20000000a00 */
[----:B------:R-:W-:Y:S01]  /*f280*/  MOV R40, R8 ;  /* 0x0000000800287202 */ /* 0x000fe20000000f00 */
[----:B------:R-:W-:Y:S01]  /*f290*/  IMAD R8, R33, UR6, RZ ;  /* 0x0000000621087c24 */ /* 0x000fe2000f8e02ff */
[----:B------:R-:W-:Y:S01]  /*f2a0*/  MOV R42, R6 ;  /* 0x00000006002a7202 */ /* 0x000fe20000000f00 */
[----:B------:R-:W-:Y:S01]  /*f2b0*/  IMAD.WIDE.U32 R6, R37, UR6, R10 ;  /* 0x0000000625067c25 */ /* 0x000fe2000f8e000a */
[----:B------:R-:W-:Y:S02]  /*f2c0*/  LOP3.LUT P0, RZ, R153, 0x3, RZ, 0xc0, !PT ;  /* 0x0000000399ff7812 */ /* 0x000fe4000780c0ff */
[----:B------:R-:W-:Y:S01]  /*f2d0*/  MOV R43, R4 ;  /* 0x00000004002b7202 */ /* 0x000fe20000000f00 */
[----:B------:R-:W-:Y:S01]  /*f2e0*/  IMAD R37, R37, UR7, R8 ;  /* 0x0000000725257c24 */ /* 0x000fe2000f8e0208 */
[----:B------:R-:W-:Y:S01]  /*f2f0*/  ULDC.64 UR6, c[0x0][0xb50] ;  /* 0x0002d40000067ab9 */ /* 0x000fe20000000a00 */
[----:B------:R-:W-:Y:S01]  /*f300*/  VIADD R10, R155, UR39 ;  /* 0x000000279b0a7c36 */ /* 0x000fe20008000000 */
[----:B------:R-:W-:Y:S01]  /*f310*/  LEA R45, P5, R6, UR6, 0x2 ;  /* 0x00000006062d7c11 */ /* 0x000fe2000f8a10ff */
[----:B------:R-:W-:Y:S01]  /*f320*/  IMAD R33, R32, UR5, RZ ;  /* 0x0000000520217c24 */ /* 0x000fe2000f8e02ff */
[----:B------:R-:W-:Y:S01]  /*f330*/  F2FP.BF16.F32.PACK_AB R4, R89, R34 ;  /* 0x000000225904723e */ /* 0x000fe200000010ff */
[----:B------:R-:W-:Y:S01]  /*f340*/  IMAD.IADD R7, R7, 0x1, R37 ;  /* 0x0000000107077824 */ /* 0x000fe200078e0225 */
[----:B------:R-:W-:Y:S01]  /*f350*/  F2FP.BF16.F32.PACK_AB R5, R91, R90 ;  /* 0x0000005a5b05723e */ /* 0x000fe200000010ff */
[C---:B------:R-:W-:Y:S01]  /*f360*/  VIADD R8, R10.reuse, 0x8 ;  /* 0x000000080a087836 */ /* 0x040fe20000000000 */
[----:B------:R-:W-:Y:S01]  /*f370*/  ISETP.GE.OR P4, PT, R10, R33, P0 ;  /* 0x000000210a00720c */ /* 0x000fe20000786670 */
[----:B------:R-:W-:Y:S01]  /*f380*/  SHFL.IDX PT, R36, R45, RZ, 0x1c1f ;  /* 0x001c1fff2d247589 */ /* 0x000fe200000e0000 */
[----:B------:R-:W-:-:S02]  /*f390*/  LEA.HI.X R46, R6, UR7, R7, 0x2, P5 ;  /* 0x00000007062e7c11 */ /* 0x000fc4000a8f1407 */
[----:B------:R-:W-:Y:S01]  /*f3a0*/  ISETP.GE.OR P0, PT, R8, R33, P0 ;  /* 0x000000210800720c */ /* 0x000fe20000706670 */
[----:B------:R-:W-:Y:S01]  /*f3b0*/  SHFL.IDX PT, R38, R45, 0x1, 0x1c1f ;  /* 0x003c1f002d267f89 */ /* 0x000fe200000e0000 */
[----:B------:R-:W-:Y:S02]  /*f3c0*/  F2FP.BF16.F32.PACK_AB R6, R93, R92 ;  /* 0x0000005c5d06723e */ /* 0x000fe400000010ff */
[----:B------:R-:W-:Y:S01]  /*f3d0*/  F2FP.BF16.F32.PACK_AB R7, R95, R94 ;  /* 0x0000005e5f07723e */ /* 0x000fe200000010ff */
[----:B------:R-:W0:Y:S01]  /*f3e0*/  SHFL.IDX PT, R37, R46, RZ, 0x1c1f ;  /* 0x001c1fff2e257589 */ /* 0x000e2200000e0000 */
[----:B------:R-:W-:Y:S02]  /*f3f0*/  F2FP.BF16.F32.PACK_AB R8, R97, R96 ;  /* 0x000000606108723e */ /* 0x000fe400000010ff */
[----:B------:R-:W-:Y:S01]  /*f400*/  F2FP.BF16.F32.PACK_AB R9, R99, R98 ;  /* 0x000000626309723e */ /* 0x000fe200000010ff */
[----:B------:R-:W-:Y:S01]  /*f410*/  STSM.16.M88.4 [R44], R4 ;  /* 0x000000042c007844 */ /* 0x000fe20000000200 */
[----:B------:R-:W-:-:S02]  /*f420*/  F2FP.BF16.F32.PACK_AB R10, R101, R100 ;  /* 0x00000064650a723e */ /* 0x000fc400000010ff */
[----:B------:R-:W-:Y:S01]  /*f430*/  F2FP.BF16.F32.PACK_AB R11, R103, R102 ;  /* 0x00000066670b723e */ /* 0x000fe200000010ff */
[----:B------:R-:W1:Y:S01]  /*f440*/  SHFL.IDX PT, R39, R46, 0x1, 0x1c1f ;  /* 0x003c1f002e277f89 */ /* 0x000e6200000e0000 */
[----:B------:R-:W-:-:S03]  /*f450*/  LOP3.LUT R35, R2, 0x380, RZ, 0xc0, !PT ;  /* 0x0000038002237812 */ /* 0x000fc600078ec0ff */
[----:B------:R2:W-:Y:S01]  /*f460*/  STSM.16.M88.4 [R43], R8 ;  /* 0x000000082b007844 */ /* 0x0005e20000000200 */
[----:B------:R-:W-:-:S03]  /*f470*/  SHF.R.U64 R35, R35, 0x3, RZ ;  /* 0x0000000323237819 */ /* 0x000fc600000012ff */
[----:B------:R-:W-:Y:S01]  /*f480*/  STSM.16.M88.4 [R42], R12 ;  /* 0x0000000c2a007844 */ /* 0x000fe20000000200 */
[----:B------:R-:W-:Y:S01]  /*f490*/  LOP3.LUT R34, R35, R2, RZ, 0x3c, !PT ;  /* 0x0000000223227212 */ /* 0x000fe200078e3cff */
[----:B------:R-:W-:Y:S02]  /*f4a0*/  IMAD.MOV.U32 R35, RZ, RZ, R3 ;  /* 0x000000ffff237224 */ /* 0x000fe400078e0003 */
[----:B------:R-:W-:Y:S01]  /*f4b0*/  STSM.16.M88.4 [R40], R24 ;  /* 0x0000001828007844 */ /* 0x000fe20000000200 */
[----:B------:R-:W-:Y:S06]  /*f4c0*/  BAR.SYNC.DEFER_BLOCKING 0x1, 0x180 ;  /* 0x0046000000007b1d */ /* 0x000fec0000010000 */
[----:B0-----:R0:W-:Y:S04]  /*f4d0*/  @!P4 ST.E desc[UR48][R36.64], R30 ;  /* 0x0000001e2400c985 */ /* 0x0011e8000c101930 */
[----:B-1----:R1:W-:Y:S04]  /*f4e0*/  @!P0 ST.E desc[UR48][R38.64], R0 ;  /* 0x0000000026008985 */ /* 0x0023e8000c101930 */
[----:B------:R-:W3:Y:S04]  /*f4f0*/  LD.E.128 R4, desc[UR48][R34.64] ;  /* 0x0000003022047980 */ /* 0x000ee8000c101d00 */
[----:B--2---:R-:W2:Y:S01]  /*f500*/  LD.E.128 R8, desc[UR48][R28.64] ;  /* 0x000000301c087980 */ /* 0x004ea2000c101d00 */
[----:B0-----:R-:W0:Y:S03]  /*f510*/  @P1 LDC R37, c[0x0][0xbf0] ;  /* 0x0002fc00ff251b82 */ /* 0x001e260000000800 */
[----:B------:R4:W2:Y:S01]  /*f520*/  LD.E.128 R12, desc[UR48][R20.64] ;  /* 0x00000030140c7980 */ /* 0x0008a2000c101d00 */
[----:B------:R-:W-:Y:S01]  /*f530*/  IADD3 R27, P0, R2, 0x4800, RZ ;  /* 0x00004800021b7810 */ /* 0x000fe20007f1e0ff */
[----:B-1----:R-:W-:Y:S01]  /*f540*/  IMAD R0, R18, 0x30, R152 ;  /* 0x0000003012007824 */ /* 0x002fe200078e0298 */
[----:B------:R-:W-:-:S02]  /*f550*/  UIMAD UR5, UR12, UR8, URZ ;  /* 0x000000080c0572a4 */ /* 0x000fc4000f8e023f */
[----:B------:R-:W-:Y:S01]  /*f560*/  UIMAD.WIDE.U32 UR6, UR42, UR8, URZ ;  /* 0x000000082a0672a5 */ /* 0x000fe2000f8e003f */
[----:B------:R-:W-:Y:S01]  /*f570*/  IMAD.X R25, RZ, RZ, R3, P0 ;  /* 0x000000ffff197224 */ /* 0x000fe200000e0603 */
[----:B------:R-:W-:Y:S01]  /*f580*/  LOP3.LUT R2, R27, 0x380, RZ, 0xc0, !PT ;  /* 0x000003801b027812 */ /* 0x000fe200078ec0ff */
[----:B------:R-:W1:Y:S01]  /*f590*/  @P1 LDC R3, c[0x0][0xbec] ;  /* 0x0002fb00ff031b82 */ /* 0x000e620000000800 */
[----:B----4-:R-:W-:Y:S01]  /*f5a0*/  VIADD R20, R0, UR39 ;  /* 0x0000002700147c36 */ /* 0x010fe20008000000 */
[----:B------:R-:W-:Y:S01]  /*f5b0*/  UIMAD UR5, UR42, UR9, UR5 ;  /* 0x000000092a0572a4 */ /* 0x000fe2000f8e0205 */
[----:B------:R-:W-:Y:S01]  /*f5c0*/  SHF.R.U64 R2, R2, 0x3, RZ ;  /* 0x0000000302027819 */ /* 0x000fe200000012ff */
[----:B------:R-:W-:Y:S02]  /*f5d0*/  UIMAD UR8, UR13, UR10, URZ ;  /* 0x0000000a0d0872a4 */ /* 0x000fe4000f8e023f */
[----:B------:R-:W-:Y:S01]  /*f5e0*/  UIADD3 UR7, UR7, UR5, URZ ;  /* 0x0000000507077290 */ /* 0x000fe2000fffe03f */
[----:B------:R-:W-:Y:S01]  /*f5f0*/  IMAD.MOV.U32 R21, RZ, RZ, R20 ;  /* 0x000000ffff157224 */ /* 0x000fe200078e0014 */
[----:B------:R-:W-:Y:S01]  /*f600*/  UIMAD UR5, UR40, UR11, UR8 ;  /* 0x0000000b280572a4 */ /* 0x000fe2000f8e0208 */
[----:B------:R-:W-:Y:S01]  /*f610*/  LOP3.LUT R24, R2, R27, RZ, 0x3c, !PT ;  /* 0x0000001b02187212 */ /* 0x000fe200078e3cff */
[----:B------:R-:W-:-:S03]  /*f620*/  UIMAD.WIDE.U32 UR40, UR40, UR10, UR6 ;  /* 0x0000000a282872a5 */ /* 0x000fc6000f8e0006 */
[----:B------:R-:W-:Y:S01]  /*f630*/  ULDC.64 UR6, c[0x0][0xae0] ;  /* 0x0002b80000067ab9 */ /* 0x000fe20000000a00 */
[----:B-1----:R-:W-:Y:S01]  /*f640*/  @P1 IMAD.HI.U32 R0, R20, R3, RZ ;  /* 0x0000000314001227 */ /* 0x002fe200078e00ff */
[----:B------:R-:W5:Y:S01]  /*f650*/  LD.E.128 R24, desc[UR48][R24.64] ;  /* 0x0000003018187980 */ /* 0x000f62000c101d00 */
[----:B------:R-:W-:Y:S02]  /*f660*/  UIADD3 UR5, UR41, UR5, URZ ;  /* 0x0000000529057290 */ /* 0x000fe4000fffe03f */
[----:B------:R-:W-:Y:S01]  /*f670*/  IMAD.U32 R3, RZ, RZ, UR41 ;  /* 0x00000029ff037e24 */ /* 0x000fe2000f8e00ff */
[----:B0-----:R-:W-:Y:S01]  /*f680*/  @P1 SHF.R.U32.HI R21, RZ, R37, R0 ;  /* 0x00000025ff151219 */ /* 0x001fe20000011600 */
[----:B------:R-:W-:Y:S01]  /*f690*/  IMAD.U32 R2, RZ, RZ, UR40 ;  /* 0x00000028ff027e24 */ /* 0x000fe2000f8e00ff */
[----:B------:R-:W-:Y:S01]  /*f6a0*/  @!PT LDS RZ, [RZ] ;  /* 0x00000000fffff984 */ /* 0x000fe20000000800 */
[----:B------:R-:W-:Y:S01]  /*f6b0*/  @!PT LDS RZ, [RZ] ;  /* 0x00000000fffff984 */ /* 0x000fe20000000800 */
[----:B------:R-:W-:Y:S01]  /*f6c0*/  @!PT LDS RZ, [RZ] ;  /* 0x00000000fffff984 */ /* 0x000fe20000000800 */
[----:B------:R-:W-:Y:S01]  /*f6d0*/  @!PT LDS RZ, [RZ] ;  /* 0x00000000fffff984 */ /* 0x000fe20000000800 */
[----:B------:R0:W-:Y:S06]  /*f6e0*/  MEMBAR.ALL.CTA ;  /* 0x0000000000007992 */ /* 0x0001ec0000008000 */
[----:B0-----:R-:W0:Y:S01]  /*f6f0*/  FENCE.VIEW.ASYNC.S ;  /* 0x00000000000073c6 */ /* 0x001e220000000000 */
[----:B------:R-:W-:Y:S01]  /*f700*/  IMAD.U32 R3, RZ, RZ, UR5 ;  /* 0x00000005ff037e24 */ /* 0x000fe2000f8e00ff */
[--C-:B------:R-:W-:Y:S01]  /*f710*/  SHF.R.S32.HI R0, RZ, 0x1f, R21.reuse ;  /* 0x0000001fff007819 */ /* 0x100fe20000011415 */
[----:B------:R-:W-:Y:S01]  /*f720*/  IMAD.MOV R29, RZ, RZ, -R21 ;  /* 0x000000ffff1d7224 */ /* 0x000fe200078e0a15 */
[----:B------:R-:W-:Y:S01]  /*f730*/  ULDC UR5, c[0x0][0xac8] ;  /* 0x0002b20000057ab9 */ /* 0x000fe20000000800 */
[----:B------:R-:W-:-:S04]  /*f740*/  IMAD.WIDE.U32 R2, R21, UR6, R2 ;  /* 0x0000000615027c25 */ /* 0x000fc8000f8e0002 */
[----:B------:R-:W-:Y:S02]  /*f750*/  IMAD R0, R0, UR6, RZ ;  /* 0x0000000600007c24 */ /* 0x000fe4000f8e02ff */
[----:B------:R-:W-:Y:S02]  /*f760*/  IMAD R29, R32, R29, R20 ;  /* 0x0000001d201d7224 */ /* 0x000fe400078e0214 */
[----:B------:R-:W-:Y:S01]  /*f770*/  IMAD R35, R21, UR7, R0 ;  /* 0x0000000715237c24 */ /* 0x000fe2000f8e0200 */
[----:B------:R-:W-:Y:S01]  /*f780*/  ULDC.64 UR6, c[0x0][0xad8] ;  /* 0x0002b60000067ab9 */ /* 0x000fe20000000a00 */
[----:B------:R-:W-:Y:S01]  /*f790*/  VIADD R36, R152, UR39 ;  /* 0x0000002798247c36 */ /* 0x000fe20008000000 */
[----:B------:R-:W-:Y:S01]  /*f7a0*/  SHF.R.S32.HI R0, RZ, 0x1f, R29 ;  /* 0x0000001fff007819 */ /* 0x000fe2000001141d */
[----:B------:R-:W-:Y:S02]  /*f7b0*/  IMAD.IADD R3, R3, 0x1, R35 ;  /* 0x0000000103037824 */ /* 0x000fe400078e0223 */
[----:B------:R-:W-:-:S02]  /*f7c0*/  VIADD R31, R31, 0x16820 ;  /* 0x000168201f1f7836 */ /* 0x000fc40000000000 */
[----:B------:R-:W-:Y:S02]  /*f7d0*/  IMAD R0, R0, UR6, RZ ;  /* 0x0000000600007c24 */ /* 0x000fe4000f8e02ff */
[----:B------:R-:W-:Y:S01]  /*f7e0*/  IMAD.WIDE.U32 R2, R29, UR6, R2 ;  /* 0x000000061d027c25 */ /* 0x000fe2000f8e0002 */
[----:B------:R-:W-:-:S03]  /*f7f0*/  PRMT R31, RZ, 0x654, R31 ;  /* 0x00000654ff1f7816 */ /* 0x000fc6000000001f */
[----:B------:R-:W-:Y:S01]  /*f800*/  IMAD R21, R29, UR7, R0 ;  /* 0x000000071d157c24 */ /* 0x000fe2000f8e0200 */
[----:B------:R-:W-:Y:S01]  /*f810*/  ULDC.64 UR6, c[0x0][0xa80] ;  /* 0x0002a00000067ab9 */ /* 0x000fe20000000a00 */
[----:B------:R-:W-:Y:S01]  /*f820*/  VIADD R0, R36, 0x30 ;  /* 0x0000003024007836 */ /* 0x000fe20000000000 */
[C---:B------:R-:W-:Y:S01]  /*f830*/  LEA R30, P0, R2.reuse, UR6, 0x1 ;  /* 0x00000006021e7c11 */ /* 0x040fe2000f8008ff */
[----:B------:R-:W-:Y:S01]  /*f840*/  IMAD.IADD R3, R3, 0x1, R21 ;  /* 0x0000000103037824 */ /* 0x000fe200078e0215 */
[----:B0-----:R0:W-:Y:S03]  /*f850*/  SYNCS.ARRIVE.TRANS64.RED.A1T0 RZ, [R31+URZ], RZ ;  /* 0x000000ff1fff79a7 */ /* 0x0011e6000810043f */
[----:B------:R-:W1:Y:S01]  /*f860*/  SHFL.IDX PT, R20, R30, RZ, 0x181f ;  /* 0x00181fff1e147589 */ /* 0x000e6200000e0000 */
[----:B------:R-:W-:Y:S01]  /*f870*/  LEA.HI.X R32, R2, UR7, R3, 0x1, P0 ;  /* 0x0000000702207c11 */ /* 0x000fe200080f0c03 */
[C---:B------:R-:W-:Y:S01]  /*f880*/  VIADD R2, R36.reuse, 0x60 ;  /* 0x0000006024027836 */ /* 0x040fe20000000000 */
[C---:B------:R-:W-:Y:S01]  /*f890*/  ISETP.GE.AND P0, PT, R19.reuse, UR5, PT ;  /* 0x0000000513007c0c */ /* 0x040fe2000bf06270 */
[----:B------:R-:W4:Y:S03]  /*f8a0*/  SHFL.IDX PT, R28, R30, 0x1, 0x181f ;  /* 0x00381f001e1c7f89 */ /* 0x000f2600000e0000 */
[-C--:B------:R-:W-:Y:S01]  /*f8b0*/  ISETP.GE.OR P1, PT, R36, R33.reuse, P0 ;  /* 0x000000212400720c */ /* 0x080fe20000726670 */
[----:B------:R-:W0:Y:S01]  /*f8c0*/  SHFL.IDX PT, R42, R30, 0x2, 0x181f ;  /* 0x00581f001e2a7f89 */ /* 0x000e2200000e0000 */
[-C--:B------:R-:W-:Y:S01]  /*f8d0*/  ISETP.GE.OR P2, PT, R0, R33.reuse, P0 ;  /* 0x000000210000720c */ /* 0x080fe20000746670 */
[----:B------:R-:W-:Y:S01]  /*f8e0*/  VIADD R0, R36, 0x90 ;  /* 0x0000009024007836 */ /* 0x000fe20000000000 */
[-C--:B------:R-:W-:Y:S01]  /*f8f0*/  ISETP.GE.OR P3, PT, R2, R33.reuse, P0 ;  /* 0x000000210200720c */ /* 0x080fe20000766670 */
[----:B------:R-:W0:Y:S03]  /*f900*/  SHFL.IDX PT, R34, R32, RZ, 0x181f ;  /* 0x00181fff20227589 */ /* 0x000e2600000e0000 */
[----:B------:R-:W-:Y:S01]  /*f910*/  ISETP.GE.OR P0, PT, R0, R33, P0 ;  /* 0x000000210000720c */ /* 0x000fe20000706670 */
[----:B------:R-:W0:Y:S04]  /*f920*/  SHFL.IDX PT, R38, R32, 0x1, 0x181f ;  /* 0x00381f0020267f89 */ /* 0x000e2800000e0000 */
[----:B------:R-:W0:Y:S01]  /*f930*/  SHFL.IDX PT, R40, R32, 0x2, 0x181f ;  /* 0x00581f0020287f89 */ /* 0x000e2200000e0000 */
[----:B-1----:R-:W-:-:S03]  /*f940*/  @!P1 LEA R2, P4, R19, R20, 0x1 ;  /* 0x0000001413029211 */ /* 0x002fc600078808ff */
[----:B------:R-:W1:Y:S01]  /*f950*/  SHFL.IDX PT, R30, R30, 0x3, 0x181f ;  /* 0x00781f001e1e7f89 */ /* 0x000e6200000e0000 */
[----:B----4-:R-:W-:-:S03]  /*f960*/  @!P2 LEA R20, P5, R19, R28, 0x1 ;  /* 0x0000001c1314a211 */ /* 0x010fc600078a08ff */
[----:B------:R-:W4:Y:S01]  /*f970*/  SHFL.IDX PT, R32, R32, 0x3, 0x181f ;  /* 0x00781f0020207f89 */ /* 0x000f2200000e0000 */
[C---:B0-----:R-:W-:Y:S02]  /*f980*/  @!P3 LEA R28, P6, R19.reuse, R42, 0x1 ;  /* 0x0000002a131cb211 */ /* 0x041fe400078c08ff */
[C-C-:B------:R-:W-:Y:S02]  /*f990*/  @!P1 LEA.HI.X R3, R19.reuse, R34, R157.reuse, 0x1, P4 ;  /* 0x0000002213039211 */ /* 0x140fe400020f0c9d */
[C-C-:B------:R-:W-:Y:S02]  /*f9a0*/  @!P2 LEA.HI.X R21, R19.reuse, R38, R157.reuse, 0x1, P5 ;  /* 0x000000261315a211 */ /* 0x140fe400028f0c9d */
[----:B------:R-:W-:Y:S01]  /*f9b0*/  @!P3 LEA.HI.X R29, R19, R40, R157, 0x1, P6 ;  /* 0x00000028131db211 */ /* 0x000fe200030f0c9d */
[----:B---3--:R0:W-:Y:S04]  /*f9c0*/  @!P1 ST.E.128 desc[UR48][R2.64], R4 ;  /* 0x0000000402009985 */ /* 0x0081e8000c101d30 */
[----:B--2---:R0:W-:Y:S04]  /*f9d0*/  @!P2 ST.E.128 desc[UR48][R20.64], R8 ;  /* 0x000000081400a985 */ /* 0x0041e8000c101d30 */
[----:B------:R0:W-:Y:S01]  /*f9e0*/  @!P3 ST.E.128 desc[UR48][R28.64], R12 ;  /* 0x0000000c1c00b985 */ /* 0x0001e2000c101d30 */
[----:B-1--4-:R-:W-:Y:S05]  /*f9f0*/  @P0 BRA `(.L_x_863) ;  /* 0x0000000400ec0947 */ /* 0x012fea0003800000 */
[----:B0-----:R-:W-:-:S04]  /*fa00*/  LEA R2, P0, R19, R30, 0x1 ;  /* 0x0000001e13027211 */ /* 0x001fc800078008ff */
[----:B------:R-:W-:-:S05]  /*fa10*/  LEA.HI.X R3, R19, R32, R157, 0x1, P0 ;  /* 0x0000002013037211 */ /* 0x000fca00000f0c9d */
[----:B-----5:R2:W-:Y:S01]  /*fa20*/  ST.E.128 desc[UR48][R2.64], R24 ;  /* 0x0000001802007985 */ /* 0x0205e2000c101d30 */
[----:B------:R-:W-:Y:S05]  /*fa30*/  BRA `(.L_x_863) ;  /* 0x0000000400dc7947 */ /* 0x000fea0003800000 */
.L_x_862:
[----:B------:R-:W0:Y:S01]  /*fa40*/  LDC R10, c[0x0][0xbe8] ;  /* 0x0002fa00ff0a7b82 */ /* 0x000e220000000800 */
[----:B------:R-:W1:Y:S01]  /*fa50*/  S2R R0, SR_TID.X ;  /* 0x0000000000007919 */ /* 0x000e620000002100 */
[----:B------:R-:W-:Y:S01]  /*fa60*/  USHF.R.S32.HI UR8, URZ, 0x1f, UR42 ;  /* 0x0000001f3f087899 */ /* 0x000fe2000801142a */
[----:B------:R-:W-:Y:S01]  /*fa70*/  BSSY B1, `(.L_x_864) ;  /* 0x0000031000017945 */ /* 0x000fe20003800000 */
[----:B------:R-:W-:Y:S01]  /*fa80*/  USHF.R.S32.HI UR9, URZ, 0x1f, UR40 ;  /* 0x0000001f3f097899 */ /* 0x000fe20008011428 */
[----:B------:R-:W-:Y:S01]  /*fa90*/  IMAD R6, R18, 0x30, R152 ;  /* 0x0000003012067824 */ /* 0x000fe200078e0298 */
[----:B0-----:R-:W-:Y:S01]  /*faa0*/  ISETP.NE.AND P1, PT, R10, 0x1, PT ;  /* 0x000000010a00780c */ /* 0x001fe20003f25270 */
[----:B-1----:R-:W-:-:S12]  /*fab0*/  VIADD R0, R0, 0xffffff80 ;  /* 0xffffff8000007836 */ /* 0x002fd80000000000 */
[----:B------:R-:W0:Y:S01]  /*fac0*/  @P1 LDC R9, c[0x0][0xbec] ;  /* 0x0002fb00ff091b82 */ /* 0x000e220000000800 */
[----:B------:R-:W-:-:S07]  /*fad0*/  ISETP.GE.AND P0, PT, R0, 0xc0, PT ;  /* 0x000000c00000780c */ /* 0x000fce0003f06270 */
[----:B------:R-:W1:Y:S06]  /*fae0*/  @P1 LDC R11, c[0x0][0xbf0] ;  /* 0x0002fc00ff0b1b82 */ /* 0x000e6c0000000800 */
[----:B------:R-:W-:Y:S05]  /*faf0*/  @P0 BRA `(.L_x_865) ;  /* 0x0000000000a00947 */ /* 0x000fea0003800000 */
[----:B------:R-:W2:Y:S01]  /*fb00*/  S2R R0, SR_TID.X ;  /* 0x0000000000007919 */ /* 0x000ea20000002100 */
[----:B------:R-:W3:Y:S01]  /*fb10*/  LDC R3, c[0x0][0xbe8] ;  /* 0x0002fa00ff037b82 */ /* 0x000ee20000000800 */
[----:B------:R-:W-:Y:S01]  /*fb20*/  IMAD.U32 R4, RZ, RZ, UR39 ;  /* 0x00000027ff047e24 */ /* 0x000fe2000f8e00ff */
[----:B------:R-:W-:Y:S02]  /*fb30*/  ULDC UR5, c[0x0][0xa88] ;  /* 0x0002a20000057ab9 */ /* 0x000fe40000000800 */
[----:B---3--:R-:W-:Y:S02]  /*fb40*/  IMAD R5, R3, UR5, RZ ;  /* 0x0000000503057c24 */ /* 0x008fe4000f8e02ff */
[----:B--2---:R-:W-:-:S04]  /*fb50*/  IADD3 R4, R4, -0x80, R0 ;  /* 0xffffff8004047810 */ /* 0x004fc80007ffe000 */
[----:B------:R-:W-:-:S13]  /*fb60*/  ISETP.GE.AND P0, PT, R4, R5, PT ;  /* 0x000000050400720c */ /* 0x000fda0003f06270 */
[----:B------:R-:W-:Y:S05]  /*fb70*/  @P0 BRA `(.L_x_865) ;  /* 0x0000000000800947 */ /* 0x000fea0003800000 */
[----:B------:R-:W-:Y:S01]  /*fb80*/  ISETP.NE.AND P0, PT, R3, 0x1, PT ;  /* 0x000000010300780c */ /* 0x000fe20003f05270 */
[----:B------:R-:W-:Y:S01]  /*fb90*/  ULDC.64 UR10, c[0x0][0xb90] ;  /* 0x0002e400000a7ab9 */ /* 0x000fe20000000a00 */
[----:B------:R-:W-:Y:S01]  /*fba0*/  IMAD.MOV.U32 R2, RZ, RZ, R4 ;  /* 0x000000ffff027224 */ /* 0x000fe200078e0004 */
[----:B------:R-:W-:Y:S02]  /*fbb0*/  UIMAD UR5, UR8, UR10, URZ ;  /* 0x0000000a080572a4 */ /* 0x000fe4000f8e023f */
[----:B------:R-:W-:Y:S02]  /*fbc0*/  UIMAD.WIDE.U32 UR6, UR42, UR10, URZ ;  /* 0x0000000a2a0672a5 */ /* 0x000fe4000f8e003f */
[----:B------:R-:W-:-:S03]  /*fbd0*/  UIMAD UR5, UR42, UR11, UR5 ;  /* 0x0000000b2a0572a4 */ /* 0x000fc6000f8e0205 */
[----:B------:R-:W-:Y:S01]  /*fbe0*/  ULDC.64 UR10, c[0x0][0xb98] ;  /* 0x0002e600000a7ab9 */ /* 0x000fe20000000a00 */
[----:B------:R-:W-:Y:S02]  /*fbf0*/  UIADD3 UR7, UR7, UR5, URZ ;  /* 0x0000000507077290 */ /* 0x000fe4000fffe03f */
[----:B------:R-:W2:Y:S01]  /*fc00*/  @P0 LDC R5, c[0x0][0xbec] ;  /* 0x0002fb00ff050b82 */ /* 0x000ea20000000800 */
[----:B------:R-:W-:Y:S02]  /*fc10*/  UIMAD UR5, UR9, UR10, URZ ;  /* 0x0000000a090572a4 */ /* 0x000fe4000f8e023f */
[----:B------:R-:W-:Y:S02]  /*fc20*/  UIMAD.WIDE.U32 UR6, UR40, UR10, UR6 ;  /* 0x0000000a280672a5 */ /* 0x000fe4000f8e0006 */
[----:B------:R-:W-:-:S03]  /*fc30*/  UIMAD UR5, UR40, UR11, UR5 ;  /* 0x0000000b280572a4 */ /* 0x000fc6000f8e0205 */
[----:B------:R-:W3:Y:S01]  /*fc40*/  @P0 LDC R7, c[0x0][0xbf0] ;  /* 0x0002fc00ff070b82 */ /* 0x000ee20000000800 */
[----:B------:R-:W-:Y:S01]  /*fc50*/  ULDC.64 UR10, c[0x0][0xb88] ;  /* 0x0002e200000a7ab9 */ /* 0x000fe20000000a00 */
[----:B--2---:R-:W-:-:S05]  /*fc60*/  @P0 IMAD.HI.U32 R0, R4, R5, RZ ;  /* 0x0000000504000227 */ /* 0x004fca00078e00ff */
[----:B---3--:R-:W-:-:S05]  /*fc70*/  @P0 SHF.R.U32.HI R2, RZ, R7, R0 ;  /* 0x00000007ff020219 */ /* 0x008fca0000011600 */
[----:B------:R-:W-:-:S04]  /*fc80*/  IMAD.MOV R5, RZ, RZ, -R2 ;  /* 0x000000ffff057224 */ /* 0x000fc800078e0a02 */
[----:B------:R-:W-:Y:S01]  /*fc90*/  IMAD R5, R3, R5, R4 ;  /* 0x0000000503057224 */ /* 0x000fe200078e0204 */
[----:B------:R-:W-:Y:S01]  /*fca0*/  SHF.R.S32.HI R3, RZ, 0x1f, R2 ;  /* 0x0000001fff037819 */ /* 0x000fe20000011402 */
[----:B------:R-:W-:Y:S01]  /*fcb0*/  IMAD.U32 R4, RZ, RZ, UR5 ;  /* 0x00000005ff047e24 */ /* 0x000fe2000f8e00ff */
        /* <DEDUP_REMOVED lines=12> */
.L_x_865:
[----:B------:R-:W-:Y:S05]  /*fd80*/  BSYNC B1 ;  /* 0x0000000000017941 */ /* 0x000fea0003800000 */
.L_x_864:
[----:B------:R-:W-:Y:S01]  /*fd90*/  ULDC.64 UR10, c[0x0][0xae8] ;  /* 0x0002ba00000a7ab9 */ /* 0x000fe20000000a00 */
[----:B------:R-:W-:Y:S01]  /*fda0*/  VIADD R6, R6, UR39 ;  /* 0x0000002706067c36 */ /* 0x000fe20008000000 */
[----:B------:R-:W-:Y:S02]  /*fdb0*/  UIMAD UR5, UR8, UR10, URZ ;  /* 0x0000000a080572a4 */ /* 0x000fe4000f8e023f */
[----:B------:R-:W-:Y:S01]  /*fdc0*/  UIMAD.WIDE.U32 UR6, UR42, UR10, URZ ;  /* 0x0000000a2a0672a5 */ /* 0x000fe2000f8e003f */
[----:B0-----:R-:W-:Y:S01]  /*fdd0*/  @P1 IMAD.HI.U32 R0, R6, R9, RZ ;  /* 0x0000000906001227 */ /* 0x001fe200078e00ff */
[----:B------:R-:W-:-:S03]  /*fde0*/  UIMAD UR5, UR42, UR11, UR5 ;  /* 0x0000000b2a0572a4 */ /* 0x000fc6000f8e0205 */
[----:B------:R-:W-:Y:S01]  /*fdf0*/  ULDC.64 UR10, c[0x0][0xaf0] ;  /* 0x0002bc00000a7ab9 */ /* 0x000fe20000000a00 */
[----:B------:R-:W-:Y:S01]  /*fe00*/  UIADD3 UR7, UR7, UR5, URZ ;  /* 0x0000000507077290 */ /* 0x000fe2000fffe03f */
[----:B--2---:R-:W-:Y:S01]  /*fe10*/  IMAD.MOV.U32 R5, RZ, RZ, R6 ;  /* 0x000000ffff057224 */ /* 0x004fe200078e0006 */
[----:B------:R-:W-:Y:S01]  /*fe20*/  UIMAD UR5, UR9, UR10, URZ ;  /* 0x0000000a090572a4 */ /* 0x000fe2000f8e023f */
[----:B-1----:R-:W-:-:S03]  /*fe30*/  @P1 SHF.R.U32.HI R5, RZ, R11, R0 ;  /* 0x0000000bff051219 */ /* 0x002fc60000011600 */
[----:B------:R-:W-:Y:S01]  /*fe40*/  UIMAD UR5, UR40, UR11, UR5 ;  /* 0x0000000b280572a4 */ /* 0x000fe2000f8e0205 */
[--C-:B------:R-:W-:Y:S01]  /*fe50*/  SHF.R.S32.HI R0, RZ, 0x1f, R5.reuse ;  /* 0x0000001fff007819 */ /* 0x100fe20000011405 */
[----:B------:R-:W-:Y:S01]  /*fe60*/  UIMAD.WIDE.U32 UR40, UR40, UR10, UR6 ;  /* 0x0000000a282872a5 */ /* 0x000fe2000f8e0006 */
[----:B------:R-:W-:Y:S02]  /*fe70*/  IMAD.MOV R7, RZ, RZ, -R5 ;  /* 0x000000ffff077224 */ /* 0x000fe400078e0a05 */
[----:B------:R-:W-:Y:S01]  /*fe80*/  ULDC.64 UR6, c[0x0][0xae0] ;  /* 0x0002b80000067ab9 */ /* 0x000fe20000000a00 */
[----:B------:R-:W-:Y:S01]  /*fe90*/  UIADD3 UR5, UR41, UR5, URZ ;  /* 0x0000000529057290 */ /* 0x000fe2000fffe03f */
[----:B------:R-:W-:Y:S02]  /*fea0*/  IMAD R7, R10, R7, R6 ;  /* 0x000000070a077224 */ /* 0x000fe400078e0206 */
[----:B------:R-:W-:Y:S02]  /*feb0*/  IMAD R0, R0, UR6, RZ ;  /* 0x0000000600007c24 */ /* 0x000fe4000f8e02ff */
[----:B------:R-:W-:-:S02]  /*fec0*/  IMAD.U32 R3, RZ, RZ, UR41 ;  /* 0x00000029ff037e24 */ /* 0x000fc4000f8e00ff */
[----:B------:R-:W-:Y:S02]  /*fed0*/  IMAD.U32 R2, RZ, RZ, UR40 ;  /* 0x00000028ff027e24 */ /* 0x000fe4000f8e00ff */
[----:B------:R-:W-:Y:S01]  /*fee0*/  IMAD.U32 R3, RZ, RZ, UR5 ;  /* 0x00000005ff037e24 */ /* 0x000fe2000f8e00ff */
[----:B------:R-:W-:Y:S01]  /*fef0*/  ULDC UR5, c[0x0][0xac8] ;  /* 0x0002b20000057ab9 */ /* 0x000fe20000000800 */
[C---:B------:R-:W-:Y:S01]  /*ff00*/  IMAD R9, R5.reuse, UR7, R0 ;  /* 0x0000000705097c24 */ /* 0x040fe2000f8e0200 */
[----:B------:R-:W-:Y:S01]  /*ff10*/  SHF.R.S32.HI R0, RZ, 0x1f, R7 ;  /* 0x0000001fff007819 */ /* 0x000fe20000011407 */
[----:B------:R-:W-:Y:S01]  /*ff20*/  IMAD.WIDE.U32 R2, R5, UR6, R2 ;  /* 0x0000000605027c25 */ /* 0x000fe2000f8e0002 */
[----:B------:R-:W-:-:S03]  /*ff30*/  ULDC.64 UR6, c[0x0][0xad8] ;  /* 0x0002b60000067ab9 */ /* 0x000fc60000000a00 */
[----:B------:R-:W-:Y:S02]  /*ff40*/  IMAD R0, R0, UR6, RZ ;  /* 0x0000000600007c24 */ /* 0x000fe4000f8e02ff */
[----:B------:R-:W-:Y:S02]  /*ff50*/  IMAD.IADD R3, R3, 0x1, R9 ;  /* 0x0000000103037824 */ /* 0x000fe400078e0209 */
[C---:B------:R-:W-:Y:S02]  /*ff60*/  IMAD R5, R7.reuse, UR7, R0 ;  /* 0x0000000707057c24 */ /* 0x040fe4000f8e0200 */
[----:B------:R-:W-:Y:S01]  /*ff70*/  IMAD.WIDE.U32 R2, R7, UR6, R2 ;  /* 0x0000000607027c25 */ /* 0x000fe2000f8e0002 */
[----:B------:R-:W-:-:S03]  /*ff80*/  ULDC.64 UR6, c[0x0][0xa80] ;  /* 0x0002a00000067ab9 */ /* 0x000fc60000000a00 */
[----:B------:R-:W-:Y:S01]  /*ff90*/  IMAD.IADD R5, R3, 0x1, R5 ;  /* 0x0000000103057824 */ /* 0x000fe200078e0205 */
[----:B------:R-:W-:Y:S01]  /*ffa0*/  LEA R9, P0, R2, UR6, 0x1 ;  /* 0x0000000602097c11 */ /* 0x000fe2000f8008ff */
[----:B------:R-:W-:Y:S01]  /*ffb0*/  ULDC UR6, c[0x0][0xa88] ;  /* 0x0002a20000067ab9 */ /* 0x000fe20000000800 */
[----:B------:R-:W-:Y:S02]  /*ffc0*/  VIADD R7, R152, UR39 ;  /* 0x0000002798077c36 */ /* 0x000fe40008000000 */
[----:B------:R-:W-:Y:S01]  /*ffd0*/  LEA.HI.X R11, R2, UR7, R5, 0x1, P0 ;  /* 0x00000007020b7c11 */ /* 0x000fe200080f0c05 */
[----:B------:R-:W0:Y:S01]  /*ffe0*/  SHFL.IDX PT, R4, R9, 0x1, 0x181f ;  /* 0x00381f0009047f89 */ /* 0x000e2200000e0000 */
[----:B------:R-:W-:Y:S01]  /*fff0*/  IMAD R20, R10, UR6, RZ ;  /* 0x000000060a147c24 */ /* 0x000fe2000f8e02ff */
[----:B------:R-:W-:Y:S01]  /*10000*/  ISETP.GE.AND P0, PT, R19, UR5, PT ;  /* 0x0000000513007c0c */ /* 0x000fe2000bf06270 */
[C---:B------:R-:W-:Y:S01]  /*10010*/  VIADD R3, R7.reuse, 0x30 ;  /* 0x0000003007037836 */ /* 0x040fe20000000000 */
[----:B------:R-:W1:Y:S01]  /*10020*/  SHFL.IDX PT, R2, R9, RZ, 0x181f ;  /* 0x00181fff09027589 */ /* 0x000e6200000e0000 */
        /* <DEDUP_REMOVED lines=8> */
[----:B------:R-:W4:Y:S04]  /*100b0*/  SHFL.IDX PT, R8, R9, 0x3, 0x181f ;  /* 0x00781f0009087f89 */ /* 0x000f2800000e0000 */
[----:B------:R-:W5:Y:S04]  /*100c0*/  SHFL.IDX PT, R10, R11, 0x1, 0x181f ;  /* 0x00381f000b0a7f89 */ /* 0x000f6800000e0000 */
[----:B------:R-:W5:Y:S01]  /*100d0*/  SHFL.IDX PT, R12, R11, 0x2, 0x181f ;  /* 0x00581f000b0c7f89 */ /* 0x000f6200000e0000 */
[----:B0-----:R-:W-:-:S03]  /*100e0*/  @!P2 LEA R4, P5, R19, R4, 0x1 ;  /* 0x000000041304a211 */ /* 0x001fc600078a08ff */
[----:B------:R-:W0:Y:S01]  /*100f0*/  SHFL.IDX PT, R14, R11, 0x3, 0x181f ;  /* 0x00781f000b0e7f89 */ /* 0x000e2200000e0000 */
[C---:B-1----:R-:W-:Y:S02]  /*10100*/  @!P3 LEA R2, P6, R19.reuse, R2, 0x1 ;  /* 0x000000021302b211 */ /* 0x042fe400078c08ff */
[C---:B--2---:R-:W-:Y:S02]  /*10110*/  @!P1 LEA R6, P4, R19.reuse, R6, 0x1 ;  /* 0x0000000613069211 */ /* 0x044fe400078808ff */
[C---:B---3--:R-:W-:Y:S02]  /*10120*/  @!P3 LEA.HI.X R3, R19.reuse, R0, R157, 0x1, P6 ;  /* 0x000000001303b211 */ /* 0x048fe400030f0c9d */
[----:B----4-:R-:W-:-:S03]  /*10130*/  @!P0 LEA R8, P6, R19, R8, 0x1 ;  /* 0x0000000813088211 */ /* 0x010fc600078c08ff */
[----:B------:R1:W-:Y:S01]  /*10140*/  @!P3 ST.E.128 desc[UR48][R2.64], RZ ;  /* 0x000000ff0200b985 */ /* 0x0003e2000c101d30 */
[C-C-:B-----5:R-:W-:Y:S02]  /*10150*/  @!P2 LEA.HI.X R5, R19.reuse, R10, R157.reuse, 0x1, P5 ;  /* 0x0000000a1305a211 */ /* 0x160fe400028f0c9d */
[----:B------:R-:W-:-:S03]  /*10160*/  @!P1 LEA.HI.X R7, R19, R12, R157, 0x1, P4 ;  /* 0x0000000c13079211 */ /* 0x000fc600020f0c9d */
[----:B------:R1:W-:Y:S01]  /*10170*/  @!P2 ST.E.128 desc[UR48][R4.64], RZ ;  /* 0x000000ff0400a985 */ /* 0x0003e2000c101d30 */
[----:B0-----:R-:W-:-:S03]  /*10180*/  @!P0 LEA.HI.X R9, R19, R14, R157, 0x1, P6 ;  /* 0x0000000e13098211 */ /* 0x001fc600030f0c9d */
[----:B------:R1:W-:Y:S04]  /*10190*/  @!P1 ST.E.128 desc[UR48][R6.64], RZ ;  /* 0x000000ff06009985 */ /* 0x0003e8000c101d30 */
[----:B------:R1:W-:Y:S02]  /*101a0*/  @!P0 ST.E.128 desc[UR48][R8.64], RZ ;  /* 0x000000ff08008985 */ /* 0x0003e4000c101d30 */
.L_x_863:
[----:B------:R-:W-:Y:S05]  /*101b0*/  BSYNC B0 ;  /* 0x0000000000007941 */ /* 0x000fea0003800000 */
.L_x_861:
[----:B------:R-:W-:Y:S02]  /*101c0*/  ULDC UR5, c[0x0][0xc38] ;  /* 0x00030e0000057ab9 */ /* 0x000fe40000000800 */
[----:B------:R-:W-:-:S06]  /*101d0*/  UISETP.GE.AND UP0, UPT, UR4, UR5, UPT ;  /* 0x000000050400728c */ /* 0x000fcc000bf06270 */
[----:B------:R-:W-:-:S13]  /*101e0*/  PLOP3.LUT P0, PT, PT, PT, UP0, 0x80, 0x0 ;  /* 0x000000000000781c */ /* 0x000fda0003f0f008 */
[----:B------:R-:W-:Y:S05]  /*101f0*/  @!P0 BRA `(.L_x_866) ;  /* 0xffffff0800dc8947 */ /* 0x000fea000383ffff */
[----:B------:R-:W-:Y:S05]  /*10200*/  EXIT ;  /* 0x000000000000794d */ /* 0x000fea0003800000 */
.L_x_780:
[----:B------:R-:W-:-:S08]  /*10210*/  NOP ;  /* 0x0000000000007918 */ /* 0x000fd00000000000 */
[----:B------:R-:W0:-:S00]  /*10220*/  USETMAXREG.DEALLOC.CTAPOOL 0x20 ;  /* 0x00000020000079c8 */ /* 0x000e0000080e0500 */
[----:B0-----:R-:W-:-:S06]  /*10230*/  LOP3.LUT R0, R0, 0x3, RZ, 0xc0, !PT ;  /* 0x0000000300007812 */ /* 0x001fcc00078ec0ff */
[----:B------:R-:W0:Y:S01]  /*10240*/  S2UR UR6, SR_CTAID.X ;  /* 0x00000000000679c3 */ /* 0x000e220000002500 */
[----:B------:R-:W-:Y:S01]  /*10250*/  LOP3.LUT R22, R22, 0xfffffffb, RZ, 0xc0, !PT ;  /* 0xfffffffb16167812 */ /* 0x000fe200078ec0ff */
[----:B------:R-:W-:Y:S01]  /*10260*/  IMAD.MOV.U32 R16, RZ, RZ, RZ ;  /* 0x000000ffff107224 */ /* 0x000fe200078e00ff */
[----:B------:R1:W2:Y:S01]  /*10270*/  SHFL.IDX PT, R2, R0, RZ, 0x1f ;  /* 0x00001fff00027589 */ /* 0x0002a200000e0000 */
[----:B------:R-:W-:Y:S02]  /*10280*/  IMAD.MOV.U32 R24, RZ, RZ, 0x1 ;  /* 0x00000001ff187424 */ /* 0x000fe400078e00ff */
[----:B------:R-:W-:Y:S02]  /*10290*/  IMAD.MOV.U32 R29, RZ, RZ, RZ ;  /* 0x000000ffff1d7224 */ /* 0x000fe400078e00ff */
[----:B-1----:R-:W0:Y:S01]  /*102a0*/  LDC R0, c[0x0][0xc38] ;  /* 0x00030e00ff007b82 */ /* 0x002e220000000800 */
[----:B--2---:R-:W-:-:S13]  /*102b0*/  ISETP.NE.AND P0, PT, R2, RZ, PT ;  /* 0x000000ff0200720c */ /* 0x004fda0003f05270 */
[----:B------:R-:W-:Y:S01]  /*102c0*/  @P0 LOP3.LUT R22, R22, 0x4, RZ, 0xfc, !PT ;  /* 0x0000000416160812 */ /* 0x000fe200078efcff */
[----:B------:R-:W-:Y:S06]  /*102d0*/  @P0 BAR.ARV 0x4, 0x200 ;  /* 0x0108000000000b1d */ /* 0x000fec0000002000 */
[----:B0-----:R-:W-:-:S13]  /*102e0*/  ISETP.LE.AND P0, PT, R0, UR6, PT ;  /* 0x0000000600007c0c */ /* 0x001fda000bf03270 */
[----:B------:R-:W-:Y:S05]  /*102f0*/  @P0 BRA `(.L_x_867) ;  /* 0x0000003c00080947 */ /* 0x000fea0003800000 */
[----:B------:R-:W0:Y:S01]  /*10300*/  S2R R6, SR_TID.X ;  /* 0x0000000000067919 */ /* 0x000e220000002100 */
[----:B------:R-:W1:Y:S01]  /*10310*/  S2UR UR5, SR_CgaCtaId ;  /* 0x00000000000579c3 */ /* 0x000e620000008800 */
[----:B------:R-:W-:Y:S01]  /*10320*/  UMOV UR4, 0x400 ;  /* 0x0000040000047882 */ /* 0x000fe20000000000 */
[----:B------:R-:W-:Y:S01]  /*10330*/  IMAD.U32 R27, RZ, RZ, UR6 ;  /* 0x00000006ff1b7e24 */ /* 0x000fe2000f8e00ff */
[----:B------:R-:W-:Y:S01]  /*10340*/  ULDC UR42, c[0x0][0xc] ;  /* 0x00000300002a7ab9 */ /* 0x000fe20000000800 */
[----:B------:R-:W-:Y:S01]  /*10350*/  IMAD.MOV.U32 R24, RZ, RZ, 0x1 ;  /* 0x00000001ff187424 */ /* 0x000fe200078e00ff */
[----:B------:R-:W-:Y:S01]  /*10360*/  ULDC.64 UR46, c[0x0][0x198] ;  /* 0x00006600002e7ab9 */ /* 0x000fe20000000a00 */
[----:B------:R-:W-:Y:S02]  /*10370*/  IMAD.MOV.U32 R29, RZ, RZ, RZ ;  /* 0x000000ffff1d7224 */ /* 0x000fe400078e00ff */
[----:B------:R-:W-:Y:S01]  /*10380*/  IMAD.MOV.U32 R16, RZ, RZ, RZ ;  /* 0x000000ffff107224 */ /* 0x000fe200078e00ff */
[----:B-1----:R-:W-:-:S06]  /*10390*/  ULEA UR4, UR5, UR4, 0x18 ;  /* 0x0000000405047291 */ /* 0x002fcc000f8ec03f */
[----:B------:R-:W-:Y:S01]  /*103a0*/  IMAD.U32 R17, RZ, RZ, UR4 ;  /* 0x00000004ff117e24 */ /* 0x000fe2000f8e00ff */
[C---:B0-----:R-:W-:Y:S01]  /*103b0*/  LOP3.LUT R5, R6.reuse, 0x7f, RZ, 0xc0, !PT ;  /* 0x0000007f06057812 */ /* 0x041fe200078ec0ff */
[C---:B------:R-:W-:Y:S01]  /*103c0*/  IMAD.SHL.U32 R0, R6.reuse, 0x8, RZ ;  /* 0x0000000806007824 */ /* 0x040fe200078e00ff */
[C---:B------:R-:W-:Y:S01]  /*103d0*/  LOP3.LUT R28, R6.reuse, 0x1f, RZ, 0xc0, !PT ;  /* 0x0000001f061c7812 */ /* 0x040fe200078ec0ff */
[----:B------:R-:W-:Y:S02]  /*103e0*/  IMAD.SHL.U32 R4, R6, 0x10, RZ ;  /* 0x0000001006047824 */ /* 0x000fe400078e00ff */
[----:B------:R-:W-:Y:S01]  /*103f0*/  IMAD.SHL.U32 R3, R5, 0x8, RZ ;  /* 0x0000000805037824 */ /* 0x000fe200078e00ff */
[----:B------:R-:W-:-:S04]  /*10400*/  LOP3.LUT R2, R0, 0x1f8, RZ, 0xc0, !PT ;  /* 0x000001f800027812 */ /* 0x000fc800078ec0ff */
[----:B------:R-:W-:-:S04]  /*10410*/  LOP3.LUT R2, R2, 0x38, R6, 0x78, !PT ;  /* 0x0000003802027812 */ /* 0x000fc800078e7806 */
[----:B------:R-:W-:Y:S02]  /*10420*/  LOP3.LUT R2, R2, 0x200, R3, 0xf8, !PT ;  /* 0x0000020002027812 */ /* 0x000fe400078ef803 */
[----:B------:R-:W-:-:S03]  /*10430*/  SHF.R.U32.HI R3, RZ, 0x3, R5 ;  /* 0x00000003ff037819 */ /* 0x000fc60000011605 */
[----:B------:R-:W-:Y:S01]  /*10440*/  IMAD R26, R2, 0x2, R17 ;  /* 0x00000002021a7824 */ /* 0x000fe200078e0211 */
[----:B------:R-:W-:-:S07]  /*10450*/  LOP3.LUT R0, R3, 0x70, R4, 0xf8, !PT ;  /* 0x0000007003007812 */ /* 0x000fce00078ef804 */
.L_x_951:
[----:B------:R-:W-:Y:S01]  /*10460*/  ULDC UR8, c[0x0][0xc60] ;  /* 0x0003180000087ab9 */ /* 0x000fe20000000800 */
[C---:B------:R-:W-:Y:S01]  /*10470*/  R2UR UR7, R27.reuse ;  /* 0x000000001b0772ca */ /* 0x040fe200000e0000 */
[----:B------:R-:W-:Y:S01]  /*10480*/  UISETP.NE.AND UP0, UPT, UR8, 0x1, UPT ;  /* 0x000000010800788c */ /* 0x000fe2000bf05270 */
[----:B------:R-:W-:-:S10]  /*10490*/  R2UR UR6, R27 ;  /* 0x000000001b0672ca */ /* 0x000fd400000e0000 */
        /* <DEDUP_REMOVED lines=9> */
[----:B0-----:R-:W-:Y:S05]  /*10530*/  @!P0 BRA `(.L_x_868) ;  /* 0x0000000000208947 */ /* 0x001fea0003800000 */
        /* <DEDUP_REMOVED lines=8> */
.L_x_868:
[----:B------:R-:W-:Y:S01]  /*105c0*/  ULDC UR9, c[0x0][0xc54] ;  /* 0x0003150000097ab9 */ /* 0x000fe20000000800 */
[----:B------:R-:W-:Y:S01]  /*105d0*/  UMOV UR6, UR8 ;  /* 0x0000000800067c82 */ /* 0x000fe20008000000 */
[----:B------:R-:W-:-:S11]  /*105e0*/  UISETP.NE.AND UP0, UPT, UR9, 0x1, UPT ;  /* 0x000000010900788c */ /* 0x000fd6000bf05270 */
[----:B------:R-:W-:Y:S02]  /*105f0*/  @UP0 ULDC.64 UR10, c[0x0][0xc58] ;  /* 0x00031600000a0ab9 */ /* 0x000fe40000000a00 */
[----:B------:R-:W-:-:S04]  /*10600*/  UIMAD.WIDE.U32 UR4, UR8, UR10, URZ ;  /* 0x0000000a080472a5 */ /* 0x000fc8000f8e003f */
[----:B------:R-:W-:-:S04]  /*10610*/  @UP0 USHF.R.U32.HI UR6, URZ, UR11, UR5 ;  /* 0x0000000b3f060299 */ /* 0x000fc80008011605 */
[----:B------:R-:W-:-:S12]  /*10620*/  UIMAD UR4, UR6, UR9, URZ ;  /* 0x00000009060472a4 */ /* 0x000fd8000f8e023f */
.L_x_869:
[----:B------:R-:W-:Y:S02]  /*10630*/  ULOP3.LUT UR5, URZ, UR6, URZ, 0x33, !UPT ;  /* 0x000000063f057292 */ /* 0x000fe4000f8e333f */
[----:B------:R-:W-:Y:S01]  /*10640*/  UIADD3 UR4, UR8, -UR4, URZ ;  /* 0x8000000408047290 */ /* 0x000fe2000fffe03f */
[----:B------:R-:W-:Y:S01]  /*10650*/  ULDC UR15, c[0x0][0xc48] ;  /* 0x00031200000f7ab9 */ /* 0x000fe20000000800 */
[----:B------:R-:W-:Y:S01]  /*10660*/  ULDC UR9, c[0x0][0x448] ;  /* 0x0001120000097ab9 */ /* 0x000fe20000000800 */
[----:B------:R-:W-:Y:S01]  /*10670*/  ULDC UR41, c[0x0][0xc3c] ;  /* 0x00030f0000297ab9 */ /* 0x000fe20000000800 */
[----:B------:R-:W-:Y:S02]  /*10680*/  UISETP.NE.AND UP2, UPT, UR15, 0x1, UPT ;  /* 0x000000010f00788c */ /* 0x000fe4000bf45270 */
[----:B------:R-:W-:Y:S02]  /*10690*/  UISETP.NE.AND UP1, UPT, UR9, 0x1, UPT ;  /* 0x000000010900788c */ /* 0x000fe4000bf25270 */
[----:B------:R-:W-:Y:S01]  /*106a0*/  UIADD3 UR41, UR5, UR41, URZ ;  /* 0x0000002905297290 */ /* 0x000fe2000fffe03f */
[----:B------:R-:W-:Y:S01]  /*106b0*/  ULDC UR14, c[0x0][0xc54] ;  /* 0x00031500000e7ab9 */ /* 0x000fe20000000800 */
[----:B------:R-:W-:Y:S01]  /*106c0*/  ULDC.64 UR10, c[0x0][0x418] ;  /* 0x00010600000a7ab9 */ /* 0x000fe20000000a00 */
[----:B------:R-:W-:-:S02]  /*106d0*/  UIMAD UR14, UR7, UR14, UR4 ;  /* 0x0000000e070e72a4 */ /* 0x000fc4000f8e0204 */
[----:B------:R-:W-:Y:S01]  /*106e0*/  UISETP.NE.U32.AND UP0, UPT, UR10, URZ, UPT ;  /* 0x0000003f0a00728c */ /* 0x000fe2000bf05070 */
[----:B------:R-:W-:Y:S01]  /*106f0*/  ULDC.64 UR4, c[0x0][0x9e0] ;  /* 0x0002780000047ab9 */ /* 0x000fe20000000a00 */
[----:B------:R-:W-:Y:S02]  /*10700*/  UIMAD UR41, UR41, 0xc0, URZ ;  /* 0x000000c0292978a4 */ /* 0x000fe4000f8e023f */
[----:B------:R-:W-:Y:S02]  /*10710*/  UISETP.GE.AND UP3, UPT, UR5, 0x1, UPT ;  /* 0x000000010500788c */ /* 0x000fe4000bf66270 */
[----:B------:R-:W-:Y:S02]  /*10720*/  UISETP.NE.AND.EX UP0, UPT, UR11, URZ, UPT, UP0 ;  /* 0x0000003f0b00728c */ /* 0x000fe4000bf05300 */
[----:B------:R-:W-:Y:S01]  /*10730*/  UIADD3 UR9, UR41, 0xbf, URZ ;  /* 0x000000bf29097890 */ /* 0x000fe2000fffe03f */
[----:B------:R-:W-:Y:S01]  /*10740*/  ULDC UR8, c[0x0][0x424] ;  /* 0x0001090000087ab9 */ /* 0x000fe20000000800 */
[----:B------:R-:W-:Y:S01]  /*10750*/  ULDC UR6, c[0x0][0x288] ;  /* 0x0000a20000067ab9 */ /* 0x000fe20000000800 */
[----:B------:R-:W-:Y:S01]  /*10760*/  @UP2 ULDC UR10, c[0x0][0xc4c] ;  /* 0x00031300000a2ab9 */ /* 0x000fe20000000800 */
[----:B------:R-:W-:Y:S01]  /*10770*/  @UP1 ULDC UR12, c[0x0][0x44c] ;  /* 0x00011300000c1ab9 */ /* 0x000fe20000000800 */
[----:B------:R-:W-:Y:S01]  /*10780*/  UIADD3 UR16, -UR6, 0x1, URZ ;  /* 0x0000000106107890 */ /* 0x000fe2000fffe13f */
[----:B------:R-:W-:Y:S01]  /*10790*/  PLOP3.LUT P1, PT, PT, PT, UP3, 0x80, 0x0 ;  /* 0x000000000000781c */ /* 0x000fe20003f2f038 */
[----:B------:R-:W-:-:S02]  /*107a0*/  UIMAD.WIDE.U32 UR10, UR14, UR10, URZ ;  /* 0x0000000a0e0a72a5 */ /* 0x000fc4000f8e003f */
[----:B------:R-:W-:Y:S02]  /*107b0*/  USEL UR8, UR8, 0x1, UP0 ;  /* 0x0000000108087887 */ /* 0x000fe40008000000 */
[----:B------:R-:W-:Y:S01]  /*107c0*/  UIMAD.WIDE.U32 UR12, UR9, UR12, URZ ;  /* 0x0000000c090c72a5 */ /* 0x000fe2000f8e003f */
[----:B------:R-:W-:Y:S01]  /*107d0*/  ULDC UR7, c[0x0][0x2f0] ;  /* 0x0000bc0000077ab9 */ /* 0x000fe20000000800 */
[----:B------:R-:W-:Y:S01]  /*107e0*/  @UP2 ULDC UR17, c[0x0][0xc50] ;  /* 0x0003140000112ab9 */ /* 0x000fe20000000800 */
[----:B------:R-:W-:Y:S01]  /*107f0*/  @UP1 ULDC UR18, c[0x0][0x450] ;  /* 0x0001140000121ab9 */ /* 0x000fe20000000800 */
[----:B------:R-:W-:Y:S01]  /*10800*/  UMOV UR43, UR14 ;  /* 0x0000000e002b7c82 */ /* 0x000fe20008000000 */
[----:B------:R-:W-:Y:S02]  /*10810*/  UIMAD UR16, UR8, UR7, UR16 ;  /* 0x00000007081072a4 */ /* 0x000fe4000f8e0210 */
[----:B------:R-:W-:Y:S02]  /*10820*/  @UP2 USHF.R.U32.HI UR43, URZ, UR17, UR11 ;  /* 0x000000113f2b2299 */ /* 0x000fe4000801160b */
[----:B------:R-:W-:-:S02]  /*10830*/  @UP1 USHF.R.U32.HI UR9, URZ, UR18, UR13 ;  /* 0x000000123f091299 */ /* 0x000fc4000801160d */
[----:B------:R-:W-:Y:S02]  /*10840*/  UIADD3 UR36, -UR43, URZ, URZ ;  /* 0x0000003f2b247290 */ /* 0x000fe4000fffe13f */
[----:B------:R-:W-:Y:S02]  /*10850*/  UIADD3 UR10, UR16, UR9, URZ ;  /* 0x00000009100a7290 */ /* 0x000fe4000fffe03f */
[----:B------:R-:W-:Y:S02]  /*10860*/  UIMAD UR36, UR15, UR36, UR14 ;  /* 0x000000240f2472a4 */ /* 0x000fe4000f8e020e */
[----:B------:R-:W-:Y:S01]  /*10870*/  UIADD3 UR4, UR10, UR4, URZ ;  /* 0x000000040a047290 */ /* 0x000fe2000fffe03f */
[----:B------:R-:W-:Y:S11]  /*10880*/  @!P1 BRA `(.L_x_870) ;  /* 0x0000000000449947 */ /* 0x000ff60003800000 */
        /* <DEDUP_REMOVED lines=10> */
.L_x_871:
[----:B------:R-:W-:-:S11]  /*10930*/  UISETP.NE.AND UP0, UPT, UR5, 0x1, UPT ;  /* 0x000000010500788c */ /* 0x000fd6000bf05270 */
[----:B------:R-:W-:Y:S02]  /*10940*/  @UP0 ULDC.64 UR12, c[0x0][0x9e8] ;  /* 0x00027a00000c0ab9 */ /* 0x000fe40000000a00 */
[----:B------:R-:W-:-:S04]  /*10950*/  UIMAD.WIDE.U32 UR10, UR9, UR12, URZ ;  /* 0x0000000c090a72a5 */ /* 0x000fc8000f8e003f */
[----:B------:R-:W-:-:S12]  /*10960*/  @UP0 USHF.R.U32.HI UR9, URZ, UR13, UR11 ;  /* 0x0000000d3f090299 */ /* 0x000fd8000801160b */
.L_x_872:
[----:B------:R-:W-:-:S04]  /*10970*/  UIMAD UR9, UR9, UR5, UR5 ;  /* 0x00000005090972a4 */ /* 0x000fc8000f8e0205 */
[----:B------:R-:W-:-:S04]  /*10980*/  UISETP.LT.AND UP0, UPT, UR4, UR9, UPT ;  /* 0x000000090400728c */ /* 0x000fc8000bf01270 */
[----:B------:R-:W-:-:S12]  /*10990*/  USEL UR4, UR4, UR9, UP0 ;  /* 0x0000000904047287 */ /* 0x000fd80008000000 */
.L_x_870:
[----:B------:R-:W-:Y:S02]  /*109a0*/  UIMAD UR13, UR8, UR7, 0x7f ;  /* 0x0000007f080d74a4 */ /* 0x000fe4000f8e0207 */
[----:B------:R-:W-:Y:S02]  /*109b0*/  UIADD3 UR4, UR4, 0x7f, URZ ;  /* 0x0000007f04047890 */ /* 0x000fe4000fffe03f */
[----:B------:R-:W-:Y:S02]  /*109c0*/  USHF.R.S32.HI UR14, URZ, 0x1f, UR13 ;  /* 0x0000001f3f0e7899 */ /* 0x000fe4000801140d */
[----:B------:R-:W-:Y:S01]  /*109d0*/  USHF.R.S32.HI UR9, URZ, 0x1f, UR4 ;  /* 0x0000001f3f097899 */ /* 0x000fe20008011404 */
[----:B------:R-:W-:Y:S01]  /*109e0*/  @UP1 ULDC UR10, c[0x0][0x44c] ;  /* 0x00011300000a1ab9 */ /* 0x000fe20000000800 */
[----:B------:R-:W-:Y:S02]  /*109f0*/  ULEA.HI UR14, UR14, UR13, URZ, 0x7 ;  /* 0x0000000d0e0e7291 */ /* 0x000fe4000f8f383f */
[----:B------:R-:W-:-:S02]  /*10a00*/  UIMAD.WIDE.U32 UR10, UR41, UR10, URZ ;  /* 0x0000000a290a72a5 */ /* 0x000fc4000f8e003f */
[----:B------:R-:W-:Y:S01]  /*10a10*/  ULEA.HI UR9, UR9, UR4, URZ, 0x7 ;  /* 0x0000000409097291 */ /* 0x000fe2000f8f383f */
[----:B------:R-:W-:Y:S01]  /*10a20*/  @UP1 ULDC UR15, c[0x0][0x450] ;  /* 0x00011400000f1ab9 */ /* 0x000fe20000000800 */
[----:B------:R-:W-:Y:S01]  /*10a30*/  UMOV UR12, UR41 ;  /* 0x00000029000c7c82 */ /* 0x000fe20008000000 */
[----:B------:R-:W-:Y:S02]  /*10a40*/  UIMAD UR4, UR8, UR7, -UR6 ;  /* 0x00000007080472a4 */ /* 0x000fe4000f8e0a06 */
[----:B------:R-:W-:Y:S02]  /*10a50*/  USHF.R.S32.HI UR14, URZ, 0x7, UR14 ;  /* 0x000000073f0e7899 */ /* 0x000fe4000801140e */
[----:B------:R-:W-:Y:S02]  /*10a60*/  USHF.R.S32.HI UR9, URZ, 0x7, UR9 ;  /* 0x000000073f097899 */ /* 0x000fe40008011409 */
[----:B------:R-:W-:Y:S02]  /*10a70*/  @UP1 USHF.R.U32.HI UR12, URZ, UR15, UR11 ;  /* 0x0000000f3f0c1299 */ /* 0x000fe4000801160b */
[----:B------:R-:W-:-:S02]  /*10a80*/  UISETP.LT.AND UP0, UPT, UR14, UR9, UPT ;  /* 0x000000090e00728c */ /* 0x000fc4000bf01270 */
[----:B------:R-:W-:Y:S01]  /*10a90*/  UIADD3 UR4, UR4, UR12, URZ ;  /* 0x0000000c04047290 */ /* 0x000fe2000fffe03f */
[----:B------:R-:W-:Y:S01]  /*10aa0*/  ULDC UR8, c[0x0][0x9dc] ;  /* 0x0002770000087ab9 */ /* 0x000fe20000000800 */
[----:B------:R-:W-:Y:S02]  /*10ab0*/  USEL UR40, UR14, UR9, UP0 ;  /* 0x000000090e287287 */ /* 0x000fe40008000000 */
        /* <DEDUP_REMOVED lines=12> */
.L_x_874:
[----:B------:R-:W-:-:S11]  /*10b80*/  UISETP.NE.AND UP0, UPT, UR5, 0x1, UPT ;  /* 0x000000010500788c */ /* 0x000fd6000bf05270 */
[----:B------:R-:W-:Y:S02]  /*10b90*/  @UP0 ULDC.64 UR10, c[0x0][0x9e8] ;  /* 0x00027a00000a0ab9 */ /* 0x000fe40000000a00 */
[----:B------:R-:W-:-:S04]  /*10ba0*/  UIMAD.WIDE.U32 UR6, UR4, UR10, URZ ;  /* 0x0000000a040672a5 */ /* 0x000fc8000f8e003f */
[----:B------:R-:W-:-:S12]  /*10bb0*/  @UP0 USHF.R.U32.HI UR4, URZ, UR11, UR7 ;  /* 0x0000000b3f040299 */ /* 0x000fd80008011607 */
.L_x_875:
[----:B------:R-:W-:-:S04]  /*10bc0*/  UIMAD UR4, UR4, UR5, URZ ;  /* 0x00000005040472a4 */ /* 0x000fc8000f8e023f */
[----:B------:R-:W-:-:S04]  /*10bd0*/  UISETP.LT.AND UP0, UPT, UR8, UR4, UPT ;  /* 0x000000040800728c */ /* 0x000fc8000bf01270 */
[----:B------:R-:W-:-:S12]  /*10be0*/  USEL UR8, UR8, UR4, !UP0 ;  /* 0x0000000408087287 */ /* 0x000fd8000c000000 */
.L_x_873:
[----:B------:R-:W-:Y:S01]  /*10bf0*/  USHF.R.S32.HI UR4, URZ, 0x1f, UR8 ;  /* 0x0000001f3f047899 */ /* 0x000fe20008011408 */
[----:B------:R-:W-:Y:S03]  /*10c00*/  BSSY B7, `(.L_x_876) ;  /* 0x0000318000077945 */ /* 0x000fe60003800000 */
[----:B------:R-:W-:-:S04]  /*10c10*/  ULEA.HI UR4, UR4, UR8, URZ, 0x7 ;  /* 0x0000000804047291 */ /* 0x000fc8000f8f383f */
[----:B------:R-:W-:-:S04]  /*10c20*/  USHF.R.S32.HI UR4, URZ, 0x7, UR4 ;  /* 0x000000073f047899 */ /* 0x000fc80008011404 */
[----:B------:R-:W-:-:S04]  /*10c30*/  UISETP.LT.AND UP0, UPT, URZ, UR4, UPT ;  /* 0x000000043f00728c */ /* 0x000fc8000bf01270 */
[----:B------:R-:W-:-:S04]  /*10c40*/  USEL UR39, URZ, UR4, !UP0 ;  /* 0x000000043f277287 */ /* 0x000fc8000c000000 */
[----:B------:R-:W-:-:S06]  /*10c50*/  UISETP.GT.AND UP0, UPT, UR40, UR39, UPT ;  /* 0x000000272800728c */ /* 0x000fcc000bf04270 */
[----:B------:R-:W-:-:S13]  /*10c60*/  PLOP3.LUT P0, PT, PT, PT, UP0, 0x80, 0x0 ;  /* 0x000000000000781c */ /* 0x000fda0003f0f008 */
[----:B------:R-:W-:Y:S05]  /*10c70*/  @P0 BRA `(.L_x_877) ;  /* 0x0000000000440947 */ /* 0x000fea0003800000 */
[----:B------:R-:W0:Y:S02]  /*10c80*/  S2R R0, SR_TID.X ;  /* 0x0000000000007919 */ /* 0x000e240000002100 */
[----:B0-----:R-:W-:-:S04]  /*10c90*/  LOP3.LUT R0, R0, 0x7f, RZ, 0xc0, !PT ;  /* 0x0000007f00007812 */ /* 0x001fc800078ec0ff */
[----:B------:R-:W-:-:S13]  /*10ca0*/  ISETP.NE.AND P1, PT, R0, RZ, PT ;  /* 0x000000ff0000720c */ /* 0x000fda0003f25270 */
[----:B------:R-:W-:Y:S05]  /*10cb0*/  @P1 BRA `(.L_x_878) ;  /* 0x0000003000301947 */ /* 0x000fea0003800000 */
[----:B------:R-:W0:Y:S01]  /*10cc0*/  S2R R7, SR_LANEID ;  /* 0x0000000000077919 */ /* 0x000e220000000000 */
[----:B------:R-:W-:Y:S01]  /*10cd0*/  VOTEU.ANY UR4, UPT, PT ;  /* 0x0000000000047886 */ /* 0x000fe200038e0100 */
[----:B------:R-:W1:Y:S01]  /*10ce0*/  LDC.64 R2, c[0x0][0xc80] ;  /* 0x00032000ff027b82 */ /* 0x000e620000000a00 */
[----:B------:R-:W0:Y:S08]  /*10cf0*/  FLO.U32 R0, UR4 ;  /* 0x0000000400007d00 */ /* 0x000e3000080e0000 */
[----:B------:R-:W1:Y:S01]  /*10d00*/  POPC R5, UR4 ;  /* 0x0000000400057d09 */ /* 0x000e620008000000 */
[----:B0-----:R-:W-:-:S13]  /*10d10*/  ISETP.EQ.U32.AND P0, PT, R0, R7, PT ;  /* 0x000000070000720c */ /* 0x001fda0003f02070 */
[----:B-1----:R-:W2:Y:S01]  /*10d20*/  @P0 ATOMG.E.ADD.STRONG.GPU PT, R3, desc[UR48][R2.64], R5 ;  /* 0x00000005020309a8 */ /* 0x002ea200081ee1f0 */
[----:B------:R-:W0:Y:S02]  /*10d30*/  S2R R4, SR_LTMASK ;  /* 0x0000000000047919 */ /* 0x000e240000003900 */
[----:B0-----:R-:W-:-:S04]  /*10d40*/  LOP3.LUT R4, R4, UR4, RZ, 0xc0, !PT ;  /* 0x0000000404047c12 */ /* 0x001fc8000f8ec0ff */
[----:B------:R-:W0:Y:S01]  /*10d50*/  POPC R27, R4 ;  /* 0x00000004001b7309 */ /* 0x000e220000000000 */
[----:B--2---:R-:W0:Y:S02]  /*10d60*/  SHFL.IDX PT, R0, R3, R0, 0x1f ;  /* 0x00001f0003007589 */ /* 0x004e2400000e0000 */
[----:B0-----:R-:W-:Y:S01]  /*10d70*/  IADD3 R27, R0, UR42, R27 ;  /* 0x0000002a001b7c10 */ /* 0x001fe2000fffe01b */
[----:B------:R-:W-:Y:S06]  /*10d80*/  BRA `(.L_x_878) ;  /* 0x0000002c00fc7947 */ /* 0x000fec0003800000 */
.L_x_877:
[----:B------:R-:W-:Y:S01]  /*10d90*/  VIADD R0, R17, 0xe400 ;  /* 0x0000e40011007836 */ /* 0x000fe20000000000 */
[----:B------:R-:W-:Y:S04]  /*10da0*/  BSSY B6, `(.L_x_879) ;  /* 0x0000013000067945 */ /* 0x000fe80003800000 */
[----:B------:R-:W-:-:S13]  /*10db0*/  LOP3.LUT P0, RZ, R0, 0x3ff, RZ, 0xc0, !PT ;  /* 0x000003ff00ff7812 */ /* 0x000fda000780c0ff */
[----:B------:R-:W-:Y:S05]  /*10dc0*/  @!P0 BRA `(.L_x_880) ;  /* 0x0000000000408947 */ /* 0x000fea0003800000 */
[----:B------:R-:W-:Y:S01]  /*10dd0*/  MOV R2, 0x0 ;  /* 0x0000000000027802 */ /* 0x000fe20000000f00 */
[----:B------:R-:W-:Y:S01]  /*10de0*/  ULDC.64 UR4, c[0x4][0xa8] ;  /* 0x01002a0000047ab9 */ /* 0x000fe20000000a00 */
[----:B------:R-:W-:Y:S01]  /*10df0*/  ULDC.64 UR6, c[0x4][0xb0] ;  /* 0x01002c0000067ab9 */ /* 0x000fe20000000a00 */
[----:B------:R-:W-:Y:S02]  /*10e00*/  IMAD.U32 R4, RZ, RZ, UR4 ;  /* 0x00000004ff047e24 */ /* 0x000fe4000f8e00ff */
[----:B------:R-:W-:Y:S01]  /*10e10*/  IMAD.U32 R5, RZ, RZ, UR5 ;  /* 0x00000005ff057e24 */ /* 0x000fe2000f8e00ff */
[----:B------:R-:W0:Y:S01]  /*10e20*/  LDC.64 R2, c[0x4][R2] ;  /* 0x0100000002027b82 */ /* 0x000e220000000a00 */
[----:B------:R-:W-:Y:S01]  /*10e30*/  ULDC.64 UR4, c[0x4][0x8] ;  /* 0x0100020000047ab9 */ /* 0x000fe20000000a00 */
[----:B------:R-:W-:Y:S02]  /*10e40*/  IMAD.U32 R6, RZ, RZ, UR6 ;  /* 0x00000006ff067e24 */ /* 0x000fe4000f8e00ff */
[----:B------:R-:W-:-:S02]  /*10e50*/  IMAD.U32 R7, RZ, RZ, UR7 ;  /* 0x00000007ff077e24 */ /* 0x000fc4000f8e00ff */
[----:B------:R-:W-:Y:S02]  /*10e60*/  IMAD.U32 R10, RZ, RZ, UR4 ;  /* 0x00000004ff0a7e24 */ /* 0x000fe4000f8e00ff */
[----:B------:R-:W-:Y:S02]  /*10e70*/  IMAD.U32 R11, RZ, RZ, UR5 ;  /* 0x00000005ff0b7e24 */ /* 0x000fe4000f8e00ff */
[----:B------:R-:W-:Y:S02]  /*10e80*/  IMAD.MOV.U32 R8, RZ, RZ, 0x70 ;  /* 0x00000070ff087424 */ /* 0x000fe400078e00ff */
[----:B------:R-:W-:Y:S02]  /*10e90*/  IMAD.MOV.U32 R12, RZ, RZ, 0x1 ;  /* 0x00000001ff0c7424 */ /* 0x000fe400078e00ff */
[----:B------:R-:W-:-:S07]  /*10ea0*/  IMAD.MOV.U32 R13, RZ, RZ, RZ ;  /* 0x000000ffff0d7224 */ /* 0x000fce00078e00ff */
[----:B------:R-:W-:-:S07]  /*10eb0*/  LEPC R20, `(.L_x_880) ;  /* 0x000000001014794e */ /* 0x000fce0000000000 */
[----:B0-----:R-:W-:Y:S05]  /*10ec0*/  CALL.ABS.NOINC R2 ;  /* 0x0000000002007343 */ /* 0x001fea0003c00000 */
.L_x_880:
[----:B------:R-:W-:Y:S05]  /*10ed0*/  BSYNC B6 ;  /* 0x0000000000067941 */ /* 0x000fea0003800000 */
.L_x_879:
        /* <DEDUP_REMOVED lines=8> */
[----:B------:R0:W1:Y:S01]  /*10f60*/  LDC.64 R2, c[0x4][R18] ;  /* 0x0100000012027b82 */ /* 0x0000620000000a00 */
[----:B------:R-:W-:Y:S02]  /*10f70*/  IMAD.U32 R4, RZ, RZ, UR6 ;  /* 0x00000006ff047e24 */ /* 0x000fe4000f8e00ff */
[----:B------:R-:W-:Y:S02]  /*10f80*/  IMAD.U32 R5, RZ, RZ, UR7 ;  /* 0x00000007ff057e24 */ /* 0x000fe4000f8e00ff */
[----:B------:R-:W-:Y:S02]  /*10f90*/  IMAD.U32 R6, RZ, RZ, UR8 ;  /* 0x00000008ff067e24 */ /* 0x000fe4000f8e00ff */
[----:B------:R-:W-:-:S02]  /*10fa0*/  IMAD.U32 R7, RZ, RZ, UR9 ;  /* 0x00000009ff077e24 */ /* 0x000fc4000f8e00ff */
[----:B------:R-:W-:Y:S02]  /*10fb0*/  IMAD.U32 R10, RZ, RZ, UR4 ;  /* 0x00000004ff0a7e24 */ /* 0x000fe4000f8e00ff */
[----:B------:R-:W-:Y:S02]  /*10fc0*/  IMAD.U32 R11, RZ, RZ, UR5 ;  /* 0x00000005ff0b7e24 */ /* 0x000fe4000f8e00ff */
[----:B------:R-:W-:Y:S02]  /*10fd0*/  IMAD.MOV.U32 R8, RZ, RZ, 0x70 ;  /* 0x00000070ff087424 */ /* 0x000fe400078e00ff */
[----:B------:R-:W-:Y:S02]  /*10fe0*/  IMAD.MOV.U32 R12, RZ, RZ, 0x1 ;  /* 0x00000001ff0c7424 */ /* 0x000fe400078e00ff */
[----:B0-----:R-:W-:-:S07]  /*10ff0*/  IMAD.MOV.U32 R13, RZ, RZ, RZ ;  /* 0x000000ffff0d7224 */ /* 0x001fce00078e00ff */
[----:B------:R-:W-:-:S07]  /*11000*/  LEPC R20, `(.L_x_883) ;  /* 0x000000001014794e */ /* 0x000fce0000000000 */
[----:B-1----:R-:W-:Y:S05]  /*11010*/  CALL.ABS.NOINC R2 ;  /* 0x0000000002007343 */ /* 0x002fea0003c00000 */
.L_x_883:
[----:B------:R0:W1:Y:S01]  /*11020*/  LDC.64 R2, c[0x4][R18] ;  /* 0x0100000012027b82 */ /* 0x0000620000000a00 */
[----:B------:R-:W-:Y:S01]  /*11030*/  ULDC.64 UR4, c[0x4][0xa8] ;  /* 0x01002a0000047ab9 */ /* 0x000fe20000000a00 */
[----:B------:R-:W-:Y:S01]  /*11040*/  ULDC.64 UR6, c[0x4][0xb0] ;  /* 0x01002c0000067ab9 */ /* 0x000fe20000000a00 */
[----:B------:R-:W-:Y:S02]  /*11050*/  IMAD.U32 R4, RZ, RZ, UR4 ;  /* 0x00000004ff047e24 */ /* 0x000fe4000f8e00ff */
        /* <DEDUP_REMOVED lines=11> */
.L_x_882:
[----:B------:R-:W-:Y:S05]  /*11110*/  BSYNC B6 ;  /* 0x0000000000067941 */ /* 0x000fea0003800000 */
.L_x_881:
[----:B------:R-:W-:Y:S01]  /*11120*/  ULDC.64 UR4, c[0x0][0x9f8] ;  /* 0x00027e0000047ab9 */ /* 0x000fe20000000a00 */
[----:B------:R-:W-:Y:S01]  /*11130*/  IMAD.U32 R23, RZ, RZ, UR43 ;  /* 0x0000002bff177e24 */ /* 0x000fe2000f8e00ff */
[----:B------:R-:W-:-:S04]  /*11140*/  UISETP.NE.U32.AND UP0, UPT, UR4, URZ, UPT ;  /* 0x0000003f0400728c */ /* 0x000fc8000bf05070 */
[----:B------:R-:W-:-:S06]  /*11150*/  UISETP.NE.AND.EX UP0, UPT, UR5, URZ, UPT, UP0 ;  /* 0x0000003f0500728c */ /* 0x000fcc000bf05300 */
[----:B------:R-:W-:-:S05]  /*11160*/  PLOP3.LUT P0, PT, PT, PT, UP0, 0x80, 0x0 ;  /* 0x000000000000781c */ /* 0x000fca0003f0f008 */
[----:B------:R-:W-:Y:S02]  /*11170*/  @UP0 ULDC.64 UR4, c[0x0][0x9f8] ;  /* 0x00027e0000040ab9 */ /* 0x000fe40000000a00 */
[----:B------:R-:W-:-:S06]  /*11180*/  @UP0 UIMAD.WIDE UR4, UR43, 0x4, UR4 ;  /* 0x000000042b0408a5 */ /* 0x000fcc000f8e0204 */
[----:B------:R-:W-:Y:S02]  /*11190*/  IMAD.U32 R2, RZ, RZ, UR4 ;  /* 0x00000004ff027e24 */ /* 0x000fe4000f8e00ff */
[----:B------:R-:W-:-:S05]  /*111a0*/  IMAD.U32 R3, RZ, RZ, UR5 ;  /* 0x00000005ff037e24 */ /* 0x000fca000f8e00ff */
[----:B------:R0:W2:Y:S01]  /*111b0*/  @P0 LDG.E R23, desc[UR48][R2.64] ;  /* 0x0000003002170981 */ /* 0x0000a2000c1e1900 */
[----:B------:R-:W-:Y:S01]  /*111c0*/  UMOV UR4, 0xffffffff ;  /* 0xffffffff00047882 */ /* 0x000fe20000000000 */
[----:B------:R-:W-:Y:S01]  /*111d0*/  IMAD.U32 R19, RZ, RZ, UR40 ;  /* 0x00000028ff137e24 */ /* 0x000fe2000f8e00ff */
[----:B------:R-:W-:Y:S01]  /*111e0*/  LOP3.LUT R22, R22, 0xfffffffe, RZ, 0xc0, !PT ;  /* 0xfffffffe16167812 */ /* 0x000fe200078ec0ff */
[----:B------:R-:W1:Y:S02]  /*111f0*/  S2R R18, SR_TID.X ;  /* 0x0000000000127919 */ /* 0x000e640000002100 */
[----:B------:R-:W-:Y:S01]  /*11200*/  VIADD R19, R19, 0xffffffff ;  /* 0xffffffff13137836 */ /* 0x000fe20000000000 */
[----:B0-----:R-:W0:Y:S02]  /*11210*/  LDC.64 R2, c[0x0][0x418] ;  /* 0x00010600ff027b82 */ /* 0x001e240000000a00 */
[----:B0-----:R-:W-:Y:S02]  /*11220*/  ISETP.NE.U32.AND P0, PT, R2, RZ, PT ;  /* 0x000000ff0200720c */ /* 0x001fe40003f05070 */
[----:B-1----:R-:W-:-:S02]  /*11230*/  SHF.R.U32.HI R20, RZ, 0x5, R18 ;  /* 0x00000005ff147819 */ /* 0x002fc40000011612 */
[----:B------:R-:W-:Y:S02]  /*11240*/  ISETP.NE.AND.EX P1, PT, R3, RZ, PT, P0 ;  /* 0x000000ff0300720c */ /* 0x000fe40003f25300 */
[----:B------:R-:W-:-:S11]  /*11250*/  LOP3.LUT R20, R20, 0x3, RZ, 0xc0, !PT ;  /* 0x0000000314147812 */ /* 0x000fd600078ec0ff */
[----:B------:R-:W-:Y:S02]  /*11260*/  @P1 LOP3.LUT R22, R22, 0x1, RZ, 0xfc, !PT ;  /* 0x0000000116161812 */ /* 0x000fe400078efcff */
[----:B--2---:R-:W-:Y:S02]  /*11270*/  SHF.R.S32.HI R25, RZ, 0x1f, R23 ;  /* 0x0000001fff197819 */ /* 0x004fe40000011417 */
[----:B------:R-:W-:Y:S01]  /*11280*/  SEL R18, R23, RZ, !P1 ;  /* 0x000000ff17127207 */ /* 0x000fe20004800000 */
[----:B------:R-:W-:Y:S06]  /*11290*/  BRA.DIV UR4, `(.L_x_884) ;  /* 0x0000003204d87947 */ /* 0x000fec000b800000 */
[----:B------:R0:W1:Y:S02]  /*112a0*/  SHFL.IDX PT, R14, R20, RZ, 0x1f ;  /* 0x00001fff140e7589 */ /* 0x00006400000e0000 */
.L_x_966:
[----:B-1----:R-:W-:Y:S02]  /*112b0*/  ISETP.NE.AND P0, PT, R14, RZ, PT ;  /* 0x000000ff0e00720c */ /* 0x002fe40003f05270 */
[----:B------:R-:W-:Y:S02]  /*112c0*/  PLOP3.LUT P2, PT, PT, PT, PT, 0x8, 0x0 ;  /* 0x000000000000781c */ /* 0x000fe40003f4e170 */
[----:B------:R-:W-:-:S11]  /*112d0*/  LOP3.LUT R22, R22, 0xfffffffd, RZ, 0xc0, !PT ;  /* 0xfffffffd16167812 */ /* 0x000fd600078ec0ff */
[----:B------:R-:W-:Y:S01]  /*112e0*/  @P2 LOP3.LUT R22, R22, 0x2, RZ, 0xfc, !PT ;  /* 0x0000000216162812 */ /* 0x000fe200078efcff */
[----:B------:R-:W-:Y:S06]  /*112f0*/  @P0 BRA `(.L_x_885) ;  /* 0x0000000000dc0947 */ /* 0x000fec0003800000 */
[----:B------:R-:W-:-:S03]  /*11300*/  UMOV UR4, 0xffffffff ;  /* 0xffffffff00047882 */ /* 0x000fc60000000000 */
[----:B------:R-:W-:Y:S05]  /*11310*/  BRA.DIV UR4, `(.L_x_886) ;  /* 0x0000003204d87947 */ /* 0x000fea000b800000 */
[----:B------:R-:W-:-:S13]  /*11320*/  ELECT P6, URZ, PT ;  /* 0x00000000003f782f */ /* 0x000fda00038c0000 */
.L_x_969:
[----:B------:R-:W-:Y:S05]  /*11330*/  @!P6 BRA `(.L_x_885) ;  /* 0x0000000000cce947 */ /* 0x000fea0003800000 */
[----:B------:R-:W-:Y:S01]  /*11340*/  IMAD.MOV.U32 R18, RZ, RZ, R23 ;  /* 0x000000ffff127224 */ /* 0x000fe200078e0017 */
[----:B------:R-:W-:Y:S06]  /*11350*/  @!P1 BRA `(.L_x_887) ;  /* 0x0000000000489947 */ /* 0x000fec0003800000 */
[----:B------:R-:W1:Y:S01]  /*11360*/  LDC R0, c[0x0][0x43c] ;  /* 0x00010f00ff007b82 */ /* 0x000e620000000800 */
[----:B------:R-:W-:Y:S01]  /*11370*/  IMAD.MOV.U32 R7, RZ, RZ, R19 ;  /* 0x000000ffff077224 */ /* 0x000fe200078e0013 */
[----:B------:R-:W-:Y:S02]  /*11380*/  ULDC.64 UR4, c[0x0][0x428] ;  /* 0x00010a0000047ab9 */ /* 0x000fe40000000a00 */
[----:B------:R-:W-:-:S04]  /*11390*/  IMAD R6, R25, UR4, RZ ;  /* 0x0000000419067c24 */ /* 0x000fc8000f8e02ff */
[----:B------:R-:W-:Y:S01]  /*113a0*/  IMAD R9, R23, UR5, R6 ;  /* 0x0000000517097c24 */ /* 0x000fe2000f8e0206 */
[----:B-1----:R-:W-:-:S13]  /*113b0*/  ISETP.NE.AND P0, PT, R0, 0x1, PT ;  /* 0x000000010000780c */ /* 0x002fda0003f05270 */
[----:B------:R-:W1:Y:S02]  /*113c0*/  @P0 LDC.64 R4, c[0x0][0x440] ;  /* 0x00011000ff040b82 */ /* 0x000e640000000a00 */
[----:B-1----:R-:W-:-:S05]  /*113d0*/  @P0 IMAD.HI.U32 R4, R19, R4, RZ ;  /* 0x0000000413040227 */ /* 0x002fca00078e00ff */
        /* <DEDUP_REMOVED lines=10> */
.L_x_887:
[----:B------:R-:W2:Y:S01]  /*11480*/  S2R R0, SR_TID.X ;  /* 0x0000000000007919 */ /* 0x000ea20000002100 */
[----:B-1----:R-:W-:Y:S01]  /*11490*/  IMAD R3, R16, 0x8, R17 ;  /* 0x0000000810037824 */ /* 0x002fe200078e0211 */
[----:B--2---:R-:W-:Y:S02]  /*114a0*/  LOP3.LUT R2, R0, 0x7f, RZ, 0xc0, !PT ;  /* 0x0000007f00027812 */ /* 0x004fe400078ec0ff */
[----:B------:R-:W-:Y:S02]  /*114b0*/  SHF.L.U32 R0, R24, 0x1f, RZ ;  /* 0x0000001f18007819 */ /* 0x000fe400000006ff */
[----:B------:R-:W-:Y:S02]  /*114c0*/  ISETP.NE.AND P1, PT, R2, RZ, PT ;  /* 0x000000ff0200720c */ /* 0x000fe40003f25270 */
[----:B------:R-:W1:Y:S02]  /*114d0*/  SYNCS.PHASECHK.TRANS64.TRYWAIT P0, [R3+URZ+0x16840], R0 ;  /* 0x01684000030075a7 */ /* 0x000e64000800017f */
[----:B-1----:R-:W-:Y:S09]  /*114e0*/  @!P0 BRA `(.L_x_888) ;  /* 0x0000003000848947 */ /* 0x002ff20003800000 */
.L_x_970:
[----:B------:R-:W-:Y:S05]  /*114f0*/  @P1 BRA `(.L_x_889) ;  /* 0x0000000000141947 */ /* 0x000fea0003800000 */
[----:B------:R-:W-:Y:S01]  /*11500*/  ISETP.NE.AND P0, PT, R28, RZ, PT ;  /* 0x000000ff1c00720c */ /* 0x000fe20003f05270 */
[----:B-1----:R-:W-:-:S04]  /*11510*/  IMAD.MOV.U32 R0, RZ, RZ, 0x4000 ;  /* 0x00004000ff007424 */ /* 0x002fc800078e00ff */
[----:B------:R2:W-:Y:S08]  /*11520*/  SYNCS.ARRIVE.TRANS64 RZ, [R3+URZ+0x16830], R0 ;  /* 0x0168300003ff79a7 */ /* 0x0005f0000800003f */
[----:B------:R-:W-:Y:S05]  /*11530*/  @!P0 BRA `(.L_x_889) ;  /* 0x0000000000048947 */ /* 0x000fea0003800000 */
[----:B------:R-:W-:Y:S01]  /*11540*/  BPT.TRAP 0x1 ;  /* 0x000000040000795c */ /* 0x000fe20000300000 */
.L_x_889:
[----:B-12---:R-:W-:Y:S01]  /*11550*/  IMAD R0, R16, 0x4000, R17 ;  /* 0x0000400010007824 */ /* 0x006fe200078e0211 */
[----:B------:R-:W-:Y:S01]  /*11560*/  R2UR UR33, R3 ;  /* 0x00000000032172ca */ /* 0x000fe200000e0000 */
[----:B------:R-:W-:Y:S01]  /*11570*/  UIADD3 UR4, UP0, UR46, 0x370, URZ ;  /* 0x000003702e047890 */ /* 0x000fe2000ff1e03f */
[----:B------:R-:W-:Y:S01]  /*11580*/  R2UR UR35, R19 ;  /* 0x00000000132372ca */ /* 0x000fe200000e0000 */
[----:B------:R-:W-:Y:S01]  /*11590*/  UMOV UR6, 0x0 ;  /* 0x0000000000067882 */ /* 0x000fe20000000000 */
[----:B------:R-:W-:Y:S01]  /*115a0*/  R2UR UR32, R0 ;  /* 0x00000000002072ca */ /* 0x000fe200000e0000 */
[----:B------:R-:W-:Y:S01]  /*115b0*/  UIADD3.X UR5, URZ, UR47, URZ, UP0, !UPT ;  /* 0x0000002f3f057290 */ /* 0x000fe200087fe43f */
[----:B-----5:R-:W-:Y:S01]  /*115c0*/  R2UR UR37, R18 ;  /* 0x00000000122572ca */ /* 0x020fe200000e0000 */
[----:B------:R-:W-:Y:S01]  /*115d0*/  UMOV UR7, 0x14f00000 ;  /* 0x14f0000000077882 */ /* 0x000fe20000000000 */
[----:B------:R-:W-:Y:S01]  /*115e0*/  UMOV UR34, URZ ;  /* 0x0000003f00227c82 */ /* 0x000fe20008000000 */
[----:B------:R-:W-:-:S02]  /*115f0*/  PLOP3.LUT P0, PT, PT, PT, PT, 0x80, 0x0 ;  /* 0x000000000000781c */ /* 0x000fc40003f0f070 */
[----:B------:R-:W-:Y:S02]  /*11600*/  LOP3.LUT R22, R22, 0xfffffffd, RZ, 0xc0, !PT ;  /* 0xfffffffd16167812 */ /* 0x000fe400078ec0ff */
[----:B------:R-:W-:Y:S02]  /*11610*/  UIADD3 UR33, UR33, 0x16830, URZ ;  /* 0x0001683021217890 */ /* 0x000fe4000fffe03f */
[----:B------:R-:W-:Y:S02]  /*11620*/  USHF.L.U32 UR35, UR35, 0x7, URZ ;  /* 0x0000000723237899 */ /* 0x000fe4000800063f */
[----:B------:R-:W-:-:S05]  /*11630*/  UIADD3 UR32, UR32, 0xe400, URZ ;  /* 0x0000e40020207890 */ /* 0x000fca000fffe03f */
[----:B------:R-:W-:-:S04]  /*11640*/  @P0 LOP3.LUT R22, R22, 0x2, RZ, 0xfc, !PT ;  /* 0x0000000216160812 */ /* 0x000fc800078efcff */
[----:B------:R1:W-:Y:S02]  /*11650*/  UTMALDG.4D [UR32], [UR4], desc[UR6] ;  /* 0x00000620040075b4 */ /* 0x0003e40008019000 */
[----:B-1----:R-:W-:Y:S01]  /*11660*/  NOP ;  /* 0x0000000000007918 */ /* 0x002fe20000000000 */
.L_x_885:
[----:B------:R-:W-:Y:S05]  /*11670*/  WARPSYNC.ALL ;  /* 0x0000000000007948 */ /* 0x000fea0003800000 */
[----:B------:R-:W-:Y:S01]  /*11680*/  VIADD R0, R17, 0x8400 ;  /* 0x0000840011007836 */ /* 0x000fe20000000000 */
[----:B------:R-:W-:Y:S01]  /*11690*/  USHF.R.S32.HI UR4, URZ, 0x1f, UR36 ;  /* 0x0000001f3f047899 */ /* 0x000fe20008011424 */
[----:B------:R-:W-:Y:S01]  /*116a0*/  BAR.SYNC.DEFER_BLOCKING 0x8, 0x200 ;  /* 0x0208000000007b1d */ /* 0x000fe20000010000 */
[----:B------:R-:W-:Y:S02]  /*116b0*/  USHF.R.S32.HI UR37, URZ, 0x1f, UR43 ;  /* 0x0000001f3f257899 */ /* 0x000fe4000801142b */
[----:B------:R-:W-:-:S03]  /*116c0*/  LOP3.LUT P0, RZ, R0, 0x3ff, RZ, 0xc0, !PT ;  /* 0x000003ff00ff7812 */ /* 0x000fc6000780c0ff */
[----:B------:R-:W-:Y:S01]  /*116d0*/  ULDC.64 UR6, c[0x0][0x2d8] ;  /* 0x0000b60000067ab9 */ /* 0x000fe20000000a00 */
[----:B------:R-:W-:Y:S01]  /*116e0*/  BSSY B6, `(.L_x_890) ;  /* 0x0000016000067945 */ /* 0x000fe20003800000 */
[----:B------:R-:W-:Y:S02]  /*116f0*/  UIMAD UR4, UR4, UR6, URZ ;  /* 0x00000006040472a4 */ /* 0x000fe4000f8e023f */
[----:B------:R-:W-:Y:S02]  /*11700*/  UIMAD.WIDE.U32 UR50, UR36, UR6, URZ ;  /* 0x00000006243272a5 */ /* 0x000fe4000f8e003f */
[----:B------:R-:W-:-:S04]  /*11710*/  UIMAD UR4, UR36, UR7, UR4 ;  /* 0x00000007240472a4 */ /* 0x000fc8000f8e0204 */
[----:B------:R-:W-:Y:S01]  /*11720*/  UIADD3 UR45, UR51, UR4, URZ ;  /* 0x00000004332d7290 */ /* 0x000fe2000fffe03f */
[----:B------:R-:W-:Y:S11]  /*11730*/  @!P0 BRA `(.L_x_891) ;  /* 0x0000000000408947 */ /* 0x000ff60003800000 */
[----:B------:R-:W-:Y:S01]  /*11740*/  MOV R2, 0x0 ;  /* 0x0000000000027802 */ /* 0x000fe20000000f00 */
[----:B------:R-:W-:Y:S01]  /*11750*/  ULDC.64 UR6, c[0x4][0xa8] ;  /* 0x01002a0000067ab9 */ /* 0x000fe20000000a00 */
[----:B------:R-:W-:Y:S01]  /*11760*/  ULDC.64 UR8, c[0x4][0xb0] ;  /* 0x01002c0000087ab9 */ /* 0x000fe20000000a00 */
[----:B------:R-:W-:Y:S01]  /*11770*/  ULDC.64 UR4, c[0x4][0x20] ;  /* 0x0100080000047ab9 */ /* 0x000fe20000000a00 */
[----:B------:R-:W-:Y:S02]  /*11780*/  IMAD.U32 R4, RZ, RZ, UR6 ;  /* 0x00000006ff047e24 */ /* 0x000fe4000f8e00ff */
[----:B------:R-:W1:Y:S01]  /*11790*/  LDC.64 R2, c[0x4][R2] ;  /* 0x0100000002027b82 */ /* 0x000e620000000a00 */
[----:B------:R-:W-:Y:S02]  /*117a0*/  IMAD.U32 R5, RZ, RZ, UR7 ;  /* 0x00000007ff057e24 */ /* 0x000fe4000f8e00ff */
[----:B------:R-:W-:Y:S02]  /*117b0*/  IMAD.U32 R6, RZ, RZ, UR8 ;  /* 0x00000008ff067e24 */ /* 0x000fe4000f8e00ff */
[----:B------:R-:W-:-:S02]  /*117c0*/  IMAD.U32 R7, RZ, RZ, UR9 ;  /* 0x00000009ff077e24 */ /* 0x000fc4000f8e00ff */
[----:B------:R-:W-:Y:S02]  /*117d0*/  IMAD.U32 R10, RZ, RZ, UR4 ;  /* 0x00000004ff0a7e24 */ /* 0x000fe4000f8e00ff */
[----:B------:R-:W-:Y:S02]  /*117e0*/  IMAD.U32 R11, RZ, RZ, UR5 ;  /* 0x00000005ff0b7e24 */ /* 0x000fe4000f8e00ff */
[----:B------:R-:W-:Y:S02]  /*117f0*/  IMAD.MOV.U32 R8, RZ, RZ, 0x70 ;  /* 0x00000070ff087424 */ /* 0x000fe400078e00ff */
[----:B------:R-:W-:Y:S02]  /*11800*/  IMAD.MOV.U32 R12, RZ, RZ, 0x1 ;  /* 0x00000001ff0c7424 */ /* 0x000fe400078e00ff */
[----:B------:R-:W-:-:S07]  /*11810*/  IMAD.MOV.U32 R13, RZ, RZ, RZ ;  /* 0x000000ffff0d7224 */ /* 0x000fce00078e00ff */
[----:B0-----:R-:W-:-:S07]  /*11820*/  LEPC R20, `(.L_x_891) ;  /* 0x000000001014794e */ /* 0x001fce0000000000 */
[----:B-1----:R-:W-:Y:S05]  /*11830*/  CALL.ABS.NOINC R2 ;  /* 0x0000000002007343 */ /* 0x002fea0003c00000 */
.L_x_891:
[----:B------:R-:W-:Y:S05]  /*11840*/  BSYNC B6 ;  /* 0x0000000000067941 */ /* 0x000fea0003800000 */
.L_x_890:
[----:B------:R-:W1:Y:S01]  /*11850*/  LDC R7, c[0x0][0x448] ;  /* 0x00011200ff077b82 */ /* 0x000e620000000800 */
[----:B0-----:R-:W0:Y:S01]  /*11860*/  S2R R20, SR_TID.X ;  /* 0x0000000000147919 */ /* 0x001e220000002100 */
[----:B------:R-:W-:Y:S01]  /*11870*/  ULDC.64 UR8, c[0x0][0x2e0] ;  /* 0x0000b80000087ab9 */ /* 0x000fe20000000a00 */
[----:B------:R-:W-:Y:S01]  /*11880*/  UMOV UR44, UR50 ;  /* 0x00000032002c7c82 */ /* 0x000fe20008000000 */
[----:B------:R-:W-:Y:S02]  /*11890*/  UIMAD UR6, UR37, UR8, URZ ;  /* 0x00000008250672a4 */ /* 0x000fe4000f8e023f */
[----:B------:R-:W-:Y:S02]  /*118a0*/  UIMAD.WIDE.U32 UR4, UR43, UR8, UR44 ;  /* 0x000000082b0472a5 */ /* 0x000fe4000f8e002c */
[----:B------:R-:W-:-:S03]  /*118b0*/  UIMAD UR6, UR43, UR9, UR6 ;  /* 0x000000092b0672a4 */ /* 0x000fc6000f8e0206 */
[----:B------:R-:W-:Y:S01]  /*118c0*/  ULDC.64 UR8, c[0x0][0x280] ;  /* 0x0000a00000087ab9 */ /* 0x000fe20000000a00 */
[----:B------:R-:W-:Y:S01]  /*118d0*/  UIADD3 UR6, UR5, UR6, URZ ;  /* 0x0000000605067290 */ /* 0x000fe2000fffe03f */
[----:B------:R-:W-:-:S04]  /*118e0*/  IMAD.U32 R4, RZ, RZ, UR4 ;  /* 0x00000004ff047e24 */ /* 0x000fc8000f8e00ff */
[----:B------:R-:W-:Y:S01]  /*118f0*/  IMAD.MOV.U32 R2, RZ, RZ, R4 ;  /* 0x000000ffff027224 */ /* 0x000fe200078e0004 */
[----:B-1----:R-:W-:Y:S02]  /*11900*/  ISETP.NE.AND P1, PT, R7, 0x1, PT ;  /* 0x000000010700780c */ /* 0x002fe40003f25270 */
[C---:B0-----:R-:W-:Y:S01]  /*11910*/  LOP3.LUT R21, R20.reuse, 0x7f, RZ, 0xc0, !PT ;  /* 0x0000007f14157812 */ /* 0x041fe200078ec0ff */
[----:B------:R-:W-:-:S10]  /*11920*/  IMAD.SHL.U32 R20, R20, 0x10, RZ ;  /* 0x0000001014147824 */ /* 0x000fd400078e00ff */
[----:B------:R-:W0:Y:S01]  /*11930*/  @P1 LDC R3, c[0x0][0x44c] ;  /* 0x00011300ff031b82 */ /* 0x000e220000000800 */
[----:B------:R-:W-:-:S04]  /*11940*/  SHF.R.U32.HI R21, RZ, 0x3, R21 ;  /* 0x00000003ff157819 */ /* 0x000fc80000011615 */
[----:B------:R-:W-:-:S03]  /*11950*/  LOP3.LUT R20, R21, 0x70, R20, 0xf8, !PT ;  /* 0x0000007015147812 */ /* 0x000fc600078ef814 */
[----:B------:R-:W1:Y:S02]  /*11960*/  @P1 LDC R5, c[0x0][0x450] ;  /* 0x00011400ff051b82 */ /* 0x000e640000000800 */
[----:B------:R-:W-:Y:S02]  /*11970*/  VIADD R6, R20, UR41 ;  /* 0x0000002914067c36 */ /* 0x000fe40008000000 */
[----:B------:R-:W2:Y:S02]  /*11980*/  S2R R20, SR_TID.X ;  /* 0x0000000000147919 */ /* 0x000ea40000002100 */
[----:B------:R-:W-:Y:S02]  /*11990*/  IMAD.MOV.U32 R11, RZ, RZ, R6 ;  /* 0x000000ffff0b7224 */ /* 0x000fe400078e0006 */
[----:B------:R-:W3:Y:S01]  /*119a0*/  @P1 LDC R8, c[0x0][0x450] ;  /* 0x00011400ff081b82 */ /* 0x000ee20000000800 */
[C---:B------:R-:W-:Y:S02]  /*119b0*/  VIADD R10, R6.reuse, 0x80 ;  /* 0x00000080060a7836 */ /* 0x040fe40000000000 */
[----:B0-----:R-:W-:-:S04]  /*119c0*/  @P1 IMAD.HI.U32 R0, R6, R3, RZ ;  /* 0x0000000306001227 */ /* 0x001fc800078e00ff */
[----:B------:R-:W-:Y:S01]  /*119d0*/  IMAD.U32 R3, RZ, RZ, UR6 ;  /* 0x00000006ff037e24 */ /* 0x000fe2000f8e00ff */
[----:B------:R-:W-:Y:S01]  /*119e0*/  ULDC.64 UR6, c[0x0][0x2c8] ;  /* 0x0000b20000067ab9 */ /* 0x000fe20000000a00 */
[----:B-1----:R-:W-:Y:S01]  /*119f0*/  @P1 SHF.R.U32.HI R11, RZ, R5, R0 ;  /* 0x00000005ff0b1219 */ /* 0x002fe20000011600 */
[----:B------:R-:W-:Y:S01]  /*11a00*/  IMAD.U32 R5, RZ, RZ, UR5 ;  /* 0x00000005ff057e24 */ /* 0x000fe2000f8e00ff */
[----:B------:R-:W-:Y:S02]  /*11a10*/  ULDC.64 UR4, c[0x0][0x2d0] ;  /* 0x0000b40000047ab9 */ /* 0x000fe40000000a00 */
[--C-:B------:R-:W-:Y:S01]  /*11a20*/  SHF.R.S32.HI R0, RZ, 0x1f, R11.reuse ;  /* 0x0000001fff007819 */ /* 0x100fe2000001140b */
[----:B------:R-:W-:Y:S02]  /*11a30*/  IMAD.MOV R9, RZ, RZ, -R11 ;  /* 0x000000ffff097224 */ /* 0x000fe400078e0a0b */
[----:B------:R-:W-:-:S04]  /*11a40*/  IMAD.WIDE.U32 R4, R11, UR4, R2 ;  /* 0x000000040b047c25 */ /* 0x000fc8000f8e0002 */
[----:B------:R-:W-:Y:S02]  /*11a50*/  IMAD R0, R0, UR4, RZ ;  /* 0x0000000400007c24 */ /* 0x000fe4000f8e02ff */
[----:B------:R-:W-:Y:S02]  /*11a60*/  IMAD R9, R7, R9, R6 ;  /* 0x0000000907097224 */ /* 0x000fe400078e0206 */
[----:B------:R-:W-:Y:S02]  /*11a70*/  IMAD R13, R11, UR5, R0 ;  /* 0x000000050b0d7c24 */ /* 0x000fe4000f8e0200 */
[----:B--2---:R-:W-:Y:S01]  /*11a80*/  IMAD.SHL.U32 R21, R20, 0x8, RZ ;  /* 0x0000000814157824 */ /* 0x004fe200078e00ff */
[----:B------:R-:W-:Y:S01]  /*11a90*/  SHF.R.S32.HI R0, RZ, 0x1f, R9 ;  /* 0x0000001fff007819 */ /* 0x000fe20000011409 */
[----:B------:R-:W-:-:S03]  /*11aa0*/  IMAD.IADD R5, R5, 0x1, R13 ;  /* 0x0000000105057824 */ /* 0x000fc600078e020d */
[----:B------:R-:W-:Y:S01]  /*11ab0*/  LOP3.LUT R21, R21, 0x38, RZ, 0xc0, !PT ;  /* 0x0000003815157812 */ /* 0x000fe200078ec0ff */
[----:B------:R-:W-:Y:S02]  /*11ac0*/  IMAD R0, R0, UR6, RZ ;  /* 0x0000000600007c24 */ /* 0x000fe4000f8e02ff */
[----:B------:R-:W-:-:S04]  /*11ad0*/  IMAD.WIDE.U32 R4, R9, UR6, R4 ;  /* 0x0000000609047c25 */ /* 0x000fc8000f8e0004 */
[----:B------:R-:W-:Y:S01]  /*11ae0*/  IMAD R11, R9, UR7, R0 ;  /* 0x00000007090b7c24 */ /* 0x000fe2000f8e0200 */
[----:B------:R-:W-:Y:S01]  /*11af0*/  LEA R0, P0, R4, UR8, 0x1 ;  /* 0x0000000804007c11 */ /* 0x000fe2000f8008ff */
[----:B------:R-:W0:Y:S02]  /*11b00*/  @P1 LDC R9, c[0x0][0x44c] ;  /* 0x00011300ff091b82 */ /* 0x000e240000000800 */
[----:B------:R-:W-:Y:S02]  /*11b10*/  IMAD.IADD R5, R5, 0x1, R11 ;  /* 0x0000000105057824 */ /* 0x000fe400078e020b */
[----:B------:R-:W-:-:S03]  /*11b20*/  IMAD.MOV.U32 R11, RZ, RZ, R10 ;  /* 0x000000ffff0b7224 */ /* 0x000fc600078e000a */
[----:B------:R-:W-:Y:S01]  /*11b30*/  LEA.HI.X R5, R4, UR9, R5, 0x1, P0 ;  /* 0x0000000904057c11 */ /* 0x000fe200080f0c05 */
[----:B0-----:R-:W-:-:S05]  /*11b40*/  @P1 IMAD.HI.U32 R9, R10, R9, RZ ;  /* 0x000000090a091227 */ /* 0x001fca00078e00ff */
[----:B---3--:R-:W-:-:S04]  /*11b50*/  @P1 SHF.R.U32.HI R11, RZ, R8, R9 ;  /* 0x00000008ff0b1219 */ /* 0x008fc80000011609 */
[--C-:B------:R-:W-:Y:S01]  /*11b60*/  SHF.R.S32.HI R4, RZ, 0x1f, R11.reuse ;  /* 0x0000001fff047819 */ /* 0x100fe2000001140b */
[----:B------:R-:W-:Y:S02]  /*11b70*/  IMAD.MOV R6, RZ, RZ, -R11 ;  /* 0x000000ffff067224 */ /* 0x000fe400078e0a0b */
[----:B------:R-:W-:-:S04]  /*11b80*/  IMAD.WIDE.U32 R2, R11, UR4, R2 ;  /* 0x000000040b027c25 */ /* 0x000fc8000f8e0002 */
[----:B------:R-:W-:Y:S02]  /*11b90*/  IMAD R9, R7, R6, R10 ;  /* 0x0000000607097224 */ /* 0x000fe400078e020a */
[----:B------:R-:W-:Y:S01]  /*11ba0*/  IMAD R4, R4, UR4, RZ ;  /* 0x0000000404047c24 */ /* 0x000fe2000f8e02ff */
[----:B------:R-:W-:-:S03]  /*11bb0*/  ULDC UR4, c[0x0][0x2b8] ;  /* 0x0000ae0000047ab9 */ /* 0x000fc60000000800 */
[----:B------:R-:W-:Y:S01]  /*11bc0*/  IMAD R11, R11, UR5, R4 ;  /* 0x000000050b0b7c24 */ /* 0x000fe2000f8e0204 */
[----:B------:R-:W-:-:S03]  /*11bd0*/  SHF.R.S32.HI R4, RZ, 0x1f, R9 ;  /* 0x0000001fff047819 */ /* 0x000fc60000011409 */
[----:B------:R-:W-:Y:S02]  /*11be0*/  IMAD.IADD R3, R3, 0x1, R11 ;  /* 0x0000000103037824 */ /* 0x000fe400078e020b */
[----:B------:R-:W-:Y:S02]  /*11bf0*/  IMAD R4, R4, UR6, RZ ;  /* 0x0000000604047c24 */ /* 0x000fe4000f8e02ff */
[----:B------:R-:W-:-:S04]  /*11c00*/  IMAD.WIDE.U32 R2, R9, UR6, R2 ;  /* 0x0000000609027c25 */ /* 0x000fc8000f8e0002 */
[----:B------:R-:W-:Y:S01]  /*11c10*/  IMAD R11, R9, UR7, R4 ;  /* 0x00000007090b7c24 */ /* 0x000fe2000f8e0204 */
[----:B------:R-:W-:-:S03]  /*11c20*/  LEA R4, P0, R2, UR8, 0x1 ;  /* 0x0000000802047c11 */ /* 0x000fc6000f8008ff */
[----:B------:R-:W-:-:S05]  /*11c30*/  IMAD.IADD R3, R3, 0x1, R11 ;  /* 0x0000000103037824 */ /* 0x000fca00078e020b */
[----:B------:R-:W-:Y:S02]  /*11c40*/  LEA.HI.X R8, R2, UR9, R3, 0x1, P0 ;  /* 0x0000000902087c11 */ /* 0x000fe400080f0c03 */
[----:B------:R-:W-:Y:S01]  /*11c50*/  ISETP.GE.AND P0, PT, R21, UR4, PT ;  /* 0x0000000415007c0c */ /* 0x000fe2000bf06270 */
[----:B------:R-:W-:-:S03]  /*11c60*/  UMOV UR4, 0xffffffff ;  /* 0xffffffff00047882 */ /* 0x000fc60000000000 */
[----:B------:R-:W-:Y:S09]  /*11c70*/  BRA.DIV UR4, `(.L_x_892) ;  /* 0x0000002a04b47947 */ /* 0x000ff2000b800000 */
[----:B------:R-:W0:Y:S01]  /*11c80*/  S2R R2, SR_TID.X ;  /* 0x0000000000027919 */ /* 0x000e220000002100 */
[----:B------:R-:W-:Y:S02]  /*11c90*/  ULDC UR4, c[0x0][0x288] ;  /* 0x0000a20000047ab9 */ /* 0x000fe40000000800 */
[----:B------:R-:W-:Y:S01]  /*11ca0*/  IMAD R7, R7, UR4, RZ ;  /* 0x0000000407077c24 */ /* 0x000fe2000f8e02ff */
[----:B------:R-:W1:Y:S04]  /*11cb0*/  SHFL.IDX PT, R14, R0, RZ, 0x181f ;  /* 0x00181fff000e7589 */ /* 0x000e6800000e0000 */
[----:B------:R-:W-:Y:S04]  /*11cc0*/  SHFL.IDX PT, R9, R5, 0x2, 0x181f ;  /* 0x00581f0005097f89 */ /* 0x000fe800000e0000 */
[----:B------:R-:W-:Y:S01]  /*11cd0*/  SHFL.IDX PT, R20, R0, 0x7, 0x181f ;  /* 0x00f81f0000147f89 */ /* 0x000fe200000e0000 */
[----:B0-----:R-:W-:-:S04]  /*11ce0*/  LOP3.LUT R2, R2, 0x7f, RZ, 0xc0, !PT ;  /* 0x0000007f02027812 */ /* 0x001fc800078ec0ff */
[----:B------:R-:W-:Y:S02]  /*11cf0*/  SHF.R.U32.HI R3, RZ, 0x3, R2 ;  /* 0x00000003ff037819 */ /* 0x000fe40000011602 */
[----:B------:R-:W0:Y:S03]  /*11d00*/  SHFL.IDX PT, R2, R5, RZ, 0x181f ;  /* 0x00181fff05027589 */ /* 0x000e2600000e0000 */
[----:B------:R-:W-:-:S04]  /*11d10*/  VIADD R6, R3, UR41 ;  /* 0x0000002903067c36 */ /* 0x000fc80008000000 */
[C---:B------:R-:W-:Y:S01]  /*11d20*/  VIADD R10, R6.reuse, 0x10 ;  /* 0x00000010060a7836 */ /* 0x040fe20000000000 */
[C---:B------:R-:W-:Y:S01]  /*11d30*/  ISETP.GE.AND P1, PT, R6.reuse, R7, PT ;  /* 0x000000070600720c */ /* 0x040fe20003f26270 */
[----:B------:R-:W-:-:S03]  /*11d40*/  VIADD R12, R6, 0x20 ;  /* 0x00000020060c7836 */ /* 0x000fc60000000000 */
[----:B------:R-:W-:Y:S02]  /*11d50*/  ISETP.GE.AND P3, PT, R10, R7, PT ;  /* 0x000000070a00720c */ /* 0x000fe40003f66270 */
[----:B------:R-:W2:Y:S07]  /*11d60*/  SHFL.IDX PT, R10, R0, 0x1, 0x181f ;  /* 0x00381f00000a7f89 */ /* 0x000eae00000e0000 */
[----:B-1----:R-:W-:-:S05]  /*11d70*/  @!P1 LEA R14, P2, R21, R14, 0x1 ;  /* 0x0000000e150e9211 */ /* 0x002fca00078408ff */
[----:B0-----:R-:W-:Y:S02]  /*11d80*/  @!P1 IMAD.X R3, RZ, RZ, R2, P2 ;  /* 0x000000ffff039224 */ /* 0x001fe400010e0602 */
[----:B------:R-:W-:Y:S02]  /*11d90*/  @!P1 IMAD.MOV.U32 R2, RZ, RZ, R14 ;  /* 0x000000ffff029224 */ /* 0x000fe400078e000e */
[----:B------:R-:W-:Y:S04]  /*11da0*/  SHFL.IDX PT, R14, R0, 0x2, 0x181f ;  /* 0x00581f00000e7f89 */ /* 0x000fe800000e0000 */
[----:B------:R0:W-:Y:S01]  /*11db0*/  @!P1 LDGSTS.E.BYPASS.LTC128B.128 [R26+0x8400], desc[UR48][R2.64], !P0 ;  /* 0x08400000021a9fae */ /* 0x0001e2000c101d70 */
[----:B------:R-:W-:Y:S01]  /*11dc0*/  ISETP.GE.AND P1, PT, R12, R7, PT ;  /* 0x000000070c00720c */ /* 0x000fe20003f26270 */
[----:B------:R-:W-:Y:S01]  /*11dd0*/  VIADD R12, R6, 0x40 ;  /* 0x00000040060c7836 */ /* 0x000fe20000000000 */
[----:B--2---:R-:W-:Y:S01]  /*11de0*/  @!P3 LEA R10, P2, R21, R10, 0x1 ;  /* 0x0000000a150ab211 */ /* 0x004fe200078408ff */
[----:B0-----:R-:W0:Y:S04]  /*11df0*/  SHFL.IDX PT, R2, R5, 0x1, 0x181f ;  /* 0x00381f0005027f89 */ /* 0x001e2800000e0000 */
[----:B0-----:R-:W-:-:S02]  /*11e00*/  @!P3 IMAD.X R3, RZ, RZ, R2, P2 ;  /* 0x000000ffff03b224 */ /* 0x001fc400010e0602 */
[----:B------:R-:W-:Y:S02]  /*11e10*/  @!P3 IMAD.MOV.U32 R2, RZ, RZ, R10 ;  /* 0x000000ffff02b224 */ /* 0x000fe400078e000a */
[----:B------:R-:W-:-:S03]  /*11e20*/  VIADD R10, R6, 0x30 ;  /* 0x00000030060a7836 */ /* 0x000fc60000000000 */
[----:B------:R0:W-:Y:S02]  /*11e30*/  @!P3 LDGSTS.E.BYPASS.LTC128B.128 [R26+0x8c00], desc[UR48][R2.64], !P0 ;  /* 0x08c00000021abfae */ /* 0x0001e4000c101d70 */
[----:B------:R-:W-:Y:S02]  /*11e40*/  ISETP.GE.AND P3, PT, R10, R7, PT ;  /* 0x000000070a00720c */ /* 0x000fe40003f66270 */
[----:B------:R-:W1:Y:S01]  /*11e50*/  SHFL.IDX PT, R10, R0, 0x3, 0x181f ;  /* 0x00781f00000a7f89 */ /* 0x000e6200000e0000 */
[----:B0-----:R-:W-:-:S03]  /*11e60*/  @!P1 LEA R2, P2, R21, R14, 0x1 ;  /* 0x0000000e15029211 */ /* 0x001fc600078408ff */
[----:B------:R-:W-:Y:S02]  /*11e70*/  SHFL.IDX PT, R14, R0, 0x4, 0x181f ;  /* 0x00981f00000e7f89 */ /* 0x000fe400000e0000 */
[----:B------:R-:W-:Y:S02]  /*11e80*/  @!P1 IMAD.X R3, RZ, RZ, R9, P2 ;  /* 0x000000ffff039224 */ /* 0x000fe400010e0609 */
[----:B------:R-:W-:Y:S04]  /*11e90*/  SHFL.IDX PT, R9, R5, 0x4, 0x181f ;  /* 0x00981f0005097f89 */ /* 0x000fe800000e0000 */
[----:B------:R0:W-:Y:S01]  /*11ea0*/  @!P1 LDGSTS.E.BYPASS.LTC128B.128 [R26+0x9400], desc[UR48][R2.64], !P0 ;  /* 0x09400000021a9fae */ /* 0x0001e2000c101d70 */
[----:B------:R-:W-:Y:S01]  /*11eb0*/  ISETP.GE.AND P1, PT, R12, R7, PT ;  /* 0x000000070c00720c */ /* 0x000fe20003f26270 */
[----:B------:R-:W-:Y:S01]  /*11ec0*/  VIADD R12, R6, 0x60 ;  /* 0x00000060060c7836 */ /* 0x000fe20000000000 */
[----:B-1----:R-:W-:Y:S01]  /*11ed0*/  @!P3 LEA R10, P2, R21, R10, 0x1 ;  /* 0x0000000a150ab211 */ /* 0x002fe200078408ff */
        /* <DEDUP_REMOVED lines=8> */
[----:B------:R0:W-:Y:S02]  /*11f60*/  SHFL.IDX PT, R14, R0, 0x6, 0x181f ;  /* 0x00d81f00000e7f89 */ /* 0x0001e400000e0000 */
[----:B------:R-:W-:Y:S02]  /*11f70*/  @!P1 IMAD.X R3, RZ, RZ, R9, P2 ;  /* 0x000000ffff039224 */ /* 0x000fe400010e0609 */
[----:B------:R-:W-:Y:S01]  /*11f80*/  SHFL.IDX PT, R9, R5, 0x6, 0x181f ;  /* 0x00d81f0005097f89 */ /* 0x000fe200000e0000 */
[----:B0-----:R-:W-:-:S03]  /*11f90*/  VIADD R0, R6, 0x90 ;  /* 0x0000009006007836 */ /* 0x001fc60000000000 */
[----:B------:R0:W-:Y:S01]  /*11fa0*/  @!P1 LDGSTS.E.BYPASS.LTC128B.128 [R26+0xa400], desc[UR48][R2.64], !P0 ;  /* 0x0a400000021a9fae */ /* 0x0001e2000c101d70 */
[----:B------:R-:W-:Y:S01]  /*11fb0*/  ISETP.GE.AND P1, PT, R12, R7, PT ;  /* 0x000000070c00720c */ /* 0x000fe20003f26270 */
[----:B------:R-:W-:Y:S01]  /*11fc0*/  VIADD R12, R6, 0x70 ;  /* 0x00000070060c7836 */ /* 0x000fe20000000000 */
[----:B-1----:R-:W-:Y:S01]  /*11fd0*/  @!P3 LEA R10, P2, R21, R10, 0x1 ;  /* 0x0000000a150ab211 */ /* 0x002fe200078408ff */
[----:B0-----:R-:W0:Y:S04]  /*11fe0*/  SHFL.IDX PT, R2, R5, 0x5, 0x181f ;  /* 0x00b81f0005027f89 */ /* 0x001e2800000e0000 */
[----:B0-----:R-:W-:Y:S02]  /*11ff0*/  @!P3 IMAD.X R3, RZ, RZ, R2, P2 ;  /* 0x000000ffff03b224 */ /* 0x001fe400010e0602 */
[----:B------:R-:W-:-:S02]  /*12000*/  @!P3 IMAD.MOV.U32 R2, RZ, RZ, R10 ;  /* 0x000000ffff02b224 */ /* 0x000fc400078e000a */
[----:B------:R-:W0:Y:S04]  /*12010*/  SHFL.IDX PT, R10, R5, 0x7, 0x181f ;  /* 0x00f81f00050a7f89 */ /* 0x000e2800000e0000 */
[----:B------:R1:W-:Y:S01]  /*12020*/  @!P3 LDGSTS.E.BYPASS.LTC128B.128 [R26+0xac00], desc[UR48][R2.64], !P0 ;  /* 0x0ac00000021abfae */ /* 0x0003e2000c101d70 */
[----:B------:R-:W-:Y:S01]  /*12030*/  ISETP.GE.AND P3, PT, R12, R7, PT ;  /* 0x000000070c00720c */ /* 0x000fe20003f66270 */
[----:B------:R-:W-:Y:S02]  /*12040*/  VIADD R12, R6, 0x80 ;  /* 0x00000080060c7836 */ /* 0x000fe40000000000 */
[----:B------:R-:W-:Y:S01]  /*12050*/  SHFL.IDX PT, R5, R8, 0x1, 0x181f ;  /* 0x00381f0008057f89 */ /* 0x000fe200000e0000 */
[----:B-1----:R-:W-:-:S03]  /*12060*/  @!P1 LEA R2, P2, R21, R14, 0x1 ;  /* 0x0000000e15029211 */ /* 0x002fc600078408ff */
[----:B------:R-:W1:Y:S02]  /*12070*/  SHFL.IDX PT, R14, R4, RZ, 0x181f ;  /* 0x00181fff040e7589 */ /* 0x000e6400000e0000 */
[----:B------:R-:W-:Y:S02]  /*12080*/  @!P1 IMAD.X R3, RZ, RZ, R9, P2 ;  /* 0x000000ffff039224 */ /* 0x000fe400010e0609 */
[----:B------:R-:W2:Y:S04]  /*12090*/  SHFL.IDX PT, R9, R8, RZ, 0x181f ;  /* 0x00181fff08097589 */ /* 0x000ea800000e0000 */
[----:B------:R3:W-:Y:S01]  /*120a0*/  @!P1 LDGSTS.E.BYPASS.LTC128B.128 [R26+0xb400], desc[UR48][R2.64], !P0 ;  /* 0x0b400000021a9fae */ /* 0x0007e2000c101d70 */
[----:B------:R-:W-:Y:S02]  /*120b0*/  ISETP.GE.AND P1, PT, R12, R7, PT ;  /* 0x000000070c00720c */ /* 0x000fe40003f26270 */
[----:B---3--:R-:W-:-:S05]  /*120c0*/  @!P3 LEA R2, P2, R21, R20, 0x1 ;  /* 0x000000141502b211 */ /* 0x008fca00078408ff */
[----:B0-----:R-:W-:Y:S02]  /*120d0*/  @!P3 IMAD.X R3, RZ, RZ, R10, P2 ;  /* 0x000000ffff03b224 */ /* 0x001fe400010e060a */
[----:B------:R-:W-:-:S03]  /*120e0*/  VIADD R10, R6, 0xa0 ;  /* 0x000000a0060a7836 */ /* 0x000fc60000000000 */
[----:B------:R1:W-:Y:S01]  /*120f0*/  @!P3 LDGSTS.E.BYPASS.LTC128B.128 [R26+0xbc00], desc[UR48][R2.64], !P0 ;  /* 0x0bc00000021abfae */ /* 0x0003e2000c101d70 */
[----:B------:R-:W-:-:S03]  /*12100*/  ISETP.GE.AND P3, PT, R0, R7, PT ;  /* 0x000000070000720c */ /* 0x000fc60003f66270 */
[----:B------:R-:W-:Y:S04]  /*12110*/  SHFL.IDX PT, R0, R8, 0x2, 0x181f ;  /* 0x00581f0008007f89 */ /* 0x000fe800000e0000 */
[----:B------:R-:W-:Y:S01]  /*12120*/  SHFL.IDX PT, R8, R8, 0x3, 0x181f ;  /* 0x00781f0008087f89 */ /* 0x000fe200000e0000 */
[----:B-1----:R-:W-:-:S03]  /*12130*/  @!P1 LEA R2, P2, R21, R14, 0x1 ;  /* 0x0000000e15029211 */ /* 0x002fc600078408ff */
[----:B------:R-:W-:Y:S02]  /*12140*/  SHFL.IDX PT, R14, R4, 0x2, 0x181f ;  /* 0x00581f00040e7f89 */ /* 0x000fe400000e0000 */
[----:B--2---:R-:W-:Y:S02]  /*12150*/  @!P1 IMAD.X R3, RZ, RZ, R9, P2 ;  /* 0x000000ffff039224 */ /* 0x004fe400010e0609 */
[----:B------:R-:W0:Y:S04]  /*12160*/  SHFL.IDX PT, R9, R4, 0x1, 0x181f ;  /* 0x00381f0004097f89 */ /* 0x000e2800000e0000 */
[----:B------:R0:W-:Y:S01]  /*12170*/  @!P1 LDGSTS.E.BYPASS.LTC128B.128 [R26+0xc400], desc[UR48][R2.64], !P0 ;  /* 0x0c400000021a9fae */ /* 0x0001e2000c101d70 */
[----:B------:R-:W-:Y:S02]  /*12180*/  ISETP.GE.AND P1, PT, R10, R7, PT ;  /* 0x000000070a00720c */ /* 0x000fe40003f26270 */
[----:B0-----:R-:W-:-:S05]  /*12190*/  @!P3 LEA R2, P2, R21, R9, 0x1 ;  /* 0x000000091502b211 */ /* 0x001fca00078408ff */
[----:B------:R-:W-:-:S05]  /*121a0*/  @!P3 IMAD.X R3, RZ, RZ, R5, P2 ;  /* 0x000000ffff03b224 */ /* 0x000fca00010e0605 */
[----:B------:R0:W-:Y:S02]  /*121b0*/  @!P3 LDGSTS.E.BYPASS.LTC128B.128 [R26+0xcc00], desc[UR48][R2.64], !P0 ;  /* 0x0cc00000021abfae */ /* 0x0001e4000c101d70 */
[----:B0-----:R-:W-:Y:S02]  /*121c0*/  @!P1 LEA R2, P2, R21, R14, 0x1 ;  /* 0x0000000e15029211 */ /* 0x001fe400078408ff */
[----:B------:R0:W1:Y:S03]  /*121d0*/  SHFL.IDX PT, R14, R4, 0x3, 0x181f ;  /* 0x00781f00040e7f89 */ /* 0x00006600000e0000 */
[----:B------:R-:W-:-:S05]  /*121e0*/  @!P1 IMAD.X R3, RZ, RZ, R0, P2 ;  /* 0x000000ffff039224 */ /* 0x000fca00010e0600 */
[----:B------:R0:W-:Y:S03]  /*121f0*/  @!P1 LDGSTS.E.BYPASS.LTC128B.128 [R26+0xd400], desc[UR48][R2.64], !P0 ;  /* 0x0d400000021a9fae */ /* 0x0001e6000c101d70 */
.L_x_995:
[----:B------:R-:W-:Y:S02]  /*12200*/  VIADD R6, R6, 0xb0 ;  /* 0x000000b006067836 */ /* 0x000fe40000000000 */
[----:B------:R-:W-:-:S03]  /*12210*/  VIADD R0, R17, 0x16800 ;  /* 0x0001680011007836 */ /* 0x000fc60000000000 */
[----:B------:R-:W-:-:S13]  /*12220*/  ISETP.GE.AND P1, PT, R6, R7, PT ;  /* 0x000000070600720c */ /* 0x000fda0003f26270 */
[----:B01----:R-:W-:-:S05]  /*12230*/  @!P1 LEA R2, P2, R21, R14, 0x1 ;  /* 0x0000000e15029211 */ /* 0x003fca00078408ff */
[----:B------:R-:W-:-:S05]  /*12240*/  @!P1 IMAD.X R3, RZ, RZ, R8, P2 ;  /* 0x000000ffff039224 */ /* 0x000fca00010e0608 */
[----:B------:R-:W-:Y:S01]  /*12250*/  @!PT LDS RZ, [RZ] ;  /* 0x00000000fffff984 */ /* 0x000fe20000000800 */
[----:B------:R-:W-:Y:S01]  /*12260*/  @!PT LDS RZ, [RZ] ;  /* 0x00000000fffff984 */ /* 0x000fe20000000800 */
[----:B------:R-:W-:Y:S01]  /*12270*/  @!PT LDS RZ, [RZ] ;  /* 0x00000000fffff984 */ /* 0x000fe20000000800 */
[----:B------:R0:W-:Y:S01]  /*12280*/  @!P1 LDGSTS.E.BYPASS.LTC128B.128 [R26+0xdc00], desc[UR48][R2.64], !P0 ;  /* 0x0dc00000021a9fae */ /* 0x0001e2000c101d70 */
[----:B------:R-:W-:Y:S01]  /*12290*/  PLOP3.LUT P0, PT, PT, PT, PT, 0x80, 0x0 ;  /* 0x000000000000781c */ /* 0x000fe20003f0f070 */
[----:B------:R-:W-:-:S12]  /*122a0*/  NOP ;  /* 0x0000000000007918 */ /* 0x000fd80000000000 */
.L_x_893:
[----:B------:R-:W-:Y:S02]  /*122b0*/  PLOP3.LUT P1, PT, P1, P0, PT, 0xa2, 0x0 ;  /* 0x000000000000781c */ /* 0x000fe40000f21472 */
[----:B------:R-:W-:-:S08]  /*122c0*/  @P0 R2UR P1, UR4, R17 ;  /* 0x00000000110402ca */ /* 0x000fd00000020000 */
[----:B------:R-:W-:-:S05]  /*122d0*/  @P0 PLOP3.LUT P0, PT, P1, PT, PT, 0x80, 0x0 ;  /* 0x000000000000081c */ /* 0x000fca0000f0f070 */
[----:B------:R-:W-:Y:S01]  /*122e0*/  @!P1 SYNCS.ARRIVE.TRANS64.RED.A0T1 RZ, [UR4+0x16800], RZ ;  /* 0x016800ffffff99a7 */ /* 0x000fe20008200404 */
[----:B------:R-:W-:Y:S07]  /*122f0*/  @!P1 ARRIVES.LDGSTSBAR.64.TRANSCNT [UR4+0x16800] ;  /* 0x01680000ff0099b0 */ /* 0x000fee0008000a84 */
[----:B------:R-:W-:Y:S05]  /*12300*/  @P0 BRA.U.ANY `(.L_x_893) ;  /* 0xfffffffd00e80947 */ /* 0x000fea000393ffff */
[----:B------:R-:W-:-:S05]  /*12310*/  VIADD R29, R29, 0x1 ;  /* 0x000000011d1d7836 */ /* 0x000fca0000000000 */
[----:B0-----:R-:W-:-:S04]  /*12320*/  LEA.HI R2, R29, R29, RZ, 0x1 ;  /* 0x0000001d1d027211 */ /* 0x001fc800078f08ff */
[----:B------:R-:W-:-:S05]  /*12330*/  LOP3.LUT R2, R2, 0xfffffffe, RZ, 0xc0, !PT ;  /* 0xfffffffe02027812 */ /* 0x000fca00078ec0ff */
[----:B------:R-:W-:-:S05]  /*12340*/  IMAD.IADD R2, R29, 0x1, -R2 ;  /* 0x000000011d027824 */ /* 0x000fca00078e0a02 */
[----:B------:R-:W-:Y:S01]  /*12350*/  SHF.L.U32 R2, R2, 0x1f, RZ ;  /* 0x0000001f02027819 */ /* 0x000fe200000006ff */
[----:B------:R-:W-:Y:S01]  /*12360*/  NOP ;  /* 0x0000000000007918 */ /* 0x000fe20000000000 */
[----:B------:R0:W-:Y:S01]  /*12370*/  SYNCS.ARRIVE.TRANS64.A1T0 RZ, [R17+URZ+0x16800], RZ ;  /* 0x016800ff11ff79a7 */ /* 0x0001e2000810003f */
[----:B------:R-:W-:Y:S01]  /*12380*/  BSSY B0, `(.L_x_894) ;  /* 0x0000003000007945 */ /* 0x000fe20003800000 */
[----:B------:R-:W1:Y:S03]  /*12390*/  SYNCS.PHASECHK.TRANS64.TRYWAIT P0, [R17+URZ+0x16820], R2 ;  /* 0x01682002110075a7 */ /* 0x000e66000800017f */
[----:B01----:R-:W-:Y:S05]  /*123a0*/  @!P0 BRA `(.L_x_895) ;  /* 0x0000003000688947 */ /* 0x003fea0003800000 */
.L_x_996:
[----:B------:R-:W-:Y:S05]  /*123b0*/  BSYNC B0 ;  /* 0x0000000000007941 */ /* 0x000fea0003800000 */
.L_x_894:
[----:B------:R-:W-:-:S04]  /*123c0*/  UIADD3 UR4, UR40, -0x2, URZ ;  /* 0xfffffffe28047890 */ /* 0x000fc8000fffe03f */
[----:B------:R-:W-:-:S06]  /*123d0*/  UISETP.GE.AND UP0, UPT, UR4, UR39, UPT ;  /* 0x000000270400728c */ /* 0x000fcc000bf06270 */
[----:B------:R-:W-:-:S13]  /*123e0*/  PLOP3.LUT P0, PT, PT, PT, UP0, 0x80, 0x0 ;  /* 0x000000000000781c */ /* 0x000fda0003f0f008 */
[----:B------:R-:W-:Y:S05]  /*123f0*/  @!P0 BRA `(.L_x_896) ;  /* 0x0000001400688947 */ /* 0x000fea0003800000 */
[----:B0-----:R-:W-:Y:S01]  /*12400*/  IMAD R2, RZ, RZ, -UR40 ;  /* 0x80000028ff027e24 */ /* 0x001fe2000f8e02ff */
[----:B------:R-:W-:Y:S01]  /*12410*/  LOP3.LUT R7, RZ, UR39, RZ, 0x33, !PT ;  /* 0x00000027ff077c12 */ /* 0x000fe2000f8e33ff */
[----:B------:R-:W-:-:S03]  /*12420*/  IMAD.U32 R6, RZ, RZ, UR4 ;  /* 0x00000004ff067e24 */ /* 0x000fc6000f8e00ff */
[----:B------:R-:W-:-:S05]  /*12430*/  VIADDMNMX R7, R2, 0x1, R7, !PT ;  /* 0x0000000102077846 */ /* 0x000fca0007800107 */
[----:B------:R-:W-:-:S05]  /*12440*/  VIADD R2, R7, UR40 ;  /* 0x0000002807027c36 */ /* 0x000fca0008000000 */
[----:B------:R-:W-:-:S04]  /*12450*/  LOP3.LUT R2, R2, 0x1, RZ, 0xc0, !PT ;  /* 0x0000000102027812 */ /* 0x000fc800078ec0ff */
[----:B------:R-:W-:-:S13]  /*12460*/  ISETP.NE.U32.AND P0, PT, R2, 0x1, PT ;  /* 0x000000010200780c */ /* 0x000fda0003f05070 */
[----:B------:R-:W-:Y:S05]  /*12470*/  @P0 BRA `(.L_x_897) ;  /* 0x0000000400c00947 */ /* 0x000fea0003800000 */
[----:B------:R-:W-:Y:S01]  /*12480*/  LOP3.LUT P1, RZ, R22, 0x2, RZ, 0xc0, !PT ;  /* 0x0000000216ff7812 */ /* 0x000fe2000782c0ff */
[----:B------:R-:W-:Y:S01]  /*12490*/  VIADD R8, R16, 0x1 ;  /* 0x0000000110087836 */ /* 0x000fe20000000000 */
[----:B------:R-:W-:Y:S04]  /*124a0*/  BSSY B0, `(.L_x_898) ;  /* 0x0000069000007945 */ /* 0x000fe80003800000 */
[----:B------:R-:W-:-:S04]  /*124b0*/  ISETP.NE.AND P0, PT, R8, 0x2, PT ;  /* 0x000000020800780c */ /* 0x000fc80003f05270 */
[----:B------:R-:W-:Y:S02]  /*124c0*/  SEL R9, RZ, 0x1, P0 ;  /* 0x00000001ff097807 */ /* 0x000fe40000000000 */
[----:B------:R-:W-:Y:S02]  /*124d0*/  SEL R8, R8, RZ, P0 ;  /* 0x000000ff08087207 */ /* 0x000fe40000000000 */
[----:B------:R-:W-:Y:S01]  /*124e0*/  LOP3.LUT R9, R24, R9, RZ, 0x3c, !PT ;  /* 0x0000000918097212 */ /* 0x000fe200078e3cff */
[----:B------:R-:W-:Y:S06]  /*124f0*/  @!P1 BRA `(.L_x_899) ;  /* 0x00000004008c9947 */ /* 0x000fec0003800000 */
[----:B------:R-:W-:Y:S01]  /*12500*/  LOP3.LUT P1, RZ, R22, 0x1, RZ, 0xc0, !PT ;  /* 0x0000000116ff7812 */ /* 0x000fe2000782c0ff */
[----:B------:R-:W-:-:S12]  /*12510*/  IMAD.MOV.U32 R4, RZ, RZ, R18 ;  /* 0x000000ffff047224 */ /* 0x000fd800078e0012 */
[----:B------:R-:W-:Y:S05]  /*12520*/  @!P1 BRA `(.L_x_900) ;  /* 0x0000000000489947 */ /* 0x000fea0003800000 */
[----:B------:R-:W0:Y:S01]  /*12530*/  LDC R5, c[0x0][0x43c] ;  /* 0x00010f00ff057b82 */ /* 0x000e220000000800 */
[----:B------:R-:W-:Y:S02]  /*12540*/  ULDC.64 UR4, c[0x0][0x428] ;  /* 0x00010a0000047ab9 */ /* 0x000fe40000000a00 */
[----:B------:R-:W-:-:S04]  /*12550*/  IMAD R10, R25, UR4, RZ ;  /* 0x00000004190a7c24 */ /* 0x000fc8000f8e02ff */
[----:B------:R-:W-:Y:S01]  /*12560*/  IMAD R11, R23, UR5, R10 ;  /* 0x00000005170b7c24 */ /* 0x000fe2000f8e020a */
[----:B0-----:R-:W-:-:S13]  /*12570*/  ISETP.NE.AND P0, PT, R5, 0x1, PT ;  /* 0x000000010500780c */ /* 0x001fda0003f05270 */
[----:B------:R-:W0:Y:S02]  /*12580*/  @P0 LDC.64 R2, c[0x0][0x440] ;  /* 0x00011000ff020b82 */ /* 0x000e240000000a00 */
[----:B0-----:R-:W-:-:S04]  /*12590*/  @P0 IMAD.HI.U32 R4, R6, R2, RZ ;  /* 0x0000000206040227 */ /* 0x001fc800078e00ff */
[----:B------:R-:W-:Y:S01]  /*125a0*/  IMAD.MOV.U32 R2, RZ, RZ, R6 ;  /* 0x000000ffff027224 */ /* 0x000fe200078e0006 */
[----:B------:R-:W-:-:S05]  /*125b0*/  @P0 SHF.R.U32.HI R2, RZ, R3, R4 ;  /* 0x00000003ff020219 */ /* 0x000fca0000011604 */
[----:B------:R-:W-:-:S04]  /*125c0*/  IMAD.MOV R3, RZ, RZ, -R2 ;  /* 0x000000ffff037224 */ /* 0x000fc800078e0a02 */
[----:B------:R-:W-:Y:S01]  /*125d0*/  IMAD R6, R5, R3, R6 ;  /* 0x0000000305067224 */ /* 0x000fe200078e0206 */
[--C-:B------:R-:W-:Y:S01]  /*125e0*/  SHF.R.S32.HI R3, RZ, 0x1f, R2.reuse ;  /* 0x0000001fff037819 */ /* 0x100fe20000011402 */
[----:B------:R-:W0:Y:S02]  /*125f0*/  LDC.64 R4, c[0x0][0x418] ;  /* 0x00010600ff047b82 */ /* 0x000e240000000a00 */
[----:B------:R-:W-:-:S04]  /*12600*/  IMAD.WIDE.U32 R2, R23, UR4, R2 ;  /* 0x0000000417027c25 */ /* 0x000fc8000f8e0002 */
[----:B------:R-:W-:Y:S01]  /*12610*/  IMAD.IADD R11, R11, 0x1, R3 ;  /* 0x000000010b0b7824 */ /* 0x000fe200078e0203 */
[----:B0-----:R-:W-:-:S04]  /*12620*/  LEA R4, P0, R2, R4, 0x2 ;  /* 0x0000000402047211 */ /* 0x001fc800078010ff */
[----:B------:R-:W-:-:S05]  /*12630*/  LEA.HI.X R5, R2, R5, R11, 0x2, P0 ;  /* 0x0000000502057211 */ /* 0x000fca00000f140b */
[----:B------:R0:W5:Y:S04]  /*12640*/  LDG.E R4, desc[UR48][R4.64] ;  /* 0x0000003004047981 */ /* 0x000168000c1e1900 */
.L_x_900:
[----:B------:R-:W0:Y:S01]  /*12650*/  S2R R2, SR_TID.X ;  /* 0x0000000000027919 */ /* 0x000e220000002100 */
[----:B------:R-:W-:Y:S01]  /*12660*/  IMAD R3, R8, 0x8, R17 ;  /* 0x0000000808037824 */ /* 0x000fe200078e0211 */
[----:B------:R-:W-:Y:S01]  /*12670*/  BSSY B1, `(.L_x_901) ;  /* 0x0000006000017945 */ /* 0x000fe20003800000 */
[----:B0-----:R-:W-:Y:S02]  /*12680*/  LOP3.LUT R5, R2, 0x7f, RZ, 0xc0, !PT ;  /* 0x0000007f02057812 */ /* 0x001fe400078ec0ff */
[----:B------:R-:W-:Y:S02]  /*12690*/  SHF.L.U32 R2, R9, 0x1f, RZ ;  /* 0x0000001f09027819 */ /* 0x000fe400000006ff */
[----:B------:R-:W-:Y:S02]  /*126a0*/  ISETP.NE.AND P1, PT, R5, RZ, PT ;  /* 0x000000ff0500720c */ /* 0x000fe40003f25270 */
[----:B------:R-:W0:Y:S02]  /*126b0*/  SYNCS.PHASECHK.TRANS64.TRYWAIT P0, [R3+URZ+0x16840], R2 ;  /* 0x01684002030075a7 */ /* 0x000e24000800017f */
[----:B0-----:R-:W-:Y:S09]  /*126c0*/  @!P0 BRA `(.L_x_902) ;  /* 0x0000002c00b48947 */ /* 0x001ff20003800000 */
.L_x_997:
[----:B------:R-:W-:Y:S05]  /*126d0*/  BSYNC B1 ;  /* 0x0000000000017941 */ /* 0x000fea0003800000 */
.L_x_901:
[----:B------:R-:W-:Y:S04]  /*126e0*/  BSSY B1, `(.L_x_903) ;  /* 0x0000007000017945 */ /* 0x000fe80003800000 */
[----:B------:R-:W-:Y:S05]  /*126f0*/  @P1 BRA `(.L_x_904) ;  /* 0x0000000000141947 */ /* 0x000fea0003800000 */
[----:B------:R-:W-:Y:S01]  /*12700*/  ISETP.NE.AND P0, PT, R28, RZ, PT ;  /* 0x000000ff1c00720c */ /* 0x000fe20003f05270 */
[----:B0-----:R-:W-:-:S04]  /*12710*/  IMAD.MOV.U32 R2, RZ, RZ, 0x4000 ;  /* 0x00004000ff027424 */ /* 0x001fc800078e00ff */
[----:B------:R1:W-:Y:S08]  /*12720*/  SYNCS.ARRIVE.TRANS64 RZ, [R3+URZ+0x16830], R2 ;  /* 0x0168300203ff79a7 */ /* 0x0003f0000800003f */
[----:B------:R-:W-:Y:S05]  /*12730*/  @!P0 BRA `(.L_x_904) ;  /* 0x0000000000048947 */ /* 0x000fea0003800000 */
[----:B------:R-:W-:Y:S01]  /*12740*/  BPT.TRAP 0x1 ;  /* 0x000000040000795c */ /* 0x000fe20000300000 */
.L_x_904:
[----:B------:R-:W-:Y:S05]  /*12750*/  BSYNC B1 ;  /* 0x0000000000017941 */ /* 0x000fea0003800000 */
.L_x_903:
[----:B------:R-:W-:Y:S01]  /*12760*/  IMAD.MOV.U32 R10, RZ, RZ, RZ ;  /* 0x000000ffff0a7224 */ /* 0x000fe200078e00ff */
[----:B------:R-:W-:Y:S01]  /*12770*/  UIADD3 UR4, UP0, UR46, 0x370, URZ ;  /* 0x000003702e047890 */ /* 0x000fe2000ff1e03f */
[----:B01----:R-:W-:Y:S01]  /*12780*/  IMAD R2, R8, 0x4000, R17 ;  /* 0x0000400008027824 */ /* 0x003fe200078e0211 */
[----:B------:R-:W-:Y:S01]  /*12790*/  PLOP3.LUT P0, PT, PT, PT, PT, 0x80, 0x0 ;  /* 0x000000000000781c */ /* 0x000fe20003f0f070 */
[----:B------:R-:W-:Y:S01]  /*127a0*/  VIADD R3, R3, 0x16830 ;  /* 0x0001683003037836 */ /* 0x000fe20000000000 */
[----:B------:R-:W-:Y:S01]  /*127b0*/  R2UR UR10, R10 ;  /* 0x000000000a0a72ca */ /* 0x000fe200000e0000 */
[----:B------:R-:W-:Y:S01]  /*127c0*/  VIADD R2, R2, 0xe400 ;  /* 0x0000e40002027836 */ /* 0x000fe20000000000 */
[----:B------:R-:W-:Y:S01]  /*127d0*/  UIADD3.X UR5, URZ, UR47, URZ, UP0, !UPT ;  /* 0x0000002f3f057290 */ /* 0x000fe200087fe43f */
[----:B------:R-:W-:Y:S01]  /*127e0*/  IMAD.SHL.U32 R5, R6, 0x80, RZ ;  /* 0x0000008006057824 */ /* 0x000fe200078e00ff */
[----:B------:R-:W-:Y:S01]  /*127f0*/  UMOV UR6, 0x0 ;  /* 0x0000000000067882 */ /* 0x000fe20000000000 */
[----:B------:R-:W-:-:S10]  /*12800*/  UMOV UR7, 0x14f00000 ;  /* 0x14f0000000077882 */ /* 0x000fd40000000000 */
.L_x_905:
[----:B------:R-:W-:-:S13]  /*12810*/  @P0 ELECT P2, URZ, PT ;  /* 0x00000000003f082f */ /* 0x000fda0003840000 */
[----:B-----5:R-:W-:Y:S01]  /*12820*/  @P2 R2UR UR13, R4 ;  /* 0x00000000040d22ca */ /* 0x020fe200000e0000 */
[----:B------:R-:W-:Y:S01]  /*12830*/  UMOV UR12, UR36 ;  /* 0x00000024000c7c82 */ /* 0x000fe20008000000 */
[----:B------:R-:W-:Y:S02]  /*12840*/  @P2 R2UR UR11, R5 ;  /* 0x00000000050b22ca */ /* 0x000fe400000e0000 */
[----:B------:R-:W-:Y:S02]  /*12850*/  @P2 R2UR UR9, R3 ;  /* 0x00000000030922ca */ /* 0x000fe400000e0000 */
[----:B------:R-:W-:Y:S02]  /*12860*/  @P2 R2UR UR8, R2 ;  /* 0x00000000020822ca */ /* 0x000fe400000e0000 */
[----:B------:R-:W-:Y:S02]  /*12870*/  @P2 PLOP3.LUT P0, PT, P2, PT, PT, 0x8, 0x0 ;  /* 0x000000000000281c */ /* 0x000fe4000170e170 */
        /* <DEDUP_REMOVED lines=8> */
.L_x_998:
[----:B------:R-:W-:Y:S05]  /*12900*/  BSYNC B1 ;  /* 0x0000000000017941 */ /* 0x000fea0003800000 */
.L_x_906:
[----:B------:R-:W-:Y:S01]  /*12910*/  BSSY B1, `(.L_x_908) ;  /* 0x000000a000017945 */ /* 0x000fe20003800000 */
[----:B0-----:R-:W-:Y:S02]  /*12920*/  IMAD.MOV.U32 R2, RZ, RZ, 0x0 ;  /* 0x00000000ff027424 */ /* 0x001fe400078e00ff */
[----:B------:R-:W-:Y:S01]  /*12930*/  IMAD.MOV.U32 R3, RZ, RZ, 0x14f00000 ;  /* 0x14f00000ff037424 */ /* 0x000fe200078e00ff */
[----:B------:R-:W-:Y:S06]  /*12940*/  @P1 BRA `(.L_x_909) ;  /* 0x0000000000181947 */ /* 0x000fec0003800000 */
[----:B------:R-:W-:Y:S01]  /*12950*/  ISETP.NE.AND P0, PT, R28, RZ, PT ;  /* 0x000000ff1c00720c */ /* 0x000fe20003f05270 */
[----:B------:R-:W-:Y:S02]  /*12960*/  IMAD R5, R16, 0x8, R17 ;  /* 0x0000000810057824 */ /* 0x000fe400078e0211 */
[----:B------:R-:W-:-:S04]  /*12970*/  IMAD.MOV.U32 R12, RZ, RZ, 0x4000 ;  /* 0x00004000ff0c7424 */ /* 0x000fc800078e00ff */
[----:B------:R0:W-:Y:S06]  /*12980*/  SYNCS.ARRIVE.TRANS64 RZ, [R5+URZ+0x16850], R12 ;  /* 0x0168500c05ff79a7 */ /* 0x0001ec000800003f */
[----:B------:R-:W-:Y:S05]  /*12990*/  @!P0 BRA `(.L_x_909) ;  /* 0x0000000000048947 */ /* 0x000fea0003800000 */
[----:B------:R-:W-:Y:S01]  /*129a0*/  BPT.TRAP 0x1 ;  /* 0x000000040000795c */ /* 0x000fe20000300000 */
.L_x_909:
[----:B------:R-:W-:Y:S05]  /*129b0*/  BSYNC B1 ;  /* 0x0000000000017941 */ /* 0x000fea0003800000 */
.L_x_908:
[----:B------:R-:W-:Y:S01]  /*129c0*/  R2UR UR10, R10 ;  /* 0x000000000a0a72ca */ /* 0x000fe200000e0000 */
[----:B------:R-:W-:Y:S01]  /*129d0*/  UIADD3 UR4, UP0, UR46, 0x470, URZ ;  /* 0x000004702e047890 */ /* 0x000fe2000ff1e03f */
[----:B------:R-:W-:Y:S01]  /*129e0*/  R2UR UR6, R2 ;  /* 0x00000000020672ca */ /* 0x000fe200000e0000 */
[C-C-:B------:R-:W-:Y:S01]  /*129f0*/  IMAD R2, R16.reuse, 0x8, R17.reuse ;  /* 0x0000000810027824 */ /* 0x140fe200078e0211 */
[----:B------:R-:W-:Y:S01]  /*12a00*/  R2UR UR7, R3 ;  /* 0x00000000030772ca */ /* 0x000fe200000e0000 */
[----:B------:R-:W-:Y:S01]  /*12a10*/  IMAD R3, R16, 0x4000, R17 ;  /* 0x0000400010037824 */ /* 0x000fe200078e0211 */
[----:B------:R-:W-:Y:S01]  /*12a20*/  PLOP3.LUT P0, PT, PT, PT, PT, 0x80, 0x0 ;  /* 0x000000000000781c */ /* 0x000fe20003f0f070 */
[----:B0-----:R-:W-:Y:S01]  /*12a30*/  IMAD.SHL.U32 R5, R19, 0x80, RZ ;  /* 0x0000008013057824 */ /* 0x001fe200078e00ff */
[----:B------:R-:W-:Y:S01]  /*12a40*/  UIADD3.X UR5, URZ, UR47, URZ, UP0, !UPT ;  /* 0x0000002f3f057290 */ /* 0x000fe200087fe43f */
[----:B------:R-:W-:Y:S02]  /*12a50*/  VIADD R3, R3, 0x400 ;  /* 0x0000040003037836 */ /* 0x000fe40000000000 */
[----:B------:R-:W-:-:S09]  /*12a60*/  VIADD R2, R2, 0x16850 ;  /* 0x0001685002027836 */ /* 0x000fd20000000000 */
.L_x_910:
[----:B------:R-:W-:-:S13]  /*12a70*/  @P0 ELECT P1, URZ, PT ;  /* 0x00000000003f082f */ /* 0x000fda0003820000 */
[----:B------:R-:W-:Y:S01]  /*12a80*/  @P1 R2UR UR13, R18 ;  /* 0x00000000120d12ca */ /* 0x000fe200000e0000 */
        /* <DEDUP_REMOVED lines=8> */
[----:B------:R-:W-:Y:S02]  /*12b10*/  IMAD.MOV.U32 R18, RZ, RZ, R4 ;  /* 0x000000ffff127224 */ /* 0x000fe400078e0004 */
[----:B------:R-:W-:-:S07]  /*12b20*/  IMAD.MOV.U32 R19, RZ, RZ, R6 ;  /* 0x000000ffff137224 */ /* 0x000fce00078e0006 */
.L_x_899:
[----:B------:R-:W-:Y:S05]  /*12b30*/  BSYNC B0 ;  /* 0x0000000000007941 */ /* 0x000fea0003800000 */
.L_x_898:
[----:B------:R-:W-:Y:S01]  /*12b40*/  UIADD3 UR4, UR40, -0x3, URZ ;  /* 0xfffffffd28047890 */ /* 0x000fe2000fffe03f */
[----:B------:R-:W-:Y:S02]  /*12b50*/  IMAD.MOV.U32 R16, RZ, RZ, R8 ;  /* 0x000000ffff107224 */ /* 0x000fe400078e0008 */
[----:B------:R-:W-:-:S03]  /*12b60*/  IMAD.MOV.U32 R24, RZ, RZ, R9 ;  /* 0x000000ffff187224 */ /* 0x000fc600078e0009 */
[----:B------:R-:W-:-:S07]  /*12b70*/  IMAD.U32 R6, RZ, RZ, UR4 ;  /* 0x00000004ff067e24 */ /* 0x000fce000f8e00ff */
.L_x_897:
[----:B------:R-:W-:Y:S01]  /*12b80*/  ULOP3.LUT UR4, URZ, UR40, URZ, 0x33, !UPT ;  /* 0x000000283f047292 */ /* 0x000fe2000f8e333f */
[----:B------:R-:W-:Y:S01]  /*12b90*/  VIADD R7, R7, 0xfffffffe ;  /* 0xfffffffe07077836 */ /* 0x000fe20000000000 */
[----:B------:R-:W-:Y:S04]  /*12ba0*/  BSSY B0, `(.L_x_896) ;  /* 0x00000df000007945 */ /* 0x000fe80003800000 */
[----:B------:R-:W-:-:S13]  /*12bb0*/  ISETP.NE.AND P0, PT, R7, UR4, PT ;  /* 0x0000000407007c0c */ /* 0x000fda000bf05270 */
[----:B------:R-:W-:Y:S05]  /*12bc0*/  @!P0 BRA `(.L_x_911) ;  /* 0x0000000c00708947 */ /* 0x000fea0003800000 */
[----:B------:R-:W-:-:S07]  /*12bd0*/  IMAD.MOV.U32 R4, RZ, RZ, R18 ;  /* 0x000000ffff047224 */ /* 0x000fce00078e0012 */
.L_x_938:
[----:B------:R-:W-:Y:S01]  /*12be0*/  LOP3.LUT P1, RZ, R22, 0x2, RZ, 0xc0, !PT ;  /* 0x0000000216ff7812 */ /* 0x000fe2000782c0ff */
[----:B------:R-:W-:Y:S01]  /*12bf0*/  VIADD R7, R16, 0x1 ;  /* 0x0000000110077836 */ /* 0x000fe20000000000 */
[----:B------:R-:W-:Y:S05]  /*12c00*/  YIELD ;  /* 0x0000000000007946 */ /* 0x000fea0003800000 */
[----:B------:R-:W-:Y:S01]  /*12c10*/  ISETP.NE.AND P0, PT, R7, 0x2, PT ;  /* 0x000000020700780c */ /* 0x000fe20003f05270 */
[----:B------:R-:W-:Y:S03]  /*12c20*/  BSSY B1, `(.L_x_912) ;  /* 0x0000067000017945 */ /* 0x000fe60003800000 */
[----:B------:R-:W-:-:S02]  /*12c30*/  SEL R3, RZ, 0x1, P0 ;  /* 0x00000001ff037807 */ /* 0x000fc40000000000 */
[----:B------:R-:W-:Y:S02]  /*12c40*/  SEL R7, R7, RZ, P0 ;  /* 0x000000ff07077207 */ /* 0x000fe40000000000 */
[----:B------:R-:W-:Y:S01]  /*12c50*/  LOP3.LUT R8, R24, R3, RZ, 0x3c, !PT ;  /* 0x0000000318087212 */ /* 0x000fe200078e3cff */
[----:B------:R-:W-:Y:S06]  /*12c60*/  @!P1 BRA `(.L_x_913) ;  /* 0x0000000400889947 */ /* 0x000fec0003800000 */
[----:B------:R-:W-:Y:S01]  /*12c70*/  LOP3.LUT P1, RZ, R22, 0x1, RZ, 0xc0, !PT ;  /* 0x0000000116ff7812 */ /* 0x000fe2000782c0ff */
[----:B------:R-:W-:-:S12]  /*12c80*/  IMAD.MOV.U32 R9, RZ, RZ, R6 ;  /* 0x000000ffff097224 */ /* 0x000fd800078e0006 */
[----:B------:R-:W-:Y:S05]  /*12c90*/  @!P1 BRA `(.L_x_914) ;  /* 0x00000000004c9947 */ /* 0x000fea0003800000 */
[----:B------:R-:W0:Y:S01]  /*12ca0*/  LDC R9, c[0x0][0x43c] ;  /* 0x00010f00ff097b82 */ /* 0x000e220000000800 */
[----:B------:R-:W-:Y:S01]  /*12cb0*/  IMAD.MOV.U32 R10, RZ, RZ, R6 ;  /* 0x000000ffff0a7224 */ /* 0x000fe200078e0006 */
[----:B------:R-:W-:Y:S01]  /*12cc0*/  ULDC.64 UR4, c[0x0][0x428] ;  /* 0x00010a0000047ab9 */ /* 0x000fe20000000a00 */
[----:B0-----:R-:W-:-:S13]  /*12cd0*/  ISETP.NE.AND P0, PT, R9, 0x1, PT ;  /* 0x000000010900780c */ /* 0x001fda0003f05270 */
[----:B------:R-:W0:Y:S02]  /*12ce0*/  @P0 LDC.64 R2, c[0x0][0x440] ;  /* 0x00011000ff020b82 */ /* 0x000e240000000a00 */
[----:B0-----:R-:W-:-:S05]  /*12cf0*/  @P0 IMAD.HI.U32 R2, R6, R2, RZ ;  /* 0x0000000206020227 */ /* 0x001fca00078e00ff */
[----:B------:R-:W-:Y:S01]  /*12d00*/  @P0 SHF.R.U32.HI R10, RZ, R3, R2 ;  /* 0x00000003ff0a0219 */ /* 0x000fe20000011602 */
[----:B------:R-:W-:-:S03]  /*12d10*/  IMAD R2, R25, UR4, RZ ;  /* 0x0000000419027c24 */ /* 0x000fc6000f8e02ff */
[----:B------:R-:W-:Y:S01]  /*12d20*/  SHF.R.S32.HI R3, RZ, 0x1f, R10 ;  /* 0x0000001fff037819 */ /* 0x000fe2000001140a */
[----:B------:R-:W-:Y:S02]  /*12d30*/  IMAD R5, R23, UR5, R2 ;  /* 0x0000000517057c24 */ /* 0x000fe4000f8e0202 */
[----:B------:R-:W-:-:S04]  /*12d40*/  IMAD.MOV.U32 R2, RZ, RZ, R10 ;  /* 0x000000ffff027224 */ /* 0x000fc800078e000a */
[----:B------:R-:W-:Y:S01]  /*12d50*/  IMAD.WIDE.U32 R2, R23, UR4, R2 ;  /* 0x0000000417027c25 */ /* 0x000fe2000f8e0002 */
[----:B------:R-:W-:-:S03]  /*12d60*/  ULDC.64 UR4, c[0x0][0x418] ;  /* 0x0001060000047ab9 */ /* 0x000fc60000000a00 */
[----:B------:R-:W-:Y:S01]  /*12d70*/  IMAD.IADD R3, R5, 0x1, R3 ;  /* 0x0000000105037824 */ /* 0x000fe200078e0203 */
[----:B------:R-:W-:-:S04]  /*12d80*/  LEA R4, P0, R2, UR4, 0x2 ;  /* 0x0000000402047c11 */ /* 0x000fc8000f8010ff */
[----:B------:R-:W-:-:S05]  /*12d90*/  LEA.HI.X R5, R2, UR5, R3, 0x2, P0 ;  /* 0x0000000502057c11 */ /* 0x000fca00080f1403 */
[----:B------:R0:W5:Y:S01]  /*12da0*/  LDG.E R4, desc[UR48][R4.64] ;  /* 0x0000003004047981 */ /* 0x000162000c1e1900 */
[----:B------:R-:W-:-:S04]  /*12db0*/  IMAD.MOV R2, RZ, RZ, -R10 ;  /* 0x000000ffff027224 */ /* 0x000fc800078e0a0a */
[----:B------:R-:W-:-:S07]  /*12dc0*/  IMAD R9, R9, R2, R6 ;  /* 0x0000000209097224 */ /* 0x000fce00078e0206 */
.L_x_914:
        /* <DEDUP_REMOVED lines=8> */
.L_x_999:
[----:B------:R-:W-:Y:S05]  /*12e50*/  BSYNC B2 ;  /* 0x0000000000027941 */ /* 0x000fea0003800000 */
.L_x_915:
[----:B------:R-:W-:Y:S04]  /*12e60*/  BSSY B2, `(.L_x_917) ;  /* 0x0000007000027945 */ /* 0x000fe80003800000 */
[----:B------:R-:W-:Y:S05]  /*12e70*/  @P1 BRA `(.L_x_918) ;  /* 0x0000000000141947 */ /* 0x000fea0003800000 */
[----:B------:R-:W-:Y:S01]  /*12e80*/  ISETP.NE.AND P0, PT, R28, RZ, PT ;  /* 0x000000ff1c00720c */ /* 0x000fe20003f05270 */
[----:B0-----:R-:W-:-:S04]  /*12e90*/  IMAD.MOV.U32 R2, RZ, RZ, 0x4000 ;  /* 0x00004000ff027424 */ /* 0x001fc800078e00ff */
[----:B------:R1:W-:Y:S08]  /*12ea0*/  SYNCS.ARRIVE.TRANS64 RZ, [R3+URZ+0x16830], R2 ;  /* 0x0168300203ff79a7 */ /* 0x0003f0000800003f */
[----:B------:R-:W-:Y:S05]  /*12eb0*/  @!P0 BRA `(.L_x_918) ;  /* 0x0000000000048947 */ /* 0x000fea0003800000 */
[----:B------:R-:W-:Y:S01]  /*12ec0*/  BPT.TRAP 0x1 ;  /* 0x000000040000795c */ /* 0x000fe20000300000 */
.L_x_918:
[----:B------:R-:W-:Y:S05]  /*12ed0*/  BSYNC B2 ;  /* 0x0000000000027941 */ /* 0x000fea0003800000 */
.L_x_917:
        /* <DEDUP_REMOVED lines=11> */
.L_x_919:
        /* <DEDUP_REMOVED lines=15> */
.L_x_1000:
[----:B------:R-:W-:Y:S05]  /*13080*/  BSYNC B2 ;  /* 0x0000000000027941 */ /* 0x000fea0003800000 */
.L_x_920:
[----:B------:R-:W-:Y:S01]  /*13090*/  BSSY B2, `(.L_x_922) ;  /* 0x0000009000027945 */ /* 0x000fe20003800000 */
[----:B------:R-:W-:Y:S02]  /*130a0*/  IMAD.MOV.U32 R2, RZ, RZ, 0x0 ;  /* 0x00000000ff027424 */ /* 0x000fe400078e00ff */
[----:B------:R-:W-:Y:S01]  /*130b0*/  IMAD.MOV.U32 R3, RZ, RZ, 0x14f00000 ;  /* 0x14f00000ff037424 */ /* 0x000fe200078e00ff */
[----:B------:R-:W-:Y:S06]  /*130c0*/  @P1 BRA `(.L_x_923) ;  /* 0x0000000000141947 */ /* 0x000fec0003800000 */
[----:B------:R-:W-:Y:S01]  /*130d0*/  ISETP.NE.AND P0, PT, R28, RZ, PT ;  /* 0x000000ff1c00720c */ /* 0x000fe20003f05270 */
[----:B------:R-:W-:-:S04]  /*130e0*/  IMAD.MOV.U32 R12, RZ, RZ, 0x4000 ;  /* 0x00004000ff0c7424 */ /* 0x000fc800078e00ff */
[----:B------:R1:W-:Y:S08]  /*130f0*/  SYNCS.ARRIVE.TRANS64 RZ, [R5+URZ+0x50], R12 ;  /* 0x0000500c05ff79a7 */ /* 0x0003f0000800003f */
[----:B------:R-:W-:Y:S05]  /*13100*/  @!P0 BRA `(.L_x_923) ;  /* 0x0000000000048947 */ /* 0x000fea0003800000 */
[----:B------:R-:W-:Y:S01]  /*13110*/  BPT.TRAP 0x1 ;  /* 0x000000040000795c */ /* 0x000fe20000300000 */
.L_x_923:
[----:B------:R-:W-:Y:S05]  /*13120*/  BSYNC B2 ;  /* 0x0000000000027941 */ /* 0x000fea0003800000 */
.L_x_922:
[----:B------:R-:W-:Y:S01]  /*13130*/  R2UR UR7, R3 ;  /* 0x00000000030772ca */ /* 0x000fe200000e0000 */
[----:B------:R-:W-:Y:S01]  /*13140*/  IMAD R16, R16, 0x4000, R17 ;  /* 0x0000400010107824 */ /* 0x000fe200078e0211 */
[----:B------:R-:W-:Y:S01]  /*13150*/  R2UR UR10, R10 ;  /* 0x000000000a0a72ca */ /* 0x000fe200000e0000 */
[----:B------:R-:W-:Y:S01]  /*13160*/  UIADD3 UR4, UP0, UR46, 0x470, URZ ;  /* 0x000004702e047890 */ /* 0x000fe2000ff1e03f */
[----:B------:R-:W-:Y:S01]  /*13170*/  R2UR UR6, R2 ;  /* 0x00000000020672ca */ /* 0x000fe200000e0000 */
[----:B------:R-:W-:Y:S01]  /*13180*/  IMAD.SHL.U32 R2, R19, 0x80, RZ ;  /* 0x0000008013027824 */ /* 0x000fe200078e00ff */
[----:B------:R-:W-:Y:S01]  /*13190*/  PLOP3.LUT P0, PT, PT, PT, PT, 0x80, 0x0 ;  /* 0x000000000000781c */ /* 0x000fe20003f0f070 */
[----:B01----:R-:W-:Y:S01]  /*131a0*/  VIADD R5, R5, 0x50 ;  /* 0x0000005005057836 */ /* 0x003fe20000000000 */
[----:B------:R-:W-:Y:S01]  /*131b0*/  UIADD3.X UR5, URZ, UR47, URZ, UP0, !UPT ;  /* 0x0000002f3f057290 */ /* 0x000fe200087fe43f */
[----:B------:R-:W-:-:S11]  /*131c0*/  VIADD R16, R16, 0x400 ;  /* 0x0000040010107836 */ /* 0x000fd60000000000 */
.L_x_924:
        /* <DEDUP_REMOVED lines=12> */
.L_x_913:
[----:B------:R-:W-:Y:S05]  /*13290*/  BSYNC B1 ;  /* 0x0000000000017941 */ /* 0x000fea0003800000 */
.L_x_912:
[----:B------:R-:W-:Y:S01]  /*132a0*/  LOP3.LUT P1, RZ, R22, 0x2, RZ, 0xc0, !PT ;  /* 0x0000000216ff7812 */ /* 0x000fe2000782c0ff */
[----:B------:R-:W-:Y:S01]  /*132b0*/  VIADD R16, R7, 0x1 ;  /* 0x0000000107107836 */ /* 0x000fe20000000000 */
[----:B------:R-:W-:Y:S01]  /*132c0*/  BSSY B1, `(.L_x_925) ;  /* 0x0000069000017945 */ /* 0x000fe20003800000 */
[----:B------:R-:W-:-:S03]  /*132d0*/  VIADD R9, R6, 0xffffffff ;  /* 0xffffffff06097836 */ /* 0x000fc60000000000 */
        /* <DEDUP_REMOVED lines=16> */
[----:B------:R-:W-:Y:S01]  /*133e0*/  SHF.R.S32.HI R3, RZ, 0x1f, R2 ;  /* 0x0000001fff037819 */ /* 0x000fe20000011402 */
[C---:B------:R-:W-:Y:S02]  /*133f0*/  IMAD R5, R23.reuse, UR5, R4 ;  /* 0x0000000517057c24 */ /* 0x040fe4000f8e0204 */
[--C-:B------:R-:W-:Y:S02]  /*13400*/  IMAD.MOV R4, RZ, RZ, -R2.reuse ;  /* 0x000000ffff047224 */ /* 0x100fe400078e0a02 */
[----:B------:R-:W-:Y:S01]  /*13410*/  IMAD.WIDE.U32 R2, R23, UR4, R2 ;  /* 0x0000000417027c25 */ /* 0x000fe2000f8e0002 */
[----:B------:R-:W-:-:S03]  /*13420*/  ULDC.64 UR4, c[0x0][0x418] ;  /* 0x0001060000047ab9 */ /* 0x000fc60000000a00 */
[----:B------:R-:W-:Y:S01]  /*13430*/  IMAD R10, R10, R4, R9 ;  /* 0x000000040a0a7224 */ /* 0x000fe200078e0209 */
[----:B------:R-:W-:Y:S01]  /*13440*/  LEA R4, P0, R2, UR4, 0x2 ;  /* 0x0000000402047c11 */ /* 0x000fe2000f8010ff */
[----:B------:R-:W-:-:S05]  /*13450*/  IMAD.IADD R5, R5, 0x1, R3 ;  /* 0x0000000105057824 */ /* 0x000fca00078e0203 */
[----:B------:R-:W-:-:S05]  /*13460*/  LEA.HI.X R5, R2, UR5, R5, 0x2, P0 ;  /* 0x0000000502057c11 */ /* 0x000fca00080f1405 */
[----:B------:R0:W5:Y:S02]  /*13470*/  LDG.E R4, desc[UR48][R4.64] ;  /* 0x0000003004047981 */ /* 0x000164000c1e1900 */
.L_x_927:
[----:B------:R-:W0:Y:S01]  /*13480*/  S2R R2, SR_TID.X ;  /* 0x0000000000027919 */ /* 0x000e220000002100 */
[----:B------:R-:W-:Y:S01]  /*13490*/  SHF.L.U32 R3, R24, 0x1f, RZ ;  /* 0x0000001f18037819 */ /* 0x000fe200000006ff */
[----:B------:R-:W-:Y:S01]  /*134a0*/  BSSY B2, `(.L_x_928) ;  /* 0x0000006000027945 */ /* 0x000fe20003800000 */
[----:B0-----:R-:W-:Y:S01]  /*134b0*/  LOP3.LUT R5, R2, 0x7f, RZ, 0xc0, !PT ;  /* 0x0000007f02057812 */ /* 0x001fe200078ec0ff */
[----:B------:R-:W-:-:S03]  /*134c0*/  IMAD R2, R16, 0x8, R17 ;  /* 0x0000000810027824 */ /* 0x000fc600078e0211 */
[----:B------:R-:W-:Y:S01]  /*134d0*/  ISETP.NE.AND P1, PT, R5, RZ, PT ;  /* 0x000000ff0500720c */ /* 0x000fe20003f25270 */
[----:B------:R-:W0:Y:S02]  /*134e0*/  SYNCS.PHASECHK.TRANS64.TRYWAIT P0, [R2+URZ+0x16840], R3 ;  /* 0x01684003020075a7 */ /* 0x000e24000800017f */
[----:B0-----:R-:W-:Y:S10]  /*134f0*/  @!P0 BRA `(.L_x_929) ;  /* 0x0000002000788947 */ /* 0x001ff40003800000 */
.L_x_1001:
[----:B------:R-:W-:Y:S05]  /*13500*/  BSYNC B2 ;  /* 0x0000000000027941 */ /* 0x000fea0003800000 */
.L_x_928:
[----:B------:R-:W-:Y:S04]  /*13510*/  BSSY B2, `(.L_x_930) ;  /* 0x0000007000027945 */ /* 0x000fe80003800000 */
[----:B------:R-:W-:Y:S05]  /*13520*/  @P1 BRA `(.L_x_931) ;  /* 0x0000000000141947 */ /* 0x000fea0003800000 */
[----:B------:R-:W-:Y:S01]  /*13530*/  ISETP.NE.AND P0, PT, R28, RZ, PT ;  /* 0x000000ff1c00720c */ /* 0x000fe20003f05270 */
[----:B0-----:R-:W-:-:S04]  /*13540*/  IMAD.MOV.U32 R3, RZ, RZ, 0x4000 ;  /* 0x00004000ff037424 */ /* 0x001fc800078e00ff */
[----:B------:R1:W-:Y:S08]  /*13550*/  SYNCS.ARRIVE.TRANS64 RZ, [R2+URZ+0x16830], R3 ;  /* 0x0168300302ff79a7 */ /* 0x0003f0000800003f */
[----:B------:R-:W-:Y:S05]  /*13560*/  @!P0 BRA `(.L_x_931) ;  /* 0x0000000000048947 */ /* 0x000fea0003800000 */
[----:B------:R-:W-:Y:S01]  /*13570*/  BPT.TRAP 0x1 ;  /* 0x000000040000795c */ /* 0x000fe20000300000 */
.L_x_931:
[----:B------:R-:W-:Y:S05]  /*13580*/  BSYNC B2 ;  /* 0x0000000000027941 */ /* 0x000fea0003800000 */
.L_x_930:
[----:B------:R-:W-:Y:S01]  /*13590*/  IMAD.MOV.U32 R11, RZ, RZ, RZ ;  /* 0x000000ffff0b7224 */ /* 0x000fe200078e00ff */
[----:B------:R-:W-:Y:S01]  /*135a0*/  UIADD3 UR4, UP0, UR46, 0x370, URZ ;  /* 0x000003702e047890 */ /* 0x000fe2000ff1e03f */
[C---:B01----:R-:W-:Y:S01]  /*135b0*/  IMAD R3, R16.reuse, 0x4000, R17 ;  /* 0x0000400010037824 */ /* 0x043fe200078e0211 */
[----:B------:R-:W-:Y:S01]  /*135c0*/  PLOP3.LUT P0, PT, PT, PT, PT, 0x80, 0x0 ;  /* 0x000000000000781c */ /* 0x000fe20003f0f070 */
[----:B------:R-:W-:Y:S01]  /*135d0*/  IMAD R2, R16, 0x8, R0 ;  /* 0x0000000810027824 */ /* 0x000fe200078e0200 */
[----:B------:R-:W-:Y:S01]  /*135e0*/  R2UR UR10, R11 ;  /* 0x000000000b0a72ca */ /* 0x000fe200000e0000 */
[----:B------:R-:W-:Y:S01]  /*135f0*/  VIADD R3, R3, 0xe400 ;  /* 0x0000e40003037836 */ /* 0x000fe20000000000 */
[----:B------:R-:W-:Y:S01]  /*13600*/  UIADD3.X UR5, URZ, UR47, URZ, UP0, !UPT ;  /* 0x0000002f3f057290 */ /* 0x000fe200087fe43f */
[----:B------:R-:W-:Y:S01]  /*13610*/  VIADD R2, R2, 0x30 ;  /* 0x0000003002027836 */ /* 0x000fe20000000000 */
[----:B------:R-:W-:Y:S01]  /*13620*/  UMOV UR6, 0x0 ;  /* 0x0000000000067882 */ /* 0x000fe20000000000 */
[----:B------:R-:W-:Y:S01]  /*13630*/  IMAD.SHL.U32 R5, R10, 0x80, RZ ;  /* 0x000000800a057824 */ /* 0x000fe200078e00ff */
[----:B------:R-:W-:-:S09]  /*13640*/  UMOV UR7, 0x14f00000 ;  /* 0x14f0000000077882 */ /* 0x000fd20000000000 */
.L_x_932:
        /* <DEDUP_REMOVED lines=15> */
.L_x_1002:
[----:B------:R-:W-:Y:S05]  /*13740*/  BSYNC B2 ;  /* 0x0000000000027941 */ /* 0x000fea0003800000 */
.L_x_933:
[----:B------:R-:W-:Y:S01]  /*13750*/  BSSY B2, `(.L_x_935) ;  /* 0x0000009000027945 */ /* 0x000fe20003800000 */
[----:B------:R-:W-:Y:S02]  /*13760*/  IMAD.MOV.U32 R2, RZ, RZ, 0x0 ;  /* 0x00000000ff027424 */ /* 0x000fe400078e00ff */
[----:B------:R-:W-:Y:S01]  /*13770*/  IMAD.MOV.U32 R3, RZ, RZ, 0x14f00000 ;  /* 0x14f00000ff037424 */ /* 0x000fe200078e00ff */
[----:B------:R-:W-:Y:S06]  /*13780*/  @P1 BRA `(.L_x_936) ;  /* 0x0000000000141947 */ /* 0x000fec0003800000 */
[----:B------:R-:W-:Y:S01]  /*13790*/  ISETP.NE.AND P0, PT, R28, RZ, PT ;  /* 0x000000ff1c00720c */ /* 0x000fe20003f05270 */
[----:B0-----:R-:W-:-:S04]  /*137a0*/  IMAD.MOV.U32 R8, RZ, RZ, 0x4000 ;  /* 0x00004000ff087424 */ /* 0x001fc800078e00ff */
[----:B------:R1:W-:Y:S08]  /*137b0*/  SYNCS.ARRIVE.TRANS64 RZ, [R5+URZ+0x50], R8 ;  /* 0x0000500805ff79a7 */ /* 0x0003f0000800003f */
[----:B------:R-:W-:Y:S05]  /*137c0*/  @!P0 BRA `(.L_x_936) ;  /* 0x0000000000048947 */ /* 0x000fea0003800000 */
[----:B------:R-:W-:Y:S01]  /*137d0*/  BPT.TRAP 0x1 ;  /* 0x000000040000795c */ /* 0x000fe20000300000 */
.L_x_936:
[----:B------:R-:W-:Y:S05]  /*137e0*/  BSYNC B2 ;  /* 0x0000000000027941 */ /* 0x000fea0003800000 */
.L_x_935:
[----:B------:R-:W-:Y:S01]  /*137f0*/  R2UR UR10, R11 ;  /* 0x000000000b0a72ca */ /* 0x000fe200000e0000 */
[----:B------:R-:W-:Y:S01]  /*13800*/  UIADD3 UR4, UP0, UR46, 0x470, URZ ;  /* 0x000004702e047890 */ /* 0x000fe2000ff1e03f */
[----:B------:R-:W-:Y:S01]  /*13810*/  R2UR UR6, R2 ;  /* 0x00000000020672ca */ /* 0x000fe200000e0000 */
[----:B------:R-:W-:Y:S01]  /*13820*/  IMAD R2, R7, 0x4000, R17 ;  /* 0x0000400007027824 */ /* 0x000fe200078e0211 */
[----:B------:R-:W-:Y:S01]  /*13830*/  R2UR UR7, R3 ;  /* 0x00000000030772ca */ /* 0x000fe200000e0000 */
[----:B------:R-:W-:Y:S01]  /*13840*/  IMAD.SHL.U32 R3, R19, 0x80, RZ ;  /* 0x0000008013037824 */ /* 0x000fe200078e00ff */
[----:B------:R-:W-:Y:S01]  /*13850*/  PLOP3.LUT P0, PT, PT, PT, PT, 0x80, 0x0 ;  /* 0x000000000000781c */ /* 0x000fe20003f0f070 */
[----:B01----:R-:W-:Y:S01]  /*13860*/  VIADD R5, R5, 0x50 ;  /* 0x0000005005057836 */ /* 0x003fe20000000000 */
[----:B------:R-:W-:Y:S01]  /*13870*/  UIADD3.X UR5, URZ, UR47, URZ, UP0, !UPT ;  /* 0x0000002f3f057290 */ /* 0x000fe200087fe43f */
[----:B------:R-:W-:-:S11]  /*13880*/  VIADD R2, R2, 0x400 ;  /* 0x0000040002027836 */ /* 0x000fd60000000000 */
.L_x_937:
        /* <DEDUP_REMOVED lines=12> */
.L_x_926:
[----:B------:R-:W-:Y:S05]  /*13950*/  BSYNC B1 ;  /* 0x0000000000017941 */ /* 0x000fea0003800000 */
.L_x_925:
[----:B------:R-:W-:Y:S01]  /*13960*/  ISETP.GT.AND P0, PT, R9, UR39, PT ;  /* 0x0000002709007c0c */ /* 0x000fe2000bf04270 */
[----:B------:R-:W-:-:S12]  /*13970*/  VIADD R6, R6, 0xfffffffe ;  /* 0xfffffffe06067836 */ /* 0x000fd80000000000 */
[----:B------:R-:W-:Y:S05]  /*13980*/  @P0 BRA `(.L_x_938) ;  /* 0xfffffff000940947 */ /* 0x000fea000383ffff */
.L_x_911:
[----:B------:R-:W-:Y:S05]  /*13990*/  BSYNC B0 ;  /* 0x0000000000007941 */ /* 0x000fea0003800000 */
.L_x_896:
        /* <DEDUP_REMOVED lines=17> */
.L_x_940:
[----:B------:R-:W-:Y:S05]  /*13ab0*/  BSYNC B0 ;  /* 0x0000000000007941 */ /* 0x000fea0003800000 */
.L_x_939:
[----:B------:R-:W-:Y:S01]  /*13ac0*/  LOP3.LUT P0, RZ, R22, 0x2, RZ, 0xc0, !PT ;  /* 0x0000000216ff7812 */ /* 0x000fe2000780c0ff */
[----:B------:R-:W-:-:S12]  /*13ad0*/  BSSY B0, `(.L_x_941) ;  /* 0x0000025000007945 */ /* 0x000fd80003800000 */
[----:B------:R-:W-:Y:S05]  /*13ae0*/  @!P0 BRA `(.L_x_942) ;  /* 0x00000000008c8947 */ /* 0x000fea0003800000 */
[----:B------:R-:W-:Y:S01]  /*13af0*/  IMAD R3, R16, 0x8, R17 ;  /* 0x0000000810037824 */ /* 0x000fe200078e0211 */
[----:B------:R-:W-:Y:S01]  /*13b00*/  SHF.L.U32 R0, R24, 0x1f, RZ ;  /* 0x0000001f18007819 */ /* 0x000fe200000006ff */
[----:B------:R-:W-:Y:S01]  /*13b10*/  BSSY B1, `(.L_x_943) ;  /* 0x0000004000017945 */ /* 0x000fe20003800000 */
[----:B------:R-:W-:Y:S02]  /*13b20*/  ISETP.NE.AND P2, PT, R6, RZ, PT ;  /* 0x000000ff0600720c */ /* 0x000fe40003f45270 */
[----:B------:R-:W1:Y:S02]  /*13b30*/  SYNCS.PHASECHK.TRANS64.TRYWAIT P0, [R3+URZ+0x16860], R0 ;  /* 0x01686000030075a7 */ /* 0x000e64000800017f */
[----:B-1----:R-:W-:Y:S09]  /*13b40*/  @!P0 BRA `(.L_x_944) ;  /* 0x0000001c000c8947 */ /* 0x002ff20003800000 */
.L_x_1003:
[----:B------:R-:W-:Y:S05]  /*13b50*/  BSYNC B1 ;  /* 0x0000000000017941 */ /* 0x000fea0003800000 */
.L_x_943:
[----:B------:R-:W-:Y:S04]  /*13b60*/  BSSY B1, `(.L_x_945) ;  /* 0x0000007000017945 */ /* 0x000fe80003800000 */
[----:B------:R-:W-:Y:S05]  /*13b70*/  @P2 BRA `(.L_x_946) ;  /* 0x0000000000142947 */ /* 0x000fea0003800000 */
[----:B------:R-:W-:Y:S01]  /*13b80*/  ISETP.NE.AND P0, PT, R28, RZ, PT ;  /* 0x000000ff1c00720c */ /* 0x000fe20003f05270 */
[----:B-1----:R-:W-:-:S04]  /*13b90*/  IMAD.MOV.U32 R0, RZ, RZ, 0x4000 ;  /* 0x00004000ff007424 */ /* 0x002fc800078e00ff */
[----:B------:R2:W-:Y:S08]  /*13ba0*/  SYNCS.ARRIVE.TRANS64 RZ, [R3+URZ+0x16850], R0 ;  /* 0x0168500003ff79a7 */ /* 0x0005f0000800003f */
[----:B------:R-:W-:Y:S05]  /*13bb0*/  @!P0 BRA `(.L_x_946) ;  /* 0x0000000000048947 */ /* 0x000fea0003800000 */
[----:B------:R-:W-:Y:S01]  /*13bc0*/  BPT.TRAP 0x1 ;  /* 0x000000040000795c */ /* 0x000fe20000300000 */
.L_x_946:
[----:B------:R-:W-:Y:S05]  /*13bd0*/  BSYNC B1 ;  /* 0x0000000000017941 */ /* 0x000fea0003800000 */
.L_x_945:
[----:B-12---:R-:W-:Y:S01]  /*13be0*/  IMAD R0, R16, 0x4000, R17 ;  /* 0x0000400010007824 */ /* 0x006fe200078e0211 */
[----:B------:R-:W-:Y:S01]  /*13bf0*/  UIADD3 UR4, UP0, UR46, 0x470, URZ ;  /* 0x000004702e047890 */ /* 0x000fe2000ff1e03f */
[----:B------:R-:W-:Y:S01]  /*13c00*/  PLOP3.LUT P0, PT, PT, PT, PT, 0x80, 0x0 ;  /* 0x000000000000781c */ /* 0x000fe20003f0f070 */
[----:B------:R-:W-:Y:S01]  /*13c10*/  IMAD.SHL.U32 R19, R19, 0x80, RZ ;  /* 0x0000008013137824 */ /* 0x000fe200078e00ff */
[----:B------:R-:W-:Y:S01]  /*13c20*/  UMOV UR6, 0x0 ;  /* 0x0000000000067882 */ /* 0x000fe20000000000 */
[----:B0-----:R-:W-:Y:S01]  /*13c30*/  VIADD R2, R3, 0x16850 ;  /* 0x0001685003027836 */ /* 0x001fe20000000000 */
[----:B------:R-:W-:Y:S01]  /*13c40*/  UIADD3.X UR5, URZ, UR47, URZ, UP0, !UPT ;  /* 0x0000002f3f057290 */ /* 0x000fe200087fe43f */
[----:B------:R-:W-:Y:S01]  /*13c50*/  VIADD R0, R0, 0x400 ;  /* 0x0000040000007836 */ /* 0x000fe20000000000 */
[----:B------:R-:W-:Y:S01]  /*13c60*/  UMOV UR7, 0x14f00000 ;  /* 0x14f0000000077882 */ /* 0x000fe20000000000 */
[----:B------:R-:W-:-:S09]  /*13c70*/  UMOV UR10, URZ ;  /* 0x0000003f000a7c82 */ /* 0x000fd20008000000 */
.L_x_947:
        /* <DEDUP_REMOVED lines=9> */
[----:B-1----:R-:W-:Y:S05]  /*13d10*/  @P0 BRA.U.ANY `(.L_x_947) ;  /* 0xfffffffd00d80947 */ /* 0x002fea000393ffff */
.L_x_942:
[----:B------:R-:W-:Y:S05]  /*13d20*/  BSYNC B0 ;  /* 0x0000000000007941 */ /* 0x000fea0003800000 */
.L_x_941:
[----:B------:R-:W-:-:S05]  /*13d30*/  VIADD R16, R16, 0x1 ;  /* 0x0000000110107836 */ /* 0x000fca0000000000 */
[----:B------:R-:W-:-:S04]  /*13d40*/  ISETP.NE.AND P0, PT, R16, 0x2, PT ;  /* 0x000000021000780c */ /* 0x000fc80003f05270 */
[----:B------:R-:W-:Y:S02]  /*13d50*/  SEL R3, RZ, 0x1, P0 ;  /* 0x00000001ff037807 */ /* 0x000fe40000000000 */
[----:B------:R-:W-:Y:S02]  /*13d60*/  SEL R16, R16, RZ, P0 ;  /* 0x000000ff10107207 */ /* 0x000fe40000000000 */
[----:B------:R-:W-:-:S07]  /*13d70*/  LOP3.LUT R24, R24, R3, RZ, 0x3c, !PT ;  /* 0x0000000318187212 */ /* 0x000fce00078e3cff */
.L_x_878:
[----:B------:R-:W-:Y:S05]  /*13d80*/  BSYNC B7 ;  /* 0x0000000000077941 */ /* 0x000fea0003800000 */
.L_x_876:
[----:B------:R-:W-:-:S13]  /*13d90*/  LOP3.LUT P0, RZ, R22, 0x4, RZ, 0xc0, !PT ;  /* 0x0000000416ff7812 */ /* 0x000fda000780c0ff */
[----:B------:R-:W-:Y:S05]  /*13da0*/  @!P0 BRA `(.L_x_948) ;  /* 0x0000000000248947 */ /* 0x000fea0003800000 */
[----:B------:R-:W-:Y:S05]  /*13db0*/  WARPSYNC.ALL ;  /* 0x0000000000007948 */ /* 0x000fea0003800000 */
[----:B------:R-:W1:Y:S08]  /*13dc0*/  S2UR UR5, SR_CgaCtaId ;  /* 0x00000000000579c3 */ /* 0x000e700000008800 */
[----:B------:R-:W-:Y:S06]  /*13dd0*/  BAR.SYNC.DEFER_BLOCKING 0x5, 0x200 ;  /* 0x0148000000007b1d */ /* 0x000fec0000010000 */
[----:B------:R-:W-:-:S02]  /*13de0*/  UMOV UR4, 0x400 ;  /* 0x0000040000047882 */ /* 0x000fc40000000000 */
[----:B-1----:R-:W-:-:S06]  /*13df0*/  ULEA UR4, UR5, UR4, 0x18 ;  /* 0x0000000405047291 */ /* 0x002fcc000f8ec03f */
[----:B0-----:R-:W-:-:S05]  /*13e00*/  IMAD.U32 R17, RZ, RZ, UR4 ;  /* 0x00000004ff117e24 */ /* 0x001fca000f8e00ff */
[----:B------:R0:W1:Y:S01]  /*13e10*/  LDS R27, [R17+0x168d0] ;  /* 0x0168d000111b7984 */ /* 0x0000620000000800 */
[----:B------:R-:W-:Y:S06]  /*13e20*/  BAR.ARV 0x4, 0x200 ;  /* 0x0108000000007b1d */ /* 0x000fec0000002000 */
[----:B------:R-:W-:Y:S05]  /*13e30*/  BRA `(.L_x_949) ;  /* 0x00000000002c7947 */ /* 0x000fea0003800000 */
.L_x_948:
[----:B------:R-:W-:-:S03]  /*13e40*/  UMOV UR4, 0xffffffff ;  /* 0xffffffff00047882 */ /* 0x000fc60000000000 */
[----:B------:R-:W-:Y:S05]  /*13e50*/  BRA.DIV UR4, `(.L_x_950) ;  /* 0x0000001a045c7947 */ /* 0x000fea000b800000 */
[----:B------:R1:W2:Y:S02]  /*13e60*/  SHFL.IDX PT, R14, R27, RZ, 0x1f ;  /* 0x00001fff1b0e7589 */ /* 0x0002a400000e0000 */
.L_x_1006:
[----:B------:R-:W0:Y:S01]  /*13e70*/  @!P1 S2R R3, SR_CgaCtaId ;  /* 0x0000000000039919 */ /* 0x000e220000008800 */
[----:B------:R-:W-:Y:S05]  /*13e80*/  WARPSYNC.ALL ;  /* 0x0000000000007948 */ /* 0x000fea0003800000 */
[----:B------:R-:W-:Y:S01]  /*13e90*/  BAR.SYNC.DEFER_BLOCKING 0x4, 0x200 ;  /* 0x0108000000007b1d */ /* 0x000fe20000010000 */
[----:B------:R-:W-:-:S04]  /*13ea0*/  @!P1 MOV R0, 0x400 ;  /* 0x0000040000009802 */ /* 0x000fc80000000f00 */
[----:B0-----:R-:W-:-:S05]  /*13eb0*/  @!P1 LEA R17, R3, R0, 0x18 ;  /* 0x0000000003119211 */ /* 0x001fca00078ec0ff */
[----:B------:R1:W-:Y:S02]  /*13ec0*/  @!P1 STS [R17+0x168d0], R27 ;  /* 0x0168d01b11009388 */ /* 0x0003e40000000800 */
[----:B-12---:R-:W-:Y:S01]  /*13ed0*/  IMAD.MOV.U32 R27, RZ, RZ, R14 ;  /* 0x000000ffff1b7224 */ /* 0x006fe200078e000e */
[----:B------:R-:W-:Y:S06]  /*13ee0*/  BAR.ARV 0x5, 0x200 ;  /* 0x0148000000007b1d */ /* 0x000fec0000002000 */
.L_x_949:
[----:B------:R-:W-:Y:S02]  /*13ef0*/  ULDC UR4, c[0x0][0xc38] ;  /* 0x00030e0000047ab9 */ /* 0x000fe40000000800 */
[----:B-1----:R-:W-:-:S13]  /*13f00*/  ISETP.GE.AND P0, PT, R27, UR4, PT ;  /* 0x000000041b007c0c */ /* 0x002fda000bf06270 */
[----:B------:R-:W-:Y:S05]  /*13f10*/  @!P0 BRA `(.L_x_951) ;  /* 0xffffffc400508947 */ /* 0x000fea000383ffff */
.L_x_867:
[----:B------:R-:W1:Y:S01]  /*13f20*/  S2R R3, SR_CgaCtaId ;  /* 0x0000000000037919 */ /* 0x000e620000008800 */
[----:B------:R-:W-:Y:S01]  /*13f30*/  VIADD R29, R29, 0x1 ;  /* 0x000000011d1d7836 */ /* 0x000fe20000000000 */
[----:B------:R-:W-:Y:S01]  /*13f40*/  MOV R2, 0x400 ;  /* 0x0000040000027802 */ /* 0x000fe20000000f00 */
[----:B------:R-:W-:Y:S03]  /*13f50*/  BSSY B0, `(.L_x_952) ;  /* 0x0000008000007945 */ /* 0x000fe60003800000 */
[----:B------:R-:W-:-:S04]  /*13f60*/  LEA.HI R0, R29, R29, RZ, 0x1 ;  /* 0x0000001d1d007211 */ /* 0x000fc800078f08ff */
[----:B------:R-:W-:-:S05]  /*13f70*/  LOP3.LUT R0, R0, 0xfffffffe, RZ, 0xc0, !PT ;  /* 0xfffffffe00007812 */ /* 0x000fca00078ec0ff */
[----:B------:R-:W-:-:S05]  /*13f80*/  IMAD.IADD R0, R29, 0x1, -R0 ;  /* 0x000000011d007824 */ /* 0x000fca00078e0a00 */
[----:B------:R-:W-:Y:S02]  /*13f90*/  SHF.L.U32 R0, R0, 0x1f, RZ ;  /* 0x0000001f00007819 */ /* 0x000fe400000006ff */
[----:B-1----:R-:W-:-:S04]  /*13fa0*/  LEA R9, R3, R2, 0x18 ;  /* 0x0000000203097211 */ /* 0x002fc800078ec0ff */
[----:B------:R-:W1:Y:S02]  /*13fb0*/  SYNCS.PHASECHK.TRANS64.TRYWAIT P0, [R9+URZ+0x16820], R0 ;  /* 0x01682000090075a7 */ /* 0x000e64000800017f */
[----:B-1----:R-:W-:Y:S05]  /*13fc0*/  @!P0 BRA `(.L_x_953) ;  /* 0x0000001800288947 */ /* 0x002fea0003800000 */
.L_x_1007:
[----:B------:R-:W-:Y:S05]  /*13fd0*/  BSYNC B0 ;  /* 0x0000000000007941 */ /* 0x000fea0003800000 */
.L_x_952:
[----:B------:R-:W-:-:S03]  /*13fe0*/  UMOV UR4, 0xffffffff ;  /* 0xffffffff00047882 */ /* 0x000fc60000000000 */
[----:B------:R-:W-:Y:S05]  /*13ff0*/  BRA.DIV UR4, `(.L_x_954) ;  /* 0x0000001a04307947 */ /* 0x000fea000b800000 */
[----:B-1----:R-:W1:Y:S02]  /*14000*/  S2R R0, SR_TID.X ;  /* 0x0000000000007919 */ /* 0x002e640000002100 */
[----:B-1----:R-:W-:-:S04]  /*14010*/  SHF.R.U32.HI R0, RZ, 0x5, R0 ;  /* 0x00000005ff007819 */ /* 0x002fc80000011600 */
[----:B------:R-:W-:-:S05]  /*14020*/  LOP3.LUT R0, R0, 0x3, RZ, 0xc0, !PT ;  /* 0x0000000300007812 */ /* 0x000fca00078ec0ff */
[----:B------:R1:W2:Y:S02]  /*14030*/  SHFL.IDX PT, R14, R0, RZ, 0x1f ;  /* 0x00001fff000e7589 */ /* 0x0002a400000e0000 */
.L_x_1010:
[----:B--2---:R-:W-:Y:S01]  /*14040*/  ISETP.NE.AND P0, PT, R14, RZ, PT ;  /* 0x000000ff0e00720c */ /* 0x004fe20003f05270 */
[----:B------:R-:W-:-:S12]  /*14050*/  BSSY B0, `(.L_x_955) ;  /* 0x0000024000007945 */ /* 0x000fd80003800000 */
[----:B------:R-:W-:Y:S05]  /*14060*/  @P0 BRA `(.L_x_956) ;  /* 0x0000000000880947 */ /* 0x000fea0003800000 */
[----:B------:R-:W-:-:S03]  /*14070*/  UMOV UR4, 0xffffffff ;  /* 0xffffffff00047882 */ /* 0x000fc60000000000 */
[----:B------:R-:W-:Y:S05]  /*14080*/  BRA.DIV UR4, `(.L_x_957) ;  /* 0x0000001a04407947 */ /* 0x000fea000b800000 */
[----:B------:R-:W-:-:S13]  /*14090*/  ELECT P6, URZ, PT ;  /* 0x00000000003f782f */ /* 0x000fda00038c0000 */
.L_x_1013:
[----:B------:R-:W-:Y:S05]  /*140a0*/  @!P6 BRA `(.L_x_956) ;  /* 0x000000000078e947 */ /* 0x000fea0003800000 */
[----:B------:R-:W-:-:S06]  /*140b0*/  ULOP3.LUT UR4, UR38, 0x2, URZ, 0xfc, !UPT ;  /* 0x0000000226047892 */ /* 0x000fcc000f8efc3f */
[----:B-1----:R-:W-:-:S05]  /*140c0*/  IMAD.U32 R0, RZ, RZ, UR4 ;  /* 0x00000004ff007e24 */ /* 0x002fca000f8e00ff */
[----:B------:R-:W-:-:S13]  /*140d0*/  ISETP.NE.AND P2, PT, R0, 0x3, PT ;  /* 0x000000030000780c */ /* 0x000fda0003f45270 */
[----:B------:R-:W-:Y:S05]  /*140e0*/  @!P2 BRA `(.L_x_958) ;  /* 0x000000000004a947 */ /* 0x000fea0003800000 */
[----:B------:R-:W-:Y:S01]  /*140f0*/  BPT.TRAP 0x1 ;  /* 0x000000040000795c */ /* 0x000fe20000300000 */
.L_x_958:
[----:B------:R-:W-:Y:S01]  /*14100*/  VIADD R3, R9, 0x16840 ;  /* 0x0001684009037836 */ /* 0x000fe20000000000 */
[----:B------:R-:W-:Y:S01]  /*14110*/  SHF.L.U32 R2, R24, 0x1f, RZ ;  /* 0x0000001f18027819 */ /* 0x000fe200000006ff */
[C---:B------:R-:W-:Y:S02]  /*14120*/  VIADD R0, R16.reuse, 0x1 ;  /* 0x0000000110007836 */ /* 0x040fe40000000000 */
[----:B------:R-:W-:-:S03]  /*14130*/  IMAD R7, R16, 0x8, R3 ;  /* 0x0000000810077824 */ /* 0x000fc600078e0203 */
[C---:B------:R-:W-:Y:S01]  /*14140*/  ISETP.NE.AND P1, PT, R0.reuse, 0x2, PT ;  /* 0x000000020000780c */ /* 0x040fe20003f25270 */
[----:B------:R-:W1:Y:S03]  /*14150*/  SYNCS.PHASECHK.TRANS64.TRYWAIT P0, [R7+URZ], R2 ;  /* 0x00000002070075a7 */ /* 0x000e66000800017f */
[----:B------:R-:W-:Y:S02]  /*14160*/  SEL R5, RZ, 0x1, P1 ;  /* 0x00000001ff057807 */ /* 0x000fe40000800000 */
[----:B------:R-:W-:Y:S02]  /*14170*/  SEL R4, R0, RZ, P1 ;  /* 0x000000ff00047207 */ /* 0x000fe40000800000 */
[----:B------:R-:W-:-:S03]  /*14180*/  LOP3.LUT R0, R24, R5, RZ, 0x3c, !PT ;  /* 0x0000000518007212 */ /* 0x000fc600078e3cff */
[----:B------:R-:W-:Y:S01]  /*14190*/  IMAD R3, R4, 0x8, R3 ;  /* 0x0000000804037824 */ /* 0x000fe200078e0203 */
[----:B------:R-:W-:Y:S01]  /*141a0*/  SHF.L.U32 R0, R0, 0x1f, RZ ;  /* 0x0000001f00007819 */ /* 0x000fe200000006ff */
[----:B-1----:R-:W-:Y:S06]  /*141b0*/  @!P0 BRA `(.L_x_959) ;  /* 0x0000001800148947 */ /* 0x002fec0003800000 */
.L_x_1014:
[----:B------:R-:W2:Y:S02]  /*141c0*/  SYNCS.PHASECHK.TRANS64.TRYWAIT P0, [R3+URZ], R0 ;  /* 0x00000000030075a7 */ /* 0x000ea4000800017f */
[----:B--2---:R-:W-:Y:S05]  /*141d0*/  @!P0 BRA `(.L_x_960) ;  /* 0x0000001800208947 */ /* 0x004fea0003800000 */
.L_x_1015:
[----:B------:R-:W-:Y:S05]  /*141e0*/  @!P2 BRA `(.L_x_961) ;  /* 0x000000000004a947 */ /* 0x000fea0003800000 */
[----:B------:R-:W-:Y:S01]  /*141f0*/  BPT.TRAP 0x1 ;  /* 0x000000040000795c */ /* 0x000fe20000300000 */
.L_x_961:
[----:B--2---:R-:W-:-:S04]  /*14200*/  VIADD R3, R9, 0x16860 ;  /* 0x0001686009037836 */ /* 0x004fc80000000000 */
[----:B------:R-:W-:-:S04]  /*14210*/  IMAD R5, R16, 0x8, R3 ;  /* 0x0000000810057824 */ /* 0x000fc800078e0203 */
[----:B------:R-:W2:Y:S02]  /*14220*/  SYNCS.PHASECHK.TRANS64.TRYWAIT P0, [R5+URZ], R2 ;  /* 0x00000002050075a7 */ /* 0x000ea4000800017f */
[----:B--2---:R-:W-:Y:S05]  /*14230*/  @!P0 BRA `(.L_x_962) ;  /* 0x00000018001c8947 */ /* 0x004fea0003800000 */
.L_x_1016:
[----:B------:R-:W-:-:S07]  /*14240*/  IMAD R3, R4, 0x8, R3 ;  /* 0x0000000804037824 */ /* 0x000fce00078e0203 */
.L_x_963:
[----:B---3--:R3:W4:Y:S02]  /*14250*/  SYNCS.PHASECHK.TRANS64.TRYWAIT P0, [R3+URZ], R0 ;  /* 0x00000000030075a7 */ /* 0x008724000800017f */
[----:B----4-:R-:W-:Y:S05]  /*14260*/  @!P0 NANOSLEEP.SYNCS 0x989680 ;  /* 0x009896800000895d */ /* 0x010fea0003900000 */
[----:B------:R-:W4:Y:S02]  /*14270*/  @!P0 SYNCS.PHASECHK.TRANS64 P0, [R3+URZ], R0 ;  /* 0x00000000030085a7 */ /* 0x000f24000800007f */
[----:B----4-:R-:W-:Y:S05]  /*14280*/  @!P0 BRA `(.L_x_963) ;  /* 0xfffffffc00f08947 */ /* 0x010fea000383ffff */
.L_x_956:
[----:B------:R-:W-:Y:S05]  /*14290*/  BSYNC B0 ;  /* 0x0000000000007941 */ /* 0x000fea0003800000 */
.L_x_955:
[----:B------:R-:W-:Y:S05]  /*142a0*/  EXIT ;  /* 0x000000000000794d */ /* 0x000fea0003800000 */
.L_x_792:
[----:B0-----:R-:W-:-:S04]  /*142b0*/  IMAD.U32 R3, RZ, RZ, UR45 ;  /* 0x0000002dff037e24 */ /* 0x001fc8000f8e00ff */
[----:B------:R0:W1:Y:S03]  /*142c0*/  SYNCS.PHASECHK.TRANS64.TRYWAIT P1, [R3+URZ+0x16800], R0 ;  /* 0x01680000030075a7 */ /* 0x000066000802017f */
[----:B-1----:R-:W-:Y:S05]  /*142d0*/  @!P1 NANOSLEEP.SYNCS 0x989680 ;  /* 0x009896800000995d */ /* 0x002fea0003900000 */
[----:B------:R-:W1:Y:S02]  /*142e0*/  @!P1 SYNCS.PHASECHK.TRANS64 P1, [R3+URZ+0x16800], R0 ;  /* 0x01680000030095a7 */ /* 0x000e64000802007f */
[----:B-1----:R-:W-:Y:S05]  /*142f0*/  @!P1 BRA `(.L_x_792) ;  /* 0xfffffffc00ec9947 */ /* 0x002fea000383ffff */
[----:B------:R-:W-:Y:S05]  /*14300*/  BRA `(.L_x_964) ;  /* 0xfffffed4008c7947 */ /* 0x000fea000383ffff */
.L_x_796:
[----:B-1----:R1:W2:Y:S02]  /*14310*/  SYNCS.PHASECHK.TRANS64.TRYWAIT P2, [R15+URZ+0x16830], R0 ;  /* 0x016830000f0075a7 */ /* 0x0022a4000804017f */
[----:B--2---:R-:W-:Y:S05]  /*14320*/  @!P2 NANOSLEEP.SYNCS 0x989680 ;  /* 0x009896800000a95d */ /* 0x004fea0003900000 */
[----:B------:R-:W2:Y:S02]  /*14330*/  @!P2 SYNCS.PHASECHK.TRANS64 P2, [R15+URZ+0x16830], R0 ;  /* 0x016830000f00a5a7 */ /* 0x000ea4000804007f */
[----:B--2---:R-:W-:Y:S05]  /*14340*/  @!P2 BRA `(.L_x_796) ;  /* 0xfffffffc00f0a947 */ /* 0x004fea000383ffff */
[----:B------:R-:W-:Y:S05]  /*14350*/  BRA `(.L_x_795) ;  /* 0xfffffed400b07947 */ /* 0x000fea000383ffff */
.L_x_812:
[----:B-1----:R-:W-:-:S04]  /*14360*/  IMAD.U32 R8, RZ, RZ, UR6 ;  /* 0x00000006ff087e24 */ /* 0x002fc8000f8e00ff */
[----:B------:R1:W2:Y:S03]  /*14370*/  SYNCS.PHASECHK.TRANS64.TRYWAIT P2, [R8+URZ+0x16830], R5 ;  /* 0x01683005080075a7 */ /* 0x0002a6000804017f */
[----:B--2---:R-:W-:Y:S05]  /*14380*/  @!P2 NANOSLEEP.SYNCS 0x989680 ;  /* 0x009896800000a95d */ /* 0x004fea0003900000 */
[----:B------:R-:W2:Y:S02]  /*14390*/  @!P2 SYNCS.PHASECHK.TRANS64 P2, [R8+URZ+0x16830], R5 ;  /* 0x016830050800a5a7 */ /* 0x000ea4000804007f */
[----:B--2---:R-:W-:Y:S05]  /*143a0*/  @!P2 BRA `(.L_x_812) ;  /* 0xfffffffc00eca947 */ /* 0x004fea000383ffff */
[----:B------:R-:W-:Y:S05]  /*143b0*/  BRA `(.L_x_809) ;  /* 0xffffff1000207947 */ /* 0x000fea000383ffff */
.L_x_816:
[----:B-1----:R-:W-:-:S04]  /*143c0*/  IMAD.U32 R8, RZ, RZ, UR6 ;  /* 0x00000006ff087e24 */ /* 0x002fc8000f8e00ff */
[----:B------:R1:W2:Y:S03]  /*143d0*/  SYNCS.PHASECHK.TRANS64.TRYWAIT P2, [R8+URZ+0x16850], R5 ;  /* 0x01685005080075a7 */ /* 0x0002a6000804017f */
[----:B--2---:R-:W-:Y:S05]  /*143e0*/  @!P2 NANOSLEEP.SYNCS 0x989680 ;  /* 0x009896800000a95d */ /* 0x004fea0003900000 */
[----:B------:R-:W2:Y:S02]  /*143f0*/  @!P2 SYNCS.PHASECHK.TRANS64 P2, [R8+URZ+0x16850], R5 ;  /* 0x016850050800a5a7 */ /* 0x000ea4000804007f */
[----:B--2---:R-:W-:Y:S05]  /*14400*/  @!P2 BRA `(.L_x_816) ;  /* 0xfffffffc00eca947 */ /* 0x004fea000383ffff */
[----:B------:R-:W-:Y:S05]  /*14410*/  BRA `(.L_x_813) ;  /* 0xffffff1000907947 */ /* 0x000fea000383ffff */
.L_x_833:
[----:B-1----:R-:W-:-:S04]  /*14420*/  IMAD.U32 R11, RZ, RZ, UR6 ;  /* 0x00000006ff0b7e24 */ /* 0x002fc8000f8e00ff */
[----:B------:R1:W2:Y:S03]  /*14430*/  SYNCS.PHASECHK.TRANS64.TRYWAIT P3, [R11+URZ+0x16830], R4 ;  /* 0x016830040b0075a7 */ /* 0x0002a6000806017f */
[----:B--2---:R-:W-:Y:S05]  /*14440*/  @!P3 NANOSLEEP.SYNCS 0x989680 ;  /* 0x009896800000b95d */ /* 0x004fea0003900000 */
[----:B------:R-:W2:Y:S02]  /*14450*/  @!P3 SYNCS.PHASECHK.TRANS64 P3, [R11+URZ+0x16830], R4 ;  /* 0x016830040b00b5a7 */ /* 0x000ea4000806007f */
[----:B--2---:R-:W-:Y:S05]  /*14460*/  @!P3 BRA `(.L_x_833) ;  /* 0xfffffffc00ecb947 */ /* 0x004fea000383ffff */
[----:B------:R-:W-:Y:S05]  /*14470*/  BRA `(.L_x_830) ;  /* 0xffffff4800047947 */ /* 0x000fea000383ffff */
.L_x_837:
[----:B-1----:R-:W-:-:S04]  /*14480*/  IMAD.U32 R11, RZ, RZ, UR6 ;  /* 0x00000006ff0b7e24 */ /* 0x002fc8000f8e00ff */
[----:B------:R1:W2:Y:S03]  /*14490*/  SYNCS.PHASECHK.TRANS64.TRYWAIT P2, [R11+URZ+0x16850], R4 ;  /* 0x016850040b0075a7 */ /* 0x0002a6000804017f */
[----:B--2---:R-:W-:Y:S05]  /*144a0*/  @!P2 NANOSLEEP.SYNCS 0x989680 ;  /* 0x009896800000a95d */ /* 0x004fea0003900000 */
[----:B------:R-:W2:Y:S02]  /*144b0*/  @!P2 SYNCS.PHASECHK.TRANS64 P2, [R11+URZ+0x16850], R4 ;  /* 0x016850040b00a5a7 */ /* 0x000ea4000804007f */
[----:B--2---:R-:W-:Y:S05]  /*144c0*/  @!P2 BRA `(.L_x_837) ;  /* 0xfffffffc00eca947 */ /* 0x004fea000383ffff */
[----:B------:R-:W-:Y:S05]  /*144d0*/  BRA `(.L_x_834) ;  /* 0xffffff4800747947 */ /* 0x000fea000383ffff */
.L_x_843:
[----:B-1----:R-:W-:-:S04]  /*144e0*/  IMAD.U32 R9, RZ, RZ, UR6 ;  /* 0x00000006ff097e24 */ /* 0x002fc8000f8e00ff */
[----:B------:R1:W2:Y:S03]  /*144f0*/  SYNCS.PHASECHK.TRANS64.TRYWAIT P3, [R9+URZ+0x16830], R4 ;  /* 0x01683004090075a7 */ /* 0x0002a6000806017f */
[----:B--2---:R-:W-:Y:S05]  /*14500*/  @!P3 NANOSLEEP.SYNCS 0x989680 ;  /* 0x009896800000b95d */ /* 0x004fea0003900000 */
[----:B------:R-:W2:Y:S02]  /*14510*/  @!P3 SYNCS.PHASECHK.TRANS64 P3, [R9+URZ+0x16830], R4 ;  /* 0x016830040900b5a7 */ /* 0x000ea4000806007f */
[----:B--2---:R-:W-:Y:S05]  /*14520*/  @!P3 BRA `(.L_x_843) ;  /* 0xfffffffc00ecb947 */ /* 0x004fea000383ffff */
[----:B------:R-:W-:Y:S05]  /*14530*/  BRA `(.L_x_840) ;  /* 0xffffff6c00187947 */ /* 0x000fea000383ffff */
.L_x_847:
[----:B-1----:R-:W-:-:S04]  /*14540*/  IMAD.U32 R9, RZ, RZ, UR6 ;  /* 0x00000006ff097e24 */ /* 0x002fc8000f8e00ff */
[----:B------:R1:W2:Y:S03]  /*14550*/  SYNCS.PHASECHK.TRANS64.TRYWAIT P2, [R9+URZ+0x16850], R4 ;  /* 0x01685004090075a7 */ /* 0x0002a6000804017f */
[----:B--2---:R-:W-:Y:S05]  /*14560*/  @!P2 NANOSLEEP.SYNCS 0x989680 ;  /* 0x009896800000a95d */ /* 0x004fea0003900000 */
[----:B------:R-:W2:Y:S02]  /*14570*/  @!P2 SYNCS.PHASECHK.TRANS64 P2, [R9+URZ+0x16850], R4 ;  /* 0x016850040900a5a7 */ /* 0x000ea4000804007f */
[----:B--2---:R-:W-:Y:S05]  /*14580*/  @!P2 BRA `(.L_x_847) ;  /* 0xfffffffc00eca947 */ /* 0x004fea000383ffff */
[----:B------:R-:W-:Y:S05]  /*14590*/  BRA `(.L_x_844) ;  /* 0xffffff6c00887947 */ /* 0x000fea000383ffff */
.L_x_860:
[----:B-1----:R-:W-:-:S04]  /*145a0*/  IMAD.U32 R5, RZ, RZ, UR5 ;  /* 0x00000005ff057e24 */ /* 0x002fc8000f8e00ff */
[----:B------:R1:W2:Y:S03]  /*145b0*/  SYNCS.PHASECHK.TRANS64.TRYWAIT P0, [R5+URZ+0x16850], R0 ;  /* 0x01685000050075a7 */ /* 0x0002a6000800017f */
[----:B--2---:R-:W-:Y:S05]  /*145c0*/  @!P0 NANOSLEEP.SYNCS 0x989680 ;  /* 0x009896800000895d */ /* 0x004fea0003900000 */
[----:B------:R-:W2:Y:S02]  /*145d0*/  @!P0 SYNCS.PHASECHK.TRANS64 P0, [R5+URZ+0x16850], R0 ;  /* 0x01685000050085a7 */ /* 0x000ea4000800007f */
[----:B--2---:R-:W-:Y:S05]  /*145e0*/  @!P0 BRA `(.L_x_860) ;  /* 0xfffffffc00ec8947 */ /* 0x004fea000383ffff */
[----:B------:R-:W-:Y:S05]  /*145f0*/  BRA `(.L_x_859) ;  /* 0xffffffa000107947 */ /* 0x000fea000383ffff */
.L_x_884:
[----:B------:R-:W-:Y:S02]  /*14600*/  IMAD.MOV.U32 R13, RZ, RZ, R20 ;  /* 0x000000ffff0d7224 */ /* 0x000fe400078e0014 */
[----:B------:R-:W-:Y:S02]  /*14610*/  IMAD.MOV.U32 R12, RZ, RZ, RZ ;  /* 0x000000ffff0c7224 */ /* 0x000fe400078e00ff */
[----:B------:R-:W-:Y:S02]  /*14620*/  IMAD.MOV.U32 R11, RZ, RZ, 0x1f ;  /* 0x0000001fff0b7424 */ /* 0x000fe400078e00ff */
[----:B------:R-:W-:-:S07]  /*14630*/  IMAD.MOV.U32 R15, RZ, RZ, -0x1 ;  /* 0xffffffffff0f7424 */ /* 0x000fce00078e00ff */
[----:B------:R-:W-:Y:S05]  /*14640*/  WARPSYNC.COLLECTIVE R15, `(.L_x_965) ;  /* 0x000000000f087348 */ /* 0x000fea0003c00000 */
[----:B------:R0:W1:Y:S02]  /*14650*/  SHFL.IDX P6, R14, R13, R12, R11 ;  /* 0x0000000c0d0e7389 */ /* 0x00006400000c000b */
[----:B01----:R-:W-:Y:S01]  /*14660*/  ENDCOLLECTIVE ;  /* 0x000000000000791b */ /* 0x003fe20003800000 */
.L_x_965:
[----:B------:R-:W-:Y:S05]  /*14670*/  BRA `(.L_x_966) ;  /* 0xffffffcc000c7947 */ /* 0x000fea000383ffff */
.L_x_886:
[----:B------:R-:W-:Y:S01]  /*14680*/  BSSY B0, `(.L_x_967) ;  /* 0x0000006000007945 */ /* 0x000fe20003800000 */
[----:B------:R-:W-:-:S07]  /*14690*/  IMAD.MOV.U32 R15, RZ, RZ, -0x1 ;  /* 0xffffffffff0f7424 */ /* 0x000fce00078e00ff */
[----:B0-----:R-:W-:Y:S05]  /*146a0*/  WARPSYNC.COLLECTIVE R15, `(.L_x_968) ;  /* 0x000000000f0c7348 */ /* 0x001fea0003c00000 */
[----:B------:R-:W-:Y:S02]  /*146b0*/  ELECT P6, UR62, PT ;  /* 0x00000000003e782f */ /* 0x000fe400038c0000 */
[----:B------:R-:W-:Y:S01]  /*146c0*/  MOV R14, UR62 ;  /* 0x0000003e000e7c02 */ /* 0x000fe20008000f00 */
[----:B0-----:R-:W-:Y:S10]  /*146d0*/  ENDCOLLECTIVE ;  /* 0x000000000000791b */ /* 0x001ff40003800000 */
.L_x_968:
[----:B------:R-:W-:Y:S05]  /*146e0*/  BSYNC B0 ;  /* 0x0000000000007941 */ /* 0x000fea0003800000 */
.L_x_967:
[----:B------:R-:W-:Y:S05]  /*146f0*/  BRA `(.L_x_969) ;  /* 0xffffffcc000c7947 */ /* 0x000fea000383ffff */
.L_x_888:
[----:B-1----:R1:W2:Y:S02]  /*14700*/  SYNCS.PHASECHK.TRANS64.TRYWAIT P0, [R3+URZ+0x16840], R0 ;  /* 0x01684000030075a7 */ /* 0x0022a4000800017f */
[----:B--2---:R-:W-:Y:S05]  /*14710*/  @!P0 NANOSLEEP.SYNCS 0x989680 ;  /* 0x009896800000895d */ /* 0x004fea0003900000 */
[----:B------:R-:W2:Y:S02]  /*14720*/  @!P0 SYNCS.PHASECHK.TRANS64 P0, [R3+URZ+0x16840], R0 ;  /* 0x01684000030085a7 */ /* 0x000ea4000800007f */
[----:B--2---:R-:W-:Y:S05]  /*14730*/  @!P0 BRA `(.L_x_888) ;  /* 0xfffffffc00f08947 */ /* 0x004fea000383ffff */
[----:B------:R-:W-:Y:S05]  /*14740*/  BRA `(.L_x_970) ;  /* 0xffffffcc00687947 */ /* 0x000fea000383ffff */
.L_x_892:
[----:B------:R-:W-:Y:S01]  /*14750*/  IMAD.MOV.U32 R13, RZ, RZ, R5 ;  /* 0x000000ffff0d7224 */ /* 0x000fe200078e0005 */
[----:B------:R-:W-:Y:S01]  /*14760*/  LOP3.LUT R20, R20, 0x7f, RZ, 0xc0, !PT ;  /* 0x0000007f14147812 */ /* 0x000fe200078ec0ff */
[----:B------:R-:W-:Y:S02]  /*14770*/  IMAD.MOV.U32 R12, RZ, RZ, RZ ;  /* 0x000000ffff0c7224 */ /* 0x000fe400078e00ff */
[----:B------:R-:W-:Y:S01]  /*14780*/  IMAD.MOV.U32 R11, RZ, RZ, 0x181f ;  /* 0x0000181fff0b7424 */ /* 0x000fe200078e00ff */
[----:B------:R-:W-:Y:S01]  /*14790*/  SHF.R.U32.HI R20, RZ, 0x3, R20 ;  /* 0x00000003ff147819 */ /* 0x000fe20000011614 */
[----:B------:R-:W-:-:S04]  /*147a0*/  IMAD.MOV.U32 R15, RZ, RZ, -0x1 ;  /* 0xffffffffff0f7424 */ /* 0x000fc800078e00ff */
[----:B------:R-:W-:-:S07]  /*147b0*/  VIADD R6, R20, UR41 ;  /* 0x0000002914067c36 */ /* 0x000fce0008000000 */
[----:B------:R-:W-:Y:S05]  /*147c0*/  WARPSYNC.COLLECTIVE R15, `(.L_x_971) ;  /* 0x000000000f087348 */ /* 0x000fea0003c00000 */
[----:B------:R0:W1:Y:S02]  /*147d0*/  SHFL.IDX P6, R14, R13, R12, R11 ;  /* 0x0000000c0d0e7389 */ /* 0x00006400000c000b */
[----:B01----:R-:W-:Y:S01]  /*147e0*/  ENDCOLLECTIVE ;  /* 0x000000000000791b */ /* 0x003fe20003800000 */
.L_x_971:
[----:B------:R-:W-:Y:S02]  /*147f0*/  VIADD R10, R6, 0x10 ;  /* 0x00000010060a7836 */ /* 0x000fe40000000000 */
[----:B------:R-:W-:Y:S02]  /*14800*/  IMAD.MOV.U32 R13, RZ, RZ, R0 ;  /* 0x000000ffff0d7224 */ /* 0x000fe400078e0000 */
[----:B------:R-:W-:-:S07]  /*14810*/  IMAD.MOV.U32 R2, RZ, RZ, R14 ;  /* 0x000000ffff027224 */ /* 0x000fce00078e000e */
[----:B------:R-:W-:Y:S05]  /*14820*/  WARPSYNC.COLLECTIVE R15, `(.L_x_972) ;  /* 0x000000000f087348 */ /* 0x000fea0003c00000 */
[----:B------:R0:W1:Y:S02]  /*14830*/  SHFL.IDX P6, R14, R13, R12, R11 ;  /* 0x0000000c0d0e7389 */ /* 0x00006400000c000b */
[----:B01----:R-:W-:Y:S01]  /*14840*/  ENDCOLLECTIVE ;  /* 0x000000000000791b */ /* 0x003fe20003800000 */
.L_x_972:
[----:B------:R-:W-:Y:S02]  /*14850*/  ULDC UR4, c[0x0][0x288] ;  /* 0x0000a20000047ab9 */ /* 0x000fe40000000800 */
[----:B------:R-:W-:-:S05]  /*14860*/  IMAD R7, R7, UR4, RZ ;  /* 0x0000000407077c24 */ /* 0x000fca000f8e02ff */
[----:B------:R-:W-:Y:S01]  /*14870*/  ISETP.GE.AND P1, PT, R6, R7, PT ;  /* 0x000000070600720c */ /* 0x000fe20003f26270 */
[----:B------:R-:W-:Y:S02]  /*14880*/  IMAD.MOV.U32 R13, RZ, RZ, R5 ;  /* 0x000000ffff0d7224 */ /* 0x000fe400078e0005 */
[----:B------:R-:W-:-:S10]  /*14890*/  IMAD.MOV.U32 R12, RZ, RZ, 0x1 ;  /* 0x00000001ff0c7424 */ /* 0x000fd400078e00ff */
[----:B------:R-:W-:-:S05]  /*148a0*/  @!P1 LEA R14, P2, R21, R14, 0x1 ;  /* 0x0000000e150e9211 */ /* 0x000fca00078408ff */
[----:B------:R-:W-:Y:S02]  /*148b0*/  @!P1 IMAD.X R3, RZ, RZ, R2, P2 ;  /* 0x000000ffff039224 */ /* 0x000fe400010e0602 */
[----:B------:R-:W-:-:S07]  /*148c0*/  @!P1 IMAD.MOV.U32 R2, RZ, RZ, R14 ;  /* 0x000000ffff029224 */ /* 0x000fce00078e000e */
[----:B------:R-:W-:Y:S05]  /*148d0*/  WARPSYNC.COLLECTIVE R15, `(.L_x_973) ;  /* 0x000000000f087348 */ /* 0x000fea0003c00000 */
[----:B------:R0:W1:Y:S02]  /*148e0*/  SHFL.IDX P6, R14, R13, R12, R11 ;  /* 0x0000000c0d0e7389 */ /* 0x00006400000c000b */
[----:B01----:R-:W-:Y:S01]  /*148f0*/  ENDCOLLECTIVE ;  /* 0x000000000000791b */ /* 0x003fe20003800000 */
.L_x_973:
        /* <DEDUP_REMOVED lines=10> */
.L_x_974:
[----:B------:R-:W-:Y:S02]  /*149a0*/  IMAD.MOV.U32 R13, RZ, RZ, R5 ;  /* 0x000000ffff0d7224 */ /* 0x000fe400078e0005 */
[----:B------:R-:W-:Y:S02]  /*149b0*/  IMAD.MOV.U32 R12, RZ, RZ, 0x2 ;  /* 0x00000002ff0c7424 */ /* 0x000fe400078e00ff */
[----:B------:R-:W-:-:S07]  /*149c0*/  IMAD.MOV.U32 R10, RZ, RZ, R14 ;  /* 0x000000ffff0a7224 */ /* 0x000fce00078e000e */
[----:B------:R-:W-:Y:S05]  /*149d0*/  WARPSYNC.COLLECTIVE R15, `(.L_x_975) ;  /* 0x000000000f087348 */ /* 0x000fea0003c00000 */
[----:B------:R0:W1:Y:S02]  /*149e0*/  SHFL.IDX P6, R14, R13, R12, R11 ;  /* 0x0000000c0d0e7389 */ /* 0x00006400000c000b */
[----:B01----:R-:W-:Y:S01]  /*149f0*/  ENDCOLLECTIVE ;  /* 0x000000000000791b */ /* 0x003fe20003800000 */
.L_x_975:
[----:B------:R-:W-:-:S05]  /*14a00*/  @!P1 LEA R10, P2, R21, R10, 0x1 ;  /* 0x0000000a150a9211 */ /* 0x000fca00078408ff */
[----:B------:R-:W-:Y:S02]  /*14a10*/  @!P1 IMAD.X R3, RZ, RZ, R2, P2 ;  /* 0x000000ffff039224 */ /* 0x000fe400010e0602 */
        /* <DEDUP_REMOVED lines=8> */
[----:B------:R-:W-:-:S02]  /*14aa0*/  VIADD R10, R6, 0x30 ;  /* 0x00000030060a7836 */ /* 0x000fc40000000000 */
[----:B------:R-:W-:-:S10]  /*14ab0*/  IMAD.MOV.U32 R9, RZ, RZ, R14 ;  /* 0x000000ffff097224 */ /* 0x000fd400078e000e */
[----:B0-----:R-:W-:Y:S05]  /*14ac0*/  WARPSYNC.COLLECTIVE R15, `(.L_x_976) ;  /* 0x000000000f087348 */ /* 0x001fea0003c00000 */
[----:B------:R1:W2:Y:S02]  /*14ad0*/  SHFL.IDX P6, R14, R13, R12, R11 ;  /* 0x0000000c0d0e7389 */ /* 0x0002a400000c000b */
[----:B012---:R-:W-:Y:S01]  /*14ae0*/  ENDCOLLECTIVE ;  /* 0x000000000000791b */ /* 0x007fe20003800000 */
.L_x_976:
[----:B------:R-:W-:Y:S02]  /*14af0*/  IMAD.MOV.U32 R13, RZ, RZ, R5 ;  /* 0x000000ffff0d7224 */ /* 0x000fe400078e0005 */
[----:B------:R-:W-:Y:S01]  /*14b00*/  IMAD.MOV.U32 R12, RZ, RZ, 0x3 ;  /* 0x00000003ff0c7424 */ /* 0x000fe200078e00ff */
[----:B------:R-:W-:-:S13]  /*14b10*/  @!P1 LEA R2, P2, R21, R14, 0x1 ;  /* 0x0000000e15029211 */ /* 0x000fda00078408ff */
[----:B------:R-:W-:Y:S05]  /*14b20*/  WARPSYNC.COLLECTIVE R15, `(.L_x_977) ;  /* 0x000000000f087348 */ /* 0x000fea0003c00000 */
[----:B------:R0:W1:Y:S02]  /*14b30*/  SHFL.IDX P6, R14, R13, R12, R11 ;  /* 0x0000000c0d0e7389 */ /* 0x00006400000c000b */
[----:B01----:R-:W-:Y:S01]  /*14b40*/  ENDCOLLECTIVE ;  /* 0x000000000000791b */ /* 0x003fe20003800000 */
.L_x_977:
[----:B------:R-:W-:-:S05]  /*14b50*/  @!P1 IMAD.X R3, RZ, RZ, R9, P2 ;  /* 0x000000ffff039224 */ /* 0x000fca00010e0609 */
        /* <DEDUP_REMOVED lines=10> */
.L_x_978:
[----:B------:R-:W-:Y:S02]  /*14c00*/  IMAD.MOV.U32 R13, RZ, RZ, R5 ;  /* 0x000000ffff0d7224 */ /* 0x000fe400078e0005 */
[----:B------:R-:W-:Y:S02]  /*14c10*/  IMAD.MOV.U32 R12, RZ, RZ, 0x4 ;  /* 0x00000004ff0c7424 */ /* 0x000fe400078e00ff */
[----:B------:R-:W-:-:S07]  /*14c20*/  IMAD.MOV.U32 R10, RZ, RZ, R14 ;  /* 0x000000ffff0a7224 */ /* 0x000fce00078e000e */
[----:B------:R-:W-:Y:S05]  /*14c30*/  WARPSYNC.COLLECTIVE R15, `(.L_x_979) ;  /* 0x000000000f087348 */ /* 0x000fea0003c00000 */
[----:B------:R0:W1:Y:S02]  /*14c40*/  SHFL.IDX P6, R14, R13, R12, R11 ;  /* 0x0000000c0d0e7389 */ /* 0x00006400000c000b */
[----:B01----:R-:W-:Y:S01]  /*14c50*/  ENDCOLLECTIVE ;  /* 0x000000000000791b */ /* 0x003fe20003800000 */
.L_x_979:
        /* <DEDUP_REMOVED lines=15> */
.L_x_980:
[----:B------:R-:W-:Y:S02]  /*14d50*/  IMAD.MOV.U32 R13, RZ, RZ, R5 ;  /* 0x000000ffff0d7224 */ /* 0x000fe400078e0005 */
[----:B------:R-:W-:Y:S01]  /*14d60*/  IMAD.MOV.U32 R12, RZ, RZ, 0x5 ;  /* 0x00000005ff0c7424 */ /* 0x000fe200078e00ff */
[----:B------:R-:W-:-:S13]  /*14d70*/  @!P1 LEA R2, P2, R21, R14, 0x1 ;  /* 0x0000000e15029211 */ /* 0x000fda00078408ff */
[----:B------:R-:W-:Y:S05]  /*14d80*/  WARPSYNC.COLLECTIVE R15, `(.L_x_981) ;  /* 0x000000000f087348 */ /* 0x000fea0003c00000 */
[----:B------:R0:W1:Y:S02]  /*14d90*/  SHFL.IDX P6, R14, R13, R12, R11 ;  /* 0x0000000c0d0e7389 */ /* 0x00006400000c000b */
[----:B01----:R-:W-:Y:S01]  /*14da0*/  ENDCOLLECTIVE ;  /* 0x000000000000791b */ /* 0x003fe20003800000 */
.L_x_981:
        /* <DEDUP_REMOVED lines=11> */
.L_x_982:
[----:B------:R-:W-:Y:S02]  /*14e60*/  IMAD.MOV.U32 R13, RZ, RZ, R5 ;  /* 0x000000ffff0d7224 */ /* 0x000fe400078e0005 */
[----:B------:R-:W-:Y:S02]  /*14e70*/  IMAD.MOV.U32 R12, RZ, RZ, 0x6 ;  /* 0x00000006ff0c7424 */ /* 0x000fe400078e00ff */
[----:B------:R-:W-:-:S07]  /*14e80*/  IMAD.MOV.U32 R10, RZ, RZ, R14 ;  /* 0x000000ffff0a7224 */ /* 0x000fce00078e000e */
[----:B------:R-:W-:Y:S05]  /*14e90*/  WARPSYNC.COLLECTIVE R15, `(.L_x_983) ;  /* 0x000000000f087348 */ /* 0x000fea0003c00000 */
[----:B------:R0:W1:Y:S02]  /*14ea0*/  SHFL.IDX P6, R14, R13, R12, R11 ;  /* 0x0000000c0d0e7389 */ /* 0x00006400000c000b */
[----:B01----:R-:W-:Y:S01]  /*14eb0*/  ENDCOLLECTIVE ;  /* 0x000000000000791b */ /* 0x003fe20003800000 */
.L_x_983:
        /* <DEDUP_REMOVED lines=14> */
.L_x_984:
[----:B------:R-:W-:Y:S02]  /*14fa0*/  IMAD.MOV.U32 R13, RZ, RZ, R5 ;  /* 0x000000ffff0d7224 */ /* 0x000fe400078e0005 */
[----:B------:R-:W-:Y:S01]  /*14fb0*/  IMAD.MOV.U32 R12, RZ, RZ, 0x7 ;  /* 0x00000007ff0c7424 */ /* 0x000fe200078e00ff */
[----:B------:R-:W-:-:S13]  /*14fc0*/  @!P1 LEA R2, P2, R21, R14, 0x1 ;  /* 0x0000000e15029211 */ /* 0x000fda00078408ff */
[----:B------:R-:W-:Y:S05]  /*14fd0*/  WARPSYNC.COLLECTIVE R15, `(.L_x_985) ;  /* 0x000000000f087348 */ /* 0x000fea0003c00000 */
[----:B------:R0:W1:Y:S02]  /*14fe0*/  SHFL.IDX P6, R14, R13, R12, R11 ;  /* 0x0000000c0d0e7389 */ /* 0x00006400000c000b */
[----:B01----:R-:W-:Y:S01]  /*14ff0*/  ENDCOLLECTIVE ;  /* 0x000000000000791b */ /* 0x003fe20003800000 */
.L_x_985:
[----:B------:R-:W-:-:S05]  /*15000*/  @!P1 IMAD.X R3, RZ, RZ, R9, P2 ;  /* 0x000000ffff039224 */ /* 0x000fca00010e0609 */
[----:B------:R-:W-:Y:S01]  /*15010*/  @!PT LDS RZ, [RZ] ;  /* 0x00000000fffff984 */ /* 0x000fe20000000800 */
[----:B------:R-:W-:Y:S01]  /*15020*/  @!PT LDS RZ, [RZ] ;  /* 0x00000000fffff984 */ /* 0x000fe20000000800 */
[----:B------:R-:W-:Y:S01]  /*15030*/  @!PT LDS RZ, [RZ] ;  /* 0x00000000fffff984 */ /* 0x000fe20000000800 */
[----:B------:R0:W-:Y:S01]  /*15040*/  @!P1 LDGSTS.E.BYPASS.LTC128B.128 [R26+0xb400], desc[UR48][R2.64], !P0 ;  /* 0x0b400000021a9fae */ /* 0x0001e2000c101d70 */
[----:B------:R-:W-:Y:S02]  /*15050*/  IMAD.MOV.U32 R13, RZ, RZ, R0 ;  /* 0x000000ffff0d7224 */ /* 0x000fe400078e0000 */
[----:B------:R-:W-:-:S05]  /*15060*/  VIADD R0, R6, 0x70 ;  /* 0x0000007006007836 */ /* 0x000fca0000000000 */
[----:B------:R-:W-:Y:S01]  /*15070*/  ISETP.GE.AND P1, PT, R0, R7, PT ;  /* 0x000000070000720c */ /* 0x000fe20003f26270 */
[----:B------:R-:W-:Y:S02]  /*15080*/  VIADD R0, R6, 0x80 ;  /* 0x0000008006007836 */ /* 0x000fe40000000000 */
[----:B------:R-:W-:-:S10]  /*15090*/  IMAD.MOV.U32 R10, RZ, RZ, R14 ;  /* 0x000000ffff0a7224 */ /* 0x000fd400078e000e */
[----:B0-----:R-:W-:Y:S05]  /*150a0*/  WARPSYNC.COLLECTIVE R15, `(.L_x_986) ;  /* 0x000000000f087348 */ /* 0x001fea0003c00000 */
[----:B------:R1:W2:Y:S02]  /*150b0*/  SHFL.IDX P6, R14, R13, R12, R11 ;  /* 0x0000000c0d0e7389 */ /* 0x0002a400000c000b */
[----:B012---:R-:W-:Y:S01]  /*150c0*/  ENDCOLLECTIVE ;  /* 0x000000000000791b */ /* 0x007fe20003800000 */
.L_x_986:
[----:B------:R-:W-:Y:S02]  /*150d0*/  IMAD.MOV.U32 R13, RZ, RZ, R8 ;  /* 0x000000ffff0d7224 */ /* 0x000fe400078e0008 */
[----:B------:R-:W-:Y:S02]  /*150e0*/  IMAD.MOV.U32 R12, RZ, RZ, RZ ;  /* 0x000000ffff0c7224 */ /* 0x000fe400078e00ff */
[----:B------:R-:W-:-:S07]  /*150f0*/  IMAD.MOV.U32 R20, RZ, RZ, R14 ;  /* 0x000000ffff147224 */ /* 0x000fce00078e000e */
[----:B------:R-:W-:Y:S05]  /*15100*/  WARPSYNC.COLLECTIVE R15, `(.L_x_987) ;  /* 0x000000000f087348 */ /* 0x000fea0003c00000 */
[----:B------:R0:W1:Y:S02]  /*15110*/  SHFL.IDX P6, R14, R13, R12, R11 ;  /* 0x0000000c0d0e7389 */ /* 0x00006400000c000b */
[----:B01----:R-:W-:Y:S01]  /*15120*/  ENDCOLLECTIVE ;  /* 0x000000000000791b */ /* 0x003fe20003800000 */
.L_x_987:
[----:B------:R-:W-:-:S05]  /*15130*/  @!P1 LEA R2, P2, R21, R20, 0x1 ;  /* 0x0000001415029211 */ /* 0x000fca00078408ff */
[----:B------:R-:W-:-:S05]  /*15140*/  @!P1 IMAD.X R3, RZ, RZ, R10, P2 ;  /* 0x000000ffff039224 */ /* 0x000fca00010e060a */
[----:B------:R-:W-:Y:S01]  /*15150*/  @!PT LDS RZ, [RZ] ;  /* 0x00000000fffff984 */ /* 0x000fe20000000800 */
[----:B------:R-:W-:Y:S01]  /*15160*/  @!PT LDS RZ, [RZ] ;  /* 0x00000000fffff984 */ /* 0x000fe20000000800 */
[----:B------:R-:W-:Y:S01]  /*15170*/  @!PT LDS RZ, [RZ] ;  /* 0x00000000fffff984 */ /* 0x000fe20000000800 */
[----:B------:R0:W-:Y:S01]  /*15180*/  @!P1 LDGSTS.E.BYPASS.LTC128B.128 [R26+0xbc00], desc[UR48][R2.64], !P0 ;  /* 0x0bc00000021a9fae */ /* 0x0001e2000c101d70 */
[----:B------:R-:W-:Y:S01]  /*15190*/  IMAD.MOV.U32 R13, RZ, RZ, R4 ;  /* 0x000000ffff0d7224 */ /* 0x000fe200078e0004 */
[----:B------:R-:W-:Y:S01]  /*151a0*/  ISETP.GE.AND P1, PT, R0, R7, PT ;  /* 0x000000070000720c */ /* 0x000fe20003f26270 */
[----:B------:R-:W-:Y:S02]  /*151b0*/  VIADD R0, R6, 0x90 ;  /* 0x0000009006007836 */ /* 0x000fe40000000000 */
[----:B------:R-:W-:-:S10]  /*151c0*/  IMAD.MOV.U32 R9, RZ, RZ, R14 ;  /* 0x000000ffff097224 */ /* 0x000fd400078e000e */
[----:B0-----:R-:W-:Y:S05]  /*151d0*/  WARPSYNC.COLLECTIVE R15, `(.L_x_988) ;  /* 0x000000000f087348 */ /* 0x001fea0003c00000 */
[----:B------:R1:W2:Y:S02]  /*151e0*/  SHFL.IDX P6, R14, R13, R12, R11 ;  /* 0x0000000c0d0e7389 */ /* 0x0002a400000c000b */
[----:B012---:R-:W-:Y:S01]  /*151f0*/  ENDCOLLECTIVE ;  /* 0x000000000000791b */ /* 0x007fe20003800000 */
.L_x_988:
[----:B------:R-:W-:Y:S02]  /*15200*/  IMAD.MOV.U32 R13, RZ, RZ, R8 ;  /* 0x000000ffff0d7224 */ /* 0x000fe400078e0008 */
[----:B------:R-:W-:Y:S01]  /*15210*/  IMAD.MOV.U32 R12, RZ, RZ, 0x1 ;  /* 0x00000001ff0c7424 */ /* 0x000fe200078e00ff */
[----:B------:R-:W-:-:S13]  /*15220*/  @!P1 LEA R2, P2, R21, R14, 0x1 ;  /* 0x0000000e15029211 */ /* 0x000fda00078408ff */
[----:B------:R-:W-:Y:S05]  /*15230*/  WARPSYNC.COLLECTIVE R15, `(.L_x_989) ;  /* 0x000000000f087348 */ /* 0x000fea0003c00000 */
[----:B------:R0:W1:Y:S02]  /*15240*/  SHFL.IDX P6, R14, R13, R12, R11 ;  /* 0x0000000c0d0e7389 */ /* 0x00006400000c000b */
[----:B01----:R-:W-:Y:S01]  /*15250*/  ENDCOLLECTIVE ;  /* 0x000000000000791b */ /* 0x003fe20003800000 */
.L_x_989:
[----:B------:R-:W-:-:S05]  /*15260*/  @!P1 IMAD.X R3, RZ, RZ, R9, P2 ;  /* 0x000000ffff039224 */ /* 0x000fca00010e0609 */
[----:B------:R-:W-:Y:S01]  /*15270*/  @!PT LDS RZ, [RZ] ;  /* 0x00000000fffff984 */ /* 0x000fe20000000800 */
[----:B------:R-:W-:Y:S01]  /*15280*/  @!PT LDS RZ, [RZ] ;  /* 0x00000000fffff984 */ /* 0x000fe20000000800 */
[----:B------:R-:W-:Y:S01]  /*15290*/  @!PT LDS RZ, [RZ] ;  /* 0x00000000fffff984 */ /* 0x000fe20000000800 */
[----:B------:R0:W-:Y:S01]  /*152a0*/  @!P1 LDGSTS.E.BYPASS.LTC128B.128 [R26+0xc400], desc[UR48][R2.64], !P0 ;  /* 0x0c400000021a9fae */ /* 0x0001e2000c101d70 */
[----:B------:R-:W-:Y:S01]  /*152b0*/  ISETP.GE.AND P1, PT, R0, R7, PT ;  /* 0x000000070000720c */ /* 0x000fe20003f26270 */
[----:B------:R-:W-:Y:S02]  /*152c0*/  IMAD.MOV.U32 R13, RZ, RZ, R4 ;  /* 0x000000ffff0d7224 */ /* 0x000fe400078e0004 */
[----:B------:R-:W-:-:S10]  /*152d0*/  IMAD.MOV.U32 R5, RZ, RZ, R14 ;  /* 0x000000ffff057224 */ /* 0x000fd400078e000e */
[----:B0-----:R-:W-:Y:S05]  /*152e0*/  WARPSYNC.COLLECTIVE R15, `(.L_x_990) ;  /* 0x000000000f087348 */ /* 0x001fea0003c00000 */
[----:B------:R1:W2:Y:S02]  /*152f0*/  SHFL.IDX P6, R14, R13, R12, R11 ;  /* 0x0000000c0d0e7389 */ /* 0x0002a400000c000b */
[----:B012---:R-:W-:Y:S01]  /*15300*/  ENDCOLLECTIVE ;  /* 0x000000000000791b */ /* 0x007fe20003800000 */
.L_x_990:
[----:B------:R-:W-:Y:S02]  /*15310*/  IMAD.MOV.U32 R13, RZ, RZ, R8 ;  /* 0x000000ffff0d7224 */ /* 0x000fe400078e0008 */
[----:B------:R-:W-:Y:S02]  /*15320*/  IMAD.MOV.U32 R12, RZ, RZ, 0x2 ;  /* 0x00000002ff0c7424 */ /* 0x000fe400078e00ff */
[----:B------:R-:W-:-:S07]  /*15330*/  IMAD.MOV.U32 R9, RZ, RZ, R14 ;  /* 0x000000ffff097224 */ /* 0x000fce00078e000e */
[----:B------:R-:W-:Y:S05]  /*15340*/  WARPSYNC.COLLECTIVE R15, `(.L_x_991) ;  /* 0x000000000f087348 */ /* 0x000fea0003c00000 */
[----:B------:R0:W1:Y:S02]  /*15350*/  SHFL.IDX P6, R14, R13, R12, R11 ;  /* 0x0000000c0d0e7389 */ /* 0x00006400000c000b */
[----:B01----:R-:W-:Y:S01]  /*15360*/  ENDCOLLECTIVE ;  /* 0x000000000000791b */ /* 0x003fe20003800000 */
.L_x_991:
[----:B------:R-:W-:-:S05]  /*15370*/  @!P1 LEA R2, P2, R21, R9, 0x1 ;  /* 0x0000000915029211 */ /* 0x000fca00078408ff */
        /* <DEDUP_REMOVED lines=10> */
.L_x_992:
[----:B------:R-:W-:-:S05]  /*15420*/  VIADD R2, R6, 0xa0 ;  /* 0x000000a006027836 */ /* 0x000fca0000000000 */
[----:B------:R-:W-:Y:S01]  /*15430*/  ISETP.GE.AND P1, PT, R2, R7, PT ;  /* 0x000000070200720c */ /* 0x000fe20003f26270 */
[----:B------:R-:W-:Y:S02]  /*15440*/  IMAD.MOV.U32 R13, RZ, RZ, R8 ;  /* 0x000000ffff0d7224 */ /* 0x000fe400078e0008 */
[----:B------:R-:W-:-:S10]  /*15450*/  IMAD.MOV.U32 R12, RZ, RZ, 0x3 ;  /* 0x00000003ff0c7424 */ /* 0x000fd400078e00ff */
[----:B------:R-:W-:-:S13]  /*15460*/  @!P1 LEA R2, P2, R21, R14, 0x1 ;  /* 0x0000000e15029211 */ /* 0x000fda00078408ff */
[----:B------:R-:W-:Y:S05]  /*15470*/  WARPSYNC.COLLECTIVE R15, `(.L_x_993) ;  /* 0x000000000f087348 */ /* 0x000fea0003c00000 */
[----:B------:R0:W1:Y:S02]  /*15480*/  SHFL.IDX P6, R14, R13, R12, R11 ;  /* 0x0000000c0d0e7389 */ /* 0x00006400000c000b */
[----:B01----:R-:W-:Y:S01]  /*15490*/  ENDCOLLECTIVE ;  /* 0x000000000000791b */ /* 0x003fe20003800000 */
.L_x_993:
        /* <DEDUP_REMOVED lines=10> */
.L_x_994:
[----:B------:R-:W-:Y:S05]  /*15540*/  BRA `(.L_x_995) ;  /* 0xffffffcc002c7947 */ /* 0x000fea000383ffff */
.L_x_895:
[----:B0-----:R0:W1:Y:S02]  /*15550*/  SYNCS.PHASECHK.TRANS64.TRYWAIT P0, [R17+URZ+0x16820], R2 ;  /* 0x01682002110075a7 */ /* 0x001064000800017f */
[----:B-1----:R-:W-:Y:S05]  /*15560*/  @!P0 NANOSLEEP.SYNCS 0x989680 ;  /* 0x009896800000895d */ /* 0x002fea0003900000 */
[----:B------:R-:W1:Y:S02]  /*15570*/  @!P0 SYNCS.PHASECHK.TRANS64 P0, [R17+URZ+0x16820], R2 ;  /* 0x01682002110085a7 */ /* 0x000e64000800007f */
[----:B-1----:R-:W-:Y:S05]  /*15580*/  @!P0 BRA `(.L_x_895) ;  /* 0xfffffffc00f08947 */ /* 0x002fea000383ffff */
[----:B------:R-:W-:Y:S05]  /*15590*/  BRA `(.L_x_996) ;  /* 0xffffffcc00847947 */ /* 0x000fea000383ffff */
.L_x_902:
[----:B0-----:R0:W1:Y:S02]  /*155a0*/  SYNCS.PHASECHK.TRANS64.TRYWAIT P0, [R3+URZ+0x16840], R2 ;  /* 0x01684002030075a7 */ /* 0x001064000800017f */
[----:B-1----:R-:W-:Y:S05]  /*155b0*/  @!P0 NANOSLEEP.SYNCS 0x989680 ;  /* 0x009896800000895d */ /* 0x002fea0003900000 */
[----:B------:R-:W1:Y:S02]  /*155c0*/  @!P0 SYNCS.PHASECHK.TRANS64 P0, [R3+URZ+0x16840], R2 ;  /* 0x01684002030085a7 */ /* 0x000e64000800007f */
[----:B-1----:R-:W-:Y:S05]  /*155d0*/  @!P0 BRA `(.L_x_902) ;  /* 0xfffffffc00f08947 */ /* 0x002fea000383ffff */
[----:B------:R-:W-:Y:S05]  /*155e0*/  BRA `(.L_x_997) ;  /* 0xffffffd000387947 */ /* 0x000fea000383ffff */
.L_x_907:
[----:B0-----:R0:W1:Y:S02]  /*155f0*/  SYNCS.PHASECHK.TRANS64.TRYWAIT P0, [R2+URZ+0x60], R3 ;  /* 0x00006003020075a7 */ /* 0x001064000800017f */
[----:B-1----:R-:W-:Y:S05]  /*15600*/  @!P0 NANOSLEEP.SYNCS 0x989680 ;  /* 0x009896800000895d */ /* 0x002fea0003900000 */
[----:B------:R-:W1:Y:S02]  /*15610*/  @!P0 SYNCS.PHASECHK.TRANS64 P0, [R2+URZ+0x60], R3 ;  /* 0x00006003020085a7 */ /* 0x000e64000800007f */
[----:B-1----:R-:W-:Y:S05]  /*15620*/  @!P0 BRA `(.L_x_907) ;  /* 0xfffffffc00f08947 */ /* 0x002fea000383ffff */
[----:B------:R-:W-:Y:S05]  /*15630*/  BRA `(.L_x_998) ;  /* 0xffffffd000b07947 */ /* 0x000fea000383ffff */
.L_x_916:
[----:B0-----:R0:W1:Y:S02]  /*15640*/  SYNCS.PHASECHK.TRANS64.TRYWAIT P0, [R3+URZ+0x16840], R2 ;  /* 0x01684002030075a7 */ /* 0x001064000800017f */
[----:B-1----:R-:W-:Y:S05]  /*15650*/  @!P0 NANOSLEEP.SYNCS 0x989680 ;  /* 0x009896800000895d */ /* 0x002fea0003900000 */
[----:B------:R-:W1:Y:S02]  /*15660*/  @!P0 SYNCS.PHASECHK.TRANS64 P0, [R3+URZ+0x16840], R2 ;  /* 0x01684002030085a7 */ /* 0x000e64000800007f */
[----:B-1----:R-:W-:Y:S05]  /*15670*/  @!P0 BRA `(.L_x_916) ;  /* 0xfffffffc00f08947 */ /* 0x002fea000383ffff */
[----:B------:R-:W-:Y:S05]  /*15680*/  BRA `(.L_x_999) ;  /* 0xffffffd400f07947 */ /* 0x000fea000383ffff */
.L_x_921:
[----:B0-----:R0:W1:Y:S02]  /*15690*/  SYNCS.PHASECHK.TRANS64.TRYWAIT P0, [R5+URZ+0x60], R24 ;  /* 0x00006018050075a7 */ /* 0x001064000800017f */
[----:B-1----:R-:W-:Y:S05]  /*156a0*/  @!P0 NANOSLEEP.SYNCS 0x989680 ;  /* 0x009896800000895d */ /* 0x002fea0003900000 */
[----:B------:R-:W1:Y:S02]  /*156b0*/  @!P0 SYNCS.PHASECHK.TRANS64 P0, [R5+URZ+0x60], R24 ;  /* 0x00006018050085a7 */ /* 0x000e64000800007f */
[----:B-1----:R-:W-:Y:S05]  /*156c0*/  @!P0 BRA `(.L_x_921) ;  /* 0xfffffffc00f08947 */ /* 0x002fea000383ffff */
[----:B------:R-:W-:Y:S05]  /*156d0*/  BRA `(.L_x_1000) ;  /* 0xffffffd800687947 */ /* 0x000fea000383ffff */
.L_x_929:
[----:B0-----:R0:W1:Y:S02]  /*156e0*/  SYNCS.PHASECHK.TRANS64.TRYWAIT P0, [R2+URZ+0x16840], R3 ;  /* 0x01684003020075a7 */ /* 0x001064000800017f */
[----:B-1----:R-:W-:Y:S05]  /*156f0*/  @!P0 NANOSLEEP.SYNCS 0x989680 ;  /* 0x009896800000895d */ /* 0x002fea0003900000 */
[----:B------:R-:W1:Y:S02]  /*15700*/  @!P0 SYNCS.PHASECHK.TRANS64 P0, [R2+URZ+0x16840], R3 ;  /* 0x01684003020085a7 */ /* 0x000e64000800007f */
[----:B-1----:R-:W-:Y:S05]  /*15710*/  @!P0 BRA `(.L_x_929) ;  /* 0xfffffffc00f08947 */ /* 0x002fea000383ffff */
[----:B------:R-:W-:Y:S05]  /*15720*/  BRA `(.L_x_1001) ;  /* 0xffffffdc00747947 */ /* 0x000fea000383ffff */
.L_x_934:
[----:B0-----:R0:W1:Y:S02]  /*15730*/  SYNCS.PHASECHK.TRANS64.TRYWAIT P0, [R5+URZ+0x60], R8 ;  /* 0x00006008050075a7 */ /* 0x001064000800017f */
[----:B-1----:R-:W-:Y:S05]  /*15740*/  @!P0 NANOSLEEP.SYNCS 0x989680 ;  /* 0x009896800000895d */ /* 0x002fea0003900000 */
[----:B------:R-:W1:Y:S02]  /*15750*/  @!P0 SYNCS.PHASECHK.TRANS64 P0, [R5+URZ+0x60], R8 ;  /* 0x00006008050085a7 */ /* 0x000e64000800007f */
[----:B-1----:R-:W-:Y:S05]  /*15760*/  @!P0 BRA `(.L_x_934) ;  /* 0xfffffffc00f08947 */ /* 0x002fea000383ffff */
[----:B------:R-:W-:Y:S05]  /*15770*/  BRA `(.L_x_1002) ;  /* 0xffffffdc00f07947 */ /* 0x000fea000383ffff */
.L_x_944:
[----:B-1----:R1:W2:Y:S02]  /*15780*/  SYNCS.PHASECHK.TRANS64.TRYWAIT P0, [R3+URZ+0x16860], R0 ;  /* 0x01686000030075a7 */ /* 0x0022a4000800017f */
[----:B--2---:R-:W-:Y:S05]  /*15790*/  @!P0 NANOSLEEP.SYNCS 0x989680 ;  /* 0x009896800000895d */ /* 0x004fea0003900000 */
[----:B------:R-:W2:Y:S02]  /*157a0*/  @!P0 SYNCS.PHASECHK.TRANS64 P0, [R3+URZ+0x16860], R0 ;  /* 0x01686000030085a7 */ /* 0x000ea4000800007f */
[----:B--2---:R-:W-:Y:S05]  /*157b0*/  @!P0 BRA `(.L_x_944) ;  /* 0xfffffffc00f08947 */ /* 0x004fea000383ffff */
[----:B------:R-:W-:Y:S05]  /*157c0*/  BRA `(.L_x_1003) ;  /* 0xffffffe000e07947 */ /* 0x000fea000383ffff */
.L_x_950:
[----:B------:R-:W-:Y:S01]  /*157d0*/  BSSY B0, `(.L_x_1004) ;  /* 0x0000008000007945 */ /* 0x000fe20003800000 */
[----:B------:R-:W-:Y:S02]  /*157e0*/  IMAD.MOV.U32 R13, RZ, RZ, R27 ;  /* 0x000000ffff0d7224 */ /* 0x000fe400078e001b */
[----:B------:R-:W-:Y:S02]  /*157f0*/  IMAD.MOV.U32 R12, RZ, RZ, RZ ;  /* 0x000000ffff0c7224 */ /* 0x000fe400078e00ff */
[----:B------:R-:W-:Y:S02]  /*15800*/  IMAD.MOV.U32 R11, RZ, RZ, 0x1f ;  /* 0x0000001fff0b7424 */ /* 0x000fe400078e00ff */
[----:B------:R-:W-:-:S07]  /*15810*/  IMAD.MOV.U32 R15, RZ, RZ, -0x1 ;  /* 0xffffffffff0f7424 */ /* 0x000fce00078e00ff */
[----:B0-----:R-:W-:Y:S05]  /*15820*/  WARPSYNC.COLLECTIVE R15, `(.L_x_1005) ;  /* 0x000000000f087348 */ /* 0x001fea0003c00000 */
[----:B------:R1:W2:Y:S02]  /*15830*/  SHFL.IDX P6, R14, R13, R12, R11 ;  /* 0x0000000c0d0e7389 */ /* 0x0002a400000c000b */
[----:B012---:R-:W-:Y:S01]  /*15840*/  ENDCOLLECTIVE ;  /* 0x000000000000791b */ /* 0x007fe20003800000 */
.L_x_1005:
[----:B------:R-:W-:Y:S05]  /*15850*/  BSYNC B0 ;  /* 0x0000000000007941 */ /* 0x000fea0003800000 */
.L_x_1004:
[----:B------:R-:W-:Y:S05]  /*15860*/  BRA `(.L_x_1006) ;  /* 0xffffffe400807947 */ /* 0x000fea000383ffff */
.L_x_953:
[----:B-1----:R1:W2:Y:S02]  /*15870*/  SYNCS.PHASECHK.TRANS64.TRYWAIT P0, [R9+URZ+0x16820], R0 ;  /* 0x01682000090075a7 */ /* 0x0022a4000800017f */
[----:B--2---:R-:W-:Y:S05]  /*15880*/  @!P0 NANOSLEEP.SYNCS 0x989680 ;  /* 0x009896800000895d */ /* 0x004fea0003900000 */
[----:B------:R-:W2:Y:S02]  /*15890*/  @!P0 SYNCS.PHASECHK.TRANS64 P0, [R9+URZ+0x16820], R0 ;  /* 0x01682000090085a7 */ /* 0x000ea4000800007f */
[----:B--2---:R-:W-:Y:S05]  /*158a0*/  @!P0 BRA `(.L_x_953) ;  /* 0xfffffffc00f08947 */ /* 0x004fea000383ffff */
[----:B------:R-:W-:Y:S05]  /*158b0*/  BRA `(.L_x_1007) ;  /* 0xffffffe400c47947 */ /* 0x000fea000383ffff */
.L_x_954:
        /* <DEDUP_REMOVED lines=11> */
.L_x_1009:
[----:B------:R-:W-:Y:S05]  /*15970*/  BSYNC B0 ;  /* 0x0000000000007941 */ /* 0x000fea0003800000 */
.L_x_1008:
[----:B------:R-:W-:Y:S05]  /*15980*/  BRA `(.L_x_1010) ;  /* 0xffffffe400ac7947 */ /* 0x000fea000383ffff */
.L_x_957:
[----:B------:R-:W-:Y:S01]  /*15990*/  BSSY B1, `(.L_x_1011) ;  /* 0x0000006000017945 */ /* 0x000fe20003800000 */
[----:B------:R-:W-:-:S07]  /*159a0*/  IMAD.MOV.U32 R15, RZ, RZ, -0x1 ;  /* 0xffffffffff0f7424 */ /* 0x000fce00078e00ff */
[----:B01----:R-:W-:Y:S05]  /*159b0*/  WARPSYNC.COLLECTIVE R15, `(.L_x_1012) ;  /* 0x000000000f0c7348 */ /* 0x003fea0003c00000 */
[----:B------:R-:W-:Y:S02]  /*159c0*/  ELECT P6, UR62, PT ;  /* 0x00000000003e782f */ /* 0x000fe400038c0000 */
[----:B------:R-:W-:Y:S01]  /*159d0*/  MOV R14, UR62 ;  /* 0x0000003e000e7c02 */ /* 0x000fe20008000f00 */
[----:B01----:R-:W-:Y:S10]  /*159e0*/  ENDCOLLECTIVE ;  /* 0x000000000000791b */ /* 0x003ff40003800000 */
.L_x_1012:
[----:B------:R-:W-:Y:S05]  /*159f0*/  BSYNC B1 ;  /* 0x0000000000017941 */ /* 0x000fea0003800000 */
.L_x_1011:
[----:B------:R-:W-:Y:S05]  /*15a00*/  BRA `(.L_x_1013) ;  /* 0xffffffe400a47947 */ /* 0x000fea000383ffff */
.L_x_959:
[----:B-1----:R1:W2:Y:S02]  /*15a10*/  SYNCS.PHASECHK.TRANS64.TRYWAIT P0, [R7+URZ], R2 ;  /* 0x00000002070075a7 */ /* 0x0022a4000800017f */
[----:B--2---:R-:W-:Y:S05]  /*15a20*/  @!P0 NANOSLEEP.SYNCS 0x989680 ;  /* 0x009896800000895d */ /* 0x004fea0003900000 */
[----:B------:R-:W2:Y:S02]  /*15a30*/  @!P0 SYNCS.PHASECHK.TRANS64 P0, [R7+URZ], R2 ;  /* 0x00000002070085a7 */ /* 0x000ea4000800007f */
[----:B--2---:R-:W-:Y:S05]  /*15a40*/  @!P0 BRA `(.L_x_959) ;  /* 0xfffffffc00f08947 */ /* 0x004fea000383ffff */
[----:B------:R-:W-:Y:S05]  /*15a50*/  BRA `(.L_x_1014) ;  /* 0xffffffe400d87947 */ /* 0x000fea000383ffff */
.L_x_960:
[----:B--2---:R2:W3:Y:S02]  /*15a60*/  SYNCS.PHASECHK.TRANS64.TRYWAIT P0, [R3+URZ], R0 ;  /* 0x00000000030075a7 */ /* 0x0044e4000800017f */
[----:B---3--:R-:W-:Y:S05]  /*15a70*/  @!P0 NANOSLEEP.SYNCS 0x989680 ;  /* 0x009896800000895d */ /* 0x008fea0003900000 */
[----:B------:R-:W3:Y:S02]  /*15a80*/  @!P0 SYNCS.PHASECHK.TRANS64 P0, [R3+URZ], R0 ;  /* 0x00000000030085a7 */ /* 0x000ee4000800007f */
[----:B---3--:R-:W-:Y:S05]  /*15a90*/  @!P0 BRA `(.L_x_960) ;  /* 0xfffffffc00f08947 */ /* 0x008fea000383ffff */
[----:B------:R-:W-:Y:S05]  /*15aa0*/  BRA `(.L_x_1015) ;  /* 0xffffffe400cc7947 */ /* 0x000fea000383ffff */
.L_x_962:
[----:B--2---:R2:W3:Y:S02]  /*15ab0*/  SYNCS.PHASECHK.TRANS64.TRYWAIT P0, [R5+URZ], R2 ;  /* 0x00000002050075a7 */ /* 0x0044e4000800017f */
[----:B---3--:R-:W-:Y:S05]  /*15ac0*/  @!P0 NANOSLEEP.SYNCS 0x989680 ;  /* 0x009896800000895d */ /* 0x008fea0003900000 */
[----:B------:R-:W3:Y:S02]  /*15ad0*/  @!P0 SYNCS.PHASECHK.TRANS64 P0, [R5+URZ], R2 ;  /* 0x00000002050085a7 */ /* 0x000ee4000800007f */
[----:B---3--:R-:W-:Y:S05]  /*15ae0*/  @!P0 BRA `(.L_x_962) ;  /* 0xfffffffc00f08947 */ /* 0x008fea000383ffff */
[----:B------:R-:W-:Y:S05]  /*15af0*/  BRA `(.L_x_1016) ;  /* 0xffffffe400d07947 */ /* 0x000fea000383ffff */
.L_x_1017:
        /* <DEDUP_REMOVED lines=16> */
.L_x_2643:


//--------------------- .text._ZN7cutlass13device_kernelIN5flash11enable_sm90INS1_16FlashAttnFwdSm90INS1_25CollectiveMainloopFwdSm90ILi2EN4cute5tupleIJNS5_1CILi1EEES8_S8_EEENS6_IJNS7_ILi192EEENS7_ILi128EEENS7_ILi64EEEEEELi64ENS_10bfloat16_tEfNS_4arch4Sm90ELb0ELb1ELb1ELb1ELb0ELb0ELb0ELb1ELb1ELb1ELb0ELb0EEENS1_21CollectiveEpilogueFwdINS6_IJSA_SC_SB_EEES9_SE_SG_Li384ELb1ELb1ELb0ELb0EEENS1_36VarlenDynamicPersistentTileSchedulerILi192ELi128ELi384ELi128ELb0ELb1ELb1ELb1ELb0ELb1EEEEEEEEEvNT_6ParamsE --------------------------
	.section	.text._ZN7cutlass13device_kernelIN5flash11enable_sm90INS1_16FlashAttnFwdSm90INS1_25CollectiveMainloopFwdSm90ILi2EN4cute5tupleIJNS5_1CILi1EEES8_S8_EEENS6_IJNS7_ILi192EEENS7_ILi128EEENS7_ILi64EEEEEELi64ENS_10bfloat16_tEfNS_4arch4Sm90ELb0ELb1ELb1ELb1ELb0ELb0ELb0ELb1ELb1ELb1ELb0ELb0EEENS1_21CollectiveEpilogueFwdINS6_IJSA_SC_SB_EEES9_SE_SG_Li384ELb1ELb1ELb0ELb0EEENS1_36VarlenDynamicPersistentTileSchedulerILi192ELi128ELi384ELi128ELb0ELb1ELb1ELb1ELb0ELb1EEEEEEEEEvNT_6ParamsE,"ax",@progbits
	.align	128
.text._ZN7cutlass13device_kernelIN5flash11enable_sm90INS1_16FlashAttnFwdSm90INS1_25CollectiveMainloopFwdSm90ILi2EN4cute5tupleIJNS5_1CILi1EEES8_S8_EEENS6_IJNS7_ILi192EEENS7_ILi128EEENS7_ILi64EEEEEELi64ENS_10bfloat16_tEfNS_4arch4Sm90ELb0ELb1ELb1ELb1ELb0ELb0ELb0ELb1ELb1ELb1ELb0ELb0EEENS1_21CollectiveEpilogueFwdINS6_IJSA_SC_SB_EEES9_SE_SG_Li384ELb1ELb1ELb0ELb0EEENS1_36VarlenDynamicPersistentTileSchedulerILi192ELi128ELi384ELi128ELb0ELb1ELb1ELb1ELb0ELb1EEEEEEEEEvNT_6ParamsE:
        .type           _ZN7cutlass13device_kernelIN5flash11enable_sm90INS1_16FlashAttnFwdSm90INS1_25CollectiveMainloopFwdSm90ILi2EN4cute5tupleIJNS5_1CILi1EEES8_S8_EEENS6_IJNS7_ILi192EEENS7_ILi128EEENS7_ILi64EEEEEELi64ENS_10bfloat16_tEfNS_4arch4Sm90ELb0ELb1ELb1ELb1ELb0ELb0ELb0ELb1ELb1ELb1ELb0ELb0EEENS1_21CollectiveEpilogueFwdINS6_IJSA_SC_SB_EEES9_SE_SG_Li384ELb1ELb1ELb0ELb0EEENS1_36VarlenDynamicPersistentTileSchedulerILi192ELi128ELi384ELi128ELb0ELb1ELb1ELb1ELb0ELb1EEEEEEEEEvNT_6ParamsE,@function
        .size           _ZN7cutlass13device_kernelIN5flash11enable_sm90INS1_16FlashAttnFwdSm90INS1_25CollectiveMainloopFwdSm90ILi2EN4cute5tupleIJNS5_1CILi1EEES8_S8_EEENS6_IJNS7_ILi192EEENS7_ILi128EEENS7_ILi64EEEEEELi64ENS_10bfloat16_tEfNS_4arch4Sm90ELb0ELb1ELb1ELb1ELb0ELb0ELb0ELb1ELb1ELb1ELb0ELb0EEENS1_21CollectiveEpilogueFwdINS6_IJSA_SC_SB_EEES9_SE_SG_Li384ELb1ELb1ELb0ELb0EEENS1_36VarlenDynamicPersistentTileSchedulerILi192ELi128ELi384ELi128ELb0ELb1ELb1ELb1ELb0ELb1EEEEEEEEEvNT_6ParamsE,(.L_x_2644 - _ZN7cutlass13device_kernelIN5flash11enable_sm90INS1_16FlashAttnFwdSm90INS1_25CollectiveMainloopFwdSm90ILi2EN4cute5tupleIJNS5_1CILi1EEES8_S8_EEENS6_IJNS7_ILi192EEENS7_ILi128EEENS7_ILi64EEEEEELi64ENS_10bfloat16_tEfNS_4arch4Sm90ELb0ELb1ELb1ELb1ELb0ELb0ELb0ELb1ELb1ELb1ELb0ELb0EEENS1_21CollectiveEpilogueFwdINS6_IJSA_SC_SB_EEES9_SE_SG_Li384ELb1ELb1ELb0ELb0EEENS1_36VarlenDynamicPersistentTileSchedulerILi192ELi128ELi384ELi128ELb0ELb1ELb1ELb1ELb0ELb1EEEEEEEEEvNT_6ParamsE)
        .other          _ZN7cutlass13device_kernelIN5flash11enable_sm90INS1_16FlashAttnFwdSm90INS1_25CollectiveMainloopFwdSm90ILi2EN4cute5tupleIJNS5_1CILi1EEES8_S8_EEENS6_IJNS7_ILi192EEENS7_ILi128EEENS7_ILi64EEEEEELi64ENS_10bfloat16_tEfNS_4arch4Sm90ELb0ELb1ELb1ELb1ELb0ELb0ELb0ELb1ELb1ELb1ELb0ELb0EEENS1_21CollectiveEpilogueFwdINS6_IJSA_SC_SB_EEES9_SE_SG_Li384ELb1ELb1ELb0ELb0EEENS1_36VarlenDynamicPersistentTileSchedulerILi192ELi128ELi384ELi128ELb0ELb1ELb1ELb1ELb0ELb1EEEEEEEEEvNT_6ParamsE,@"STO_CUDA_ENTRY STV_DEFAULT"
_ZN7cutlass13device_kernelIN5flash11enable_sm90INS1_16FlashAttnFwdSm90INS1_25CollectiveMainloopFwdSm90ILi2EN4cute5tupleIJNS5_1CILi1EEES8_S8_EEENS6_IJNS7_ILi192EEENS7_ILi128EEENS7_ILi64EEEEEELi64ENS_10bfloat16_tEfNS_4arch4Sm90ELb0ELb1ELb1ELb1ELb0ELb0ELb0ELb1ELb1ELb1ELb0ELb0EEENS1_21CollectiveEpilogueFwdINS6_IJSA_SC_SB_EEES9_SE_SG_Li384ELb1ELb1ELb0ELb0EEENS1_36VarlenDynamicPersistentTileSchedulerILi192ELi128ELi384ELi128ELb0ELb1ELb1ELb1ELb0ELb1EEEEEEEEEvNT_6ParamsE:
        /* <DEDUP_REMOVED lines=18> */
.L_x_1019:
[----:B------:R-:W-:Y:S05]  /*0120*/  BSYNC B0 ;  /* 0x0000000000007941 */ /* 0x000fea0003800000 */
.L_x_1018:
        /* <DEDUP_REMOVED lines=41> */
.L_x_1020:
        /* <DEDUP_REMOVED lines=22> */
.L_x_1021:
        /* <DEDUP_REMOVED lines=18> */
.L_x_1022:
        /* <DEDUP_REMOVED lines=22> */
.L_x_1023:
        /* <DEDUP_REMOVED lines=22> */
.L_x_1024:
[----:B------:R-:W-:Y:S01]  /*0900*/  PLOP3.LUT P0, PT, PT, PT, UP0, 0x80, 0x0 ;  /* 0x000000000000781c */ /* 0x000fe20003f0f008 */
[----:B------:R-:W-:Y:S01]  /*0910*/  UMOV UR36, 0x1 ;  /* 0x0000000100247882 */ /* 0x000fe20000000000 */
[----:B------:R-:W-:Y:S01]  /*0920*/  NOP ;  /* 0x0000000000007918 */ /* 0x000fe20000000000 */
[----:B------:R-:W-:Y:S01]  /*0930*/  USEL UR36, UR36, 0x2, !UP0 ;  /* 0x0000000224247887 */ /* 0x000fe2000c000000 */
[----:B------:R-:W-:Y:S01]  /*0940*/  ULDC.64 UR50, c[0x0][0x208] ;  /* 0x0000820000327ab9 */ /* 0x000fe20000000a00 */
[----:B012-4-:R-:W-:Y:S08]  /*0950*/  BAR.SYNC.DEFER_BLOCKING 0x0 ;  /* 0x0000000000007b1d */ /* 0x017ff00000010000 */
[----:B------:R-:W-:Y:S05]  /*0960*/  @!P0 BRA `(.L_x_1025) ;  /* 0x000000fc00a08947 */ /* 0x000fea0003800000 */
.L_x_1026:
        /* <DEDUP_REMOVED lines=8> */
[----:B-1----:R-:W-:Y:S01]  /*09f0*/  ULEA UR4, UR5, UR4, 0x18 ;  /* 0x0000000405047291 */ /* 0x002fe2000f8ec03f */
[----:B0-----:R-:W-:-:S04]  /*0a00*/  LOP3.LUT R0, R2, 0xffffff80, RZ, 0xc0, !PT ;  /* 0xffffff8002007812 */ /* 0x001fc800078ec0ff */
[----:B------:R-:W-:-:S13]  /*0a10*/  ISETP.NE.AND P0, PT, R0, 0x80, PT ;  /* 0x000000800000780c */ /* 0x000fda0003f05270 */
[----:B------:R-:W-:Y:S08]  /*0a20*/  @!P0 BAR.ARV 0x9, 0x100 ;  /* 0x0244000000008b1d */ /* 0x000ff00000002000 */
[----:B------:R-:W-:Y:S06]  /*0a30*/  BAR.SYNC.DEFER_BLOCKING 0x5, 0x200 ;  /* 0x0148000000007b1d */ /* 0x000fec0000010000 */
[----:B------:R-:W0:Y:S01]  /*0a40*/  LDS.128 R4, [UR4+0x168d0] ;  /* 0x0168d004ff047984 */ /* 0x000e220008000c00 */
[----:B------:R-:W-:Y:S01]  /*0a50*/  ULDC UR4, c[0x0][0xc3c] ;  /* 0x00030f0000047ab9 */ /* 0x000fe20000000800 */
        /* <DEDUP_REMOVED lines=10> */
[----:B------:R-:W-:Y:S01]  /*0b00*/  R2UR UR5, R5 ;  /* 0x00000000050572ca */ /* 0x000fe200000e0000 */
[----:B------:R-:W-:Y:S01]  /*0b10*/  UMOV UR37, URZ ;  /* 0x0000003f00257c82 */ /* 0x000fe20008000000 */
[CC--:B------:R-:W-:Y:S02]  /*0b20*/  LEA.HI R153, R0.reuse, R157.reuse, RZ, 0x7 ;  /* 0x0000009d00997211 */ /* 0x0c0fe400078f38ff */
[----:B------:R-:W-:-:S02]  /*0b30*/  LEA.HI R3, R0, R157, RZ, 0x5 ;  /* 0x0000009d00037211 */ /* 0x000fc400078f28ff */
[----:B------:R-:W-:Y:S02]  /*0b40*/  LOP3.LUT R152, R153, 0xffffff80, RZ, 0xc0, !PT ;  /* 0xffffff8099987812 */ /* 0x000fe400078ec0ff */
[CC--:B------:R-:W-:Y:S01]  /*0b50*/  LEA.HI R2, R0.reuse, R157.reuse, RZ, 0x4 ;  /* 0x0000009d00027211 */ /* 0x0c0fe200078f20ff */
[----:B------:R-:W-:Y:S01]  /*0b60*/  IMAD.SHL.U32 R3, R3, 0x20, RZ ;  /* 0x0000002003037824 */ /* 0x000fe200078e00ff */
[----:B------:R-:W-:Y:S01]  /*0b70*/  LEA.HI R10, R0, R157, RZ, 0x2 ;  /* 0x0000009d000a7211 */ /* 0x000fe200078f10ff */
[C---:B------:R-:W-:Y:S01]  /*0b80*/  IMAD.IADD R152, R157.reuse, 0x1, -R152 ;  /* 0x000000019d987824 */ /* 0x040fe200078e0a98 */
[----:B------:R-:W-:Y:S02]  /*0b90*/  LOP3.LUT R4, R2, 0x3fffff0, RZ, 0xc0, !PT ;  /* 0x03fffff002047812 */ /* 0x000fe400078ec0ff */
[----:B------:R-:W-:Y:S02]  /*0ba0*/  SHF.R.S32.HI R5, RZ, 0x4, R2 ;  /* 0x00000004ff057819 */ /* 0x000fe40000011402 */
[----:B------:R-:W-:Y:S01]  /*0bb0*/  SHF.R.S32.HI R7, RZ, 0x1f, R152 ;  /* 0x0000001fff077819 */ /* 0x000fe20000011498 */
[----:B------:R-:W-:Y:S01]  /*0bc0*/  IMAD.IADD R4, R157, 0x1, -R4 ;  /* 0x000000019d047824 */ /* 0x000fe200078e0a04 */
[----:B------:R-:W-:-:S02]  /*0bd0*/  LOP3.LUT R3, R3, 0xfffffc00, RZ, 0xc0, !PT ;  /* 0xfffffc0003037812 */ /* 0x000fc400078ec0ff */
[----:B------:R-:W-:Y:S02]  /*0be0*/  LEA.HI R6, R7, R152, RZ, 0x2 ;  /* 0x0000009807067211 */ /* 0x000fe400078f10ff */
[----:B------:R-:W-:Y:S01]  /*0bf0*/  LEA.HI R2, R2, R5, RZ, 0x1 ;  /* 0x0000000502027211 */ /* 0x000fe200078f08ff */
[----:B------:R-:W-:Y:S01]  /*0c00*/  IMAD R3, R4, 0x40, R3 ;  /* 0x0000004004037824 */ /* 0x000fe200078e0203 */
[--C-:B------:R-:W-:Y:S02]  /*0c10*/  SHF.R.S32.HI R8, RZ, 0x2, R6.reuse ;  /* 0x00000002ff087819 */ /* 0x100fe40000011406 */
[----:B------:R-:W-:Y:S02]  /*0c20*/  SHF.R.S32.HI R9, RZ, 0x1f, R6 ;  /* 0x0000001fff097819 */ /* 0x000fe40000011406 */
[----:B------:R-:W-:Y:S02]  /*0c30*/  SHF.R.S32.HI R153, RZ, 0x7, R153 ;  /* 0x00000007ff997819 */ /* 0x000fe40000011499 */
[----:B------:R-:W-:-:S02]  /*0c40*/  LOP3.LUT R10, R10, 0xfffffffc, RZ, 0xc0, !PT ;  /* 0xfffffffc0a0a7812 */ /* 0x000fc400078ec0ff */
[----:B------:R-:W-:Y:S01]  /*0c50*/  LEA.HI R9, R9, R8, RZ, 0x3 ;  /* 0x0000000809097211 */ /* 0x000fe200078f18ff */
[----:B------:R-:W-:Y:S01]  /*0c60*/  IMAD.HI R4, R153, 0x55555556, RZ ;  /* 0x5555555699047827 */ /* 0x000fe200078e02ff */
[----:B------:R-:W-:Y:S02]  /*0c70*/  LOP3.LUT R2, R2, 0x1ffffffe, RZ, 0xc0, !PT ;  /* 0x1ffffffe02027812 */ /* 0x000fe400078ec0ff */
[----:B------:R-:W-:Y:S01]  /*0c80*/  LEA.HI R0, R0, R157, RZ, 0x3 ;  /* 0x0000009d00007211 */ /* 0x000fe200078f18ff */
[----:B------:R-:W-:Y:S01]  /*0c90*/  IMAD.IADD R10, R157, 0x1, -R10 ;  /* 0x000000019d0a7824 */ /* 0x000fe200078e0a0a */
[----:B------:R-:W-:Y:S01]  /*0ca0*/  LOP3.LUT R9, R9, 0xfffffff8, RZ, 0xc0, !PT ;  /* 0xfffffff809097812 */ /* 0x000fe200078ec0ff */
[----:B------:R-:W-:Y:S01]  /*0cb0*/  IMAD.IADD R2, R5, 0x1, -R2 ;  /* 0x0000000105027824 */ /* 0x000fe200078e0a02 */
[----:B------:R-:W-:Y:S02]  /*0cc0*/  LEA.HI R7, R7, R152, RZ, 0x5 ;  /* 0x0000009807077211 */ /* 0x000fe400078f28ff */
[----:B------:R-:W-:Y:S01]  /*0cd0*/  LOP3.LUT R18, R0, 0xfffffff8, RZ, 0xc0, !PT ;  /* 0xfffffff800127812 */ /* 0x000fe200078ec0ff */
[----:B------:R-:W-:Y:S01]  /*0ce0*/  IMAD.IADD R8, R8, 0x1, -R9 ;  /* 0x0000000108087824 */ /* 0x000fe200078e0a09 */
[----:B------:R-:W-:Y:S01]  /*0cf0*/  LEA.HI R4, R4, R4, RZ, 0x1 ;  /* 0x0000000404047211 */ /* 0x000fe200078f08ff */
[----:B------:R-:W-:Y:S01]  /*0d00*/  IMAD R155, R2, 0x8, R3 ;  /* 0x00000008029b7824 */ /* 0x000fe200078e0203 */
[----:B------:R-:W-:Y:S01]  /*0d10*/  LEA.HI R5, R10, R10, RZ, 0x1 ;  /* 0x0000000a0a057211 */ /* 0x000fe200078f08ff */
[----:B------:R-:W-:Y:S01]  /*0d20*/  IMAD.IADD R18, R157, 0x1, -R18 ;  /* 0x000000019d127824 */ /* 0x000fe200078e0a12 */
[----:B------:R-:W-:Y:S01]  /*0d30*/  SHF.R.S32.HI R7, RZ, 0x5, R7 ;  /* 0x00000005ff077819 */ /* 0x000fe20000011407 */
[----:B------:R-:W-:Y:S01]  /*0d40*/  IMAD R4, R4, -0x3, R153 ;  /* 0xfffffffd04047824 */ /* 0x000fe200078e0299 */
[----:B------:R-:W-:Y:S01]  /*0d50*/  LOP3.LUT R5, R5, 0x1ffffffe, RZ, 0xc0, !PT ;  /* 0x1ffffffe05057812 */ /* 0x000fe200078ec0ff */
[----:B------:R-:W-:Y:S01]  /*0d60*/  IMAD.SHL.U32 R19, R18, 0x8, RZ ;  /* 0x0000000812137824 */ /* 0x000fe200078e00ff */
[----:B------:R-:W-:Y:S01]  /*0d70*/  LOP3.LUT R3, R6, 0x7ffffffc, RZ, 0xc0, !PT ;  /* 0x7ffffffc06037812 */ /* 0x000fe200078ec0ff */
[----:B------:R-:W-:Y:S01]  /*0d80*/  IMAD R7, R7, 0x10, R8 ;  /* 0x0000001007077824 */ /* 0x000fe200078e0208 */
[----:B------:R-:W-:Y:S01]  /*0d90*/  SHF.R.S32.HI R23, RZ, 0x3, R0 ;  /* 0x00000003ff177819 */ /* 0x000fe20000011400 */
[----:B------:R-:W-:Y:S01]  /*0da0*/  IMAD.IADD R5, R10, 0x1, -R5 ;  /* 0x000000010a057824 */ /* 0x000fe200078e0a05 */
[----:B------:R-:W-:Y:S01]  /*0db0*/  SHF.R.S32.HI R156, RZ, 0x1f, R19 ;  /* 0x0000001fff9c7819 */ /* 0x000fe20000011413 */
[----:B------:R-:W-:-:S02]  /*0dc0*/  IMAD R154, R4, 0x40, R7 ;  /* 0x00000040049a7824 */ /* 0x000fc400078e0207 */
[----:B------:R-:W-:Y:S02]  /*0dd0*/  IMAD.IADD R16, R152, 0x1, -R3 ;  /* 0x0000000198107824 */ /* 0x000fe400078e0a03 */
[----:B------:R-:W-:-:S07]  /*0de0*/  IMAD R17, R5, 0x8, R154 ;  /* 0x0000000805117824 */ /* 0x000fce00078e029a */
.L_x_1114:
[----:B------:R-:W-:Y:S01]  /*0df0*/  ULDC.64 UR8, c[0x0][0xa28] ;  /* 0x00028a0000087ab9 */ /* 0x000fe20000000a00 */
[----:B------:R-:W-:Y:S01]  /*0e00*/  ULDC UR4, c[0x0][0x424] ;  /* 0x0001090000047ab9 */ /* 0x000fe20000000800 */
[----:B------:R-:W-:-:S04]  /*0e10*/  UISETP.NE.U32.AND UP0, UPT, UR8, URZ, UPT ;  /* 0x0000003f0800728c */ /* 0x000fc8000bf05070 */
[----:B------:R-:W-:-:S03]  /*0e20*/  UISETP.NE.AND.EX UP0, UPT, UR9, URZ, UPT, UP0 ;  /* 0x0000003f0900728c */ /* 0x000fc6000bf05300 */
[----:B------:R-:W-:Y:S02]  /*0e30*/  ULDC.64 UR8, c[0x0][0xa18] ;  /* 0x0002860000087ab9 */ /* 0x000fe40000000a00 */
[----:B------:R-:W-:Y:S01]  /*0e40*/  UISETP.NE.U32.AND UP1, UPT, UR8, URZ, UPT ;  /* 0x0000003f0800728c */ /* 0x000fe2000bf25070 */
[----:B------:R-:W-:-:S03]  /*0e50*/  PLOP3.LUT P0, PT, PT, PT, UP0, 0x80, 0x0 ;  /* 0x000000000000781c */ /* 0x000fc60003f0f008 */
[----:B------:R-:W-:-:S03]  /*0e60*/  UISETP.NE.AND.EX UP1, UPT, UR9, URZ, UPT, UP1 ;  /* 0x0000003f0900728c */ /* 0x000fc6000bf25310 */
[----:B------:R-:W-:Y:S02]  /*0e70*/  @UP0 ULDC.64 UR8, c[0x0][0xa28] ;  /* 0x00028a0000080ab9 */ /* 0x000fe40000000a00 */
[----:B------:R-:W-:Y:S01]  /*0e80*/  @UP0 UIMAD.WIDE UR8, UR6, 0x4, UR8 ;  /* 0x00000004060808a5 */ /* 0x000fe2000f8e0208 */
[----:B------:R-:W-:-:S05]  /*0e90*/  PLOP3.LUT P2, PT, PT, PT, UP1, 0x80, 0x0 ;  /* 0x000000000000781c */ /* 0x000fca0003f4f018 */
[----:B------:R-:W-:Y:S01]  /*0ea0*/  @UP1 ULDC.64 UR10, c[0x0][0xa18] ;  /* 0x00028600000a1ab9 */ /* 0x000fe20000000a00 */
[----:B012---:R-:W-:Y:S02]  /*0eb0*/  IMAD.U32 R2, RZ, RZ, UR8 ;  /* 0x00000008ff027e24 */ /* 0x007fe4000f8e00ff */
[----:B------:R-:W-:Y:S01]  /*0ec0*/  IMAD.U32 R3, RZ, RZ, UR9 ;  /* 0x00000009ff037e24 */ /* 0x000fe2000f8e00ff */
[----:B------:R-:W-:-:S04]  /*0ed0*/  @UP1 UIMAD.WIDE UR8, UR6, 0x4, UR10 ;  /* 0x00000004060818a5 */ /* 0x000fc8000f8e020a */
[----:B------:R-:W2:Y:S02]  /*0ee0*/  @P0 LDG.E R2, desc[UR50][R2.64] ;  /* 0x0000003202020981 */ /* 0x000ea4000c1e1900 */
[----:B------:R-:W-:Y:S02]  /*0ef0*/  IMAD.U32 R4, RZ, RZ, UR8 ;  /* 0x00000008ff047e24 */ /* 0x000fe4000f8e00ff */
[----:B------:R-:W-:Y:S01]  /*0f00*/  IMAD.U32 R5, RZ, RZ, UR9 ;  /* 0x00000009ff057e24 */ /* 0x000fe2000f8e00ff */
[----:B------:R-:W-:-:S04]  /*0f10*/  ULDC.64 UR8, c[0x0][0x418] ;  /* 0x0001060000087ab9 */ /* 0x000fc80000000a00 */
[----:B------:R-:W3:Y:S01]  /*0f20*/  @P2 LDG.E R4, desc[UR50][R4.64] ;  /* 0x0000003204042981 */ /* 0x000ee2000c1e1900 */
[----:B------:R-:W-:Y:S01]  /*0f30*/  UISETP.NE.U32.AND UP0, UPT, UR8, URZ, UPT ;  /* 0x0000003f0800728c */ /* 0x000fe2000bf05070 */
[----:B------:R-:W-:Y:S01]  /*0f40*/  UMOV UR42, URZ ;  /* 0x0000003f002a7c82 */ /* 0x000fe20008000000 */
[----:B------:R-:W-:Y:S02]  /*0f50*/  ULDC UR38, c[0x0][0x288] ;  /* 0x0000a20000267ab9 */ /* 0x000fe40000000800 */
[----:B------:R-:W-:Y:S01]  /*0f60*/  UISETP.NE.AND.EX UP0, UPT, UR9, URZ, UPT, UP0 ;  /* 0x0000003f0900728c */ /* 0x000fe2000bf05300 */
[----:B------:R-:W-:Y:S02]  /*0f70*/  UMOV UR39, UR7 ;  /* 0x0000000700277c82 */ /* 0x000fe40008000000 */
[----:B------:R-:W-:Y:S01]  /*0f80*/  ULDC.64 UR8, c[0x0][0xa20] ;  /* 0x0002880000087ab9 */ /* 0x000fe20000000a00 */
[----:B------:R-:W-:Y:S01]  /*0f90*/  USEL UR4, UR4, 0x1, UP0 ;  /* 0x0000000104047887 */ /* 0x000fe20008000000 */
[----:B------:R-:W-:Y:S01]  /*0fa0*/  ISETP.NE.U32.AND P1, PT, RZ, UR8, PT ;  /* 0x00000008ff007c0c */ /* 0x000fe2000bf25070 */
[----:B------:R-:W-:-:S02]  /*0fb0*/  ULDC UR8, c[0x0][0x2f0] ;  /* 0x0000bc0000087ab9 */ /* 0x000fc40000000800 */
[----:B------:R-:W-:Y:S01]  /*0fc0*/  UIMAD UR4, UR4, UR8, URZ ;  /* 0x00000008040472a4 */ /* 0x000fe2000f8e023f */
[----:B------:R-:W-:Y:S02]  /*0fd0*/  ISETP.NE.AND.EX P1, PT, RZ, UR9, PT, P1 ;  /* 0x00000009ff007c0c */ /* 0x000fe4000bf25310 */
[----:B--2---:R-:W-:Y:S02]  /*0fe0*/  @P0 R2UR UR42, R2 ;  /* 0x00000000022a02ca */ /* 0x004fe400000e0000 */
[----:B---3--:R-:W-:Y:S01]  /*0ff0*/  @P2 R2UR UR38, R4 ;  /* 0x00000000042622ca */ /* 0x008fe200000e0000 */
[----:B-----5:R-:W-:-:S14]  /*1000*/  @P2 BRA `(.L_x_1027) ;  /* 0x0000000000342947 */ /* 0x020fdc0003800000 */
        /* <DEDUP_REMOVED lines=13> */
.L_x_1027:
[----:B------:R-:W-:Y:S01]  /*10e0*/  UMOV UR40, UR6 ;  /* 0x0000000600287c82 */ /* 0x000fe20008000000 */
[----:B------:R-:W-:Y:S05]  /*10f0*/  @!P1 BRA `(.L_x_1028) ;  /* 0x00000000001c9947 */ /* 0x000fea0003800000 */
[----:B------:R-:W-:Y:S02]  /*1100*/  ULDC.64 UR8, c[0x0][0xa20] ;  /* 0x0002880000087ab9 */ /* 0x000fe40000000a00 */
[----:B------:R-:W-:-:S06]  /*1110*/  UIMAD.WIDE UR6, UR6, 0x4, UR8 ;  /* 0x00000004060678a5 */ /* 0x000fcc000f8e0208 */
[----:B------:R-:W-:Y:S02]  /*1120*/  IMAD.U32 R2, RZ, RZ, UR6 ;  /* 0x00000006ff027e24 */ /* 0x000fe4000f8e00ff */
[----:B------:R-:W-:-:S05]  /*1130*/  IMAD.U32 R3, RZ, RZ, UR7 ;  /* 0x00000007ff037e24 */ /* 0x000fca000f8e00ff */
[----:B------:R-:W2:Y:S02]  /*1140*/  LDG.E R2, desc[UR50][R2.64] ;  /* 0x0000003202027981 */ /* 0x000ea4000c1e1900 */
[----:B--2---:R-:W-:Y:S01]  /*1150*/  R2UR UR4, R2 ;  /* 0x00000000020472ca */ /* 0x004fe200000e0000 */
[----:B------:R-:W-:-:S14]  /*1160*/  BRA `(.L_x_1029) ;  /* 0x0000000000347947 */ /* 0x000fdc0003800000 */
.L_x_1028:
        /* <DEDUP_REMOVED lines=13> */
.L_x_1029:
[----:B------:R-:W-:Y:S01]  /*1240*/  ULDC UR6, c[0x0][0x448] ;  /* 0x0001120000067ab9 */ /* 0x000fe20000000800 */
[----:B------:R-:W-:Y:S02]  /*1250*/  UIMAD UR41, UR5, 0xc0, URZ ;  /* 0x000000c0052978a4 */ /* 0x000fe4000f8e023f */
[----:B------:R-:W-:Y:S02]  /*1260*/  UISETP.NE.AND UP0, UPT, UR6, 0x1, UPT ;  /* 0x000000010600788c */ /* 0x000fe4000bf05270 */
[----:B------:R-:W-:Y:S02]  /*1270*/  UIADD3 UR8, UR41, 0xbf, URZ ;  /* 0x000000bf29087890 */ /* 0x000fe4000fffe03f */
[----:B------:R-:W-:-:S03]  /*1280*/  UIADD3 UR42, -UR42, UR4, URZ ;  /* 0x000000042a2a7290 */ /* 0x000fc6000fffe13f */
[----:B------:R-:W-:Y:S01]  /*1290*/  ULDC.64 UR4, c[0x0][0x9e0] ;  /* 0x0002780000047ab9 */ /* 0x000fe20000000a00 */
[----:B------:R-:W-:Y:S02]  /*12a0*/  UIADD3 UR9, UR42, 0x1, -UR38 ;  /* 0x000000012a097890 */ /* 0x000fe4000fffe826 */
[----:B------:R-:W-:Y:S01]  /*12b0*/  UISETP.GE.AND UP1, UPT, UR5, 0x1, UPT ;  /* 0x000000010500788c */ /* 0x000fe2000bf26270 */
[----:B------:R-:W-:Y:S01]  /*12c0*/  @UP0 ULDC UR6, c[0x0][0x44c] ;  /* 0x0001130000060ab9 */ /* 0x000fe20000000800 */
[----:B------:R-:W-:Y:S01]  /*12d0*/  @UP0 ULDC UR10, c[0x0][0x450] ;  /* 0x00011400000a0ab9 */ /* 0x000fe20000000800 */
[----:B------:R-:W-:-:S03]  /*12e0*/  UIMAD.WIDE.U32 UR6, UR8, UR6, URZ ;  /* 0x00000006080672a5 */ /* 0x000fc6000f8e003f */
[----:B------:R-:W-:Y:S01]  /*12f0*/  PLOP3.LUT P1, PT, PT, PT, UP1, 0x80, 0x0 ;  /* 0x000000000000781c */ /* 0x000fe20003f2f018 */
[----:B------:R-:W-:-:S04]  /*1300*/  @UP0 USHF.R.U32.HI UR8, URZ, UR10, UR7 ;  /* 0x0000000a3f080299 */ /* 0x000fc80008011607 */
[----:B------:R-:W-:-:S04]  /*1310*/  UIADD3 UR8, UR9, UR8, URZ ;  /* 0x0000000809087290 */ /* 0x000fc8000fffe03f */
[----:B------:R-:W-:-:S06]  /*1320*/  UIADD3 UR4, UR8, UR4, URZ ;  /* 0x0000000408047290 */ /* 0x000fcc000fffe03f */
[----:B------:R-:W-:Y:S01]  /*1330*/  IMAD.U32 R0, RZ, RZ, UR4 ;  /* 0x00000004ff007e24 */ /* 0x000fe2000f8e00ff */
[----:B------:R-:W-:Y:S06]  /*1340*/  @!P1 BRA `(.L_x_1030) ;  /* 0x0000000000409947 */ /* 0x000fec0003800000 */
        /* <DEDUP_REMOVED lines=10> */
.L_x_1031:
[----:B------:R-:W-:-:S11]  /*13f0*/  UISETP.NE.AND UP1, UPT, UR5, 0x1, UPT ;  /* 0x000000010500788c */ /* 0x000fd6000bf25270 */
[----:B------:R-:W-:Y:S02]  /*1400*/  @UP1 ULDC.64 UR8, c[0x0][0x9e8] ;  /* 0x00027a0000081ab9 */ /* 0x000fe40000000a00 */
[----:B------:R-:W-:-:S04]  /*1410*/  UIMAD.WIDE.U32 UR6, UR4, UR8, URZ ;  /* 0x00000008040672a5 */ /* 0x000fc8000f8e003f */
[----:B------:R-:W-:-:S12]  /*1420*/  @UP1 USHF.R.U32.HI UR4, URZ, UR9, UR7 ;  /* 0x000000093f041299 */ /* 0x000fd80008011607 */
.L_x_1032:
[----:B------:R-:W-:-:S06]  /*1430*/  UIMAD UR4, UR4, UR5, UR5 ;  /* 0x00000005040472a4 */ /* 0x000fcc000f8e0205 */
[----:B------:R-:W-:-:S07]  /*1440*/  VIMNMX R0, R0, UR4, PT ;  /* 0x0000000400007c48 */ /* 0x000fce000bfe0100 */
.L_x_1030:
[----:B------:R-:W-:Y:S01]  /*1450*/  UIADD3 UR4, UR42, 0x7f, URZ ;  /* 0x0000007f2a047890 */ /* 0x000fe2000fffe03f */
        /* <DEDUP_REMOVED lines=10> */
[----:B------:R-:W-:-:S02]  /*1500*/  UIADD3 UR49, UR42, -UR38, URZ ;  /* 0x800000262a317290 */ /* 0x000fc4000fffe03f */
        /* <DEDUP_REMOVED lines=17> */
.L_x_1034:
[----:B------:R-:W-:-:S11]  /*1620*/  UISETP.NE.AND UP0, UPT, UR5, 0x1, UPT ;  /* 0x000000010500788c */ /* 0x000fd6000bf05270 */
[----:B------:R-:W-:Y:S02]  /*1630*/  @UP0 ULDC.64 UR10, c[0x0][0x9e8] ;  /* 0x00027a00000a0ab9 */ /* 0x000fe40000000a00 */
[----:B------:R-:W-:-:S04]  /*1640*/  UIMAD.WIDE.U32 UR6, UR4, UR10, URZ ;  /* 0x0000000a040672a5 */ /* 0x000fc8000f8e003f */
[----:B------:R-:W-:-:S12]  /*1650*/  @UP0 USHF.R.U32.HI UR4, URZ, UR11, UR7 ;  /* 0x0000000b3f040299 */ /* 0x000fd80008011607 */
.L_x_1035:
[----:B------:R-:W-:-:S04]  /*1660*/  UIMAD UR4, UR4, UR5, URZ ;  /* 0x00000005040472a4 */ /* 0x000fc8000f8e023f */
[----:B------:R-:W-:-:S04]  /*1670*/  UISETP.LT.AND UP0, UPT, UR9, UR4, UPT ;  /* 0x000000040900728c */ /* 0x000fc8000bf01270 */
[----:B------:R-:W-:-:S12]  /*1680*/  USEL UR9, UR9, UR4, !UP0 ;  /* 0x0000000409097287 */ /* 0x000fd8000c000000 */
.L_x_1033:
[----:B------:R-:W-:Y:S01]  /*1690*/  USHF.R.S32.HI UR4, URZ, 0x1f, UR9 ;  /* 0x0000001f3f047899 */ /* 0x000fe20008011409 */
[----:B------:R-:W-:Y:S01]  /*16a0*/  PLOP3.LUT P0, PT, PT, PT, PT, 0x80, 0x0 ;  /* 0x000000000000781c */ /* 0x000fe20003f0f070 */
[----:B------:R-:W-:Y:S01]  /*16b0*/  IMAD.MOV.U32 R0, RZ, RZ, RZ ;  /* 0x000000ffff007224 */ /* 0x000fe200078e00ff */
[----:B------:R-:W-:Y:S01]  /*16c0*/  CS2R R118, SRZ ;  /* 0x0000000000767805 */ /* 0x000fe2000001ff00 */
[----:B------:R-:W-:Y:S01]  /*16d0*/  ULEA.HI UR4, UR4, UR9, URZ, 0x7 ;  /* 0x0000000904047291 */ /* 0x000fe2000f8f383f */
[----:B------:R-:W-:Y:S01]  /*16e0*/  IMAD.MOV.U32 R20, RZ, RZ, RZ ;  /* 0x000000ffff147224 */ /* 0x000fe200078e00ff */
[----:B------:R-:W-:Y:S02]  /*16f0*/  CS2R R116, SRZ ;  /* 0x0000000000747805 */ /* 0x000fe4000001ff00 */
[----:B------:R-:W-:Y:S01]  /*1700*/  CS2R R114, SRZ ;  /* 0x0000000000727805 */ /* 0x000fe2000001ff00 */
[----:B------:R-:W-:Y:S01]  /*1710*/  USHF.R.S32.HI UR4, URZ, 0x7, UR4 ;  /* 0x000000073f047899 */ /* 0x000fe20008011404 */
[----:B------:R-:W-:-:S02]  /*1720*/  CS2R R112, SRZ ;  /* 0x0000000000707805 */ /* 0x000fc4000001ff00 */
[----:B------:R-:W-:Y:S01]  /*1730*/  CS2R R14, SRZ ;  /* 0x00000000000e7805 */ /* 0x000fe2000001ff00 */
[----:B------:R-:W-:Y:S01]  /*1740*/  IMAD.MOV.U32 R110, RZ, RZ, RZ ;  /* 0x000000ffff6e7224 */ /* 0x000fe200078e00ff */
[----:B------:R-:W-:Y:S01]  /*1750*/  UISETP.LT.AND UP0, UPT, URZ, UR4, UPT ;  /* 0x000000043f00728c */ /* 0x000fe2000bf01270 */
[----:B------:R-:W-:Y:S02]  /*1760*/  CS2R R24, SRZ ;  /* 0x0000000000187805 */ /* 0x000fe4000001ff00 */
[----:B------:R-:W-:Y:S01]  /*1770*/  CS2R R12, SRZ ;  /* 0x00000000000c7805 */ /* 0x000fe2000001ff00 */
[----:B------:R-:W-:Y:S01]  /*1780*/  IMAD.MOV.U32 R106, RZ, RZ, RZ ;  /* 0x000000ffff6a7224 */ /* 0x000fe200078e00ff */
[----:B------:R-:W-:Y:S01]  /*1790*/  USEL UR43, URZ, UR4, !UP0 ;  /* 0x000000043f2b7287 */ /* 0x000fe2000c000000 */
[----:B------:R-:W-:Y:S01]  /*17a0*/  IMAD.MOV.U32 R27, RZ, RZ, RZ ;  /* 0x000000ffff1b7224 */ /* 0x000fe200078e00ff */
[----:B------:R-:W-:Y:S02]  /*17b0*/  CS2R R102, SRZ ;  /* 0x0000000000667805 */ /* 0x000fe4000001ff00 */
[----:B------:R-:W-:-:S02]  /*17c0*/  CS2R R100, SRZ ;  /* 0x0000000000647805 */ /* 0x000fc4000001ff00 */
[----:B------:R-:W-:Y:S02]  /*17d0*/  CS2R R98, SRZ ;  /* 0x0000000000627805 */ /* 0x000fe4000001ff00 */
[----:B------:R-:W-:Y:S02]  /*17e0*/  CS2R R96, SRZ ;  /* 0x0000000000607805 */ /* 0x000fe4000001ff00 */
[----:B------:R-:W-:Y:S02]  /*17f0*/  ISETP.GT.AND P1, PT, R88, UR43, PT ;  /* 0x0000002b58007c0c */ /* 0x000fe4000bf24270 */
[----:B------:R-:W-:Y:S02]  /*1800*/  CS2R R94, SRZ ;  /* 0x00000000005e7805 */ /* 0x000fe4000001ff00 */
[----:B------:R-:W-:Y:S02]  /*1810*/  CS2R R92, SRZ ;  /* 0x00000000005c7805 */ /* 0x000fe4000001ff00 */
[----:B------:R-:W-:Y:S01]  /*1820*/  CS2R R90, SRZ ;  /* 0x00000000005a7805 */ /* 0x000fe2000001ff00 */
[----:B------:R-:W-:-:S06]  /*1830*/  IMAD.MOV.U32 R89, RZ, RZ, RZ ;  /* 0x000000ffff597224 */ /* 0x000fcc00078e00ff */
        /* <DEDUP_REMOVED lines=32> */
.L_x_1037:
        /* <DEDUP_REMOVED lines=9> */
.L_x_1235:
[----:B------:R-:W-:Y:S05]  /*1ad0*/  @!P0 BRA `(.L_x_1039) ;  /* 0x0000000000048947 */ /* 0x000fea0003800000 */
[----:B------:R-:W-:Y:S01]  /*1ae0*/  BPT.TRAP 0x1 ;  /* 0x000000040000795c */ /* 0x000fe20000300000 */
.L_x_1039:
[----:B------:R-:W-:Y:S02]  /*1af0*/  IMAD.U32 R15, RZ, RZ, UR37 ;  /* 0x00000025ff0f7e24 */ /* 0x000fe4000f8e00ff */
[----:B0-----:R-:W-:-:S03]  /*1b00*/  IMAD.U32 R0, RZ, RZ, UR46 ;  /* 0x0000002eff007e24 */ /* 0x001fc6000f8e00ff */
[----:B------:R-:W-:Y:S02]  /*1b10*/  LEA R15, R15, UR45, 0x3 ;  /* 0x0000002d0f0f7c11 */ /* 0x000fe4000f8e18ff */
[----:B------:R-:W-:-:S04]  /*1b20*/  SHF.L.U32 R0, R0, 0x1f, RZ ;  /* 0x0000001f00007819 */ /* 0x000fc800000006ff */
[----:B------:R0:W1:Y:S01]  /*1b30*/  SYNCS.PHASECHK.TRANS64.TRYWAIT P2, [R15+URZ+0x16830], R0 ;  /* 0x016830000f0075a7 */ /* 0x000062000804017f */
[----:B------:R-:W-:Y:S05]  /*1b40*/  @!P0 BRA `(.L_x_1040) ;  /* 0x0000000000048947 */ /* 0x000fea0003800000 */
[----:B------:R-:W-:Y:S01]  /*1b50*/  BPT.TRAP 0x1 ;  /* 0x000000040000795c */ /* 0x000fe20000300000 */
.L_x_1040:
[----:B------:R-:W2:Y:S02]  /*1b60*/  S2R R2, SR_TID.X ;  /* 0x0000000000027919 */ /* 0x000ea40000002100 */
[----:B--2---:R-:W-:Y:S01]  /*1b70*/  LOP3.LUT P1, RZ, R2, 0x7f, RZ, 0xc0, !PT ;  /* 0x0000007f02ff7812 */ /* 0x004fe2000782c0ff */
[----:B-1----:R-:W-:-:S12]  /*1b80*/  @P2 BRA `(.L_x_1041) ;  /* 0x0000000000082947 */ /* 0x002fd80003800000 */
[----:B------:R-:W1:Y:S02]  /*1b90*/  SYNCS.PHASECHK.TRANS64.TRYWAIT P2, [R15+URZ+0x16830], R0 ;  /* 0x016830000f0075a7 */ /* 0x000e64000804017f */
[----:B-1----:R-:W-:Y:S05]  /*1ba0*/  @!P2 BRA `(.L_x_1042) ;  /* 0x0000014400a4a947 */ /* 0x002fea0003800000 */
.L_x_1041:
        /* <DEDUP_REMOVED lines=46> */
[----:B------:R-:W-:Y:S02]  /*1e90*/  VIADD R24, R17, UR41 ;  /* 0x0000002911187c36 */ /* 0x000fe40008000000 */
        /* <DEDUP_REMOVED lines=8> */
[----:B------:R-:W-:Y:S01]  /*1f20*/  FMUL.FTZ R28, R29, UR10 ;  /* 0x0000000a1d1c7c20 */ /* 0x000fe20008410000 */
[----:B------:R-:W-:Y:S01]  /*1f30*/  FMUL.FTZ R37, R40, UR10 ;  /* 0x0000000a28257c20 */ /* 0x000fe20008410000 */
[----:B------:R-:W-:Y:S01]  /*1f40*/  FMUL.FTZ R29, R32, UR10 ;  /* 0x0000000a201d7c20 */ /* 0x000fe20008410000 */
[----:B------:R-:W-:Y:S01]  /*1f50*/  FMUL.FTZ R40, R63, UR10 ;  /* 0x0000000a3f287c20 */ /* 0x000fe20008410000 */
[----:B------:R-:W-:Y:S01]  /*1f60*/  @UP0 ULDC UR6, c[0x0][0x450] ;  /* 0x0001140000060ab9 */ /* 0x000fe20000000800 */
[----:B------:R-:W-:Y:S01]  /*1f70*/  FMUL.FTZ R32, R55, UR10 ;  /* 0x0000000a37207c20 */ /* 0x000fe20008410000 */
[----:B------:R-:W-:Y:S02]  /*1f80*/  IMAD.MOV.U32 R63, RZ, RZ, R24 ;  /* 0x000000ffff3f7224 */ /* 0x000fe400078e0018 */
[----:B------:R-:W-:Y:S01]  /*1f90*/  FMUL.FTZ R4, R31, UR10 ;  /* 0x0000000a1f047c20 */ /* 0x000fe20008410000 */
[----:B------:R-:W-:Y:S01]  /*1fa0*/  FMUL.FTZ R55, R57, UR10 ;  /* 0x0000000a39377c20 */ /* 0x000fe20008410000 */
[----:B------:R-:W-:Y:S01]  /*1fb0*/  @P3 SHF.R.U32.HI R63, RZ, UR6, R60 ;  /* 0x00000006ff3f3c19 */ /* 0x000fe2000801163c */
[----:B------:R-:W-:Y:S01]  /*1fc0*/  FMUL.FTZ R31, R33, UR10 ;  /* 0x0000000a211f7c20 */ /* 0x000fe20008410000 */
[----:B------:R-:W-:Y:S01]  /*1fd0*/  FMUL.FTZ R57, R61, UR10 ;  /* 0x0000000a3d397c20 */ /* 0x000fe20008410000 */
[----:B------:R-:W-:Y:S01]  /*1fe0*/  FMUL.FTZ R33, R36, UR10 ;  /* 0x0000000a24217c20 */ /* 0x000fe20008410000 */
[----:B------:R-:W-:-:S02]  /*1ff0*/  IMAD.MOV.U32 R61, RZ, RZ, -0x80 ;  /* 0xffffff80ff3d7424 */ /* 0x000fc400078e00ff */
[----:B------:R-:W-:Y:S01]  /*2000*/  FMUL.FTZ R36, R59, UR10 ;  /* 0x0000000a3b247c20 */ /* 0x000fe20008410000 */
[----:B------:R-:W-:Y:S01]  /*2010*/  FMUL.FTZ R59, R72, UR10 ;  /* 0x0000000a483b7c20 */ /* 0x000fe20008410000 */
[----:B------:R-:W-:Y:S01]  /*2020*/  FMUL.FTZ R90, R68, UR10 ;  /* 0x0000000a445a7c20 */ /* 0x000fe20008410000 */
[----:B------:R-:W0:Y:S01]  /*2030*/  SHFL.IDX PT, R72, R63, RZ, 0x1c1f ;  /* 0x001c1fff3f487589 */ /* 0x000e2200000e0000 */
[----:B------:R-:W-:Y:S01]  /*2040*/  IMAD R68, R88, R61, 0x80 ;  /* 0x0000008058447424 */ /* 0x000fe200078e023d */
[----:B------:R-:W-:Y:S01]  /*2050*/  ULDC.64 UR6, c[0x0][0x9e0] ;  /* 0x0002780000067ab9 */ /* 0x000fe20000000a00 */
[----:B------:R-:W-:Y:S01]  /*2060*/  FMUL.FTZ R8, R39, UR10 ;  /* 0x0000000a27087c20 */ /* 0x000fe20008410000 */
[----:B------:R-:W-:Y:S01]  /*2070*/  FMUL.FTZ R13, R43, UR10 ;  /* 0x0000000a2b0d7c20 */ /* 0x000fe20008410000 */
[----:B------:R-:W-:Y:S01]  /*2080*/  FMUL.FTZ R20, R47, UR10 ;  /* 0x0000000a2f147c20 */ /* 0x000fe20008410000 */
        /* <DEDUP_REMOVED lines=17> */
[----:B------:R-:W-:-:S02]  /*21a0*/  VIADD R61, R68, 0x1 ;  /* 0x00000001443d7836 */ /* 0x000fc40000000000 */
        /* <DEDUP_REMOVED lines=20> */
[----:B-1----:R-:W-:Y:S01]  /*22f0*/  FMUL.FTZ R15, R87, UR10 ;  /* 0x0000000a570f7c20 */ /* 0x002fe20008410000 */
[----:B------:R-:W-:Y:S01]  /*2300*/  FMUL.FTZ R76, R76, UR10 ;  /* 0x0000000a4c4c7c20 */ /* 0x000fe20008410000 */
[----:B------:R-:W-:Y:S01]  /*2310*/  FMUL.FTZ R84, R84, UR10 ;  /* 0x0000000a54547c20 */ /* 0x000fe20008410000 */
[----:B------:R-:W-:Y:S01]  /*2320*/  IMAD R60, R16, -0x2, R61 ;  /* 0xfffffffe103c7824 */ /* 0x000fe200078e023d */
[----:B------:R-:W-:Y:S01]  /*2330*/  PLOP3.LUT P2, PT, PT, PT, UP1, 0x40, 0x0 ;  /* 0x000000000000781c */ /* 0x000fe20003f4e818 */
[----:B------:R-:W-:Y:S01]  /*2340*/  IMAD.U32 R65, RZ, RZ, UR38 ;  /* 0x00000026ff417e24 */ /* 0x000fe2000f8e00ff */
[----:B------:R-:W1:Y:S01]  /*2350*/  MUFU.TANH R2, R2 ;  /* 0x0000000200027308 */ /* 0x000e620000002400 */
[----:B------:R-:W-:Y:S01]  /*2360*/  VIADD R61, R68, UR42 ;  /* 0x0000002a443d7c36 */ /* 0x000fe20008000000 */
[----:B------:R-:W-:-:S02]  /*2370*/  LEA R67, R88, 0xffffff80, 0x7 ;  /* 0xffffff8058437811 */ /* 0x000fc400078e38ff */
[----:B------:R-:W-:Y:S01]  /*2380*/  IADD3 R60, -R65, UR42, R60 ;  /* 0x0000002a413c7c10 */ /* 0x000fe2000fffe13c */
[----:B------:R-:W-:-:S03]  /*2390*/  IMAD R69, R16, -0x2, R61 ;  /* 0xfffffffe10457824 */ /* 0x000fc600078e023d */
[----:B------:R-:W2:Y:S01]  /*23a0*/  MUFU.TANH R89, R89 ;  /* 0x0000005900597308 */ /* 0x000ea20000002400 */
[C---:B------:R-:W-:Y:S02]  /*23b0*/  VIADD R70, R60.reuse, UR6 ;  /* 0x000000063c467c36 */ /* 0x040fe40008000000 */
[----:B------:R-:W-:-:S03]  /*23c0*/  VIADD R71, R60, UR21 ;  /* 0x000000153c477c36 */ /* 0x000fc60008000000 */
[----:B0-----:R-:W-:Y:S01]  /*23d0*/  VIADDMNMX R61, R72, R70, R69, PT ;  /* 0x00000046483d7246 */ /* 0x001fe20003800145 */
[----:B------:R-:W-:Y:S01]  /*23e0*/  IMAD.IADD R64, R71, 0x1, R72 ;  /* 0x0000000147407824 */ /* 0x000fe200078e0248 */
[----:B------:R-:W0:Y:S08]  /*23f0*/  MUFU.TANH R0, R0 ;  /* 0x0000000000007308 */ /* 0x000e300000002400 */
[----:B------:R-:W3:Y:S08]  /*2400*/  MUFU.TANH R3, R3 ;  /* 0x0000000300037308 */ /* 0x000ef00000002400 */
        /* <DEDUP_REMOVED lines=48> */
[----:B------:R0:W0:Y:S08]  /*2710*/  MUFU.TANH R62, R76 ;  /* 0x0000004c003e7308 */ /* 0x0000300000002400 */
        /* <DEDUP_REMOVED lines=10> */
[----:B------:R-:W0:Y:S01]  /*27c0*/  MUFU.TANH R15, R15 ;  /* 0x0000000f000f7308 */ /* 0x000e220000002400 */
[----:B-1234-:R-:W-:Y:S05]  /*27d0*/  @P2 BRA `(.L_x_1043) ;  /* 0x00000000005c2947 */ /* 0x01efea0003800000 */
[----:B------:R-:W-:Y:S01]  /*27e0*/  IMAD.U32 R65, RZ, RZ, UR38 ;  /* 0x00000026ff417e24 */ /* 0x000fe2000f8e00ff */
[----:B------:R-:W-:Y:S04]  /*27f0*/  BSSY B0, `(.L_x_1044) ;  /* 0x0000011000007945 */ /* 0x000fe80003800000 */
[----:B------:R-:W-:-:S04]  /*2800*/  IADD3 R60, -R65, UR42, R72 ;  /* 0x0000002a413c7c10 */ /* 0x000fc8000fffe148 */
        /* <DEDUP_REMOVED lines=10> */
.L_x_1045:
[----:B------:R-:W-:-:S06]  /*28b0*/  UISETP.NE.AND UP2, UPT, UR7, 0x1, UPT ;  /* 0x000000010700788c */ /* 0x000fcc000bf45270 */
[----:B------:R-:W-:-:S05]  /*28c0*/  PLOP3.LUT P2, PT, PT, PT, UP2, 0x80, 0x0 ;  /* 0x000000000000781c */ /* 0x000fca0003f4f028 */
[----:B------:R-:W-:-:S08]  /*28d0*/  @UP2 ULDC.64 UR10, c[0x0][0x9e8] ;  /* 0x00027a00000a2ab9 */ /* 0x000fd00000000a00 */
[----:B------:R-:W-:-:S05]  /*28e0*/  @P2 IMAD.HI.U32 R65, R60, UR10, RZ ;  /* 0x0000000a3c412c27 */ /* 0x000fca000f8e00ff */
[----:B------:R-:W-:-:S07]  /*28f0*/  @P2 SHF.R.U32.HI R60, RZ, UR11, R65 ;  /* 0x0000000bff3c2c19 */ /* 0x000fce0008011641 */
.L_x_1046:
[----:B------:R-:W-:Y:S05]  /*2900*/  BSYNC B0 ;  /* 0x0000000000007941 */ /* 0x000fea0003800000 */
.L_x_1044:
[----:B------:R-:W-:-:S04]  /*2910*/  IMAD R65, R60, UR7, -R67 ;  /* 0x000000073c417c24 */ /* 0x000fc8000f8e0a43 */
[----:B------:R-:W-:-:S05]  /*2920*/  IMAD R65, R16, -0x2, R65 ;  /* 0xfffffffe10417824 */ /* 0x000fca00078e0241 */
[----:B------:R-:W-:Y:S02]  /*2930*/  VIMNMX R64, R64, R65, !PT ;  /* 0x0000004140407248 */ /* 0x000fe40007fe0100 */
[----:B------:R-:W-:-:S07]  /*2940*/  VIADDMNMX R61, R65, UR7, R61, PT ;  /* 0x00000007413d7c46 */ /* 0x000fce000b80013d */
.L_x_1043:
[----:B------:R-:W2:Y:S01]  /*2950*/  LDL.LU R65, [R1] ;  /* 0x0000000001417983 */ /* 0x000ea20000300800 */
[C---:B------:R-:W-:Y:S02]  /*2960*/  ISETP.GE.AND P4, PT, R68.reuse, 0x9, PT ;  /* 0x000000094400780c */ /* 0x040fe40003f86270 */
[C---:B------:R-:W-:Y:S02]  /*2970*/  ISETP.GE.AND P2, PT, R68.reuse, 0x2, PT ;  /* 0x000000024400780c */ /* 0x040fe40003f46270 */
[----:B------:R-:W-:Y:S02]  /*2980*/  ISETP.GE.AND P5, PT, R68, 0xa, PT ;  /* 0x0000000a4400780c */ /* 0x000fe40003fa6270 */
[----:B------:R-:W-:-:S04]  /*2990*/  ISETP.GT.AND P3, PT, R64, 0x1, !P2 ;  /* 0x000000014000780c */ /* 0x000fc80005764270 */
[----:B------:R-:W-:-:S04]  /*29a0*/  ISETP.LT.OR P3, PT, R61, 0x2, P3 ;  /* 0x000000023d00780c */ /* 0x000fc80001f61670 */
[----:B------:R-:W-:Y:S02]  /*29b0*/  FSEL R132, R89, -INF , !P3 ;  /* 0xff80000059847808 */ /* 0x000fe40005800000 */
[----:B------:R-:W-:-:S04]  /*29c0*/  ISETP.GT.AND P3, PT, R64, 0x9, !P5 ;  /* 0x000000094000780c */ /* 0x000fc80006f64270 */
[----:B------:R-:W-:-:S04]  /*29d0*/  ISETP.LT.OR P3, PT, R61, 0xa, P3 ;  /* 0x0000000a3d00780c */ /* 0x000fc80001f61670 */
[----:B0-----:R-:W-:Y:S02]  /*29e0*/  FSEL R128, R28, -INF , !P3 ;  /* 0xff8000001c807808 */ /* 0x001fe40005800000 */
[----:B--2---:R-:W-:-:S04]  /*29f0*/  LOP3.LUT R65, R65, 0xfffffffd, RZ, 0xc0, !PT ;  /* 0xfffffffd41417812 */ /* 0x004fc800078ec0ff */
[----:B------:R-:W-:Y:S02]  /*2a00*/  @P4 LOP3.LUT R65, R65, 0x2, RZ, 0xfc, !PT ;  /* 0x0000000241414812 */ /* 0x000fe400078efcff */
[----:B------:R-:W-:Y:S02]  /*2a10*/  ISETP.GT.AND P4, PT, R64, 0x8, !P4 ;  /* 0x000000084000780c */ /* 0x000fe40006784270 */
[----:B------:R-:W-:Y:S02]  /*2a20*/  LOP3.LUT R65, R65, 0xfffffffb, RZ, 0xc0, !PT ;  /* 0xfffffffb41417812 */ /* 0x000fe400078ec0ff */
[----:B------:R-:W-:Y:S02]  /*2a30*/  ISETP.LT.OR P4, PT, R61, 0x9, P4 ;  /* 0x000000093d00780c */ /* 0x000fe40002781670 */
[----:B------:R-:W-:Y:S02]  /*2a40*/  @P5 LOP3.LUT R65, R65, 0x4, RZ, 0xfc, !PT ;  /* 0x0000000441415812 */ /* 0x000fe400078efcff */
[----:B------:R-:W-:-:S02]  /*2a50*/  ISETP.GE.AND P5, PT, R68, 0x11, PT ;  /* 0x000000114400780c */ /* 0x000fc40003fa6270 */
[----:B------:R-:W-:Y:S02]  /*2a60*/  FSEL R130, R27, -INF , !P4 ;  /* 0xff8000001b827808 */ /* 0x000fe40006000000 */
[----:B------:R-:W-:Y:S02]  /*2a70*/  ISETP.GE.AND P4, PT, R68, 0x12, PT ;  /* 0x000000124400780c */ /* 0x000fe40003f86270 */
[----:B------:R-:W-:Y:S02]  /*2a80*/  LOP3.LUT R65, R65, 0xfffffff7, RZ, 0xc0, !PT ;  /* 0xfffffff741417812 */ /* 0x000fe400078ec0ff */
[----:B------:R-:W-:-:S04]  /*2a90*/  ISETP.GT.AND P3, PT, R64, 0x10, !P5 ;  /* 0x000000104000780c */ /* 0x000fc80006f64270 */
[----:B------:R-:W-:Y:S02]  /*2aa0*/  ISETP.LT.OR P3, PT, R61, 0x11, P3 ;  /* 0x000000113d00780c */ /* 0x000fe40001f61670 */
[----:B------:R-:W-:Y:S02]  /*2ab0*/  @P5 LOP3.LUT R65, R65, 0x8, RZ, 0xfc, !PT ;  /* 0x0000000841415812 */ /* 0x000fe400078efcff */
[----:B------:R-:W-:Y:S02]  /*2ac0*/  FSEL R126, R29, -INF , !P3 ;  /* 0xff8000001d7e7808 */ /* 0x000fe40005800000 */
[----:B------:R-:W-:Y:S02]  /*2ad0*/  LOP3.LUT R65, R65, 0xfdffffff, RZ, 0xc0, !PT ;  /* 0xfdffffff41417812 */ /* 0x000fe400078ec0ff */
[----:B------:R-:W-:Y:S02]  /*2ae0*/  ISETP.GT.AND P3, PT, R64, 0x11, !P4 ;  /* 0x000000114000780c */ /* 0x000fe40006764270 */
[----:B------:R-:W-:-:S02]  /*2af0*/  @P4 LOP3.LUT R65, R65, 0x2000000, RZ, 0xfc, !PT ;  /* 0x0200000041414812 */ /* 0x000fc400078efcff */
[----:B------:R-:W-:Y:S02]  /*2b00*/  ISETP.GE.AND P4, PT, R68, 0x19, PT ;  /* 0x000000194400780c */ /* 0x000fe40003f86270 */
[----:B------:R-:W-:Y:S02]  /*2b10*/  ISETP.LT.OR P3, PT, R61, 0x12, P3 ;  /* 0x000000123d00780c */ /* 0x000fe40001f61670 */
[----:B------:R-:W-:Y:S02]  /*2b20*/  LOP3.LUT R65, R65, 0xfeffffff, RZ, 0xc0, !PT ;  /* 0xfeffffff41417812 */ /* 0x000fe400078ec0ff */
        /* <DEDUP_REMOVED lines=152> */
[----:B------:R-:W-:Y:S02]  /*34b0*/  ISETP.GT.AND P6, PT, R64, 0x79, !P6 ;  /* 0x000000794000780c */ /* 0x000fe400077c4270 */
[----:B------:R-:W0:Y:S02]  /*34c0*/  SHFL.IDX PT, R64, R63, 0x1, 0x1c1f ;  /* 0x003c1f003f407f89 */ /* 0x000e2400000e0000 */
[----:B------:R-:W-:Y:S02]  /*34d0*/  ISETP.LT.OR P6, PT, R61, 0x7a, P6 ;  /* 0x0000007a3d00780c */ /* 0x000fe400037c1670 */
[----:B------:R1:W-:Y:S02]  /*34e0*/  STL [R1], R65 ;  /* 0x0000004101007387 */ /* 0x0003e40000100800 */
[----:B------:R-:W-:-:S02]  /*34f0*/  FSEL R2, R85, -INF , !P6 ;  /* 0xff80000055027808 */ /* 0x000fc40007000000 */
[----:B------:R-:W-:Y:S02]  /*3500*/  PLOP3.LUT P6, PT, PT, PT, UP1, 0x40, 0x0 ;  /* 0x000000000000781c */ /* 0x000fe40003fce818 */
[----:B0-----:R-:W-:Y:S01]  /*3510*/  VIADDMNMX R27, R64, R70, R69, PT ;  /* 0x00000046401b7246 */ /* 0x001fe20003800145 */
[----:B------:R-:W-:-:S10]  /*3520*/  IMAD.IADD R29, R71, 0x1, R64 ;  /* 0x00000001471d7824 */ /* 0x000fd400078e0240 */
[----:B-1----:R-:W-:Y:S05]  /*3530*/  @P6 BRA `(.L_x_1047) ;  /* 0x0000000000646947 */ /* 0x002fea0003800000 */
        /* <DEDUP_REMOVED lines=14> */
.L_x_1049:
[----:B------:R-:W-:-:S06]  /*3620*/  UISETP.NE.AND UP2, UPT, UR7, 0x1, UPT ;  /* 0x000000010700788c */ /* 0x000fcc000bf45270 */
[----:B------:R-:W-:-:S05]  /*3630*/  PLOP3.LUT P6, PT, PT, PT, UP2, 0x80, 0x0 ;  /* 0x000000000000781c */ /* 0x000fca0003fcf028 */
[----:B------:R-:W-:-:S08]  /*3640*/  @UP2 ULDC.64 UR10, c[0x0][0x9e8] ;  /* 0x00027a00000a2ab9 */ /* 0x000fd00000000a00 */
[----:B------:R-:W-:Y:S01]  /*3650*/  @P6 IMAD.HI.U32 R33, R31, UR10, RZ ;  /* 0x0000000a1f216c27 */ /* 0x000fe2000f8e00ff */
[----:B------:R-:W-:-:S13]  /*3660*/  PLOP3.LUT P6, PT, PT, PT, UP2, 0x80, 0x0 ;  /* 0x000000000000781c */ /* 0x000fda0003fcf028 */
[----:B------:R-:W-:-:S07]  /*3670*/  @P6 SHF.R.U32.HI R31, RZ, UR11, R33 ;  /* 0x0000000bff1f6c19 */ /* 0x000fce0008011621 */
.L_x_1050:
[----:B------:R-:W-:Y:S05]  /*3680*/  BSYNC B0 ;  /* 0x0000000000007941 */ /* 0x000fea0003800000 */
.L_x_1048:
[----:B------:R-:W-:-:S04]  /*3690*/  IMAD R31, R31, UR7, -R67 ;  /* 0x000000071f1f7c24 */ /* 0x000fc8000f8e0a43 */
[----:B------:R-:W-:-:S05]  /*36a0*/  IMAD R64, R16, -0x2, R31 ;  /* 0xfffffffe10407824 */ /* 0x000fca00078e021f */
[----:B------:R-:W-:Y:S02]  /*36b0*/  VIMNMX R29, R29, R64, !PT ;  /* 0x000000401d1d7248 */ /* 0x000fe40007fe0100 */
[----:B------:R-:W-:-:S07]  /*36c0*/  VIADDMNMX R27, R64, UR7, R27, PT ;  /* 0x00000007401b7c46 */ /* 0x000fce000b80011b */
.L_x_1047:
[----:B------:R-:W-:Y:S01]  /*36d0*/  ISETP.GT.AND P2, PT, R29, 0x1, !P2 ;  /* 0x000000011d00780c */ /* 0x000fe20005744270 */
[----:B------:R-:W-:Y:S01]  /*36e0*/  ULDC UR10, c[0x0][0x988] ;  /* 0x00026200000a7ab9 */ /* 0x000fe20000000800 */
[----:B------:R-:W-:Y:S01]  /*36f0*/  LOP3.LUT P6, RZ, R65, 0x8, RZ, 0xc0, !PT ;  /* 0x0000000841ff7812 */ /* 0x000fe200078cc0ff */
[----:B------:R-:W-:Y:S01]  /*3700*/  IMAD.U32 R43, RZ, RZ, UR10 ;  /* 0x0000000aff2b7e24 */ /* 0x000fe2000f8e00ff */
[----:B------:R-:W-:Y:S01]  /*3710*/  ISETP.LT.OR P2, PT, R27, 0x2, P2 ;  /* 0x000000021b00780c */ /* 0x000fe20001741670 */
[----:B------:R-:W-:Y:S01]  /*3720*/  @UP0 ULDC UR10, c[0x0][0x44c] ;  /* 0x00011300000a0ab9 */ /* 0x000fe20000000800 */
[----:B------:R-:W-:Y:S01]  /*3730*/  ISETP.GT.AND P3, PT, R29, 0x70, !P3 ;  /* 0x000000701d00780c */ /* 0x000fe20005f64270 */
[----:B------:R-:W-:Y:S01]  /*3740*/  UIMAD.WIDE.U32 UR10, UR41, UR10, URZ ;  /* 0x0000000a290a72a5 */ /* 0x000fe2000f8e003f */
[----:B------:R-:W-:Y:S01]  /*3750*/  FSEL R80, R3, -INF , !P2 ;  /* 0xff80000003507808 */ /* 0x000fe20005000000 */
[----:B------:R-:W-:Y:S01]  /*3760*/  @UP0 ULDC UR15, c[0x0][0x450] ;  /* 0x00011400000f0ab9 */ /* 0x000fe20000000800 */
[----:B------:R-:W-:Y:S01]  /*3770*/  LOP3.LUT P2, RZ, R65, 0x2, RZ, 0xc0, !PT ;  /* 0x0000000241ff7812 */ /* 0x000fe2000784c0ff */
[----:B------:R-:W-:Y:S01]  /*3780*/  UMOV UR14, UR41 ;  /* 0x00000029000e7c82 */ /* 0x000fe20008000000 */
[----:B------:R-:W-:Y:S01]  /*3790*/  FMNMX.FTZ R3, R134, R132, !PT ;  /* 0x0000008486037209 */ /* 0x000fe20007810000 */
[----:B------:R-:W-:Y:S01]  /*37a0*/  @UP0 USHF.R.U32.HI UR14, URZ, UR15, UR11 ;  /* 0x0000000f3f0e0299 */ /* 0x000fe2000801160b */
[----:B------:R-:W-:-:S02]  /*37b0*/  ISETP.GT.AND P2, PT, R29, 0x8, !P2 ;  /* 0x000000081d00780c */ /* 0x000fc40005744270 */
[----:B------:R-:W-:Y:S01]  /*37c0*/  FMNMX.FTZ R3, R130, R3, !PT ;  /* 0x0000000382037209 */ /* 0x000fe20007810000 */
[----:B------:R-:W-:Y:S01]  /*37d0*/  UIADD3 UR49, UR49, UR14, URZ ;  /* 0x0000000e31317290 */ /* 0x000fe2000fffe03f */
[----:B------:R-:W-:Y:S02]  /*37e0*/  ISETP.LT.OR P2, PT, R27, 0x9, P2 ;  /* 0x000000091b00780c */ /* 0x000fe40001741670 */
[----:B------:R-:W-:Y:S01]  /*37f0*/  FMNMX.FTZ R3, R128, R3, !PT ;  /* 0x0000000380037209 */ /* 0x000fe20007810000 */
[----:B------:R-:W-:Y:S01]  /*3800*/  UIADD3 UR6, UR49, UR6, URZ ;  /* 0x0000000631067290 */ /* 0x000fe2000fffe03f */
        /* <DEDUP_REMOVED lines=8> */
[----:B------:R-:W-:-:S02]  /*3890*/  ISETP.GT.AND P2, PT, R29, 0x10, !P6 ;  /* 0x000000101d00780c */ /* 0x000fc40007744270 */
[----:B------:R-:W-:Y:S02]  /*38a0*/  FMNMX.FTZ R3, R120, R3, !PT ;  /* 0x0000000378037209 */ /* 0x000fe40007810000 */
[----:B------:R-:W-:Y:S02]  /*38b0*/  ISETP.LT.OR P2, PT, R27, 0x11, P2 ;  /* 0x000000111b00780c */ /* 0x000fe40001741670 */
[----:B------:R-:W-:Y:S02]  /*38c0*/  FMNMX.FTZ R3, R116, R3, !PT ;  /* 0x0000000374037209 */ /* 0x000fe40007810000 */
[----:B------:R-:W-:Y:S02]  /*38d0*/  FSEL R64, R7, -INF , !P2 ;  /* 0xff80000007407808 */ /* 0x000fe40005000000 */
[C---:B------:R-:W-:Y:S02]  /*38e0*/  LOP3.LUT P2, RZ, R65.reuse, 0x2000000, RZ, 0xc0, !PT ;  /* 0x0200000041ff7812 */ /* 0x040fe4000784c0ff */
[----:B------:R-:W-:-:S02]  /*38f0*/  LOP3.LUT P6, RZ, R65, 0x8000, RZ, 0xc0, !PT ;  /* 0x0000800041ff7812 */ /* 0x000fc400078cc0ff */
        /* <DEDUP_REMOVED lines=54> */
[----:B------:R-:W-:Y:S01]  /*3c60*/  LOP3.LUT P2, RZ, R65, 0x20000, RZ, 0xc0, !PT ;  /* 0x0002000041ff7812 */ /* 0x000fe2000784c0ff */
[----:B------:R-:W0:Y:S01]  /*3c70*/  SHFL.BFLY PT, R4, R3, 0x2, 0x1f ;  /* 0x0c401f0003047f89 */ /* 0x000e2200000e0000 */
[C---:B------:R-:W-:Y:S02]  /*3c80*/  ISETP.GT.AND P4, PT, R29.reuse, 0x71, !P4 ;  /* 0x000000711d00780c */ /* 0x040fe40006784270 */
[----:B------:R-:W-:Y:S02]  /*3c90*/  ISETP.GT.AND P2, PT, R29, 0x31, !P2 ;  /* 0x000000311d00780c */ /* 0x000fe40005744270 */
[C---:B------:R-:W-:Y:S02]  /*3ca0*/  ISETP.LT.OR P3, PT, R27.reuse, 0x71, P3 ;  /* 0x000000711b00780c */ /* 0x040fe40001f61670 */
[----:B------:R-:W-:Y:S02]  /*3cb0*/  ISETP.LT.OR P2, PT, R27, 0x32, P2 ;  /* 0x000000321b00780c */ /* 0x000fe40001741670 */
[----:B------:R-:W-:-:S02]  /*3cc0*/  ISETP.GT.AND P5, PT, R29, 0x78, !P5 ;  /* 0x000000781d00780c */ /* 0x000fc40006fa4270 */
[----:B------:R-:W-:Y:S02]  /*3cd0*/  FSEL R26, R26, -INF , !P2 ;  /* 0xff8000001a1a7808 */ /* 0x000fe40005000000 */
[----:B------:R-:W-:Y:S02]  /*3ce0*/  LOP3.LUT P2, RZ, R65, 0x10000, RZ, 0xc0, !PT ;  /* 0x0001000041ff7812 */ /* 0x000fe4000784c0ff */
[----:B------:R-:W-:Y:S02]  /*3cf0*/  ISETP.LT.OR P4, PT, R27, 0x72, P4 ;  /* 0x000000721b00780c */ /* 0x000fe40002781670 */
[----:B------:R-:W-:Y:S02]  /*3d00*/  ISETP.GT.AND P2, PT, R29, 0x38, !P2 ;  /* 0x000000381d00780c */ /* 0x000fe40005744270 */
[----:B------:R-:W-:Y:S02]  /*3d10*/  FSEL R12, R12, -INF , !P3 ;  /* 0xff8000000c0c7808 */ /* 0x000fe40005800000 */
[----:B------:R-:W-:-:S02]  /*3d20*/  ISETP.LT.OR P2, PT, R27, 0x39, P2 ;  /* 0x000000391b00780c */ /* 0x000fc40001741670 */
[----:B------:R-:W-:Y:S02]  /*3d30*/  ISETP.LT.OR P5, PT, R27, 0x79, P5 ;  /* 0x000000791b00780c */ /* 0x000fe40002fa1670 */
[----:B------:R-:W-:Y:S02]  /*3d40*/  FSEL R30, R30, -INF , !P2 ;  /* 0xff8000001e1e7808 */ /* 0x000fe40005000000 */
[----:B------:R-:W-:Y:S02]  /*3d50*/  ISETP.GT.AND P2, PT, R29, 0x39, !P6 ;  /* 0x000000391d00780c */ /* 0x000fe40007744270 */
[----:B0-----:R-:W-:Y:S02]  /*3d60*/  FMNMX.FTZ R5, R3, R4, !PT ;  /* 0x0000000403057209 */ /* 0x001fe40007810000 */
[----:B------:R-:W-:Y:S02]  /*3d70*/  ISETP.LT.OR P2, PT, R27, 0x3a, P2 ;  /* 0x0000003a1b00780c */ /* 0x000fe40001741670 */
[----:B------:R-:W-:Y:S01]  /*3d80*/  LOP3.LUT P6, RZ, R65, 0x10, RZ, 0xc0, !PT ;  /* 0x0000001041ff7812 */ /* 0x000fe200078cc0ff */
[----:B------:R-:W0:Y:S01]  /*3d90*/  SHFL.BFLY PT, R4, R5, 0x1, 0x1f ;  /* 0x0c201f0005047f89 */ /* 0x000e2200000e0000 */
[----:B------:R-:W-:-:S02]  /*3da0*/  FSEL R32, R32, -INF , !P2 ;  /* 0xff80000020207808 */ /* 0x000fc40005000000 */
[----:B------:R-:W-:Y:S02]  /*3db0*/  LOP3.LUT P2, RZ, R65, 0x4000, RZ, 0xc0, !PT ;  /* 0x0000400041ff7812 */ /* 0x000fe4000784c0ff */
[----:B------:R-:W-:Y:S02]  /*3dc0*/  FSEL R24, R24, -INF , !P5 ;  /* 0xff80000018187808 */ /* 0x000fe40006800000 */
[----:B------:R-:W-:-:S04]  /*3dd0*/  ISETP.GT.AND P2, PT, R29, 0x40, !P2 ;  /* 0x000000401d00780c */ /* 0x000fc80005744270 */
[----:B------:R-:W-:-:S04]  /*3de0*/  ISETP.LT.OR P2, PT, R27, 0x41, P2 ;  /* 0x000000411b00780c */ /* 0x000fc80001741670 */
[----:B------:R-:W-:Y:S02]  /*3df0*/  FSEL R34, R34, -INF , !P2 ;  /* 0xff80000022227808 */ /* 0x000fe40005000000 */
[----:B------:R-:W-:-:S04]  /*3e00*/  LOP3.LUT P2, RZ, R65, 0x2000, RZ, 0xc0, !PT ;  /* 0x0000200041ff7812 */ /* 0x000fc8000784c0ff */
[----:B------:R-:W-:Y:S02]  /*3e10*/  ISETP.GT.AND P2, PT, R29, 0x41, !P2 ;  /* 0x000000411d00780c */ /* 0x000fe40005744270 */
[----:B0-----:R-:W-:Y:S02]  /*3e20*/  FMNMX.FTZ R4, R5, R4, !PT ;  /* 0x0000000405047209 */ /* 0x001fe40007810000 */
[----:B------:R-:W-:-:S03]  /*3e30*/  ISETP.LT.OR P2, PT, R27, 0x42, P2 ;  /* 0x000000421b00780c */ /* 0x000fc60001741670 */
[----:B------:R-:W-:Y:S01]  /*3e40*/  FMUL.FTZ R25, R4, R43 ;  /* 0x0000002b04197220 */ /* 0x000fe20000410000 */
        /* <DEDUP_REMOVED lines=41> */
[-CC-:B------:R-:W-:Y:S01]  /*40e0*/  FFMA.FTZ R3, R132, R43.reuse, -R25.reuse ;  /* 0x0000002b84037223 */ /* 0x180fe20000010819 */
[----:B------:R-:W-:Y:S01]  /*40f0*/  ISETP.LT.OR P2, PT, R27, 0x1, P2 ;  /* 0x000000011b00780c */ /* 0x000fe20001741670 */
[-CC-:B------:R-:W-:Y:S01]  /*4100*/  FFMA.FTZ R132, R102, R43.reuse, -R25.reuse ;  /* 0x0000002b66847223 */ /* 0x180fe20000010819 */
[----:B------:R-:W-:Y:S01]  /*4110*/  ISETP.GT.AND P6, PT, R29, 0x79, !P6 ;  /* 0x000000791d00780c */ /* 0x000fe200077c4270 */
[-CC-:B------:R-:W-:Y:S01]  /*4120*/  FFMA.FTZ R148, R134, R43.reuse, -R25.reuse ;  /* 0x0000002b86947223 */ /* 0x180fe20000010819 */
[----:B------:R-:W-:Y:S01]  /*4130*/  FSEL R0, R0, -INF , !P2 ;  /* 0xff80000000007808 */ /* 0x000fe20005000000 */
[-CC-:B------:R-:W-:Y:S01]  /*4140*/  FFMA.FTZ R150, R130, R43.reuse, -R25.reuse ;  /* 0x0000002b82967223 */ /* 0x180fe20000010819 */
[----:B------:R-:W-:Y:S01]  /*4150*/  LOP3.LUT P2, RZ, R65, 0x4000000, RZ, 0xc0, !PT ;  /* 0x0400000041ff7812 */ /* 0x000fe2000784c0ff */
[----:B------:R-:W-:Y:S01]  /*4160*/  MUFU.EX2 R3, R3 ;  /* 0x0000000300037308 */ /* 0x000fe20000000800 */
[----:B------:R-:W-:Y:S01]  /*4170*/  FMNMX.FTZ R7, R0, R80, !PT ;  /* 0x0000005000077209 */ /* 0x000fe20007810000 */
[-CC-:B------:R-:W-:Y:S01]  /*4180*/  FFMA.FTZ R5, R128, R43.reuse, -R25.reuse ;  /* 0x0000002b80057223 */ /* 0x180fe20000010819 */
[----:B------:R-:W-:Y:S01]  /*4190*/  ISETP.GT.AND P2, PT, R29, 0x69, !P2 ;  /* 0x000000691d00780c */ /* 0x000fe20005744270 */
[--C-:B------:R-:W-:Y:S01]  /*41a0*/  FFMA.FTZ R144, R126, R43, -R25.reuse ;  /* 0x0000002b7e907223 */ /* 0x100fe20000010819 */
[----:B------:R-:W-:Y:S01]  /*41b0*/  FMNMX.FTZ R7, R68, R7, !PT ;  /* 0x0000000744077209 */ /* 0x000fe20007810000 */
[--C-:B------:R-:W-:Y:S01]  /*41c0*/  FFMA.FTZ R124, R124, R43, -R25.reuse ;  /* 0x0000002b7c7c7223 */ /* 0x100fe20000010819 */
[----:B------:R-:W-:Y:S01]  /*41d0*/  ISETP.LT.OR P2, PT, R27, 0x6a, P2 ;  /* 0x0000006a1b00780c */ /* 0x000fe20001741670 */
[----:B------:R-:W0:Y:S01]  /*41e0*/  MUFU.EX2 R148, R148 ;  /* 0x0000009400947308 */ /* 0x000e220000000800 */
[----:B------:R-:W-:Y:S01]  /*41f0*/  FMNMX.FTZ R7, R78, R7, !PT ;  /* 0x000000074e077209 */ /* 0x000fe20007810000 */
[-CC-:B------:R-:W-:Y:S01]  /*4200*/  FFMA.FTZ R146, R122, R43.reuse, -R25.reuse ;  /* 0x0000002b7a927223 */ /* 0x180fe20000010819 */
[----:B------:R-:W-:Y:S01]  /*4210*/  FSEL R10, R10, -INF , !P2 ;  /* 0xff8000000a0a7808 */ /* 0x000fe20005000000 */
[--C-:B------:R-:W-:Y:S01]  /*4220*/  FFMA.FTZ R120, R120, R43, -R25.reuse ;  /* 0x0000002b78787223 */ /* 0x100fe20000010819 */
[----:B------:R-:W-:Y:S01]  /*4230*/  FMNMX.FTZ R9, R64, R7, !PT ;  /* 0x0000000740097209 */ /* 0x000fe20007810000 */
[-CC-:B------:R-:W-:Y:S01]  /*4240*/  FFMA.FTZ R140, R116, R43.reuse, -R25.reuse ;  /* 0x0000002b748c7223 */ /* 0x180fe20000010819 */
[----:B------:R-:W-:Y:S01]  /*4250*/  FSEL R102, R11, -INF , !P4 ;  /* 0xff8000000b667808 */ /* 0x000fe20006000000 */
[--C-:B------:R-:W-:Y:S01]  /*4260*/  FFMA.FTZ R11, R100, R43, -R25.reuse ;  /* 0x0000002b640b7223 */ /* 0x100fe20000010819 */
[----:B------:R-:W-:Y:S01]  /*4270*/  FMNMX.FTZ R9, R76, R9, !PT ;  /* 0x000000094c097209 */ /* 0x000fe20007810000 */
[----:B------:R-:W1:Y:S01]  /*4280*/  MUFU.EX2 R150, R150 ;  /* 0x0000009600967308 */ /* 0x000e620000000800 */
[----:B------:R-:W-:Y:S01]  /*4290*/  ISETP.LT.OR P6, PT, R27, 0x7a, P6 ;  /* 0x0000007a1b00780c */ /* 0x000fe200037c1670 */
[--C-:B------:R-:W-:Y:S01]  /*42a0*/  FFMA.FTZ R108, R108, R43, -R25.reuse ;  /* 0x0000002b6c6c7223 */ /* 0x100fe20000010819 */
[----:B------:R-:W-:Y:S01]  /*42b0*/  FMNMX.FTZ R9, R66, R9, !PT ;  /* 0x0000000942097209 */ /* 0x000fe20007810000 */
[-CC-:B------:R-:W-:Y:S01]  /*42c0*/  FFMA.FTZ R142, R114, R43.reuse, -R25.reuse ;  /* 0x0000002b728e7223 */ /* 0x180fe20000010819 */
[----:B------:R-:W-:Y:S01]  /*42d0*/  FSEL R100, R15, -INF , !P6 ;  /* 0xff8000000f647808 */ /* 0x000fe20007000000 */
[----:B------:R-:W-:Y:S01]  /*42e0*/  FFMA.FTZ R104, R104, R43, -R25 ;  /* 0x0000002b68687223 */ /* 0x000fe20000010819 */
[----:B------:R-:W-:Y:S01]  /*42f0*/  FMNMX.FTZ R9, R74, R9, !PT ;  /* 0x000000094a097209 */ /* 0x000fe20007810000 */
[----:B------:R-:W2:Y:S01]  /*4300*/  MUFU.EX2 R5, R5 ;  /* 0x0000000500057308 */ /* 0x000ea20000000800 */
[----:B0-----:R-:W-:Y:S01]  /*4310*/  FADD.FTZ R45, R148, R3 ;  /* 0x00000003942d7221 */ /* 0x001fe20000010000 */
[--C-:B------:R-:W-:Y:S01]  /*4320*/  FFMA.FTZ R136, R112, R43, -R25.reuse ;  /* 0x0000002b70887223 */ /* 0x100fe20000010819 */
[----:B------:R-:W-:Y:S01]  /*4330*/  FMNMX.FTZ R13, R14, R9, !PT ;  /* 0x000000090e0d7209 */ /* 0x000fe20007810000 */
[-CC-:B------:R-:W-:Y:S01]  /*4340*/  FFMA.FTZ R106, R106, R43.reuse, -R25.reuse ;  /* 0x0000002b6a6a7223 */ /* 0x180fe20000010819 */
[-CC-:B------:R-:W-:Y:S01]  /*4350*/  FFMA.FTZ R138, R110, R43.reuse, -R25.reuse ;  /* 0x0000002b6e8a7223 */ /* 0x180fe20000010819 */
[--C-:B------:R-:W-:Y:S01]  /*4360*/  FFMA.FTZ R118, R118, R43, -R25.reuse ;  /* 0x0000002b76767223 */ /* 0x100fe20000010819 */
[----:B------:R-:W-:Y:S01]  /*4370*/  FMNMX.FTZ R13, R72, R13, !PT ;  /* 0x0000000d480d7209 */ /* 0x000fe20007810000 */
[----:B------:R-:W0:Y:S01]  /*4380*/  MUFU.EX2 R144, R144 ;  /* 0x0000009000907308 */ /* 0x000e220000000800 */
[-CC-:B------:R-:W-:Y:S01]  /*4390*/  FFMA.FTZ R134, R92, R43.reuse, -R25.reuse ;  /* 0x0000002b5c867223 */ /* 0x180fe20000010819 */
[--C-:B------:R-:W-:Y:S01]  /*43a0*/  FFMA.FTZ R15, R82, R43, -R25.reuse ;  /* 0x0000002b520f7223 */ /* 0x100fe20000010819 */
[----:B------:R-:W-:Y:S01]  /*43b0*/  FMNMX.FTZ R13, R8, R13, !PT ;  /* 0x0000000d080d7209 */ /* 0x000fe20007810000 */
[-CC-:B------:R-:W-:Y:S01]  /*43c0*/  FFMA.FTZ R128, R86, R43.reuse, -R25.reuse ;  /* 0x0000002b56807223 */ /* 0x180fe20000010819 */
[-CC-:B------:R-:W-:Y:S01]  /*43d0*/  FFMA.FTZ R27, R98, R43.reuse, -R25.reuse ;  /* 0x0000002b621b7223 */ /* 0x180fe20000010819 */
[--C-:B------:R-:W-:Y:S01]  /*43e0*/  FFMA.FTZ R130, R90, R43, -R25.reuse ;  /* 0x0000002b5a827223 */ /* 0x100fe20000010819 */
[----:B------:R-:W-:Y:S01]  /*43f0*/  FMNMX.FTZ R13, R70, R13, !PT ;  /* 0x0000000d460d7209 */ /* 0x000fe20007810000 */
[----:B------:R3:W4:Y:S01]  /*4400*/  MUFU.EX2 R7, R124 ;  /* 0x0000007c00077308 */ /* 0x0007220000000800 */
[-CC-:B------:R-:W-:Y:S01]  /*4410*/  FFMA.FTZ R126, R62, R43.reuse, -R25.reuse ;  /* 0x0000002b3e7e7223 */ /* 0x180fe20000010819 */
[--C-:B------:R-:W-:Y:S01]  /*4420*/  FFMA.FTZ R37, R60, R43, -R25.reuse ;  /* 0x0000002b3c257223 */ /* 0x100fe20000010819 */
[----:B------:R-:W-:Y:S01]  /*4430*/  FMNMX.FTZ R21, R20, R13, !PT ;  /* 0x0000000d14157209 */ /* 0x000fe20007810000 */
[-CC-:B------:R-:W-:Y:S01]  /*4440*/  FFMA.FTZ R39, R56, R43.reuse, -R25.reuse ;  /* 0x0000002b38277223 */ /* 0x180fe20000010819 */
[----:B------:R-:W-:Y:S01]  /*4450*/  FFMA.FTZ R122, R28, R43, -R25 ;  /* 0x0000002b1c7a7223 */ /* 0x000fe20000010819 */
[----:B------:R-:W-:-:S02]  /*4460*/  F2FP.BF16.F32.PACK_AB R148, R3, R148 ;  /* 0x000000940394723e */ /* 0x000fc400000010ff */
[----:B------:R-:W-:Y:S01]  /*4470*/  FMNMX.FTZ R21, R26, R21, !PT ;  /* 0x000000151a157209 */ /* 0x000fe20007810000 */
[----:B------:R-:W5:Y:S01]  /*4480*/  MUFU.EX2 R146, R146 ;  /* 0x0000009200927308 */ /* 0x000f620000000800 */
[----:B---3--:R-:W-:Y:S02]  /*4490*/  FFMA.FTZ R124, R84, R43, -R25 ;  /* 0x0000002b547c7223 */ /* 0x008fe40000010819 */
[----:B------:R-:W-:-:S04]  /*44a0*/  FMNMX.FTZ R21, R30, R21, !PT ;  /* 0x000000151e157209 */ /* 0x000fc80007810000 */
[----:B------:R-:W-:Y:S01]  /*44b0*/  FMNMX.FTZ R21, R32, R21, !PT ;  /* 0x0000001520157209 */ /* 0x000fe20007810000 */
[----:B------:R3:W5:Y:S03]  /*44c0*/  MUFU.EX2 R9, R120 ;  /* 0x0000007800097308 */ /* 0x0007660000000800 */
[----:B------:R-:W-:-:S04]  /*44d0*/  FMNMX.FTZ R31, R34, R21, !PT ;  /* 0x00000015221f7209 */ /* 0x000fc80007810000 */
[----:B------:R-:W-:Y:S01]  /*44e0*/  FMNMX.FTZ R31, R36, R31, !PT ;  /* 0x0000001f241f7209 */ /* 0x000fe20007810000 */
[----:B------:R-:W5:Y:S01]  /*44f0*/  MUFU.EX2 R140, R140 ;  /* 0x0000008c008c7308 */ /* 0x000f620000000800 */
[----:B---3--:R-:W-:Y:S02]  /*4500*/  FFMA.FTZ R120, R58, R43, -R25 ;  /* 0x0000002b3a787223 */ /* 0x008fe40000010819 */
[----:B------:R-:W-:-:S04]  /*4510*/  FMNMX.FTZ R31, R38, R31, !PT ;  /* 0x0000001f261f7209 */ /* 0x000fc80007810000 */
[----:B------:R-:W-:Y:S01]  /*4520*/  FMNMX.FTZ R31, R40, R31, !PT ;  /* 0x0000001f281f7209 */ /* 0x000fe20007810000 */
[----:B------:R-:W3:Y:S03]  /*4530*/  MUFU.EX2 R13, R108 ;  /* 0x0000006c000d7308 */ /* 0x000ee60000000800 */
        /* <DEDUP_REMOVED lines=17> */
[--C-:B------:R-:W-:Y:S01]  /*4650*/  FFMA.FTZ R33, R96, R43, -R25.reuse ;  /* 0x0000002b60217223 */ /* 0x100fe20000010819 */
[----:B------:R-:W-:Y:S03]  /*4660*/  MUFU.EX2 R29, R118 ;  /* 0x00000076001d7308 */ /* 0x000fe60000000800 */
[----:B------:R-:W1:Y:S05]  /*4670*/  SHFL.BFLY PT, R35, R6, 0x2, 0x1f ;  /* 0x0c401f0006237f89 */ /* 0x000e6a00000e0000 */
[----:B------:R-:W-:Y:S08]  /*4680*/  MUFU.EX2 R132, R132 ;  /* 0x0000008400847308 */ /* 0x000ff00000000800 */
[----:B------:R-:W-:Y:S08]  /*4690*/  MUFU.EX2 R11, R11 ;  /* 0x0000000b000b7308 */ /* 0x000ff00000000800 */
[----:B------:R-:W-:Y:S01]  /*46a0*/  MUFU.EX2 R134, R134 ;  /* 0x0000008600867308 */ /* 0x000fe20000000800 */
[----:B-1----:R-:W-:Y:S01]  /*46b0*/  FMNMX.FTZ R41, R6, R35, !PT ;  /* 0x0000002306297209 */ /* 0x002fe20007810000 */
[-CC-:B------:R-:W-:Y:S01]  /*46c0*/  FFMA.FTZ R35, R94, R43.reuse, -R25.reuse ;  /* 0x0000002b5e237223 */ /* 0x180fe20000010819 */
[----:B------:R-:W-:-:S03]  /*46d0*/  FFMA.FTZ R25, R2, R43, -R25 ;  /* 0x0000002b02197223 */ /* 0x000fc60000010819 */
[----:B------:R-:W1:Y:S02]  /*46e0*/  SHFL.BFLY PT, R6, R41, 0x1, 0x1f ;  /* 0x0c201f0029067f89 */ /* 0x000e6400000e0000 */
[----:B------:R-:W-:Y:S08]  /*46f0*/  MUFU.EX2 R15, R15 ;  /* 0x0000000f000f7308 */ /* 0x000ff00000000800 */
[----:B------:R-:W-:Y:S08]  /*4700*/  MUFU.EX2 R128, R128 ;  /* 0x0000008000807308 */ /* 0x000ff00000000800 */
[----:B------:R-:W-:Y:S01]  /*4710*/  MUFU.EX2 R27, R27 ;  /* 0x0000001b001b7308 */ /* 0x000fe20000000800 */
[----:B-1----:R-:W-:-:S07]  /*4720*/  FMNMX.FTZ R6, R41, R6, !PT ;  /* 0x0000000629067209 */ /* 0x002fce0007810000 */
[----:B------:R-:W-:Y:S01]  /*4730*/  MUFU.EX2 R130, R130 ;  /* 0x0000008200827308 */ /* 0x000fe20000000800 */
[C---:B------:R-:W-:Y:S01]  /*4740*/  FSETP.NEU.FTZ.AND P2, PT, R6.reuse, -INF , PT ;  /* 0xff8000000600780b */ /* 0x040fe20003f5d000 */
[----:B------:R-:W-:-:S06]  /*4750*/  FMUL.FTZ R41, R6, R43 ;  /* 0x0000002b06297220 */ /* 0x000fcc0000410000 */
[----:B------:R-:W-:Y:S01]  /*4760*/  MUFU.EX2 R33, R33 ;  /* 0x0000002100217308 */ /* 0x000fe20000000800 */
[----:B------:R-:W-:Y:S02]  /*4770*/  FSEL R41, R41, RZ, P2 ;  /* 0x000000ff29297208 */ /* 0x000fe40001000000 */
[----:B------:R-:W-:-:S03]  /*4780*/  PLOP3.LUT P2, PT, PT, PT, UP1, 0x40, 0x0 ;  /* 0x000000000000781c */ /* 0x000fc60003f4e818 */
[-CC-:B------:R-:W-:Y:S01]  /*4790*/  FFMA.FTZ R137, R20, R43.reuse, -R41.reuse ;  /* 0x0000002b14897223 */ /* 0x180fe20000010829 */
[-C--:B------:R-:W-:Y:S01]  /*47a0*/  FFMA.FTZ R20, R26, R43.reuse, -R41 ;  /* 0x0000002b1a147223 */ /* 0x080fe20000010829 */
[----:B------:R-:W-:Y:S01]  /*47b0*/  FADD.FTZ R26, R150, R45 ;  /* 0x0000002d961a7221 */ /* 0x000fe20000010000 */
[-CC-:B------:R-:W-:Y:S01]  /*47c0*/  FFMA.FTZ R149, R0, R43.reuse, -R41.reuse ;  /* 0x0000002b00957223 */ /* 0x180fe20000010829 */
[-CC-:B------:R-:W-:Y:S01]  /*47d0*/  FFMA.FTZ R0, R80, R43.reuse, -R41.reuse ;  /* 0x0000002b50007223 */ /* 0x180fe20000010829 */
[-CC-:B------:R-:W-:Y:S01]  /*47e0*/  FFMA.FTZ R139, R30, R43.reuse, -R41.reuse ;  /* 0x0000002b1e8b7223 */ /* 0x180fe20000010829 */
[----:B--2---:R-:W-:Y:S01]  /*47f0*/  FADD.FTZ R45, R5, R26 ;  /* 0x0000001a052d7221 */ /* 0x004fe20000010000 */
[-CC-:B------:R-:W-:Y:S01]  /*4800*/  FFMA.FTZ R151, R68, R43.reuse, -R41.reuse ;  /* 0x0000002b44977223 */ /* 0x180fe20000010829 */
[-C--:B------:R-:W-:Y:S01]  /*4810*/  FFMA.FTZ R2, R78, R43.reuse, -R41 ;  /* 0x0000002b4e027223 */ /* 0x080fe20000010829 */
[----:B------:R-:W-:Y:S01]  /*4820*/  MUFU.EX2 R149, R149 ;  /* 0x0000009500957308 */ /* 0x000fe20000000800 */
[----:B0-----:R-:W-:Y:S01]  /*4830*/  FADD.FTZ R30, R144, R45 ;  /* 0x0000002d901e7221 */ /* 0x001fe20000010000 */
[-CC-:B------:R-:W-:Y:S01]  /*4840*/  FFMA.FTZ R145, R64, R43.reuse, -R41.reuse ;  /* 0x0000002b40917223 */ /* 0x180fe20000010829 */
[-CC-:B------:R-:W-:Y:S01]  /*4850*/  FFMA.FTZ R28, R76, R43.reuse, -R41.reuse ;  /* 0x0000002b4c1c7223 */ /* 0x180fe20000010829 */
[-CC-:B------:R-:W-:Y:S01]  /*4860*/  FFMA.FTZ R26, R32, R43.reuse, -R41.reuse ;  /* 0x0000002b201a7223 */ /* 0x180fe20000010829 */
[----:B----4-:R-:W-:Y:S01]  /*4870*/  FADD.FTZ R45, R7, R30 ;  /* 0x0000001e072d7221 */ /* 0x010fe20000010000 */
[-CC-:B------:R-:W-:Y:S01]  /*4880*/  FFMA.FTZ R147, R66, R43.reuse, -R41.reuse ;  /* 0x0000002b42937223 */ /* 0x180fe20000010829 */
[-C--:B------:R-:W-:Y:S01]  /*4890*/  FFMA.FTZ R133, R34, R43.reuse, -R41 ;  /* 0x0000002b22857223 */ /* 0x080fe20000010829 */
[----:B------:R-:W0:Y:S01]  /*48a0*/  MUFU.EX2 R0, R0 ;  /* 0x0000000000007308 */ /* 0x000e220000000800 */
[----:B-----5:R-:W-:Y:S01]  /*48b0*/  FADD.FTZ R30, R146, R45 ;  /* 0x0000002d921e7221 */ /* 0x020fe20000010000 */
[-CC-:B------:R-:W-:Y:S01]  /*48c0*/  FFMA.FTZ R56, R74, R43.reuse, -R41.reuse ;  /* 0x0000002b4a387223 */ /* 0x180fe20000010829 */
[-CC-:B------:R-:W-:Y:S01]  /*48d0*/  FFMA.FTZ R141, R14, R43.reuse, -R41.reuse ;  /* 0x0000002b0e8d7223 */ /* 0x180fe20000010829 */
[-CC-:B------:R-:W-:Y:S01]  /*48e0*/  FFMA.FTZ R14, R72, R43.reuse, -R41.reuse ;  /* 0x0000002b480e7223 */ /* 0x180fe20000010829 */
[----:B------:R-:W-:Y:S01]  /*48f0*/  FADD.FTZ R45, R9, R30 ;  /* 0x0000001e092d7221 */ /* 0x000fe20000010000 */
[-CC-:B------:R-:W-:Y:S01]  /*4900*/  FFMA.FTZ R30, R36, R43.reuse, -R41.reuse ;  /* 0x0000002b241e7223 */ /* 0x180fe20000010829 */
[-C--:B------:R-:W-:Y:S01]  /*4910*/  FFMA.FTZ R143, R8, R43.reuse, -R41 ;  /* 0x0000002b088f7223 */ /* 0x080fe20000010829 */
[----:B------:R-:W1:Y:S01]  /*4920*/  MUFU.EX2 R151, R151 ;  /* 0x0000009700977308 */ /* 0x000e620000000800 */
[----:B------:R-:W-:Y:S01]  /*4930*/  FADD.FTZ R32, R140, R45 ;  /* 0x0000002d8c207221 */ /* 0x000fe20000010000 */
[-CC-:B------:R-:W-:Y:S01]  /*4940*/  FFMA.FTZ R8, R70, R43.reuse, -R41.reuse ;  /* 0x0000002b46087223 */ /* 0x180fe20000010829 */
[-CC-:B------:R-:W-:Y:S01]  /*4950*/  FFMA.FTZ R135, R38, R43.reuse, -R41.reuse ;  /* 0x0000002b26877223 */ /* 0x180fe20000010829 */
[-CC-:B------:R-:W-:Y:S01]  /*4960*/  FFMA.FTZ R129, R42, R43.reuse, -R41.reuse ;  /* 0x0000002b2a817223 */ /* 0x180fe20000010829 */
[----:B---3--:R-:W-:Y:S01]  /*4970*/  FADD.FTZ R45, R13, R32 ;  /* 0x000000200d2d7221 */ /* 0x008fe20000010000 */
[----:B------:R-:W-:Y:S01]  /*4980*/  F2FP.BF16.F32.PACK_AB R150, R5, R150 ;  /* 0x000000960596723e */ /* 0x000fe200000010ff */
[-C--:B------:R-:W-:Y:S01]  /*4990*/  FFMA.FTZ R131, R46, R43.reuse, -R41 ;  /* 0x0000002b2e837223 */ /* 0x080fe20000010829 */
[----:B------:R-:W2:Y:S01]  /*49a0*/  MUFU.EX2 R2, R2 ;  /* 0x0000000200027308 */ /* 0x000ea20000000800 */
[----:B0-----:R-:W-:Y:S01]  /*49b0*/  FADD.FTZ R34, R149, R0 ;  /* 0x0000000095227221 */ /* 0x001fe20000010000 */
[----:B------:R-:W-:Y:S01]  /*49c0*/  FADD.FTZ R32, R142, R45 ;  /* 0x0000002d8e207221 */ /* 0x000fe20000010000 */
[-CC-:B------:R-:W-:Y:S01]  /*49d0*/  FFMA.FTZ R48, R48, R43.reuse, -R41.reuse ;  /* 0x0000002b30307223 */ /* 0x180fe20000010829 */
[-CC-:B------:R-:W-:Y:S01]  /*49e0*/  FFMA.FTZ R50, R50, R43.reuse, -R41.reuse ;  /* 0x0000002b32327223 */ /* 0x180fe20000010829 */
[-CC-:B------:R-:W-:Y:S01]  /*49f0*/  FFMA.FTZ R52, R52, R43.reuse, -R41.reuse ;  /* 0x0000002b34347223 */ /* 0x180fe20000010829 */
[----:B------:R-:W-:Y:S01]  /*4a00*/  FADD.FTZ R47, R21, R32 ;  /* 0x00000020152f7221 */ /* 0x000fe20000010000 */
[-C--:B------:R-:W-:Y:S01]  /*4a10*/  FFMA.FTZ R32, R40, R43.reuse, -R41 ;  /* 0x0000002b28207223 */ /* 0x080fe20000010829 */
[----:B------:R-:W0:Y:S01]  /*4a20*/  MUFU.EX2 R145, R145 ;  /* 0x0000009100917308 */ /* 0x000e220000000800 */
[----:B-1----:R-:W-:Y:S01]  /*4a30*/  FADD.FTZ R45, R151, R34 ;  /* 0x00000022972d7221 */ /* 0x002fe20000010000 */
[----:B------:R-:W-:Y:S01]  /*4a40*/  FADD.FTZ R36, R136, R47 ;  /* 0x0000002f88247221 */ /* 0x000fe20000010000 */
[-CC-:B------:R-:W-:Y:S01]  /*4a50*/  FFMA.FTZ R54, R54, R43.reuse, -R41.reuse ;  /* 0x0000002b36367223 */ /* 0x180fe20000010829 */
[-CC-:B------:R-:W-:Y:S01]  /*4a60*/  FFMA.FTZ R10, R10, R43.reuse, -R41.reuse ;  /* 0x0000002b0a0a7223 */ /* 0x180fe20000010829 */
[-CC-:B------:R-:W-:Y:S01]  /*4a70*/  FFMA.FTZ R12, R12, R43.reuse, -R41.reuse ;  /* 0x0000002b0c0c7223 */ /* 0x180fe20000010829 */
[----:B------:R-:W-:Y:S01]  /*4a80*/  FADD.FTZ R47, R31, R36 ;  /* 0x000000241f2f7221 */ /* 0x000fe20000010000 */
[----:B------:R-:W-:Y:S01]  /*4a90*/  FFMA.FTZ R102, R102, R43, -R41 ;  /* 0x0000002b66667223 */ /* 0x000fe20000010829 */
[----:B------:R-:W1:Y:S01]  /*4aa0*/  MUFU.EX2 R28, R28 ;  /* 0x0000001c001c7308 */ /* 0x000e620000000800 */
[----:B--2---:R-:W-:Y:S01]  /*4ab0*/  FADD.FTZ R34, R2, R45 ;  /* 0x0000002d02227221 */ /* 0x004fe20000010000 */
[----:B------:R-:W-:Y:S01]  /*4ac0*/  FADD.FTZ R38, R138, R47 ;  /* 0x0000002f8a267221 */ /* 0x000fe20000010000 */
[----:B------:R-:W-:Y:S01]  /*4ad0*/  F2FP.BF16.F32.PACK_AB R149, R0, R149 ;  /* 0x000000950095723e */ /* 0x000fe200000010ff */
[----:B------:R-:W-:Y:S01]  /*4ae0*/  FFMA.FTZ R24, R24, R43, -R41 ;  /* 0x0000002b18187223 */ /* 0x000fe20000010829 */
[----:B------:R-:W-:Y:S01]  /*4af0*/  F2FP.BF16.F32.PACK_AB R151, R2, R151 ;  /* 0x000000970297723e */ /* 0x000fe200000010ff */
[----:B------:R-:W-:Y:S01]  /*4b00*/  FADD.FTZ R47, R29, R38 ;  /* 0x000000261d2f7221 */ /* 0x000fe20000010000 */
[----:B------:R-:W-:Y:S01]  /*4b10*/  F2FP.BF16.F32.PACK_AB R144, R7, R144 ;  /* 0x000000900790723e */ /* 0x000fe200000010ff */
[----:B------:R-:W2:Y:S01]  /*4b20*/  MUFU.EX2 R147, R147 ;  /* 0x0000009300937308 */ /* 0x000ea20000000800 */
[----:B0-----:R-:W-:Y:S01]  /*4b30*/  FADD.FTZ R45, R145, R34 ;  /* 0x00000022912d7221 */ /* 0x001fe20000010000 */
[----:B------:R-:W-:Y:S01]  /*4b40*/  FADD.FTZ R38, R132, R47 ;  /* 0x0000002f84267221 */ /* 0x000fe20000010000 */
[-CC-:B------:R-:W-:Y:S01]  /*4b50*/  FFMA.FTZ R34, R44, R43.reuse, -R41.reuse ;  /* 0x0000002b2c227223 */ /* 0x180fe20000010829 */
[----:B------:R-:W-:Y:S01]  /*4b60*/  FFMA.FTZ R41, R100, R43, -R41 ;  /* 0x0000002b64297223 */ /* 0x000fe20000010829 */
[----:B------:R-:W-:Y:S01]  /*4b70*/  F2FP.BF16.F32.PACK_AB R146, R9, R146 ;  /* 0x000000920992723e */ /* 0x000fe200000010ff */
        /* <DEDUP_REMOVED lines=8> */
[----:B------:R-:W-:Y:S01]  /*4c00*/  F2FP.BF16.F32.PACK_AB R138, R29, R138 ;  /* 0x0000008a1d8a723e */ /* 0x000fe200000010ff */
[----:B------:R-:W1:Y:S01]  /*4c10*/  MUFU.EX2 R141, R141 ;  /* 0x0000008d008d7308 */ /* 0x000e620000000800 */
[----:B--2---:R-:W-:Y:S01]  /*4c20*/  FADD.FTZ R45, R147, R36 ;  /* 0x00000024932d7221 */ /* 0x004fe20000010000 */
[----:B------:R-:W-:Y:S01]  /*4c30*/  FADD.FTZ R38, R128, R47 ;  /* 0x0000002f80267221 */ /* 0x000fe20000010000 */
[----:B------:R-:W-:Y:S02]  /*4c40*/  F2FP.BF16.F32.PACK_AB R132, R11, R132 ;  /* 0x000000840b84723e */ /* 0x000fe400000010ff */
[----:B------:R-:W-:Y:S02]  /*4c50*/  F2FP.BF16.F32.PACK_AB R134, R15, R134 ;  /* 0x000000860f86723e */ /* 0x000fe400000010ff */
[----:B------:R-:W-:Y:S01]  /*4c60*/  F2FP.BF16.F32.PACK_AB R128, R27, R128 ;  /* 0x000000801b80723e */ /* 0x000fe200000010ff */
[----:B------:R-:W2:Y:S01]  /*4c70*/  MUFU.EX2 R14, R14 ;  /* 0x0000000e000e7308 */ /* 0x000ea20000000800 */
[----:B0-----:R-:W-:Y:S01]  /*4c80*/  FADD.FTZ R36, R56, R45 ;  /* 0x0000002d38247221 */ /* 0x001fe20000010000 */
[----:B------:R-:W-:-:S02]  /*4c90*/  F2FP.BF16.F32.PACK_AB R145, R28, R145 ;  /* 0x000000911c91723e */ /* 0x000fc400000010ff */
[----:B------:R-:W-:-:S04]  /*4ca0*/  F2FP.BF16.F32.PACK_AB R147, R56, R147 ;  /* 0x000000933893723e */ /* 0x000fc800000010ff */
        /* <DEDUP_REMOVED lines=9> */
[----:B------:R-:W-:Y:S01]  /*4d40*/  FADD.FTZ R45, R27, R38 ;  /* 0x000000261b2d7221 */ /* 0x000fe20000010000 */
[----:B------:R-:W-:-:S03]  /*4d50*/  F2FP.BF16.F32.PACK_AB R143, R8, R143 ;  /* 0x0000008f088f723e */ /* 0x000fc600000010ff */
[----:B------:R-:W-:Y:S01]  /*4d60*/  FADD.FTZ R38, R130, R45 ;  /* 0x0000002d82267221 */ /* 0x000fe20000010000 */
[----:B------:R-:W-:Y:S01]  /*4d70*/  F2FP.BF16.F32.PACK_AB R130, R33, R130 ;  /* 0x000000822182723e */ /* 0x000fe200000010ff */
[----:B------:R-:W1:Y:S01]  /*4d80*/  MUFU.EX2 R139, R139 ;  /* 0x0000008b008b7308 */ /* 0x000e620000000800 */
[----:B--2---:R-:W-:Y:S01]  /*4d90*/  FADD.FTZ R3, R137, R36 ;  /* 0x0000002489037221 */ /* 0x004fe20000010000 */
[----:B------:R-:W-:-:S06]  /*4da0*/  FADD.FTZ R5, R33, R38 ;  /* 0x0000002621057221 */ /* 0x000fcc0000010000 */
        /* <DEDUP_REMOVED lines=59> */
[----:B------:R-:W-:Y:S01]  /*5160*/  F2FP.BF16.F32.PACK_AB R121, R121, R12 ;  /* 0x0000000c7979723e */ /* 0x000fe200000010ff */
[----:B------:R-:W-:-:S05]  /*5170*/  VIADD R0, R88, 0xfffffffe ;  /* 0xfffffffe58007836 */ /* 0x000fca0000000000 */
[----:B------:R-:W2:Y:S01]  /*5180*/  MUFU.EX2 R41, R41 ;  /* 0x0000002900297308 */ /* 0x000ea20000000800 */
[----:B0-----:R-:W-:Y:S01]  /*5190*/  FADD.FTZ R2, R24, R5 ;  /* 0x0000000518027221 */ /* 0x001fe20000010000 */
[C---:B-1----:R-:W-:Y:S01]  /*51a0*/  FADD.FTZ R3, R25.reuse, R38 ;  /* 0x0000002619037221 */ /* 0x042fe20000010000 */
[----:B------:R-:W-:Y:S02]  /*51b0*/  F2FP.BF16.F32.PACK_AB R122, R25, R122 ;  /* 0x0000007a197a723e */ /* 0x000fe400000010ff */
        /* <DEDUP_REMOVED lines=13> */
.L_x_1052:
[----:B------:R-:W-:-:S11]  /*5290*/  UISETP.NE.AND UP2, UPT, UR7, 0x1, UPT ;  /* 0x000000010700788c */ /* 0x000fd6000bf45270 */
[----:B------:R-:W-:Y:S02]  /*52a0*/  @UP2 ULDC.64 UR18, c[0x0][0x9e8] ;  /* 0x00027a0000122ab9 */ /* 0x000fe40000000a00 */
[----:B------:R-:W-:-:S04]  /*52b0*/  UIMAD.WIDE.U32 UR10, UR14, UR18, URZ ;  /* 0x000000120e0a72a5 */ /* 0x000fc8000f8e003f */
[----:B------:R-:W-:-:S12]  /*52c0*/  @UP2 USHF.R.U32.HI UR14, URZ, UR19, UR11 ;  /* 0x000000133f0e2299 */ /* 0x000fd8000801160b */
.L_x_1053:
[----:B------:R-:W-:-:S04]  /*52d0*/  UIMAD UR7, UR14, UR7, UR7 ;  /* 0x000000070e0772a4 */ /* 0x000fc8000f8e0207 */
[----:B------:R-:W-:-:S04]  /*52e0*/  UISETP.LT.AND UP2, UPT, UR6, UR7, UPT ;  /* 0x000000070600728c */ /* 0x000fc8000bf41270 */
[----:B------:R-:W-:-:S12]  /*52f0*/  USEL UR6, UR6, UR7, UP2 ;  /* 0x0000000706067287 */ /* 0x000fd80009000000 */
.L_x_1051:
        /* <DEDUP_REMOVED lines=26> */
[----:B------:R-:W-:-:S05]  /*54a0*/  ULDC UR23, c[0x0][0x9e0] ;  /* 0x0002780000177ab9 */ /* 0x000fca0000000800 */
.L_x_1071:
        /* <DEDUP_REMOVED lines=9> */
.L_x_1056:
[----:B------:R-:W-:Y:S01]  /*5540*/  ULEA UR6, UR26, UR45, 0x3 ;  /* 0x0000002d1a067291 */ /* 0x000fe2000f8e183f */
[----:B------:R-:W-:-:S05]  /*5550*/  IMAD.U32 R5, RZ, RZ, UR25 ;  /* 0x00000019ff057e24 */ /* 0x000fca000f8e00ff */
[----:B------:R-:W-:-:S04]  /*5560*/  SHF.L.U32 R5, R5, 0x1f, RZ ;  /* 0x0000001f05057819 */ /* 0x000fc800000006ff */
[----:B------:R0:W1:Y:S01]  /*5570*/  SYNCS.PHASECHK.TRANS64.TRYWAIT P2, [UR6+0x16830], R5 ;  /* 0x01683005ff0075a7 */ /* 0x0000620008040146 */
[----:B------:R-:W-:Y:S05]  /*5580*/  @!P0 BRA `(.L_x_1057) ;  /* 0x0000000000048947 */ /* 0x000fea0003800000 */
[----:B------:R-:W-:Y:S01]  /*5590*/  BPT.TRAP 0x1 ;  /* 0x000000040000795c */ /* 0x000fe20000300000 */
.L_x_1057:
[----:B-1----:R-:W-:Y:S05]  /*55a0*/  @P2 BRA `(.L_x_1055) ;  /* 0x0000000000082947 */ /* 0x002fea0003800000 */
[----:B------:R-:W1:Y:S02]  /*55b0*/  SYNCS.PHASECHK.TRANS64.TRYWAIT P2, [UR6+0x16830], R5 ;  /* 0x01683005ff0075a7 */ /* 0x000e640008040146 */
[----:B-1----:R-:W-:Y:S05]  /*55c0*/  @!P2 BRA `(.L_x_1058) ;  /* 0x0000010c0030a947 */ /* 0x002fea0003800000 */
.L_x_1055:
        /* <DEDUP_REMOVED lines=25> */
.L_x_1060:
[----:B------:R-:W-:Y:S01]  /*5760*/  ULEA UR6, UR37, UR45, 0x3 ;  /* 0x0000002d25067291 */ /* 0x000fe2000f8e183f */
[----:B------:R-:W-:-:S05]  /*5770*/  IMAD.U32 R5, RZ, RZ, UR46 ;  /* 0x0000002eff057e24 */ /* 0x000fca000f8e00ff */
[----:B------:R-:W-:-:S04]  /*5780*/  SHF.L.U32 R5, R5, 0x1f, RZ ;  /* 0x0000001f05057819 */ /* 0x000fc800000006ff */
[----:B------:R0:W1:Y:S01]  /*5790*/  SYNCS.PHASECHK.TRANS64.TRYWAIT P2, [UR6+0x16850], R5 ;  /* 0x01685005ff0075a7 */ /* 0x0000620008040146 */
[----:B------:R-:W-:Y:S05]  /*57a0*/  @!P0 BRA `(.L_x_1061) ;  /* 0x0000000000048947 */ /* 0x000fea0003800000 */
[----:B------:R-:W-:Y:S01]  /*57b0*/  BPT.TRAP 0x1 ;  /* 0x000000040000795c */ /* 0x000fe20000300000 */
.L_x_1061:
[----:B-1----:R-:W-:Y:S05]  /*57c0*/  @P2 BRA `(.L_x_1059) ;  /* 0x0000000000082947 */ /* 0x002fea0003800000 */
[----:B------:R-:W1:Y:S02]  /*57d0*/  SYNCS.PHASECHK.TRANS64.TRYWAIT P2, [UR6+0x16850], R5 ;  /* 0x01685005ff0075a7 */ /* 0x000e640008040146 */
[----:B-1----:R-:W-:Y:S05]  /*57e0*/  @!P2 BRA `(.L_x_1062) ;  /* 0x0000010800c0a947 */ /* 0x002fea0003800000 */
.L_x_1059:
[----:B------:R-:W-:Y:S01]  /*57f0*/  UIADD3 UR6, UR45, 0x400, URZ ;  /* 0x000004002d067890 */ /* 0x000fe2000fffe03f */
[----:B------:R-:W-:Y:S01]  /*5800*/  WARPGROUP.ARRIVE ;  /* 0x00000000000079c5 */ /* 0x000fe20000000000 */
[----:B------:R-:W-:Y:S01]  /*5810*/  UMOV UR7, 0x40000040 ;  /* 0x4000004000077882 */ /* 0x000fe20000000000 */
[----:B------:R-:W-:Y:S01]  /*5820*/  PLOP3.LUT P2, PT, PT, PT, UP0, 0x80, 0x0 ;  /* 0x000000000000781c */ /* 0x000fe20003f4f008 */
[----:B------:R-:W-:Y:S01]  /*5830*/  USHF.R.U32.HI UR6, URZ, 0x4, UR6 ;  /* 0x000000043f067899 */ /* 0x000fe20008011606 */
[----:B01----:R-:W-:Y:S01]  /*5840*/  FMUL.FTZ R5, R24, UR24 ;  /* 0x0000001818057c20 */ /* 0x003fe20008410000 */
[----:B------:R-:W-:Y:S01]  /*5850*/  FMUL.FTZ R24, R36, UR24 ;  /* 0x0000001824187c20 */ /* 0x000fe20008410000 */
[----:B------:R-:W-:Y:S01]  /*5860*/  FMUL.FTZ R36, R44, UR24 ;  /* 0x000000182c247c20 */ /* 0x000fe20008410000 */
[----:B------:R-:W-:Y:S01]  /*5870*/  ULOP3.LUT UR6, UR6, 0x3fff, URZ, 0xc0, !UPT ;  /* 0x00003fff06067892 */ /* 0x000fe2000f8ec03f */
[----:B------:R-:W-:Y:S01]  /*5880*/  FMUL.FTZ R44, R55, UR24 ;  /* 0x00000018372c7c20 */ /* 0x000fe20008410000 */
[----:B------:R-:W-:Y:S01]  /*5890*/  PLOP3.LUT P3, PT, PT, PT, UP0, 0x80, 0x0 ;  /* 0x000000000000781c */ /* 0x000fe20003f6f008 */
[----:B------:R-:W-:Y:S01]  /*58a0*/  FMUL.FTZ R55, R61, UR24 ;  /* 0x000000183d377c20 */ /* 0x000fe20008410000 */
[----:B------:R-:W-:Y:S01]  /*58b0*/  ULEA UR10, UR37, UR6, 0xa ;  /* 0x00000006250a7291 */ /* 0x000fe2000f8e503f */
[----:B------:R-:W-:Y:S01]  /*58c0*/  FMUL.FTZ R61, R74, UR24 ;  /* 0x000000184a3d7c20 */ /* 0x000fe20008410000 */
[----:B------:R-:W-:Y:S01]  /*58d0*/  FMUL.FTZ R74, R76, UR24 ;  /* 0x000000184c4a7c20 */ /* 0x000fe20008410000 */
[----:B------:R-:W-:-:S02]  /*58e0*/  VIADD R76, R17, UR41 ;  /* 0x00000029114c7c36 */ /* 0x000fc40008000000 */
        /* <DEDUP_REMOVED lines=34> */
[----:B------:R-:W-:-:S02]  /*5b10*/  IMAD.U32 R33, RZ, RZ, UR26 ;  /* 0x0000001aff217e24 */ /* 0x000fc4000f8e00ff */
        /* <DEDUP_REMOVED lines=26> */
[----:B------:R-:W-:Y:S01]  /*5cc0*/  @!P1 LEA R33, R33, UR45, 0x3 ;  /* 0x0000002d21219c11 */ /* 0x000fe2000f8e18ff */
[----:B------:R-:W-:Y:S01]  /*5cd0*/  IMAD R79, R16, -0x2, R79 ;  /* 0xfffffffe104f7824 */ /* 0x000fe200078e024f */
[----:B------:R-:W0:Y:S01]  /*5ce0*/  MUFU.TANH R5, R5 ;  /* 0x0000000500057308 */ /* 0x000e220000002400 */
[----:B------:R-:W-:-:S02]  /*5cf0*/  IMAD.U32 R78, RZ, RZ, UR38 ;  /* 0x00000026ff4e7e24 */ /* 0x000fc4000f8e00ff */
[----:B------:R-:W-:-:S03]  /*5d00*/  @!P1 VIADD R33, R33, 0x16840 ;  /* 0x0001684021219836 */ /* 0x000fc60000000000 */
[----:B------:R-:W-:Y:S02]  /*5d10*/  IADD3 R81, -R78, UR42, R79 ;  /* 0x0000002a4e517c10 */ /* 0x000fe4000fffe14f */
[----:B------:R-:W1:Y:S01]  /*5d20*/  MUFU.TANH R8, R8 ;  /* 0x0000000800087308 */ /* 0x000e620000002400 */
[----:B------:R-:W-:Y:S02]  /*5d30*/  @!P1 PRMT R33, RZ, 0x654, R33 ;  /* 0x00000654ff219816 */ /* 0x000fe40000000021 */
[C---:B------:R-:W-:Y:S02]  /*5d40*/  VIADD R79, R81.reuse, UR23 ;  /* 0x00000017514f7c36 */ /* 0x040fe40008000000 */
[----:B------:R-:W-:-:S03]  /*5d50*/  VIADD R81, R81, UR21 ;  /* 0x0000001551517c36 */ /* 0x000fc60008000000 */
[----:B------:R-:W2:Y:S01]  /*5d60*/  MUFU.TANH R7, R7 ;  /* 0x0000000700077308 */ /* 0x000ea20000002400 */
[----:B------:R-:W-:Y:S02]  /*5d70*/  WARPGROUP.DEPBAR.LE gsb0, 0x0 ;  /* 0x00008000000079c5 */ /* 0x000fe40000010000 */
[----:B------:R-:W-:-:S06]  /*5d80*/  WARPGROUP.ARRIVE ;  /* 0x00000000000079c5 */ /* 0x000fcc0000000000 */
[----:B------:R-:W3:Y:S01]  /*5d90*/  S2R R151, SR_TID.X ;  /* 0x0000000000977919 */ /* 0x000ee20000002100 */
[----:B------:R-:W4:Y:S01]  /*5da0*/  MUFU.TANH R9, R9 ;  /* 0x0000000900097308 */ /* 0x000f220000002400 */
        /* <DEDUP_REMOVED lines=45> */
[----:B------:R-:W-:Y:S01]  /*6080*/  WARPGROUP.ARRIVE ;  /* 0x00000000000079c5 */ /* 0x000fe20000000000 */
[----:B------:R-:W-:-:S04]  /*6090*/  FMUL.FTZ R138, R85, UR24 ;  /* 0x00000018558a7c20 */ /* 0x000fc80008410000 */
        /* <DEDUP_REMOVED lines=15> */
[----:B------:R-:W-:Y:S01]  /*6190*/  FMUL.FTZ R132, R80, UR24 ;  /* 0x0000001850847c20 */ /* 0x000fe20008410000 */
[----:B------:R-:W-:-:S03]  /*61a0*/  FMUL.FTZ R134, R84, UR24 ;  /* 0x0000001854867c20 */ /* 0x000fc60008410000 */
        /* <DEDUP_REMOVED lines=31> */
[----:B------:R-:W-:Y:S01]  /*63a0*/  @P2 IMAD.HI.U32 R32, R76, UR6, RZ ;  /* 0x000000064c202c27 */ /* 0x000fe2000f8e00ff */
[----:B------:R-:W-:Y:S01]  /*63b0*/  @UP0 ULDC UR6, c[0x0][0x450] ;  /* 0x0001140000060ab9 */ /* 0x000fe20000000800 */
[----:B---3--:R-:W-:-:S03]  /*63c0*/  ISETP.GE.U32.AND P2, PT, R151, 0x180, PT ;  /* 0x000001809700780c */ /* 0x008fc60003f46070 */
[----:B------:R-:W-:Y:S01]  /*63d0*/  @P3 SHF.R.U32.HI R76, RZ, UR6, R32 ;  /* 0x00000006ff4c3c19 */ /* 0x000fe20008011620 */
[----:B------:R-:W-:-:S04]  /*63e0*/  VIADD R32, R22, 0x9 ;  /* 0x0000000916207836 */ /* 0x000fc80000000000 */
[----:B------:R-:W3:Y:S01]  /*63f0*/  SHFL.IDX PT, R72, R76, RZ, 0x1c1f ;  /* 0x001c1fff4c487589 */ /* 0x000ee200000e0000 */
[----:B------:R-:W-:Y:S02]  /*6400*/  SEL R32, R32, 0x9, !P2 ;  /* 0x0000000920207807 */ /* 0x000fe40005000000 */
[----:B------:R-:W-:Y:S01]  /*6410*/  PLOP3.LUT P2, PT, PT, PT, UP1, 0x40, 0x0 ;  /* 0x000000000000781c */ /* 0x000fe20003f4e818 */
[--C-:B---3--:R-:W-:Y:S02]  /*6420*/  IMAD.IADD R83, R79, 0x1, R72.reuse ;  /* 0x000000014f537824 */ /* 0x108fe400078e0248 */
[----:B------:R-:W-:Y:S01]  /*6430*/  IMAD.IADD R85, R81, 0x1, R72 ;  /* 0x0000000151557824 */ /* 0x000fe200078e0248 */
[----:B------:R-:W-:Y:S02]  /*6440*/  WARPGROUP.DEPBAR.LE gsb0, 0x0 ;  /* 0x00008000000079c5 */ /* 0x000fe40000010000 */
[----:B------:R3:W-:Y:S06]  /*6450*/  BAR.ARV R32, 0x100 ;  /* 0x000400200000751d */ /* 0x0007ec0000002000 */
[----:B------:R3:W-:Y:S01]  /*6460*/  @!P1 SYNCS.ARRIVE.TRANS64.RED.A1T0 RZ, [R33+URZ], RZ ;  /* 0x000000ff21ff99a7 */ /* 0x0007e2000810043f */
[----:B012-4-:R-:W-:Y:S05]  /*6470*/  @P2 BRA `(.L_x_1063) ;  /* 0x00000000005c2947 */ /* 0x017fea0003800000 */
[----:B---3--:R-:W-:Y:S01]  /*6480*/  IMAD.U32 R33, RZ, RZ, UR38 ;  /* 0x00000026ff217e24 */ /* 0x008fe2000f8e00ff */
[----:B------:R-:W-:Y:S04]  /*6490*/  BSSY B0, `(.L_x_1064) ;  /* 0x0000011000007945 */ /* 0x000fe80003800000 */
[----:B------:R-:W-:-:S04]  /*64a0*/  IADD3 R72, -R33, UR42, R72 ;  /* 0x0000002a21487c10 */ /* 0x000fc8000fffe148 */
        /* <DEDUP_REMOVED lines=10> */
.L_x_1065:
[----:B------:R-:W-:-:S05]  /*6550*/  IMAD.U32 R78, RZ, RZ, UR22 ;  /* 0x00000016ff4e7e24 */ /* 0x000fca000f8e00ff */
[----:B------:R-:W-:-:S13]  /*6560*/  ISETP.NE.AND P2, PT, R78, 0x1, PT ;  /* 0x000000014e00780c */ /* 0x000fda0003f45270 */
[----:B------:R-:W0:Y:S02]  /*6570*/  @P2 LDC.64 R32, c[0x0][0x9e8] ;  /* 0x00027a00ff202b82 */ /* 0x000e240000000a00 */
[----:B0-----:R-:W-:-:S05]  /*6580*/  @P2 IMAD.HI.U32 R32, R72, R32, RZ ;  /* 0x0000002048202227 */ /* 0x001fca00078e00ff */
[----:B------:R-:W-:-:S07]  /*6590*/  @P2 SHF.R.U32.HI R72, RZ, R33, R32 ;  /* 0x00000021ff482219 */ /* 0x000fce0000011620 */
.L_x_1066:
[----:B------:R-:W-:Y:S05]  /*65a0*/  BSYNC B0 ;  /* 0x0000000000007941 */ /* 0x000fea0003800000 */
.L_x_1064:
[----:B------:R-:W-:-:S04]  /*65b0*/  IMAD R33, R72, R78, -R77 ;  /* 0x0000004e48217224 */ /* 0x000fc800078e0a4d */
[----:B------:R-:W-:-:S05]  /*65c0*/  IMAD R32, R16, -0x2, R33 ;  /* 0xfffffffe10207824 */ /* 0x000fca00078e0221 */
[----:B------:R-:W-:Y:S02]  /*65d0*/  VIADDMNMX R83, R32, R78, R83, PT ;  /* 0x0000004e20537246 */ /* 0x000fe40003800153 */
[----:B------:R-:W-:-:S07]  /*65e0*/  VIMNMX R85, R85, R32, !PT ;  /* 0x0000002055557248 */ /* 0x000fce0007fe0100 */
.L_x_1063:
[----:B------:R-:W-:Y:S01]  /*65f0*/  ISETP.GT.AND P2, PT, R0, -0x1, PT ;  /* 0xffffffff0000780c */ /* 0x000fe20003f44270 */
[----:B---3--:R-:W0:Y:S03]  /*6600*/  SHFL.IDX PT, R32, R76, 0x1, 0x1c1f ;  /* 0x003c1f004c207f89 */ /* 0x008e2600000e0000 */
[C---:B------:R-:W-:Y:S02]  /*6610*/  ISETP.GT.AND P5, PT, R85.reuse, RZ, P2 ;  /* 0x000000ff5500720c */ /* 0x040fe400017a4270 */
[----:B------:R-:W-:Y:S02]  /*6620*/  ISETP.GT.AND P4, PT, R85, 0x1, P2 ;  /* 0x000000015500780c */ /* 0x000fe40001784270 */
        /* <DEDUP_REMOVED lines=8> */
[----:B------:R-:W-:Y:S02]  /*66b0*/  ISETP.GT.AND P5, PT, R85, 0x20, P2 ;  /* 0x000000205500780c */ /* 0x000fe400017a4270 */
[C---:B------:R-:W-:Y:S02]  /*66c0*/  ISETP.LT.OR P6, PT, R83.reuse, 0x9, P6 ;  /* 0x000000095300780c */ /* 0x040fe400037c1670 */
[C---:B------:R-:W-:Y:S02]  /*66d0*/  ISETP.LT.OR P3, PT, R83.reuse, 0xa, P3 ;  /* 0x0000000a5300780c */ /* 0x040fe40001f61670 */
[----:B------:R-:W-:Y:S02]  /*66e0*/  ISETP.LT.OR P5, PT, R83, 0x21, P5 ;  /* 0x000000215300780c */ /* 0x000fe40002fa1670 */
[----:B------:R-:W-:Y:S02]  /*66f0*/  FSEL R72, R8, -INF , !P4 ;  /* 0xff80000008487808 */ /* 0x000fe40006000000 */
[----:B------:R-:W-:-:S02]  /*6700*/  FSEL R10, R10, -INF , !P6 ;  /* 0xff8000000a0a7808 */ /* 0x000fc40007000000 */
[----:B------:R-:W-:Y:S02]  /*6710*/  FSEL R12, R12, -INF , !P3 ;  /* 0xff8000000c0c7808 */ /* 0x000fe40005800000 */
[C---:B------:R-:W-:Y:S02]  /*6720*/  ISETP.GT.AND P4, PT, R85.reuse, 0x11, P2 ;  /* 0x000000115500780c */ /* 0x040fe40001784270 */
        /* <DEDUP_REMOVED lines=25> */
[----:B------:R-:W-:Y:S02]  /*68c0*/  ISETP.GT.AND P3, PT, R85, 0x39, P2 ;  /* 0x000000395500780c */ /* 0x000fe40001764270 */
[----:B------:R-:W-:Y:S01]  /*68d0*/  FSEL R80, R47, -INF , !P5 ;  /* 0xff8000002f507808 */ /* 0x000fe20006800000 */
[----:B0-----:R-:W-:Y:S01]  /*68e0*/  IMAD.IADD R47, R81, 0x1, R32 ;  /* 0x00000001512f7824 */ /* 0x001fe200078e0220 */
[----:B------:R-:W-:-:S02]  /*68f0*/  ISETP.GT.AND P5, PT, R85, 0x50, P2 ;  /* 0x000000505500780c */ /* 0x000fc400017a4270 */
[C---:B------:R-:W-:Y:S02]  /*6900*/  ISETP.LT.OR P4, PT, R83.reuse, 0x32, P4 ;  /* 0x000000325300780c */ /* 0x040fe40002781670 */
[C---:B------:R-:W-:Y:S02]  /*6910*/  ISETP.LT.OR P6, PT, R83.reuse, 0x39, P6 ;  /* 0x000000395300780c */ /* 0x040fe400037c1670 */
[C---:B------:R-:W-:Y:S02]  /*6920*/  ISETP.LT.OR P3, PT, R83.reuse, 0x3a, P3 ;  /* 0x0000003a5300780c */ /* 0x040fe40001f61670 */
[----:B------:R-:W-:Y:S02]  /*6930*/  ISETP.LT.OR P5, PT, R83, 0x51, P5 ;  /* 0x000000515300780c */ /* 0x000fe40002fa1670 */
[----:B------:R-:W-:Y:S02]  /*6940*/  FSEL R42, R42, -INF , !P4 ;  /* 0xff8000002a2a7808 */ /* 0x000fe40006000000 */
[----:B------:R-:W-:-:S02]  /*6950*/  FSEL R76, R43, -INF , !P6 ;  /* 0xff8000002b4c7808 */ /* 0x000fc40007000000 */
[----:B------:R-:W-:Y:S01]  /*6960*/  FSEL R78, R45, -INF , !P3 ;  /* 0xff8000002d4e7808 */ /* 0x000fe20005800000 */
[----:B------:R-:W-:Y:S01]  /*6970*/  IMAD.IADD R45, R79, 0x1, R32 ;  /* 0x000000014f2d7824 */ /* 0x000fe200078e0220 */
        /* <DEDUP_REMOVED lines=33> */
[----:B------:R-:W-:Y:S02]  /*6b90*/  FSEL R74, R74, -INF , !P6 ;  /* 0xff8000004a4a7808 */ /* 0x000fe40007000000 */
[----:B------:R-:W-:-:S02]  /*6ba0*/  FSEL R130, R73, -INF , !P3 ;  /* 0xff80000049827808 */ /* 0x000fc40005800000 */
[C---:B------:R-:W-:Y:S02]  /*6bb0*/  ISETP.GT.AND P4, PT, R85.reuse, 0x71, P2 ;  /* 0x000000715500780c */ /* 0x040fe40001784270 */
        /* <DEDUP_REMOVED lines=9> */
[----:B------:R-:W-:Y:S01]  /*6c50*/  IMAD.U32 R33, RZ, RZ, UR38 ;  /* 0x00000026ff217e24 */ /* 0x000fe2000f8e00ff */
        /* <DEDUP_REMOVED lines=12> */
.L_x_1069:
[----:B------:R-:W-:-:S05]  /*6d20*/  IMAD.U32 R51, RZ, RZ, UR22 ;  /* 0x00000016ff337e24 */ /* 0x000fca000f8e00ff */
[----:B------:R-:W-:-:S13]  /*6d30*/  ISETP.NE.AND P3, PT, R51, 0x1, PT ;  /* 0x000000013300780c */ /* 0x000fda0003f65270 */
[----:B------:R-:W0:Y:S02]  /*6d40*/  @P3 LDC.64 R32, c[0x0][0x9e8] ;  /* 0x00027a00ff203b82 */ /* 0x000e240000000a00 */
[----:B0-----:R-:W-:-:S05]  /*6d50*/  @P3 IMAD.HI.U32 R32, R8, R32, RZ ;  /* 0x0000002008203227 */ /* 0x001fca00078e00ff */
[----:B------:R-:W-:-:S07]  /*6d60*/  @P3 SHF.R.U32.HI R8, RZ, R33, R32 ;  /* 0x00000021ff083219 */ /* 0x000fce0000011620 */
.L_x_1070:
[----:B------:R-:W-:Y:S05]  /*6d70*/  BSYNC B0 ;  /* 0x0000000000007941 */ /* 0x000fea0003800000 */
.L_x_1068:
[----:B------:R-:W-:-:S04]  /*6d80*/  IMAD R77, R8, R51, -R77 ;  /* 0x00000033084d7224 */ /* 0x000fc800078e0a4d */
[----:B------:R-:W-:-:S05]  /*6d90*/  IMAD R8, R16, -0x2, R77 ;  /* 0xfffffffe10087824 */ /* 0x000fca00078e024d */
[----:B------:R-:W-:Y:S02]  /*6da0*/  VIADDMNMX R45, R8, R51, R45, PT ;  /* 0x00000033082d7246 */ /* 0x000fe4000380012d */
[----:B------:R-:W-:-:S07]  /*6db0*/  VIMNMX R47, R47, R8, !PT ;  /* 0x000000082f2f7248 */ /* 0x000fce0007fe0100 */
.L_x_1067:
[----:B------:R-:W-:Y:S01]  /*6dc0*/  FMNMX.FTZ R33, R5, R4, !PT ;  /* 0x0000000405217209 */ /* 0x000fe20007810000 */
[----:B------:R-:W0:Y:S01]  /*6dd0*/  LDC R43, c[0x0][0x988] ;  /* 0x00026200ff2b7b82 */ /* 0x000e220000000800 */
[----:B------:R-:W-:Y:S01]  /*6de0*/  ISETP.GT.AND P4, PT, R47, 0x1, P2 ;  /* 0x000000012f00780c */ /* 0x000fe20001784270 */
[----:B------:R-:W-:Y:S01]  /*6df0*/  UMOV UR46, UR25 ;  /* 0x00000019002e7c82 */ /* 0x000fe20008000000 */
        /* <DEDUP_REMOVED lines=19> */
[C---:B------:R-:W-:Y:S02]  /*6f30*/  ISETP.GT.AND P4, PT, R47.reuse, RZ, P2 ;  /* 0x000000ff2f00720c */ /* 0x040fe40001784270 */
[----:B------:R-:W-:Y:S02]  /*6f40*/  FMNMX.FTZ R33, R38, R33, !PT ;  /* 0x0000002126217209 */ /* 0x000fe40007810000 */
[----:B------:R-:W-:-:S02]  /*6f50*/  ISETP.GT.AND P3, PT, R47, 0x9, P2 ;  /* 0x000000092f00780c */ /* 0x000fc40001764270 */
[----:B------:R-:W-:Y:S02]  /*6f60*/  FMNMX.FTZ R33, R40, R33, !PT ;  /* 0x0000002128217209 */ /* 0x000fe40007810000 */
[C---:B------:R-:W-:Y:S02]  /*6f70*/  ISETP.LT.OR P6, PT, R45.reuse, 0x9, P6 ;  /* 0x000000092d00780c */ /* 0x040fe400037c1670 */
[----:B------:R-:W-:Y:S02]  /*6f80*/  FMNMX.FTZ R33, R42, R33, !PT ;  /* 0x000000212a217209 */ /* 0x000fe40007810000 */
[C---:B------:R-:W-:Y:S02]  /*6f90*/  ISETP.LT.OR P4, PT, R45.reuse, 0x1, P4 ;  /* 0x000000012d00780c */ /* 0x040fe40002781670 */
[----:B------:R-:W-:Y:S02]  /*6fa0*/  FMNMX.FTZ R33, R76, R33, !PT ;  /* 0x000000214c217209 */ /* 0x000fe40007810000 */
[----:B------:R-:W-:-:S02]  /*6fb0*/  ISETP.LT.OR P3, PT, R45, 0xa, P3 ;  /* 0x0000000a2d00780c */ /* 0x000fc40001f61670 */
[----:B------:R-:W-:Y:S02]  /*6fc0*/  FMNMX.FTZ R33, R78, R33, !PT ;  /* 0x000000214e217209 */ /* 0x000fe40007810000 */
[----:B------:R-:W-:Y:S02]  /*6fd0*/  FSEL R140, R11, -INF , !P6 ;  /* 0xff8000000b8c7808 */ /* 0x000fe40007000000 */
[----:B------:R-:W-:Y:S02]  /*6fe0*/  FMNMX.FTZ R33, R80, R33, !PT ;  /* 0x0000002150217209 */ /* 0x000fe40007810000 */
[----:B------:R-:W-:Y:S02]  /*6ff0*/  FSEL R11, R7, -INF , !P4 ;  /* 0xff800000070b7808 */ /* 0x000fe40006000000 */
[----:B------:R-:W-:Y:S02]  /*7000*/  FMNMX.FTZ R33, R82, R33, !PT ;  /* 0x0000002152217209 */ /* 0x000fe40007810000 */
[----:B------:R-:W-:-:S02]  /*7010*/  ISETP.GT.AND P5, PT, R47, 0x10, P2 ;  /* 0x000000102f00780c */ /* 0x000fc400017a4270 */
[----:B------:R-:W-:Y:S02]  /*7020*/  FMNMX.FTZ R33, R84, R33, !PT ;  /* 0x0000002154217209 */ /* 0x000fe40007810000 */
[----:B------:R-:W-:Y:S02]  /*7030*/  FSEL R142, R13, -INF , !P3 ;  /* 0xff8000000d8e7808 */ /* 0x000fe40005800000 */
[----:B------:R-:W-:Y:S02]  /*7040*/  FMNMX.FTZ R33, R86, R33, !PT ;  /* 0x0000002156217209 */ /* 0x000fe40007810000 */
[----:B------:R-:W-:Y:S02]  /*7050*/  FMNMX.FTZ R13, R11, R6, !PT ;  /* 0x000000060b0d7209 */ /* 0x000fe40007810000 */
[----:B------:R-:W-:Y:S02]  /*7060*/  FMNMX.FTZ R33, R56, R33, !PT ;  /* 0x0000002138217209 */ /* 0x000fe40007810000 */
[----:B------:R-:W-:-:S02]  /*7070*/  ISETP.LT.OR P5, PT, R45, 0x11, P5 ;  /* 0x000000112d00780c */ /* 0x000fc40002fa1670 */
[----:B------:R-:W-:Y:S02]  /*7080*/  FMNMX.FTZ R33, R120, R33, !PT ;  /* 0x0000002178217209 */ /* 0x000fe40007810000 */
[----:B------:R-:W-:Y:S02]  /*7090*/  FMNMX.FTZ R13, R32, R13, !PT ;  /* 0x0000000d200d7209 */ /* 0x000fe40007810000 */
[----:B------:R-:W-:Y:S02]  /*70a0*/  FMNMX.FTZ R33, R122, R33, !PT ;  /* 0x000000217a217209 */ /* 0x000fe40007810000 */
[----:B------:R-:W-:Y:S02]  /*70b0*/  FSEL R144, R15, -INF , !P5 ;  /* 0xff8000000f907808 */ /* 0x000fe40006800000 */
[----:B------:R-:W-:Y:S02]  /*70c0*/  FMNMX.FTZ R33, R124, R33, !PT ;  /* 0x000000217c217209 */ /* 0x000fe40007810000 */
[----:B------:R-:W-:-:S02]  /*70d0*/  FMNMX.FTZ R13, R140, R13, !PT ;  /* 0x0000000d8c0d7209 */ /* 0x000fc40007810000 */
[----:B------:R-:W-:Y:S02]  /*70e0*/  FMNMX.FTZ R33, R126, R33, !PT ;  /* 0x000000217e217209 */ /* 0x000fe40007810000 */
[C---:B------:R-:W-:Y:S02]  /*70f0*/  ISETP.GT.AND P3, PT, R47.reuse, 0x18, P2 ;  /* 0x000000182f00780c */ /* 0x040fe40001764270 */
        /* <DEDUP_REMOVED lines=11> */
[----:B------:R-:W-:Y:S02]  /*71b0*/  ISETP.LT.OR P3, PT, R45, 0x22, P3 ;  /* 0x000000222d00780c */ /* 0x000fe40001f61670 */
[----:B------:R-:W-:Y:S02]  /*71c0*/  FMNMX.FTZ R33, R138, R33, !PT ;  /* 0x000000218a217209 */ /* 0x000fe40007810000 */
[----:B------:R-:W-:Y:S02]  /*71d0*/  FSEL R31, R31, -INF , !P3 ;  /* 0xff8000001f1f7808 */ /* 0x000fe40005800000 */
[----:B------:R-:W-:Y:S01]  /*71e0*/  ISETP.GT.AND P3, PT, R47, 0x29, P2 ;  /* 0x000000292f00780c */ /* 0x000fe20001764270 */
[----:B------:R-:W1:Y:S03]  /*71f0*/  SHFL.BFLY PT, R8, R33, 0x2, 0x1f ;  /* 0x0c401f0021087f89 */ /* 0x000e6600000e0000 */
[----:B------:R-:W-:-:S02]  /*7200*/  ISETP.LT.OR P4, PT, R45, 0x2a, P3 ;  /* 0x0000002a2d00780c */ /* 0x000fc40001f81670 */
[----:B------:R-:W-:Y:S02]  /*7210*/  ISETP.GT.AND P3, PT, R47, 0x31, P2 ;  /* 0x000000312f00780c */ /* 0x000fe40001764270 */
[----:B------:R-:W-:Y:S02]  /*7220*/  FSEL R35, R35, -INF , !P4 ;  /* 0xff80000023237808 */ /* 0x000fe40006000000 */
[----:B------:R-:W-:Y:S02]  /*7230*/  ISETP.GT.AND P4, PT, R47, 0x38, P2 ;  /* 0x000000382f00780c */ /* 0x000fe40001784270 */
[C---:B------:R-:W-:Y:S02]  /*7240*/  ISETP.LT.OR P3, PT, R45.reuse, 0x32, P3 ;  /* 0x000000322d00780c */ /* 0x040fe40001f61670 */
[----:B------:R-:W-:-:S04]  /*7250*/  ISETP.LT.OR P4, PT, R45, 0x39, P4 ;  /* 0x000000392d00780c */ /* 0x000fc80002781670 */
[----:B------:R-:W-:Y:S02]  /*7260*/  FSEL R41, R41, -INF , !P4 ;  /* 0xff80000029297808 */ /* 0x000fe40006000000 */
[----:B------:R-:W-:-:S04]  /*7270*/  ISETP.GT.AND P4, PT, R47, 0x41, P2 ;  /* 0x000000412f00780c */ /* 0x000fc80001784270 */
[----:B------:R-:W-:Y:S02]  /*7280*/  ISETP.LT.OR P4, PT, R45, 0x42, P4 ;  /* 0x000000422d00780c */ /* 0x000fe40002781670 */
[----:B-1----:R-:W-:Y:S02]  /*7290*/  FMNMX.FTZ R51, R33, R8, !PT ;  /* 0x0000000821337209 */ /* 0x002fe40007810000 */
[----:B------:R-:W-:Y:S02]  /*72a0*/  FSEL R48, R48, -INF , !P4 ;  /* 0xff80000030307808 */ /* 0x000fe40006000000 */
[----:B------:R-:W-:Y:S01]  /*72b0*/  ISETP.GT.AND P4, PT, R47, 0x50, P2 ;  /* 0x000000502f00780c */ /* 0x000fe20001784270 */
[----:B------:R-:W1:Y:S03]  /*72c0*/  SHFL.BFLY PT, R8, R51, 0x1, 0x1f ;  /* 0x0c201f0033087f89 */ /* 0x000e6600000e0000 */
[----:B------:R-:W-:-:S04]  /*72d0*/  ISETP.LT.OR P4, PT, R45, 0x51, P4 ;  /* 0x000000512d00780c */ /* 0x000fc80002781670 */
[----:B------:R-:W-:Y:S02]  /*72e0*/  FSEL R52, R52, -INF , !P4 ;  /* 0xff80000034347808 */ /* 0x000fe40006000000 */
[----:B------:R-:W-:-:S04]  /*72f0*/  ISETP.GT.AND P4, PT, R47, 0x59, P2 ;  /* 0x000000592f00780c */ /* 0x000fc80001784270 */
[----:B------:R-:W-:-:S04]  /*7300*/  ISETP.LT.OR P4, PT, R45, 0x5a, P4 ;  /* 0x0000005a2d00780c */ /* 0x000fc80002781670 */
[----:B------:R-:W-:Y:S02]  /*7310*/  FSEL R60, R60, -INF , !P4 ;  /* 0xff8000003c3c7808 */ /* 0x000fe40006000000 */
[----:B------:R-:W-:-:S04]  /*7320*/  ISETP.GT.AND P4, PT, R47, 0x68, P2 ;  /* 0x000000682f00780c */ /* 0x000fc80001784270 */
[----:B------:R-:W-:Y:S02]  /*7330*/  ISETP.LT.OR P4, PT, R45, 0x69, P4 ;  /* 0x000000692d00780c */ /* 0x000fe40002781670 */
[----:B-1----:R-:W-:Y:S02]  /*7340*/  FMNMX.FTZ R8, R51, R8, !PT ;  /* 0x0000000833087209 */ /* 0x002fe40007810000 */
[----:B------:R-:W-:Y:S02]  /*7350*/  FSEL R64, R64, -INF , !P4 ;  /* 0xff80000040407808 */ /* 0x000fe40006000000 */
[C---:B------:R-:W-:Y:S01]  /*7360*/  FSETP.NEU.FTZ.AND P6, PT, R8.reuse, -INF , PT ;  /* 0xff8000000800780b */ /* 0x040fe20003fdd000 */
[C---:B0-----:R-:W-:Y:S01]  /*7370*/  FMUL.FTZ R9, R8.reuse, R43 ;  /* 0x0000002b08097220 */ /* 0x041fe20000410000 */
[----:B------:R-:W-:Y:S02]  /*7380*/  ISETP.GT.AND P4, PT, R47, 0x71, P2 ;  /* 0x000000712f00780c */ /* 0x000fe40001784270 */
[----:B------:R-:W-:-:S02]  /*7390*/  FSEL R57, R8, RZ, P6 ;  /* 0x000000ff08397208 */ /* 0x000fc40003000000 */
[----:B------:R-:W-:Y:S02]  /*73a0*/  FSEL R9, R9, RZ, P6 ;  /* 0x000000ff09097208 */ /* 0x000fe40003000000 */
[----:B------:R-:W-:Y:S01]  /*73b0*/  ISETP.LT.OR P4, PT, R45, 0x72, P4 ;  /* 0x000000722d00780c */ /* 0x000fe20002781670 */
[----:B------:R-:W-:Y:S02]  /*73c0*/  FADD.FTZ R4, -R57, R4 ;  /* 0x0000000439047221 */ /* 0x000fe40000010100 */
[-CC-:B------:R-:W-:Y:S01]  /*73d0*/  FFMA.FTZ R15, R12, R43.reuse, -R9.reuse ;  /* 0x0000002b0c0f7223 */ /* 0x180fe20000010809 */
[-CC-:B------:R-:W-:Y:S01]  /*73e0*/  FFMA.FTZ R148, R5, R43.reuse, -R9.reuse ;  /* 0x0000002b05947223 */ /* 0x180fe20000010809 */
[-CC-:B------:R-:W-:Y:S01]  /*73f0*/  FFMA.FTZ R5, R72, R43.reuse, -R9.reuse ;  /* 0x0000002b48057223 */ /* 0x180fe20000010809 */
[----:B------:R-:W-:Y:S01]  /*7400*/  FSEL R72, R27, -INF , !P5 ;  /* 0xff8000001b487808 */ /* 0x000fe20006800000 */
[----:B------:R0:W-:Y:S01]  /*7410*/  MUFU.EX2 R7, R15 ;  /* 0x0000000f00077308 */ /* 0x0001e20000000800 */
[-CC-:B------:R-:W-:Y:S01]  /*7420*/  FFMA.FTZ R27, R24, R43.reuse, -R9.reuse ;  /* 0x0000002b181b7223 */ /* 0x180fe20000010809 */
[----:B------:R-:W-:Y:S01]  /*7430*/  ISETP.GT.AND P5, PT, R47, 0x28, P2 ;  /* 0x000000282f00780c */ /* 0x000fe200017a4270 */
[-CC-:B------:R-:W-:Y:S01]  /*7440*/  FFMA.FTZ R24, R26, R43.reuse, -R9.reuse ;  /* 0x0000002b1a187223 */ /* 0x180fe20000010809 */
[-CC-:B------:R-:W-:Y:S01]  /*7450*/  FFMA.FTZ R25, R20, R43.reuse, -R9.reuse ;  /* 0x0000002b14197223 */ /* 0x180fe20000010809 */
[-CC-:B------:R-:W-:Y:S01]  /*7460*/  FFMA.FTZ R12, R14, R43.reuse, -R9.reuse ;  /* 0x0000002b0e0c7223 */ /* 0x180fe20000010809 */
[----:B------:R-:W-:Y:S01]  /*7470*/  ISETP.LT.OR P5, PT, R45, 0x29, P5 ;  /* 0x000000292d00780c */ /* 0x000fe20002fa1670 */
[-CC-:B------:R-:W-:Y:S01]  /*7480*/  FFMA.FTZ R33, R30, R43.reuse, -R9.reuse ;  /* 0x0000002b1e217223 */ /* 0x180fe20000010809 */
[----:B------:R-:W-:Y:S01]  /*7490*/  FSEL R20, R39, -INF , !P3 ;  /* 0xff80000027147808 */ /* 0x000fe20005800000 */
[--C-:B------:R-:W-:Y:S01]  /*74a0*/  FFMA.FTZ R36, R36, R43, -R9.reuse ;  /* 0x0000002b24247223 */ /* 0x100fe20000010809 */
[----:B0-----:R-:W-:Y:S01]  /*74b0*/  FMNMX.FTZ R15, R142, R13, !PT ;  /* 0x0000000d8e0f7209 */ /* 0x001fe20007810000 */
[--C-:B------:R-:W-:Y:S01]  /*74c0*/  FFMA.FTZ R40, R40, R43, -R9.reuse ;  /* 0x0000002b28287223 */ /* 0x100fe20000010809 */
[----:B------:R-:W-:Y:S01]  /*74d0*/  FSEL R34, R34, -INF , !P5 ;  /* 0xff80000022227808 */ /* 0x000fe20006800000 */
[----:B------:R0:W-:Y:S01]  /*74e0*/  MUFU.EX2 R13, R25 ;  /* 0x00000019000d7308 */ /* 0x0001e20000000800 */
[----:B------:R-:W-:Y:S01]  /*74f0*/  FMNMX.FTZ R15, R144, R15, !PT ;  /* 0x0000000f900f7209 */ /* 0x000fe20007810000 */
[-CC-:B------:R-:W-:Y:S01]  /*7500*/  FFMA.FTZ R122, R122, R43.reuse, -R9.reuse ;  /* 0x0000002b7a7a7223 */ /* 0x180fe20000010809 */
[----:B------:R-:W-:Y:S01]  /*7510*/  ISETP.GT.AND P5, PT, R47, 0x30, P2 ;  /* 0x000000302f00780c */ /* 0x000fe200017a4270 */
[--C-:B------:R-:W-:Y:S01]  /*7520*/  FFMA.FTZ R10, R10, R43, -R9.reuse ;  /* 0x0000002b0a0a7223 */ /* 0x100fe20000010809 */
[----:B------:R-:W-:Y:S01]  /*7530*/  FMNMX.FTZ R21, R146, R15, !PT ;  /* 0x0000000f92157209 */ /* 0x000fe20007810000 */
[--C-:B------:R-:W-:Y:S01]  /*7540*/  FFMA.FTZ R51, R130, R43, -R9.reuse ;  /* 0x0000002b82337223 */ /* 0x100fe20000010809 */
[----:B------:R-:W-:Y:S01]  /*7550*/  ISETP.LT.OR P5, PT, R45, 0x31, P5 ;  /* 0x000000312d00780c */ /* 0x000fe20002fa1670 */
[----:B------:R1:W-:Y:S01]  /*7560*/  MUFU.EX2 R15, R27 ;  /* 0x0000001b000f7308 */ /* 0x0003e20000000800 */
[----:B------:R-:W-:Y:S01]  /*7570*/  FMNMX.FTZ R21, R150, R21, !PT ;  /* 0x0000001596157209 */ /* 0x000fe20007810000 */
[----:B------:R-:W-:Y:S01]  /*7580*/  FFMA.FTZ R53, R136, R43, -R9 ;  /* 0x0000002b88357223 */ /* 0x000fe20000010809 */
[----:B------:R-:W-:-:S02]  /*7590*/  FSEL R14, R37, -INF , !P5 ;  /* 0xff800000250e7808 */ /* 0x000fc40006800000 */
[----:B------:R-:W-:Y:S01]  /*75a0*/  FMNMX.FTZ R26, R72, R21, !PT ;  /* 0x00000015481a7209 */ /* 0x000fe20007810000 */
[----:B------:R-:W-:Y:S01]  /*75b0*/  FFMA.FTZ R21, R28, R43, -R9 ;  /* 0x0000002b1c157223 */ /* 0x000fe20000010809 */
[----:B------:R-:W-:Y:S01]  /*75c0*/  ISETP.GT.AND P5, PT, R47, 0x39, P2 ;  /* 0x000000392f00780c */ /* 0x000fe200017a4270 */
[----:B------:R-:W-:Y:S01]  /*75d0*/  MUFU.EX2 R148, R148 ;  /* 0x0000009400947308 */ /* 0x000fe20000000800 */
[----:B------:R-:W-:Y:S02]  /*75e0*/  FMNMX.FTZ R26, R29, R26, !PT ;  /* 0x0000001a1d1a7209 */ /* 0x000fe40007810000 */
[----:B------:R-:W-:Y:S02]  /*75f0*/  ISETP.GT.AND P3, PT, R47, 0x40, P2 ;  /* 0x000000402f00780c */ /* 0x000fe40001764270 */
[----:B0-----:R-:W-:Y:S02]  /*7600*/  FMNMX.FTZ R25, R31, R26, !PT ;  /* 0x0000001a1f197209 */ /* 0x001fe40007810000 */
[----:B------:R-:W-:Y:S01]  /*7610*/  ISETP.LT.OR P5, PT, R45, 0x3a, P5 ;  /* 0x0000003a2d00780c */ /* 0x000fe20002fa1670 */
[----:B------:R-:W-:Y:S01]  /*7620*/  MUFU.EX2 R5, R5 ;  /* 0x0000000500057308 */ /* 0x000fe20000000800 */
[----:B------:R-:W-:-:S02]  /*7630*/  FMNMX.FTZ R26, R34, R25, !PT ;  /* 0x00000019221a7209 */ /* 0x000fc40007810000 */
[----:B------:R-:W-:Y:S02]  /*7640*/  FSEL R44, R44, -INF , !P5 ;  /* 0xff8000002c2c7808 */ /* 0x000fe40006800000 */
[----:B------:R-:W-:Y:S02]  /*7650*/  FMNMX.FTZ R25, R35, R26, !PT ;  /* 0x0000001a23197209 */ /* 0x000fe40007810000 */
[----:B------:R-:W-:Y:S01]  /*7660*/  ISETP.LT.OR P3, PT, R45, 0x41, P3 ;  /* 0x000000412d00780c */ /* 0x000fe20001f61670 */
[----:B------:R-:W-:Y:S01]  /*7670*/  MUFU.EX2 R26, R33 ;  /* 0x00000021001a7308 */ /* 0x000fe20000000800 */
[----:B------:R-:W-:Y:S02]  /*7680*/  FMNMX.FTZ R25, R14, R25, !PT ;  /* 0x000000190e197209 */ /* 0x000fe40007810000 */
[----:B------:R-:W-:Y:S02]  /*7690*/  ISETP.GT.AND P5, PT, R47, 0x48, P2 ;  /* 0x000000482f00780c */ /* 0x000fe400017a4270 */
[----:B------:R-:W-:-:S02]  /*76a0*/  FMNMX.FTZ R28, R20, R25, !PT ;  /* 0x00000019141c7209 */ /* 0x000fc40007810000 */
[----:B------:R-:W-:Y:S01]  /*76b0*/  FSEL R46, R46, -INF , !P3 ;  /* 0xff8000002e2e7808 */ /* 0x000fe20005800000 */
[----:B------:R0:W-:Y:S01]  /*76c0*/  MUFU.EX2 R25, R36 ;  /* 0x0000002400197308 */ /* 0x0001e20000000800 */
[----:B-1----:R-:W-:Y:S01]  /*76d0*/  FMNMX.FTZ R27, R41, R28, !PT ;  /* 0x0000001c291b7209 */ /* 0x002fe20007810000 */
[-CC-:B------:R-:W-:Y:S01]  /*76e0*/  FFMA.FTZ R28, R38, R43.reuse, -R9.reuse ;  /* 0x0000002b261c7223 */ /* 0x180fe20000010809 */
[----:B------:R-:W-:Y:S01]  /*76f0*/  ISETP.GT.AND P3, PT, R47, 0x49, P2 ;  /* 0x000000492f00780c */ /* 0x000fe20001764270 */
[--C-:B------:R-:W-:Y:S01]  /*7700*/  FFMA.FTZ R38, R76, R43, -R9.reuse ;  /* 0x0000002b4c267223 */ /* 0x100fe20000010809 */
[----:B------:R-:W-:Y:S02]  /*7710*/  FMNMX.FTZ R27, R44, R27, !PT ;  /* 0x0000001b2c1b7209 */ /* 0x000fe40007810000 */
[C---:B------:R-:W-:Y:S01]  /*7720*/  ISETP.LT.OR P5, PT, R45.reuse, 0x49, P5 ;  /* 0x000000492d00780c */ /* 0x040fe20002fa1670 */
[----:B------:R-:W-:Y:S01]  /*7730*/  MUFU.EX2 R10, R10 ;  /* 0x0000000a000a7308 */ /* 0x000fe20000000800 */
[----:B------:R-:W-:Y:S01]  /*7740*/  FMNMX.FTZ R27, R46, R27, !PT ;  /* 0x0000001b2e1b7209 */ /* 0x000fe20007810000 */
[----:B0-----:R-:W-:Y:S01]  /*7750*/  FFMA.FTZ R36, R42, R43, -R9 ;  /* 0x0000002b2a247223 */ /* 0x001fe20000010809 */
[----:B------:R-:W-:-:S02]  /*7760*/  ISETP.LT.OR P3, PT, R45, 0x4a, P3 ;  /* 0x0000004a2d00780c */ /* 0x000fc40001f61670 */
[----:B------:R-:W-:Y:S02]  /*7770*/  FSEL R30, R49, -INF , !P5 ;  /* 0xff800000311e7808 */ /* 0x000fe40006800000 */
[----:B------:R-:W-:Y:S01]  /*7780*/  FMNMX.FTZ R33, R48, R27, !PT ;  /* 0x0000001b30217209 */ /* 0x000fe20007810000 */
[----:B------:R-:W-:Y:S01]  /*7790*/  MUFU.EX2 R12, R12 ;  /* 0x0000000c000c7308 */ /* 0x000fe20000000800 */
[C---:B------:R-:W-:Y:S02]  /*77a0*/  ISETP.GT.AND P5, PT, R47.reuse, 0x51, P2 ;  /* 0x000000512f00780c */ /* 0x040fe400017a4270 */
[----:B------:R-:W-:Y:S02]  /*77b0*/  FSEL R50, R50, -INF , !P3 ;  /* 0xff80000032327808 */ /* 0x000fe40005800000 */
[----:B------:R-:W-:Y:S02]  /*77c0*/  FMNMX.FTZ R33, R30, R33, !PT ;  /* 0x000000211e217209 */ /* 0x000fe40007810000 */
[----:B------:R-:W-:Y:S01]  /*77d0*/  ISETP.GT.AND P3, PT, R47, 0x58, P2 ;  /* 0x000000582f00780c */ /* 0x000fe20001764270 */
[----:B------:R0:W-:Y:S01]  /*77e0*/  MUFU.EX2 R27, R40 ;  /* 0x00000028001b7308 */ /* 0x0001e20000000800 */
[----:B------:R-:W-:-:S02]  /*77f0*/  ISETP.LT.OR P5, PT, R45, 0x52, P5 ;  /* 0x000000522d00780c */ /* 0x000fc40002fa1670 */
[----:B------:R-:W-:Y:S02]  /*7800*/  FMNMX.FTZ R33, R50, R33, !PT ;  /* 0x0000002132217209 */ /* 0x000fe40007810000 */
[----:B------:R-:W-:Y:S02]  /*7810*/  FSEL R54, R54, -INF , !P5 ;  /* 0xff80000036367808 */ /* 0x000fe40006800000 */
[----:B------:R-:W-:Y:S01]  /*7820*/  ISETP.LT.OR P3, PT, R45, 0x59, P3 ;  /* 0x000000592d00780c */ /* 0x000fe20001f61670 */
[----:B------:R-:W-:Y:S01]  /*7830*/  MUFU.EX2 R24, R24 ;  /* 0x0000001800187308 */ /* 0x000fe20000000800 */
[----:B------:R-:W-:Y:S01]  /*7840*/  FMNMX.FTZ R33, R52, R33, !PT ;  /* 0x0000002134217209 */ /* 0x000fe20007810000 */
[----:B0-----:R-:W-:Y:S01]  /*7850*/  FFMA.FTZ R40, R78, R43, -R9 ;  /* 0x0000002b4e287223 */ /* 0x001fe20000010809 */
[----:B------:R-:W-:Y:S02]  /*7860*/  ISETP.GT.AND P5, PT, R47, 0x60, P2 ;  /* 0x000000602f00780c */ /* 0x000fe400017a4270 */
[----:B------:R-:W-:-:S02]  /*7870*/  FSEL R58, R58, -INF , !P3 ;  /* 0xff8000003a3a7808 */ /* 0x000fc40005800000 */
[----:B------:R-:W-:Y:S01]  /*7880*/  FMNMX.FTZ R37, R54, R33, !PT ;  /* 0x0000002136257209 */ /* 0x000fe20007810000 */
[----:B------:R-:W-:Y:S01]  /*7890*/  MUFU.EX2 R21, R21 ;  /* 0x0000001500157308 */ /* 0x000fe20000000800 */
[----:B------:R-:W-:Y:S02]  /*78a0*/  ISETP.GT.AND P3, PT, R47, 0x61, P2 ;  /* 0x000000612f00780c */ /* 0x000fe40001764270 */
[C---:B------:R-:W-:Y:S02]  /*78b0*/  ISETP.LT.OR P5, PT, R45.reuse, 0x61, P5 ;  /* 0x000000612d00780c */ /* 0x040fe40002fa1670 */
[----:B------:R-:W-:Y:S02]  /*78c0*/  FMNMX.FTZ R37, R58, R37, !PT ;  /* 0x000000253a257209 */ /* 0x000fe40007810000 */
[----:B------:R-:W-:Y:S01]  /*78d0*/  ISETP.LT.OR P3, PT, R45, 0x62, P3 ;  /* 0x000000622d00780c */ /* 0x000fe20001f61670 */
[----:B------:R0:W-:Y:S01]  /*78e0*/  MUFU.EX2 R33, R38 ;  /* 0x0000002600217308 */ /* 0x0001e20000000800 */
[----:B------:R-:W-:-:S02]  /*78f0*/  FSEL R42, R61, -INF , !P5 ;  /* 0xff8000003d2a7808 */ /* 0x000fc40006800000 */
[----:B------:R-:W-:Y:S02]  /*7900*/  FMNMX.FTZ R37, R60, R37, !PT ;  /* 0x000000253c257209 */ /* 0x000fe40007810000 */
[C---:B------:R-:W-:Y:S02]  /*7910*/  ISETP.GT.AND P5, PT, R47.reuse, 0x69, P2 ;  /* 0x000000692f00780c */ /* 0x040fe400017a4270 */
[----:B------:R-:W-:Y:S01]  /*7920*/  FSEL R76, R62, -INF , !P3 ;  /* 0xff8000003e4c7808 */ /* 0x000fe20005800000 */
[--C-:B------:R-:W-:Y:S01]  /*7930*/  FFMA.FTZ R62, R82, R43, -R9.reuse ;  /* 0x0000002b523e7223 */ /* 0x100fe20000010809 */
[----:B------:R-:W-:Y:S01]  /*7940*/  FMNMX.FTZ R37, R42, R37, !PT ;  /* 0x000000252a257209 */ /* 0x000fe20007810000 */
[----:B0-----:R-:W-:Y:S01]  /*7950*/  FFMA.FTZ R38, R80, R43, -R9 ;  /* 0x0000002b50267223 */ /* 0x001fe20000010809 */
[----:B------:R-:W-:Y:S01]  /*7960*/  ISETP.GT.AND P3, PT, R47, 0x70, P2 ;  /* 0x000000702f00780c */ /* 0x000fe20001764270 */
[----:B------:R-:W-:Y:S01]  /*7970*/  MUFU.EX2 R28, R28 ;  /* 0x0000001c001c7308 */ /* 0x000fe20000000800 */
[----:B------:R-:W-:-:S02]  /*7980*/  ISETP.LT.OR P5, PT, R45, 0x6a, P5 ;  /* 0x0000006a2d00780c */ /* 0x000fc40002fa1670 */
[----:B------:R-:W-:Y:S02]  /*7990*/  FMNMX.FTZ R39, R76, R37, !PT ;  /* 0x000000254c277209 */ /* 0x000fe40007810000 */
[----:B------:R-:W-:Y:S02]  /*79a0*/  FSEL R66, R66, -INF , !P5 ;  /* 0xff80000042427808 */ /* 0x000fe40006800000 */
[----:B------:R-:W-:Y:S01]  /*79b0*/  ISETP.LT.OR P3, PT, R45, 0x71, P3 ;  /* 0x000000712d00780c */ /* 0x000fe20001f61670 */
[----:B------:R-:W-:Y:S01]  /*79c0*/  MUFU.EX2 R37, R38 ;  /* 0x0000002600257308 */ /* 0x000fe20000000800 */
[----:B------:R-:W-:Y:S02]  /*79d0*/  FMNMX.FTZ R39, R64, R39, !PT ;  /* 0x0000002740277209 */ /* 0x000fe40007810000 */
[C---:B------:R-:W-:Y:S02]  /*79e0*/  ISETP.GT.AND P5, PT, R47.reuse, 0x78, P2 ;  /* 0x000000782f00780c */ /* 0x040fe400017a4270 */
[----:B------:R-:W-:Y:S01]  /*79f0*/  FSEL R78, R68, -INF , !P3 ;  /* 0xff800000444e7808 */ /* 0x000fe20005800000 */
[--C-:B------:R-:W-:Y:S01]  /*7a00*/  FFMA.FTZ R68, R86, R43, -R9.reuse ;  /* 0x0000002b56447223 */ /* 0x100fe20000010809 */
[----:B------:R-:W-:Y:S01]  /*7a10*/  FMNMX.FTZ R39, R66, R39, !PT ;  /* 0x0000002742277209 */ /* 0x000fe20007810000 */
[----:B------:R-:W0:Y:S01]  /*7a20*/  MUFU.EX2 R36, R36 ;  /* 0x0000002400247308 */ /* 0x000e220000000800 */
[----:B------:R-:W-:Y:S01]  /*7a30*/  ISETP.GT.AND P2, PT, R47, 0x79, P2 ;  /* 0x000000792f00780c */ /* 0x000fe20001744270 */
[----:B------:R-:W-:Y:S01]  /*7a40*/  FFMA.FTZ R47, R84, R43, -R9 ;  /* 0x0000002b542f7223 */ /* 0x000fe20000010809 */
[----:B------:R-:W-:-:S02]  /*7a50*/  ISETP.LT.OR P5, PT, R45, 0x79, P5 ;  /* 0x000000792d00780c */ /* 0x000fc40002fa1670 */
[----:B------:R-:W-:Y:S02]  /*7a60*/  FSEL R80, R69, -INF , !P4 ;  /* 0xff80000045507808 */ /* 0x000fe40006000000 */
[----:B------:R-:W-:Y:S01]  /*7a70*/  FMNMX.FTZ R39, R78, R39, !PT ;  /* 0x000000274e277209 */ /* 0x000fe20007810000 */
[----:B------:R-:W-:Y:S01]  /*7a80*/  MUFU.EX2 R40, R40 ;  /* 0x0000002800287308 */ /* 0x000fe20000000800 */
[----:B------:R-:W-:Y:S02]  /*7a90*/  ISETP.LT.OR P2, PT, R45, 0x7a, P2 ;  /* 0x0000007a2d00780c */ /* 0x000fe40001741670 */
[----:B------:R-:W-:Y:S01]  /*7aa0*/  FSEL R82, R70, -INF , !P5 ;  /* 0xff80000046527808 */ /* 0x000fe20006800000 */
[--C-:B------:R-:W-:Y:S01]  /*7ab0*/  FFMA.FTZ R70, R124, R43, -R9.reuse ;  /* 0x0000002b7c467223 */ /* 0x100fe20000010809 */
[----:B------:R-:W-:Y:S01]  /*7ac0*/  FMNMX.FTZ R45, R80, R39, !PT ;  /* 0x00000027502d7209 */ /* 0x000fe20007810000 */
[--C-:B------:R-:W-:Y:S01]  /*7ad0*/  FFMA.FTZ R124, R126, R43, -R9.reuse ;  /* 0x0000002b7e7c7223 */ /* 0x100fe20000010809 */
[----:B------:R-:W-:Y:S01]  /*7ae0*/  FSEL R84, R71, -INF , !P2 ;  /* 0xff80000047547808 */ /* 0x000fe20005000000 */
[----:B------:R-:W-:Y:S01]  /*7af0*/  MUFU.EX2 R39, R47 ;  /* 0x0000002f00277308 */ /* 0x000fe20000000800 */
[----:B------:R-:W-:Y:S01]  /*7b00*/  FMNMX.FTZ R45, R82, R45, !PT ;  /* 0x0000002d522d7209 */ /* 0x000fe20007810000 */
[----:B------:R-:W-:Y:S01]  /*7b10*/  FFMA.FTZ R126, R74, R43, -R9 ;  /* 0x0000002b4a7e7223 */ /* 0x000fe20000010809 */
[----:B0-----:R-:W-:-:S02]  /*7b20*/  F2FP.BF16.F32.PACK_AB R136, R36, R27 ;  /* 0x0000001b2488723e */ /* 0x001fc400000010ff */
[----:B------:R-:W-:Y:S01]  /*7b30*/  FMNMX.FTZ R38, R84, R45, !PT ;  /* 0x0000002d54267209 */ /* 0x000fe20007810000 */
[-CC-:B------:R-:W-:Y:S01]  /*7b40*/  FFMA.FTZ R45, R56, R43.reuse, -R9.reuse ;  /* 0x0000002b382d7223 */ /* 0x180fe20000010809 */
[-CC-:B------:R-:W-:Y:S01]  /*7b50*/  FFMA.FTZ R56, R120, R43.reuse, -R9.reuse ;  /* 0x0000002b78387223 */ /* 0x180fe20000010809 */
[----:B------:R0:W-:Y:S01]  /*7b60*/  MUFU.EX2 R47, R122 ;  /* 0x0000007a002f7308 */ /* 0x0001e20000000800 */
[-CC-:B------:R-:W-:Y:S01]  /*7b70*/  FFMA.FTZ R120, R132, R43.reuse, -R9.reuse ;  /* 0x0000002b84787223 */ /* 0x180fe20000010809 */
[----:B------:R-:W1:Y:S06]  /*7b80*/  SHFL.BFLY PT, R49, R38, 0x2, 0x1f ;  /* 0x0c401f0026317f89 */ /* 0x000e6c00000e0000 */
[----:B------:R-:W2:Y:S01]  /*7b90*/  MUFU.EX2 R62, R62 ;  /* 0x0000003e003e7308 */ /* 0x000ea20000000800 */
[----:B0-----:R-:W-:-:S07]  /*7ba0*/  FFMA.FTZ R122, R134, R43, -R9 ;  /* 0x0000002b867a7223 */ /* 0x001fce0000010809 */
[----:B------:R-:W0:Y:S08]  /*7bb0*/  MUFU.EX2 R68, R68 ;  /* 0x0000004400447308 */ /* 0x000e300000000800 */
[----:B------:R-:W-:Y:S01]  /*7bc0*/  MUFU.EX2 R45, R45 ;  /* 0x0000002d002d7308 */ /* 0x000fe20000000800 */
[----:B--2---:R-:W-:Y:S02]  /*7bd0*/  F2FP.BF16.F32.PACK_AB R132, R62, R37 ;  /* 0x000000253e84723e */ /* 0x004fe400000010ff */
[----:B-1----:R-:W-:Y:S01]  /*7be0*/  FMNMX.FTZ R55, R38, R49, !PT ;  /* 0x0000003126377209 */ /* 0x002fe20007810000 */
[----:B------:R-:W-:-:S04]  /*7bf0*/  FFMA.FTZ R49, R128, R43, -R9 ;  /* 0x0000002b80317223 */ /* 0x000fc80000010809 */
[----:B------:R-:W1:Y:S01]  /*7c00*/  SHFL.BFLY PT, R38, R55, 0x1, 0x1f ;  /* 0x0c201f0037267f89 */ /* 0x000e6200000e0000 */
[----:B------:R-:W-:Y:S01]  /*7c10*/  MUFU.EX2 R56, R56 ;  /* 0x0000003800387308 */ /* 0x000fe20000000800 */
[----:B0-----:R-:W-:-:S07]  /*7c20*/  F2FP.BF16.F32.PACK_AB R134, R68, R39 ;  /* 0x000000274486723e */ /* 0x001fce00000010ff */
[----:B------:R-:W0:Y:S08]  /*7c30*/  MUFU.EX2 R70, R70 ;  /* 0x0000004600467308 */ /* 0x000e300000000800 */
[----:B------:R-:W-:Y:S01]  /*7c40*/  MUFU.EX2 R124, R124 ;  /* 0x0000007c007c7308 */ /* 0x000fe20000000800 */
[----:B-1----:R-:W-:Y:S01]  /*7c50*/  FMNMX.FTZ R38, R55, R38, !PT ;  /* 0x0000002637267209 */ /* 0x002fe20007810000 */
[-C--:B------:R-:W-:Y:S01]  /*7c60*/  FFMA.FTZ R55, R138, R43.reuse, -R9 ;  /* 0x0000002b8a377223 */ /* 0x080fe20000010809 */
[----:B------:R-:W-:-:S05]  /*7c70*/  FMUL.FTZ R9, R4, R43 ;  /* 0x0000002b04097220 */ /* 0x000fca0000410000 */
[----:B------:R-:W-:Y:S01]  /*7c80*/  MUFU.EX2 R49, R49 ;  /* 0x0000003100317308 */ /* 0x000fe20000000800 */
[C---:B------:R-:W-:Y:S01]  /*7c90*/  FSETP.NEU.FTZ.AND P2, PT, R38.reuse, -INF , PT ;  /* 0xff8000002600780b */ /* 0x040fe20003f5d000 */
[----:B------:R-:W-:Y:S01]  /*7ca0*/  FMUL.FTZ R57, R38, R43 ;  /* 0x0000002b26397220 */ /* 0x000fe20000410000 */
[----:B------:R-:W-:Y:S02]  /*7cb0*/  F2FP.BF16.F32.PACK_AB R138, R40, R33 ;  /* 0x00000021288a723e */ /* 0x000fe400000010ff */
[----:B0-----:R-:W-:Y:S02]  /*7cc0*/  F2FP.BF16.F32.PACK_AB R130, R70, R47 ;  /* 0x0000002f4682723e */ /* 0x001fe400000010ff */
[----:B------:R-:W-:Y:S01]  /*7cd0*/  FSEL R57, R57, RZ, P2 ;  /* 0x000000ff39397208 */ /* 0x000fe20001000000 */
[----:B------:R-:W0:Y:S04]  /*7ce0*/  MUFU.EX2 R9, R9 ;  /* 0x0000000900097308 */ /* 0x000e280000000800 */
        /* <DEDUP_REMOVED lines=8> */
[----:B------:R-:W-:Y:S01]  /*7d70*/  MUFU.EX2 R4, R4 ;  /* 0x0000000400047308 */ /* 0x000fe20000000800 */
[----:B------:R-:W-:Y:S01]  /*7d80*/  FFMA.FTZ R141, R29, R43, -R57 ;  /* 0x0000002b1d8d7223 */ /* 0x000fe20000010839 */
[----:B------:R-:W-:-:S02]  /*7d90*/  IMAD.U32 R29, RZ, RZ, UR37 ;  /* 0x00000025ff1d7e24 */ /* 0x000fc4000f8e00ff */
[-CC-:B------:R-:W-:Y:S01]  /*7da0*/  FFMA.FTZ R74, R146, R43.reuse, -R57.reuse ;  /* 0x0000002b924a7223 */ /* 0x180fe20000010839 */
[--C-:B------:R-:W-:Y:S01]  /*7db0*/  FFMA.FTZ R135, R30, R43, -R57.reuse ;  /* 0x0000002b1e877223 */ /* 0x100fe20000010839 */
[----:B0-----:R-:W-:Y:S01]  /*7dc0*/  FFMA.FTZ R20, R9, R3, R148 ;  /* 0x0000000309147223 */ /* 0x001fe20000010094 */
[-CC-:B------:R-:W-:Y:S01]  /*7dd0*/  FFMA.FTZ R147, R150, R43.reuse, -R57.reuse ;  /* 0x0000002b96937223 */ /* 0x180fe20000010839 */
[----:B------:R-:W-:Y:S01]  /*7de0*/  @!P1 LEA R29, R29, UR45, 0x3 ;  /* 0x0000002d1d1d9c11 */ /* 0x000fe2000f8e18ff */
[----:B------:R-:W-:Y:S01]  /*7df0*/  MUFU.EX2 R149, R149 ;  /* 0x0000009500957308 */ /* 0x000fe20000000800 */
[----:B------:R-:W-:Y:S01]  /*7e00*/  FADD.FTZ R3, R5, R20 ;  /* 0x0000001405037221 */ /* 0x000fe20000010000 */
[-CC-:B------:R-:W-:Y:S01]  /*7e10*/  FFMA.FTZ R72, R72, R43.reuse, -R57.reuse ;  /* 0x0000002b48487223 */ /* 0x180fe20000010839 */
[-C--:B------:R-:W-:Y:S01]  /*7e20*/  FFMA.FTZ R133, R46, R43.reuse, -R57 ;  /* 0x0000002b2e857223 */ /* 0x080fe20000010839 */
[----:B------:R-:W-:Y:S02]  /*7e30*/  @!P1 VIADD R29, R29, 0x16860 ;  /* 0x000168601d1d9836 */ /* 0x000fe40000000000 */
[----:B------:R-:W-:Y:S01]  /*7e40*/  FADD.FTZ R20, R10, R3 ;  /* 0x000000030a147221 */ /* 0x000fe20000010000 */
[----:B------:R-:W-:Y:S01]  /*7e50*/  FSEL R3, R38, RZ, P2 ;  /* 0x000000ff26037208 */ /* 0x000fe20001000000 */
[-C--:B------:R-:W-:Y:S01]  /*7e60*/  FFMA.FTZ R86, R31, R43.reuse, -R57 ;  /* 0x0000002b1f567223 */ /* 0x080fe20000010839 */
[----:B------:R-:W-:Y:S01]  /*7e70*/  MUFU.EX2 R151, R151 ;  /* 0x0000009700977308 */ /* 0x000fe20000000800 */
[----:B------:R-:W-:Y:S01]  /*7e80*/  FADD.FTZ R11, R7, R20 ;  /* 0x00000014070b7221 */ /* 0x000fe20000010000 */
[----:B------:R-:W-:Y:S01]  /*7e90*/  @!P1 PRMT R29, RZ, 0x654, R29 ;  /* 0x00000654ff1d9816 */ /* 0x000fe2000000001d */
[----:B------:R-:W-:Y:S01]  /*7ea0*/  FADD.FTZ R20, -R3, R6 ;  /* 0x0000000603147221 */ /* 0x000fe20000010100 */
[-C--:B------:R-:W-:Y:S01]  /*7eb0*/  FFMA.FTZ R143, R34, R43.reuse, -R57 ;  /* 0x0000002b228f7223 */ /* 0x080fe20000010839 */
[----:B------:R-:W-:Y:S01]  /*7ec0*/  FADD.FTZ R128, R12, R11 ;  /* 0x0000000b0c807221 */ /* 0x000fe20000010000 */
[----:B------:R0:W-:Y:S01]  /*7ed0*/  @!P1 SYNCS.ARRIVE.TRANS64.RED.A1T0 RZ, [R29+URZ], RZ ;  /* 0x000000ff1dff99a7 */ /* 0x0001e2000810043f */
[-C--:B------:R-:W-:Y:S01]  /*7ee0*/  FMUL.FTZ R11, R20, R43.reuse ;  /* 0x0000002b140b7220 */ /* 0x080fe20000410000 */
[----:B------:R1:W-:Y:S01]  /*7ef0*/  MUFU.EX2 R6, R44 ;  /* 0x0000002c00067308 */ /* 0x0003e20000000800 */
[----:B------:R-:W-:Y:S01]  /*7f00*/  FADD.FTZ R128, R13, R128 ;  /* 0x000000800d807221 */ /* 0x000fe20000010000 */
[-CC-:B------:R-:W-:Y:S01]  /*7f10*/  FFMA.FTZ R125, R42, R43.reuse, -R57.reuse ;  /* 0x0000002b2a7d7223 */ /* 0x180fe20000010839 */
[-CC-:B------:R-:W-:Y:S01]  /*7f20*/  FFMA.FTZ R34, R35, R43.reuse, -R57.reuse ;  /* 0x0000002b23227223 */ /* 0x180fe20000010839 */
[-CC-:B------:R-:W-:Y:S01]  /*7f30*/  FFMA.FTZ R139, R41, R43.reuse, -R57.reuse ;  /* 0x0000002b298b7223 */ /* 0x180fe20000010839 */
[----:B------:R-:W-:Y:S01]  /*7f40*/  FADD.FTZ R3, R15, R128 ;  /* 0x000000800f037221 */ /* 0x000fe20000010000 */
[----:B------:R-:W-:Y:S01]  /*7f50*/  F2FP.BF16.F32.PACK_AB R144, R13, R12 ;  /* 0x0000000c0d90723e */ /* 0x000fe200000010ff */
[-C--:B------:R-:W-:Y:S01]  /*7f60*/  FFMA.FTZ R129, R52, R43.reuse, -R57 ;  /* 0x0000002b34817223 */ /* 0x080fe20000010839 */
[----:B------:R-:W2:Y:S01]  /*7f70*/  MUFU.EX2 R11, R11 ;  /* 0x0000000b000b7308 */ /* 0x000ea20000000800 */
[----:B------:R-:W-:Y:S01]  /*7f80*/  FADD.FTZ R20, R24, R3 ;  /* 0x0000000318147221 */ /* 0x000fe20000010000 */
[----:B------:R-:W-:Y:S01]  /*7f90*/  F2FP.BF16.F32.PACK_AB R148, R5, R148 ;  /* 0x000000940594723e */ /* 0x000fe200000010ff */
[--C-:B------:R-:W-:Y:S01]  /*7fa0*/  FFMA.FTZ R131, R58, R43, -R57.reuse ;  /* 0x0000002b3a837223 */ /* 0x100fe20000010839 */
[----:B------:R-:W-:Y:S01]  /*7fb0*/  F2FP.BF16.F32.PACK_AB R146, R24, R15 ;  /* 0x0000000f1892723e */ /* 0x000fe200000010ff */
[----:B------:R-:W-:Y:S01]  /*7fc0*/  FADD.FTZ R3, R21, R20 ;  /* 0x0000001415037221 */ /* 0x000fe20000010000 */
[-CC-:B------:R-:W-:Y:S01]  /*7fd0*/  FFMA.FTZ R20, R48, R43.reuse, -R57.reuse ;  /* 0x0000002b30147223 */ /* 0x180fe20000010839 */
[-C--:B------:R-:W-:Y:S01]  /*7fe0*/  FFMA.FTZ R60, R60, R43.reuse, -R57 ;  /* 0x0000002b3c3c7223 */ /* 0x080fe20000010839 */
[----:B------:R-:W3:Y:S01]  /*7ff0*/  MUFU.EX2 R32, R32 ;  /* 0x0000002000207308 */ /* 0x000ee20000000800 */
[----:B-1----:R-:W-:Y:S01]  /*8000*/  FADD.FTZ R44, R26, R3 ;  /* 0x000000031a2c7221 */ /* 0x002fe20000010000 */
[----:B------:R-:W-:Y:S01]  /*8010*/  F2FP.BF16.F32.PACK_AB R150, R7, R10 ;  /* 0x0000000a0796723e */ /* 0x000fe200000010ff */
[-CC-:B------:R-:W-:Y:S01]  /*8020*/  FFMA.FTZ R76, R76, R43.reuse, -R57.reuse ;  /* 0x0000002b4c4c7223 */ /* 0x180fe20000010839 */
[-CC-:B------:R-:W-:Y:S01]  /*8030*/  FFMA.FTZ R64, R64, R43.reuse, -R57.reuse ;  /* 0x0000002b40407223 */ /* 0x180fe20000010839 */
[----:B------:R-:W-:Y:S01]  /*8040*/  FADD.FTZ R3, R25, R44 ;  /* 0x0000002c19037221 */ /* 0x000fe20000010000 */
[-CC-:B------:R-:W-:Y:S01]  /*8050*/  FFMA.FTZ R66, R66, R43.reuse, -R57.reuse ;  /* 0x0000002b42427223 */ /* 0x180fe20000010839 */
[-C--:B------:R-:W-:Y:S01]  /*8060*/  FFMA.FTZ R78, R78, R43.reuse, -R57 ;  /* 0x0000002b4e4e7223 */ /* 0x080fe20000010839 */
[----:B------:R-:W1:Y:S01]  /*8070*/  MUFU.EX2 R145, R145 ;  /* 0x0000009100917308 */ /* 0x000e620000000800 */
[----:B------:R-:W-:Y:S01]  /*8080*/  FADD.FTZ R44, R28, R3 ;  /* 0x000000031c2c7221 */ /* 0x000fe20000010000 */
[----:B--2---:R-:W-:Y:S01]  /*8090*/  FFMA.FTZ R30, R11, R2, R4 ;  /* 0x000000020b1e7223 */ /* 0x004fe20000010004 */
[-CC-:B------:R-:W-:Y:S01]  /*80a0*/  FFMA.FTZ R2, R50, R43.reuse, -R57.reuse ;  /* 0x0000002b32027223 */ /* 0x180fe20000010839 */
[-CC-:B------:R-:W-:Y:S01]  /*80b0*/  FFMA.FTZ R80, R80, R43.reuse, -R57.reuse ;  /* 0x0000002b50507223 */ /* 0x180fe20000010839 */
[----:B------:R-:W-:Y:S01]  /*80c0*/  FADD.FTZ R3, R27, R44 ;  /* 0x0000002c1b037221 */ /* 0x000fe20000010000 */
[----:B------:R-:W-:Y:S01]  /*80d0*/  FADD.FTZ R44, R149, R30 ;  /* 0x0000001e952c7221 */ /* 0x000fe20000010000 */
[-C--:B------:R-:W-:Y:S01]  /*80e0*/  FFMA.FTZ R30, R54, R43.reuse, -R57 ;  /* 0x0000002b361e7223 */ /* 0x080fe20000010839 */
[----:B------:R-:W2:Y:S01]  /*80f0*/  MUFU.EX2 R74, R74 ;  /* 0x0000004a004a7308 */ /* 0x000ea20000000800 */
[----:B------:R-:W-:Y:S01]  /*8100*/  FADD.FTZ R46, R36, R3 ;  /* 0x00000003242e7221 */ /* 0x000fe20000010000 */
[----:B------:R-:W-:Y:S01]  /*8110*/  FADD.FTZ R3, R151, R44 ;  /* 0x0000002c97037221 */ /* 0x000fe20000010000 */
[-CC-:B------:R-:W-:Y:S01]  /*8120*/  FFMA.FTZ R82, R82, R43.reuse, -R57.reuse ;  /* 0x0000002b52527223 */ /* 0x180fe20000010839 */
[----:B------:R-:W-:Y:S01]  /*8130*/  FFMA.FTZ R57, R84, R43, -R57 ;  /* 0x0000002b54397223 */ /* 0x000fe20000010839 */
[----:B0-----:R-:W-:Y:S01]  /*8140*/  FADD.FTZ R29, R33, R46 ;  /* 0x0000002e211d7221 */ /* 0x001fe20000010000 */
[----:B---3--:R-:W-:Y:S01]  /*8150*/  FADD.FTZ R44, R32, R3 ;  /* 0x00000003202c7221 */ /* 0x008fe20000010000 */
[----:B------:R-:W-:Y:S01]  /*8160*/  ISETP.GT.AND P2, PT, R0, UR27, PT ;  /* 0x0000001b00007c0c */ /* 0x000fe2000bf44270 */
[----:B------:R-:W0:Y:S01]  /*8170*/  MUFU.EX2 R147, R147 ;  /* 0x0000009300937308 */ /* 0x000e220000000800 */
[----:B------:R-:W-:Y:S01]  /*8180*/  FADD.FTZ R46, R40, R29 ;  /* 0x0000001d282e7221 */ /* 0x000fe20000010000 */
[----:B-1----:R-:W-:Y:S01]  /*8190*/  FADD.FTZ R3, R145, R44 ;  /* 0x0000002c91037221 */ /* 0x002fe20000010000 */
[----:B------:R-:W-:Y:S01]  /*81a0*/  UMOV UR37, UR26 ;  /* 0x0000001a00257c82 */ /* 0x000fe20008000000 */
[----:B------:R-:W-:Y:S01]  /*81b0*/  F2FP.BF16.F32.PACK_AB R149, R149, R4 ;  /* 0x000000049595723e */ /* 0x000fe200000010ff */
[----:B------:R-:W-:Y:S01]  /*81c0*/  FADD.FTZ R29, R37, R46 ;  /* 0x0000002e251d7221 */ /* 0x000fe20000010000 */
[----:B------:R-:W-:Y:S01]  /*81d0*/  F2FP.BF16.F32.PACK_AB R140, R26, R21 ;  /* 0x000000151a8c723e */ /* 0x000fe200000010ff */
[----:B------:R-:W-:Y:S01]  /*81e0*/  FMUL.FTZ R88, R88, R9 ;  /* 0x0000000958587220 */ /* 0x000fe20000410000 */
[----:B------:R-:W1:Y:S01]  /*81f0*/  MUFU.EX2 R72, R72 ;  /* 0x0000004800487308 */ /* 0x000e620000000800 */
[----:B--2---:R-:W-:Y:S01]  /*8200*/  FADD.FTZ R42, R74, R3 ;  /* 0x000000034a2a7221 */ /* 0x004fe20000010000 */
[----:B------:R-:W-:Y:S01]  /*8210*/  FADD.FTZ R44, R62, R29 ;  /* 0x0000001d3e2c7221 */ /* 0x000fe20000010000 */
[----:B------:R-:W-:Y:S01]  /*8220*/  F2FP.BF16.F32.PACK_AB R142, R28, R25 ;  /* 0x000000191c8e723e */ /* 0x000fe200000010ff */
[----:B------:R-:W-:Y:S01]  /*8230*/  FMUL.FTZ R89, R89, R9 ;  /* 0x0000000959597220 */ /* 0x000fe20000410000 */
[----:B------:R-:W-:Y:S01]  /*8240*/  F2FP.BF16.F32.PACK_AB R128, R56, R45 ;  /* 0x0000002d3880723e */ /* 0x000fe200000010ff */
        /* <DEDUP_REMOVED lines=25> */
[C---:B------:R-:W-:Y:S01]  /*83e0*/  F2FP.BF16.F32.PACK_AB R124, R49.reuse, R124 ;  /* 0x0000007c317c723e */ /* 0x040fe200000010ff */
[----:B------:R-:W2:Y:S01]  /*83f0*/  MUFU.EX2 R34, R34 ;  /* 0x0000002200227308 */ /* 0x000ea20000000800 */
[----:B0-----:R-:W-:Y:S01]  /*8400*/  FADD.FTZ R42, R86, R3 ;  /* 0x00000003562a7221 */ /* 0x001fe20000010000 */
[----:B------:R-:W-:Y:S01]  /*8410*/  FADD.FTZ R5, R49, R24 ;  /* 0x0000001831057221 */ /* 0x000fe20000010000 */
[-C--:B------:R-:W-:Y:S01]  /*8420*/  FMUL.FTZ R116, R116, R9.reuse ;  /* 0x0000000974747220 */ /* 0x080fe20000410000 */
[----:B------:R-:W-:Y:S01]  /*8430*/  FMUL.FTZ R117, R117, R9 ;  /* 0x0000000975757220 */ /* 0x000fe20000410000 */
[----:B------:R-:W-:Y:S01]  /*8440*/  F2FP.BF16.F32.PACK_AB R151, R32, R151 ;  /* 0x000000972097723e */ /* 0x000fe200000010ff */
[----:B------:R-:W-:Y:S01]  /*8450*/  VIADD R0, R0, 0xffffffff ;  /* 0xffffffff00007836 */ /* 0x000fe20000000000 */
[----:B------:R-:W-:Y:S01]  /*8460*/  F2FP.BF16.F32.PACK_AB R145, R74, R145 ;  /* 0x000000914a91723e */ /* 0x000fe200000010ff */
[----:B------:R-:W0:Y:S01]  /*8470*/  MUFU.EX2 R137, R137 ;  /* 0x0000008900897308 */ /* 0x000e220000000800 */
[----:B-1----:R-:W-:Y:S01]  /*8480*/  FADD.FTZ R3, R143, R42 ;  /* 0x0000002a8f037221 */ /* 0x002fe20000010000 */
[----:B------:R-:W-:Y:S01]  /*8490*/  F2FP.BF16.F32.PACK_AB R147, R72, R147 ;  /* 0x000000934893723e */ /* 0x000fe200000010ff */
[----:B------:R-:W-:Y:S01]  /*84a0*/  FMUL.FTZ R90, R90, R11 ;  /* 0x0000000b5a5a7220 */ /* 0x000fe20000410000 */
[----:B------:R-:W-:Y:S01]  /*84b0*/  F2FP.BF16.F32.PACK_AB R141, R86, R141 ;  /* 0x0000008d568d723e */ /* 0x000fe200000010ff */
[-C--:B------:R-:W-:Y:S01]  /*84c0*/  FMUL.FTZ R91, R91, R11.reuse ;  /* 0x0000000b5b5b7220 */ /* 0x080fe20000410000 */
[-C--:B------:R-:W-:Y:S01]  /*84d0*/  FMUL.FTZ R94, R94, R11.reuse ;  /* 0x0000000b5e5e7220 */ /* 0x080fe20000410000 */
[----:B------:R-:W-:Y:S01]  /*84e0*/  FMUL.FTZ R95, R95, R11 ;  /* 0x0000000b5f5f7220 */ /* 0x000fe20000410000 */
[----:B------:R-:W1:Y:S01]  /*84f0*/  MUFU.EX2 R14, R14 ;  /* 0x0000000e000e7308 */ /* 0x000e620000000800 */
[C---:B--2---:R-:W-:Y:S01]  /*8500*/  FADD.FTZ R12, R34.reuse, R3 ;  /* 0x00000003220c7221 */ /* 0x044fe20000010000 */
[----:B------:R-:W-:Y:S01]  /*8510*/  F2FP.BF16.F32.PACK_AB R143, R34, R143 ;  /* 0x0000008f228f723e */ /* 0x000fe200000010ff */
[-C--:B------:R-:W-:Y:S01]  /*8520*/  FMUL.FTZ R98, R98, R11.reuse ;  /* 0x0000000b62627220 */ /* 0x080fe20000410000 */
[-C--:B------:R-:W-:Y:S01]  /*8530*/  FMUL.FTZ R99, R99, R11.reuse ;  /* 0x0000000b63637220 */ /* 0x080fe20000410000 */
        /* <DEDUP_REMOVED lines=14> */
[----:B------:R-:W-:Y:S01]  /*8620*/  FMUL.FTZ R119, R119, R11 ;  /* 0x0000000b77777220 */ /* 0x000fe20000410000 */
[----:B------:R-:W-:-:S04]  /*8630*/  IMAD.MOV.U32 R4, RZ, RZ, R8 ;  /* 0x000000ffff047224 */ /* 0x000fc800078e0008 */
[----:B------:R-:W1:Y:S01]  /*8640*/  MUFU.EX2 R133, R133 ;  /* 0x0000008500857308 */ /* 0x000e620000000800 */
[----:B--2---:R-:W-:Y:S01]  /*8650*/  FADD.FTZ R3, R139, R12 ;  /* 0x0000000c8b037221 */ /* 0x004fe20000010000 */
[----:B------:R-:W-:-:S03]  /*8660*/  F2FP.BF16.F32.PACK_AB R139, R6, R139 ;  /* 0x0000008b068b723e */ /* 0x000fc600000010ff */
[----:B------:R-:W-:Y:S01]  /*8670*/  FADD.FTZ R12, R6, R3 ;  /* 0x00000003060c7221 */ /* 0x000fe20000010000 */
[----:B------:R-:W-:Y:S02]  /*8680*/  IMAD.MOV.U32 R6, RZ, RZ, R38 ;  /* 0x000000ffff067224 */ /* 0x000fe400078e0026 */
        /* <DEDUP_REMOVED lines=48> */
[----:B-1----:R-:W-:Y:S01]  /*8990*/  FADD.FTZ R12, R123, R12 ;  /* 0x0000000c7b0c7221 */ /* 0x002fe20000010000 */
[C---:B--2---:R-:W-:Y:S01]  /*89a0*/  FADD.FTZ R3, R55.reuse, R24 ;  /* 0x0000001837037221 */ /* 0x044fe20000010000 */
[----:B------:R-:W-:Y:S02]  /*89b0*/  F2FP.BF16.F32.PACK_AB R122, R55, R122 ;  /* 0x0000007a377a723e */ /* 0x000fe400000010ff */
[C---:B0-----:R-:W-:Y:S01]  /*89c0*/  FADD.FTZ R2, R57.reuse, R12 ;  /* 0x0000000c39027221 */ /* 0x041fe20000010000 */
[----:B------:R-:W-:Y:S01]  /*89d0*/  F2FP.BF16.F32.PACK_AB R123, R57, R123 ;  /* 0x0000007b397b723e */ /* 0x000fe200000010ff */
[----:B------:R-:W-:Y:S06]  /*89e0*/  @P2 BRA `(.L_x_1071) ;  /* 0xffffffc800b02947 */ /* 0x000fec000383ffff */
[----:B------:R-:W-:Y:S01]  /*89f0*/  IMAD.MOV.U32 R6, RZ, RZ, R38 ;  /* 0x000000ffff067224 */ /* 0x000fe200078e0026 */
[----:B------:R-:W-:Y:S01]  /*8a00*/  UMOV UR37, UR26 ;  /* 0x0000001a00257c82 */ /* 0x000fe20008000000 */
[----:B------:R-:W-:Y:S01]  /*8a10*/  IMAD.MOV.U32 R4, RZ, RZ, R8 ;  /* 0x000000ffff047224 */ /* 0x000fe200078e0008 */
[----:B------:R-:W-:-:S06]  /*8a20*/  UMOV UR46, UR25 ;  /* 0x00000019002e7c82 */ /* 0x000fcc0008000000 */
.L_x_1054:
[----:B------:R-:W-:Y:S01]  /*8a30*/  ULDC UR6, c[0x0][0x448] ;  /* 0x0001120000067ab9 */ /* 0x000fe20000000800 */
[----:B------:R-:W-:Y:S01]  /*8a40*/  ULDC UR14, c[0x0][0x9e4] ;  /* 0x00027900000e7ab9 */ /* 0x000fe20000000800 */
[----:B------:R-:W-:Y:S02]  /*8a50*/  UISETP.NE.AND UP0, UPT, UR6, 0x1, UPT ;  /* 0x000000010600788c */ /* 0x000fe4000bf05270 */
[----:B------:R-:W-:Y:S02]  /*8a60*/  UISETP.GE.AND UP1, UPT, UR14, 0x1, UPT ;  /* 0x000000010e00788c */ /* 0x000fe4000bf26270 */
[----:B------:R-:W-:Y:S02]  /*8a70*/  UIADD3 UR10, UR41, 0xbf, URZ ;  /* 0x000000bf290a7890 */ /* 0x000fe4000fffe03f */
[----:B------:R-:W-:Y:S02]  /*8a80*/  UIADD3 UR11, UR42, 0x1, -UR38 ;  /* 0x000000012a0b7890 */ /* 0x000fe4000fffe826 */
[----:B------:R-:W-:-:S03]  /*8a90*/  PLOP3.LUT P6, PT, PT, PT, UP1, 0x80, 0x0 ;  /* 0x000000000000781c */ /* 0x000fc60003fcf018 */
[----:B------:R-:W-:Y:S01]  /*8aa0*/  @UP0 ULDC UR6, c[0x0][0x44c] ;  /* 0x0001130000060ab9 */ /* 0x000fe20000000800 */
[----:B------:R-:W-:Y:S01]  /*8ab0*/  @UP0 ULDC UR15, c[0x0][0x450] ;  /* 0x00011400000f0ab9 */ /* 0x000fe20000000800 */
[----:B------:R-:W-:-:S04]  /*8ac0*/  UIMAD.WIDE.U32 UR6, UR10, UR6, URZ ;  /* 0x000000060a0672a5 */ /* 0x000fc8000f8e003f */
[----:B------:R-:W-:-:S04]  /*8ad0*/  @UP0 USHF.R.U32.HI UR10, URZ, UR15, UR7 ;  /* 0x0000000f3f0a0299 */ /* 0x000fc80008011607 */
[----:B------:R-:W-:-:S03]  /*8ae0*/  UIADD3 UR10, UR11, UR10, URZ ;  /* 0x0000000a0b0a7290 */ /* 0x000fc6000fffe03f */
[----:B------:R-:W-:Y:S02]  /*8af0*/  ULDC UR11, c[0x0][0x9dc] ;  /* 0x00027700000b7ab9 */ /* 0x000fe40000000800 */
        /* <DEDUP_REMOVED lines=12> */
.L_x_1073:
[----:B------:R-:W-:-:S11]  /*8bc0*/  UISETP.NE.AND UP1, UPT, UR14, 0x1, UPT ;  /* 0x000000010e00788c */ /* 0x000fd6000bf25270 */
[----:B------:R-:W-:Y:S02]  /*8bd0*/  @UP1 ULDC.64 UR18, c[0x0][0x9e8] ;  /* 0x00027a0000121ab9 */ /* 0x000fe40000000a00 */
[----:B------:R-:W-:-:S04]  /*8be0*/  UIMAD.WIDE.U32 UR6, UR10, UR18, URZ ;  /* 0x000000120a0672a5 */ /* 0x000fc8000f8e003f */
[----:B------:R-:W-:-:S12]  /*8bf0*/  @UP1 USHF.R.U32.HI UR10, URZ, UR19, UR7 ;  /* 0x000000133f0a1299 */ /* 0x000fd80008011607 */
.L_x_1074:
[----:B------:R-:W-:-:S04]  /*8c00*/  UIMAD UR10, UR10, UR14, URZ ;  /* 0x0000000e0a0a72a4 */ /* 0x000fc8000f8e023f */
[----:B------:R-:W-:-:S04]  /*8c10*/  UISETP.LT.AND UP1, UPT, UR11, UR10, UPT ;  /* 0x0000000a0b00728c */ /* 0x000fc8000bf21270 */
[----:B------:R-:W-:-:S12]  /*8c20*/  USEL UR11, UR11, UR10, !UP1 ;  /* 0x0000000a0b0b7287 */ /* 0x000fd8000c800000 */
.L_x_1072:
[----:B------:R-:W-:-:S04]  /*8c30*/  UIADD3 UR11, UR11, 0x7f, URZ ;  /* 0x0000007f0b0b7890 */ /* 0x000fc8000fffe03f */
[----:B------:R-:W-:-:S04]  /*8c40*/  USHF.R.S32.HI UR6, URZ, 0x1f, UR11 ;  /* 0x0000001f3f067899 */ /* 0x000fc8000801140b */
[----:B------:R-:W-:-:S04]  /*8c50*/  ULEA.HI UR6, UR6, UR11, URZ, 0x7 ;  /* 0x0000000b06067291 */ /* 0x000fc8000f8f383f */
[----:B------:R-:W-:-:S04]  /*8c60*/  USHF.R.S32.HI UR6, URZ, 0x7, UR6 ;  /* 0x000000073f067899 */ /* 0x000fc80008011406 */
[----:B------:R-:W-:-:S04]  /*8c70*/  UISETP.LT.AND UP1, UPT, UR43, UR6, UPT ;  /* 0x000000062b00728c */ /* 0x000fc8000bf21270 */
[----:B------:R-:W-:-:S06]  /*8c80*/  USEL UR23, UR43, UR6, !UP1 ;  /* 0x000000062b177287 */ /* 0x000fcc000c800000 */
[----:B------:R-:W-:-:S13]  /*8c90*/  ISETP.GE.AND P2, PT, R0, UR23, PT ;  /* 0x0000001700007c0c */ /* 0x000fda000bf46270 */
[----:B------:R-:W-:Y:S05]  /*8ca0*/  @!P2 BRA `(.L_x_1075) ;  /* 0x000000240030a947 */ /* 0x000fea0003800000 */
[----:B------:R-:W-:Y:S01]  /*8cb0*/  IMAD.MOV.U32 R5, RZ, RZ, R6 ;  /* 0x000000ffff057224 */ /* 0x000fe200078e0006 */
[----:B------:R-:W-:Y:S01]  /*8cc0*/  UMOV UR25, UR46 ;  /* 0x0000002e00197c82 */ /* 0x000fe20008000000 */
[----:B------:R-:W-:Y:S01]  /*8cd0*/  IMAD.MOV.U32 R7, RZ, RZ, R4 ;  /* 0x000000ffff077224 */ /* 0x000fe200078e0004 */
[----:B------:R-:W-:Y:S01]  /*8ce0*/  UMOV UR24, UR37 ;  /* 0x0000002500187c82 */ /* 0x000fe20008000000 */
[----:B------:R-:W-:-:S05]  /*8cf0*/  ULDC UR22, c[0x0][0x9d8] ;  /* 0x0002760000167ab9 */ /* 0x000fca0000000800 */
.L_x_1084:
        /* <DEDUP_REMOVED lines=9> */
.L_x_1077:
[----:B------:R-:W-:Y:S01]  /*8d90*/  ULEA UR6, UR37, UR45, 0x3 ;  /* 0x0000002d25067291 */ /* 0x000fe2000f8e183f */
[----:B------:R-:W-:-:S05]  /*8da0*/  IMAD.U32 R4, RZ, RZ, UR46 ;  /* 0x0000002eff047e24 */ /* 0x000fca000f8e00ff */
[----:B------:R-:W-:-:S04]  /*8db0*/  SHF.L.U32 R4, R4, 0x1f, RZ ;  /* 0x0000001f04047819 */ /* 0x000fc800000006ff */
[----:B------:R0:W1:Y:S01]  /*8dc0*/  SYNCS.PHASECHK.TRANS64.TRYWAIT P2, [UR6+0x16830], R4 ;  /* 0x01683004ff0075a7 */ /* 0x0000620008040146 */
[----:B------:R-:W-:Y:S05]  /*8dd0*/  @!P0 BRA `(.L_x_1078) ;  /* 0x0000000000048947 */ /* 0x000fea0003800000 */
[----:B------:R-:W-:Y:S01]  /*8de0*/  BPT.TRAP 0x1 ;  /* 0x000000040000795c */ /* 0x000fe20000300000 */
.L_x_1078:
[----:B-1----:R-:W-:Y:S05]  /*8df0*/  @P2 BRA `(.L_x_1076) ;  /* 0x0000000000082947 */ /* 0x002fea0003800000 */
[----:B------:R-:W1:Y:S02]  /*8e00*/  SYNCS.PHASECHK.TRANS64.TRYWAIT P2, [UR6+0x16830], R4 ;  /* 0x01683004ff0075a7 */ /* 0x000e640008040146 */
[----:B-1----:R-:W-:Y:S05]  /*8e10*/  @!P2 BRA `(.L_x_1079) ;  /* 0x000000d4004ca947 */ /* 0x002fea0003800000 */
.L_x_1076:
        /* <DEDUP_REMOVED lines=25> */
.L_x_1081:
[----:B------:R-:W-:Y:S01]  /*8fb0*/  ULEA UR6, UR24, UR45, 0x3 ;  /* 0x0000002d18067291 */ /* 0x000fe2000f8e183f */
[----:B------:R-:W-:-:S05]  /*8fc0*/  IMAD.U32 R4, RZ, RZ, UR25 ;  /* 0x00000019ff047e24 */ /* 0x000fca000f8e00ff */
[----:B------:R-:W-:-:S04]  /*8fd0*/  SHF.L.U32 R4, R4, 0x1f, RZ ;  /* 0x0000001f04047819 */ /* 0x000fc800000006ff */
[----:B------:R0:W1:Y:S01]  /*8fe0*/  SYNCS.PHASECHK.TRANS64.TRYWAIT P2, [UR6+0x16850], R4 ;  /* 0x01685004ff0075a7 */ /* 0x0000620008040146 */
[----:B------:R-:W-:Y:S05]  /*8ff0*/  @!P0 BRA `(.L_x_1082) ;  /* 0x0000000000048947 */ /* 0x000fea0003800000 */
[----:B------:R-:W-:Y:S01]  /*9000*/  BPT.TRAP 0x1 ;  /* 0x000000040000795c */ /* 0x000fe20000300000 */
.L_x_1082:
[----:B-1----:R-:W-:Y:S05]  /*9010*/  @P2 BRA `(.L_x_1080) ;  /* 0x0000000000082947 */ /* 0x002fea0003800000 */
[----:B------:R-:W1:Y:S02]  /*9020*/  SYNCS.PHASECHK.TRANS64.TRYWAIT P2, [UR6+0x16850], R4 ;  /* 0x01685004ff0075a7 */ /* 0x000e640008040146 */
[----:B-1----:R-:W-:Y:S05]  /*9030*/  @!P2 BRA `(.L_x_1083) ;  /* 0x000000d000dca947 */ /* 0x002fea0003800000 */
.L_x_1080:
[----:B------:R-:W-:Y:S01]  /*9040*/  UIADD3 UR6, UR45, 0x400, URZ ;  /* 0x000004002d067890 */ /* 0x000fe2000fffe03f */
[----:B------:R-:W-:Y:S01]  /*9050*/  WARPGROUP.ARRIVE ;  /* 0x00000000000079c5 */ /* 0x000fe20000000000 */
[----:B------:R-:W-:Y:S01]  /*9060*/  UMOV UR7, 0x40000040 ;  /* 0x4000004000077882 */ /* 0x000fe20000000000 */
[----:B------:R-:W-:Y:S01]  /*9070*/  FMUL.FTZ R6, R24, UR22 ;  /* 0x0000001618067c20 */ /* 0x000fe20008410000 */
[----:B------:R-:W-:Y:S01]  /*9080*/  USHF.R.U32.HI UR6, URZ, 0x4, UR6 ;  /* 0x000000043f067899 */ /* 0x000fe20008011606 */
[----:B-1----:R-:W-:Y:S01]  /*9090*/  FMUL.FTZ R9, R25, UR22 ;  /* 0x0000001619097c20 */ /* 0x002fe20008410000 */
[----:B------:R-:W-:Y:S01]  /*90a0*/  FMUL.FTZ R11, R28, UR22 ;  /* 0x000000161c0b7c20 */ /* 0x000fe20008410000 */
[----:B------:R-:W-:Y:S01]  /*90b0*/  FMUL.FTZ R13, R29, UR22 ;  /* 0x000000161d0d7c20 */ /* 0x000fe20008410000 */
[----:B------:R-:W-:Y:S01]  /*90c0*/  ULOP3.LUT UR6, UR6, 0x3fff, URZ, 0xc0, !UPT ;  /* 0x00003fff06067892 */ /* 0x000fe2000f8ec03f */
[----:B------:R-:W0:Y:S01]  /*90d0*/  MUFU.TANH R6, R6 ;  /* 0x0000000600067308 */ /* 0x000e220000002400 */
[----:B------:R-:W-:Y:S01]  /*90e0*/  FMUL.FTZ R15, R32, UR22 ;  /* 0x00000016200f7c20 */ /* 0x000fe20008410000 */
[----:B------:R-:W-:Y:S01]  /*90f0*/  FMUL.FTZ R20, R33, UR22 ;  /* 0x0000001621147c20 */ /* 0x000fe20008410000 */
[----:B------:R-:W-:Y:S01]  /*9100*/  ULEA UR10, UR24, UR6, 0xa ;  /* 0x00000006180a7291 */ /* 0x000fe2000f8e503f */
[----:B------:R-:W-:Y:S01]  /*9110*/  FMUL.FTZ R25, R36, UR22 ;  /* 0x0000001624197c20 */ /* 0x000fe20008410000 */
[----:B------:R-:W-:Y:S01]  /*9120*/  FMUL.FTZ R10, R27, UR22 ;  /* 0x000000161b0a7c20 */ /* 0x000fe20008410000 */
[----:B------:R-:W-:Y:S01]  /*9130*/  FMUL.FTZ R27, R37, UR22 ;  /* 0x00000016251b7c20 */ /* 0x000fe20008410000 */
[----:B------:R-:W-:Y:S01]  /*9140*/  FMUL.FTZ R29, R40, UR22 ;  /* 0x00000016281d7c20 */ /* 0x000fe20008410000 */
[----:B------:R-:W1:Y:S01]  /*9150*/  MUFU.TANH R9, R9 ;  /* 0x0000000900097308 */ /* 0x000e620000002400 */
[----:B------:R-:W-:Y:S01]  /*9160*/  FMUL.FTZ R12, R30, UR22 ;  /* 0x000000161e0c7c20 */ /* 0x000fe20008410000 */
[----:B------:R-:W-:Y:S01]  /*9170*/  UMOV UR6, UR10 ;  /* 0x0000000a00067c82 */ /* 0x000fe20008000000 */
[----:B------:R-:W-:Y:S01]  /*9180*/  FMUL.FTZ R30, R41, UR22 ;  /* 0x00000016291e7c20 */ /* 0x000fe20008410000 */
[----:B------:R-:W-:Y:S01]  /*9190*/  HGMMA.64x64x16.F32.BF16 R88, R148, gdesc[UR4].tnspB, R88, gsb0 ;  /* 0x40e0000494587df0 */ /* 0x000fe20008001858 */
[----:B------:R-:W-:Y:S01]  /*91a0*/  UIADD3 UR6, UR10, 0x80, URZ ;  /* 0x000000800a067890 */ /* 0x000fe2000fffe03f */
[----:B------:R-:W-:Y:S01]  /*91b0*/  FMUL.FTZ R32, R43, UR22 ;  /* 0x000000162b207c20 */ /* 0x000fe20008410000 */
[----:B------:R-:W-:Y:S01]  /*91c0*/  UMOV UR7, 0x40000040 ;  /* 0x4000004000077882 */ /* 0x000fe20000000000 */
        /* <DEDUP_REMOVED lines=62> */
[----:B------:R-:W-:-:S02]  /*95b0*/  UMOV UR25, UR46 ;  /* 0x0000002e00197c82 */ /* 0x000fc40008000000 */
[----:B------:R-:W1:Y:S01]  /*95c0*/  MUFU.TANH R33, R33 ;  /* 0x0000002100217308 */ /* 0x000e620000002400 */
[----:B--2---:R-:W-:-:S07]  /*95d0*/  FMNMX.FTZ R43, R29, R4, !PT ;  /* 0x000000041d2b7209 */ /* 0x004fce0007810000 */
[----:B------:R-:W2:Y:S01]  /*95e0*/  MUFU.TANH R35, R35 ;  /* 0x0000002300237308 */ /* 0x000ea20000002400 */
[----:B0-----:R-:W-:Y:S01]  /*95f0*/  FMNMX.FTZ R4, R30, R43, !PT ;  /* 0x0000002b1e047209 */ /* 0x001fe20007810000 */
[----:B------:R-:W-:Y:S02]  /*9600*/  WARPGROUP.DEPBAR.LE gsb0, 0x0 ;  /* 0x00008000000079c5 */ /* 0x000fe40000010000 */
[----:B------:R-:W-:Y:S01]  /*9610*/  WARPGROUP.ARRIVE ;  /* 0x00000000000079c5 */ /* 0x000fe20000000000 */
[----:B------:R-:W-:Y:S01]  /*9620*/  FMUL.FTZ R148, R69, UR22 ;  /* 0x0000001645947c20 */ /* 0x000fe20008410000 */
[----:B------:R-:W-:Y:S02]  /*9630*/  FMUL.FTZ R150, R73, UR22 ;  /* 0x0000001649967c20 */ /* 0x000fe40008410000 */
[----:B------:R-:W0:Y:S01]  /*9640*/  MUFU.TANH R37, R37 ;  /* 0x0000002500257308 */ /* 0x000e220000002400 */
[----:B-1----:R-:W-:Y:S01]  /*9650*/  FMNMX.FTZ R4, R33, R4, !PT ;  /* 0x0000000421047209 */ /* 0x002fe20007810000 */
[----:B------:R-:W-:Y:S01]  /*9660*/  HGMMA.64x64x16.F32.BF16 R88, R144, gdesc[UR4].tnspB, R88, gsb0 ;  /* 0x40e0000490587df0 */ /* 0x000fe20008001858 */
[----:B------:R-:W-:-:S02]  /*9670*/  UIADD3 UR6, UR10, 0x100, URZ ;  /* 0x000001000a067890 */ /* 0x000fc4000fffe03f */
[----:B------:R-:W1:Y:S01]  /*9680*/  S2R R73, SR_TID.X ;  /* 0x0000000000497919 */ /* 0x000e620000002100 */
[----:B------:R-:W-:Y:S02]  /*9690*/  UMOV UR7, 0x40000040 ;  /* 0x4000004000077882 */ /* 0x000fe40000000000 */
[----:B------:R-:W3:Y:S01]  /*96a0*/  MUFU.TANH R39, R39 ;  /* 0x0000002700277308 */ /* 0x000ee20000002400 */
[----:B--2---:R-:W-:-:S07]  /*96b0*/  FMNMX.FTZ R4, R35, R4, !PT ;  /* 0x0000000423047209 */ /* 0x004fce0007810000 */
[----:B------:R-:W2:Y:S01]  /*96c0*/  MUFU.TANH R41, R41 ;  /* 0x0000002900297308 */ /* 0x000ea20000002400 */
[----:B0-----:R-:W-:-:S07]  /*96d0*/  FMNMX.FTZ R4, R37, R4, !PT ;  /* 0x0000000425047209 */ /* 0x001fce0007810000 */
[----:B------:R-:W0:Y:S01]  /*96e0*/  MUFU.TANH R42, R42 ;  /* 0x0000002a002a7308 */ /* 0x000e220000002400 */
[----:B---3--:R-:W-:-:S07]  /*96f0*/  FMNMX.FTZ R4, R39, R4, !PT ;  /* 0x0000000427047209 */ /* 0x008fce0007810000 */
[----:B------:R-:W3:Y:S01]  /*9700*/  MUFU.TANH R48, R48 ;  /* 0x0000003000307308 */ /* 0x000ee20000002400 */
[----:B--2---:R-:W-:Y:S02]  /*9710*/  FMNMX.FTZ R43, R41, R4, !PT ;  /* 0x00000004292b7209 */ /* 0x004fe40007810000 */
[----:B-1----:R-:W-:-:S05]  /*9720*/  ISETP.GE.U32.AND P2, PT, R73, 0x180, PT ;  /* 0x000001804900780c */ /* 0x002fca0003f46070 */
[----:B------:R-:W1:Y:S01]  /*9730*/  MUFU.TANH R50, R50 ;  /* 0x0000003200327308 */ /* 0x000e620000002400 */
[----:B0-----:R-:W-:-:S07]  /*9740*/  FMNMX.FTZ R43, R42, R43, !PT ;  /* 0x0000002b2a2b7209 */ /* 0x001fce0007810000 */
[----:B------:R-:W0:Y:S01]  /*9750*/  MUFU.TANH R56, R56 ;  /* 0x0000003800387308 */ /* 0x000e220000002400 */
[----:B---3--:R-:W-:-:S07]  /*9760*/  FMNMX.FTZ R43, R48, R43, !PT ;  /* 0x0000002b302b7209 */ /* 0x008fce0007810000 */
[----:B------:R-:W2:Y:S01]  /*9770*/  MUFU.TANH R58, R58 ;  /* 0x0000003a003a7308 */ /* 0x000ea20000002400 */
[----:B-1----:R-:W-:-:S07]  /*9780*/  FMNMX.FTZ R43, R50, R43, !PT ;  /* 0x0000002b322b7209 */ /* 0x002fce0007810000 */
[----:B------:R-:W1:Y:S01]  /*9790*/  MUFU.TANH R62, R62 ;  /* 0x0000003e003e7308 */ /* 0x000e620000002400 */
[----:B0-----:R-:W-:-:S07]  /*97a0*/  FMNMX.FTZ R43, R56, R43, !PT ;  /* 0x0000002b382b7209 */ /* 0x001fce0007810000 */
[----:B------:R-:W0:Y:S01]  /*97b0*/  MUFU.TANH R64, R64 ;  /* 0x0000004000407308 */ /* 0x000e220000002400 */
[----:B--2---:R-:W-:Y:S01]  /*97c0*/  FMNMX.FTZ R43, R58, R43, !PT ;  /* 0x0000002b3a2b7209 */ /* 0x004fe20007810000 */
[----:B------:R-:W-:Y:S02]  /*97d0*/  WARPGROUP.DEPBAR.LE gsb0, 0x0 ;  /* 0x00008000000079c5 */ /* 0x000fe40000010000 */
[----:B------:R-:W-:-:S04]  /*97e0*/  WARPGROUP.ARRIVE ;  /* 0x00000000000079c5 */ /* 0x000fc80000000000 */
[----:B------:R-:W2:Y:S01]  /*97f0*/  MUFU.TANH R68, R68 ;  /* 0x0000004400447308 */ /* 0x000ea20000002400 */
[----:B-1----:R-:W-:Y:S01]  /*9800*/  FMNMX.FTZ R43, R62, R43, !PT ;  /* 0x0000002b3e2b7209 */ /* 0x002fe20007810000 */
[----:B------:R-:W-:Y:S01]  /*9810*/  FMUL.FTZ R146, R63, UR22 ;  /* 0x000000163f927c20 */ /* 0x000fe20008410000 */
[----:B------:R-:W-:Y:S01]  /*9820*/  HGMMA.64x64x16.F32.BF16 R88, R140, gdesc[UR4].tnspB, R88, gsb0 ;  /* 0x40e000048c587df0 */ /* 0x000fe20008001858 */
[----:B------:R-:W-:Y:S01]  /*9830*/  UIADD3 UR6, UR10, 0x180, URZ ;  /* 0x000001800a067890 */ /* 0x000fe2000fffe03f */
[----:B0-----:R-:W-:Y:S01]  /*9840*/  FMNMX.FTZ R43, R64, R43, !PT ;  /* 0x0000002b402b7209 */ /* 0x001fe20007810000 */
[----:B------:R-:W-:Y:S02]  /*9850*/  UMOV UR7, 0x40000040 ;  /* 0x4000004000077882 */ /* 0x000fe40000000000 */
        /* <DEDUP_REMOVED lines=20> */
[----:B------:R-:W-:Y:S01]  /*99a0*/  WARPGROUP.ARRIVE ;  /* 0x00000000000079c5 */ /* 0x000fe20000000000 */
[----:B------:R-:W-:Y:S01]  /*99b0*/  FMUL.FTZ R140, R83, UR22 ;  /* 0x00000016538c7c20 */ /* 0x000fe20008410000 */
[----:B------:R-:W-:Y:S02]  /*99c0*/  FMUL.FTZ R142, R87, UR22 ;  /* 0x00000016578e7c20 */ /* 0x000fe40008410000 */
[----:B------:R-:W1:Y:S01]  /*99d0*/  MUFU.TANH R10, R10 ;  /* 0x0000000a000a7308 */ /* 0x000e620000002400 */
[----:B--2---:R-:W-:Y:S01]  /*99e0*/  FMNMX.FTZ R43, R144, R43, !PT ;  /* 0x0000002b902b7209 */ /* 0x004fe20007810000 */
[----:B------:R-:W-:Y:S01]  /*99f0*/  HGMMA.64x64x16.F32.BF16 R88, R136, gdesc[UR4].tnspB, R88, gsb0 ;  /* 0x40e0000488587df0 */ /* 0x000fe20008001858 */
[----:B------:R-:W-:Y:S01]  /*9a00*/  UIADD3 UR6, UR10, 0x200, URZ ;  /* 0x000002000a067890 */ /* 0x000fe2000fffe03f */
[----:B------:R-:W-:-:S02]  /*9a10*/  UMOV UR7, 0x40000040 ;  /* 0x4000004000077882 */ /* 0x000fc40000000000 */
[----:B------:R-:W2:Y:S02]  /*9a20*/  SHFL.BFLY PT, R4, R43, 0x2, 0x1f ;  /* 0x0c401f002b047f89 */ /* 0x000ea400000e0000 */
[----:B------:R-:W3:Y:S08]  /*9a30*/  MUFU.TANH R12, R12 ;  /* 0x0000000c000c7308 */ /* 0x000ef00000002400 */
[----:B------:R-:W4:Y:S08]  /*9a40*/  MUFU.TANH R14, R14 ;  /* 0x0000000e000e7308 */ /* 0x000f300000002400 */
[----:B------:R-:W5:Y:S01]  /*9a50*/  MUFU.TANH R21, R21 ;  /* 0x0000001500157308 */ /* 0x000f620000002400 */
[----:B--2---:R-:W-:-:S02]  /*9a60*/  FMNMX.FTZ R4, R43, R4, !PT ;  /* 0x000000042b047209 */ /* 0x004fc40007810000 */
[----:B------:R-:W2:Y:S05]  /*9a70*/  LDC R43, c[0x0][0x988] ;  /* 0x00026200ff2b7b82 */ /* 0x000eaa0000000800 */
[----:B------:R-:W5:Y:S01]  /*9a80*/  MUFU.TANH R24, R24 ;  /* 0x0000001800187308 */ /* 0x000f620000002400 */
[----:B------:R-:W0:Y:S07]  /*9a90*/  SHFL.BFLY PT, R59, R4, 0x1, 0x1f ;  /* 0x0c201f00043b7f89 */ /* 0x000e2e00000e0000 */
[----:B------:R-:W5:Y:S08]  /*9aa0*/  MUFU.TANH R26, R26 ;  /* 0x0000001a001a7308 */ /* 0x000f700000002400 */
[----:B------:R-:W5:Y:S08]  /*9ab0*/  MUFU.TANH R28, R28 ;  /* 0x0000001c001c7308 */ /* 0x000f700000002400 */
[----:B------:R-:W5:Y:S01]  /*9ac0*/  MUFU.TANH R31, R31 ;  /* 0x0000001f001f7308 */ /* 0x000f620000002400 */
[----:B0-----:R-:W-:-:S05]  /*9ad0*/  FMNMX.FTZ R4, R4, R59, !PT ;  /* 0x0000003b04047209 */ /* 0x001fca0007810000 */
[C---:B------:R-:W-:Y:S01]  /*9ae0*/  FADD.FTZ R78, -R4.reuse, R7 ;  /* 0x00000007044e7221 */ /* 0x040fe20000010100 */
[-C--:B--2---:R-:W-:Y:S01]  /*9af0*/  FMUL.FTZ R7, R4, R43.reuse ;  /* 0x0000002b04077220 */ /* 0x084fe20000410000 */
[----:B------:R-:W0:Y:S02]  /*9b00*/  MUFU.TANH R32, R32 ;  /* 0x0000002000207308 */ /* 0x000e240000002400 */
[-C--:B------:R-:W-:Y:S01]  /*9b10*/  FMUL.FTZ R78, R78, R43.reuse ;  /* 0x0000002b4e4e7220 */ /* 0x080fe20000410000 */
[-CC-:B------:R-:W-:Y:S01]  /*9b20*/  FFMA.FTZ R61, R13, R43.reuse, -R7.reuse ;  /* 0x0000002b0d3d7223 */ /* 0x180fe20000010807 */
[--C-:B------:R-:W-:Y:S01]  /*9b30*/  FFMA.FTZ R13, R15, R43, -R7.reuse ;  /* 0x0000002b0f0d7223 */ /* 0x100fe20000010807 */
[----:B------:R-:W-:Y:S01]  /*9b40*/  FMNMX.FTZ R15, R8, R5, !PT ;  /* 0x00000005080f7209 */ /* 0x000fe20007810000 */
[-CC-:B------:R-:W-:Y:S01]  /*9b50*/  FFMA.FTZ R59, R6, R43.reuse, -R7.reuse ;  /* 0x0000002b063b7223 */ /* 0x180fe20000010807 */
[--C-:B------:R-:W-:Y:S01]  /*9b60*/  FFMA.FTZ R63, R25, R43, -R7.reuse ;  /* 0x0000002b193f7223 */ /* 0x100fe20000010807 */
[----:B------:R-:W2:Y:S01]  /*9b70*/  MUFU.TANH R34, R34 ;  /* 0x0000002200227308 */ /* 0x000ea20000002400 */
[----:B-1----:R-:W-:Y:S01]  /*9b80*/  FMNMX.FTZ R15, R10, R15, !PT ;  /* 0x0000000f0a0f7209 */ /* 0x002fe20007810000 */
[-CC-:B------:R-:W-:Y:S01]  /*9b90*/  FFMA.FTZ R25, R29, R43.reuse, -R7.reuse ;  /* 0x0000002b1d197223 */ /* 0x180fe20000010807 */
[-CC-:B------:R-:W-:Y:S01]  /*9ba0*/  FFMA.FTZ R29, R30, R43.reuse, -R7.reuse ;  /* 0x0000002b1e1d7223 */ /* 0x180fe20000010807 */
[----:B------:R-:W-:Y:S01]  /*9bb0*/  FFMA.FTZ R30, R35, R43, -R7 ;  /* 0x0000002b231e7223 */ /* 0x000fe20000010807 */
[----:B---3--:R-:W-:Y:S01]  /*9bc0*/  FMNMX.FTZ R15, R12, R15, !PT ;  /* 0x0000000f0c0f7209 */ /* 0x008fe20007810000 */
[----:B------:R-:W-:-:S02]  /*9bd0*/  WARPGROUP.DEPBAR.LE gsb0, 0x0 ;  /* 0x00008000000079c5 */ /* 0x000fc40000010000 */
[----:B------:R-:W-:Y:S01]  /*9be0*/  WARPGROUP.ARRIVE ;  /* 0x00000000000079c5 */ /* 0x000fe20000000000 */
[----:B----4-:R-:W-:Y:S01]  /*9bf0*/  FMNMX.FTZ R6, R14, R15, !PT ;  /* 0x0000000f0e067209 */ /* 0x010fe20007810000 */
[----:B------:R-:W1:Y:S01]  /*9c00*/  MUFU.TANH R36, R36 ;  /* 0x0000002400247308 */ /* 0x000e620000002400 */
[-CC-:B------:R-:W-:Y:S01]  /*9c10*/  FFMA.FTZ R39, R39, R43.reuse, -R7.reuse ;  /* 0x0000002b27277223 */ /* 0x180fe20000010807 */
[-CC-:B------:R-:W-:Y:S01]  /*9c20*/  FFMA.FTZ R42, R42, R43.reuse, -R7.reuse ;  /* 0x0000002b2a2a7223 */ /* 0x180fe20000010807 */
[----:B-----5:R-:W-:Y:S01]  /*9c30*/  FMNMX.FTZ R15, R21, R6, !PT ;  /* 0x00000006150f7209 */ /* 0x020fe20007810000 */
[----:B------:R-:W-:Y:S01]  /*9c40*/  HGMMA.64x64x16.F32.BF16 R88, R132, gdesc[UR4].tnspB, R88, gsb0 ;  /* 0x40e0000484587df0 */ /* 0x000fe20008001858 */
[----:B------:R-:W-:Y:S01]  /*9c50*/  UIADD3 UR6, UR10, 0x280, URZ ;  /* 0x000002800a067890 */ /* 0x000fe2000fffe03f */
[--C-:B------:R-:W-:Y:S01]  /*9c60*/  FFMA.FTZ R136, R37, R43, -R7.reuse ;  /* 0x0000002b25887223 */ /* 0x100fe20000010807 */
[----:B------:R-:W-:Y:S01]  /*9c70*/  UMOV UR7, 0x40000040 ;  /* 0x4000004000077882 */ /* 0x000fe20000000000 */
[----:B------:R-:W-:Y:S01]  /*9c80*/  FMNMX.FTZ R15, R24, R15, !PT ;  /* 0x0000000f180f7209 */ /* 0x000fe20007810000 */
[----:B------:R-:W3:Y:S01]  /*9c90*/  MUFU.TANH R38, R38 ;  /* 0x0000002600267308 */ /* 0x000ee20000002400 */
[-CC-:B------:R-:W-:Y:S01]  /*9ca0*/  FFMA.FTZ R138, R41, R43.reuse, -R7.reuse ;  /* 0x0000002b298a7223 */ /* 0x180fe20000010807 */
[--C-:B------:R-:W-:Y:S01]  /*9cb0*/  FFMA.FTZ R37, R50, R43, -R7.reuse ;  /* 0x0000002b32257223 */ /* 0x100fe20000010807 */
[----:B------:R-:W-:Y:S01]  /*9cc0*/  FMNMX.FTZ R15, R26, R15, !PT ;  /* 0x0000000f1a0f7209 */ /* 0x000fe20007810000 */
[-CC-:B------:R-:W-:Y:S01]  /*9cd0*/  FFMA.FTZ R41, R58, R43.reuse, -R7.reuse ;  /* 0x0000002b3a297223 */ /* 0x180fe20000010807 */
[-CC-:B------:R-:W-:Y:S01]  /*9ce0*/  FFMA.FTZ R9, R9, R43.reuse, -R7.reuse ;  /* 0x0000002b09097223 */ /* 0x180fe20000010807 */
[--C-:B------:R-:W-:Y:S01]  /*9cf0*/  FFMA.FTZ R11, R11, R43, -R7.reuse ;  /* 0x0000002b0b0b7223 */ /* 0x100fe20000010807 */
[----:B------:R-:W-:Y:S01]  /*9d00*/  FMNMX.FTZ R6, R28, R15, !PT ;  /* 0x0000000f1c067209 */ /* 0x000fe20007810000 */
[----:B------:R-:W4:Y:S01]  /*9d10*/  MUFU.TANH R40, R40 ;  /* 0x0000002800287308 */ /* 0x000f220000002400 */
[-CC-:B------:R-:W-:Y:S01]  /*9d20*/  FFMA.FTZ R20, R20, R43.reuse, -R7.reuse ;  /* 0x0000002b14147223 */ /* 0x180fe20000010807 */
[-CC-:B------:R-:W-:Y:S01]  /*9d30*/  FFMA.FTZ R27, R27, R43.reuse, -R7.reuse ;  /* 0x0000002b1b1b7223 */ /* 0x180fe20000010807 */
[----:B------:R-:W-:Y:S01]  /*9d40*/  FMNMX.FTZ R15, R31, R6, !PT ;  /* 0x000000061f0f7209 */ /* 0x000fe20007810000 */
[-CC-:B------:R-:W-:Y:S01]  /*9d50*/  FFMA.FTZ R6, R33, R43.reuse, -R7.reuse ;  /* 0x0000002b21067223 */ /* 0x180fe20000010807 */
[-CC-:B------:R-:W-:Y:S01]  /*9d60*/  FFMA.FTZ R65, R148, R43.reuse, -R7.reuse ;  /* 0x0000002b94417223 */ /* 0x180fe20000010807 */
[--C-:B------:R-:W-:Y:S01]  /*9d70*/  FFMA.FTZ R50, R72, R43, -R7.reuse ;  /* 0x0000002b48327223 */ /* 0x100fe20000010807 */
[----:B0-----:R-:W-:Y:S01]  /*9d80*/  FMNMX.FTZ R15, R32, R15, !PT ;  /* 0x0000000f200f7209 */ /* 0x001fe20007810000 */
[----:B------:R-:W0:Y:S01]  /*9d90*/  MUFU.TANH R44, R44 ;  /* 0x0000002c002c7308 */ /* 0x000e220000002400 */
[-CC-:B------:R-:W-:Y:S01]  /*9da0*/  FFMA.FTZ R45, R45, R43.reuse, -R7.reuse ;  /* 0x0000002b2d2d7223 */ /* 0x180fe20000010807 */
[--C-:B------:R-:W-:Y:S01]  /*9db0*/  FFMA.FTZ R58, R80, R43, -R7.reuse ;  /* 0x0000002b503a7223 */ /* 0x100fe20000010807 */
[----:B--2---:R-:W-:Y:S01]  /*9dc0*/  FMNMX.FTZ R15, R34, R15, !PT ;  /* 0x0000000f220f7209 */ /* 0x004fe20007810000 */
[-CC-:B------:R-:W-:Y:S01]  /*9dd0*/  FFMA.FTZ R47, R47, R43.reuse, -R7.reuse ;  /* 0x0000002b2f2f7223 */ /* 0x180fe20000010807 */
[-CC-:B------:R-:W-:Y:S01]  /*9de0*/  FFMA.FTZ R84, R84, R43.reuse, -R7.reuse ;  /* 0x0000002b54547223 */ /* 0x180fe20000010807 */
[----:B------:R-:W-:Y:S01]  /*9df0*/  FFMA.FTZ R144, R144, R43, -R7 ;  /* 0x0000002b90907223 */ /* 0x000fe20000010807 */
[----:B-1----:R-:W-:Y:S01]  /*9e00*/  FMNMX.FTZ R15, R36, R15, !PT ;  /* 0x0000000f240f7209 */ /* 0x002fe20007810000 */
[----:B------:R-:W1:Y:S03]  /*9e10*/  MUFU.TANH R46, R46 ;  /* 0x0000002e002e7308 */ /* 0x000e660000002400 */
[----:B---3--:R-:W-:-:S04]  /*9e20*/  FMNMX.FTZ R33, R38, R15, !PT ;  /* 0x0000000f26217209 */ /* 0x008fc80007810000 */
[----:B----4-:R-:W-:Y:S01]  /*9e30*/  FMNMX.FTZ R33, R40, R33, !PT ;  /* 0x0000002128217209 */ /* 0x010fe20007810000 */
[----:B------:R-:W2:Y:S03]  /*9e40*/  MUFU.TANH R52, R52 ;  /* 0x0000003400347308 */ /* 0x000ea60000002400 */
[----:B0-----:R-:W-:-:S05]  /*9e50*/  FMNMX.FTZ R33, R44, R33, !PT ;  /* 0x000000212c217209 */ /* 0x001fca0007810000 */
        /* <DEDUP_REMOVED lines=12> */
[-CC-:B------:R-:W-:Y:S01]  /*9f20*/  FFMA.FTZ R132, R48, R43.reuse, -R7.reuse ;  /* 0x0000002b30847223 */ /* 0x180fe20000010807 */
[-CC-:B------:R-:W-:Y:S01]  /*9f30*/  FFMA.FTZ R134, R56, R43.reuse, -R7.reuse ;  /* 0x0000002b38867223 */ /* 0x180fe20000010807 */
[-CC-:B------:R-:W-:Y:S01]  /*9f40*/  FFMA.FTZ R48, R68, R43.reuse, -R7.reuse ;  /* 0x0000002b44307223 */ /* 0x180fe20000010807 */
[----:B------:R-:W2:Y:S01]  /*9f50*/  MUFU.TANH R70, R70 ;  /* 0x0000004600467308 */ /* 0x000ea20000002400 */
[----:B------:R-:W-:Y:S01]  /*9f60*/  HGMMA.64x64x16.F32.BF16 R88, R128, gdesc[UR4].tnspB, R88, gsb0 ;  /* 0x40e0000480587df0 */ /* 0x000fe20008001858 */
[----:B------:R-:W-:Y:S01]  /*9f70*/  UIADD3 UR6, UR10, 0x300, URZ ;  /* 0x000003000a067890 */ /* 0x000fe2000fffe03f */
[----:B------:R-:W-:Y:S01]  /*9f80*/  FFMA.FTZ R56, R76, R43, -R7 ;  /* 0x0000002b4c387223 */ /* 0x000fe20000010807 */
[----:B------:R-:W-:-:S04]  /*9f90*/  UMOV UR7, 0x40000040 ;  /* 0x4000004000077882 */ /* 0x000fc80000000000 */
[----:B------:R-:W3:Y:S08]  /*9fa0*/  MUFU.TANH R51, R51 ;  /* 0x0000003300337308 */ /* 0x000ef00000002400 */
[----:B------:R-:W4:Y:S08]  /*9fb0*/  MUFU.TANH R74, R74 ;  /* 0x0000004a004a7308 */ /* 0x000f300000002400 */
[----:B------:R0:W-:Y:S08]  /*9fc0*/  MUFU.EX2 R15, R6 ;  /* 0x00000006000f7308 */ /* 0x0001f00000000800 */
[----:B------:R-:W5:Y:S01]  /*9fd0*/  MUFU.TANH R53, R53 ;  /* 0x0000003500357308 */ /* 0x000f620000002400 */
[----:B0-----:R-:W-:-:S04]  /*9fe0*/  FMNMX.FTZ R6, R66, R35, !PT ;  /* 0x0000002342067209 */ /* 0x001fc80007810000 */
[----:B-1----:R-:W-:-:S03]  /*9ff0*/  FMNMX.FTZ R35, R49, R6, !PT ;  /* 0x0000000631237209 */ /* 0x002fc60007810000 */
[----:B------:R-:W0:Y:S01]  /*a000*/  MUFU.TANH R55, R55 ;  /* 0x0000003700377308 */ /* 0x000e220000002400 */
[----:B--2---:R-:W-:-:S04]  /*a010*/  FMNMX.FTZ R6, R70, R35, !PT ;  /* 0x0000002346067209 */ /* 0x004fc80007810000 */
[----:B---3--:R-:W-:-:S03]  /*a020*/  FMNMX.FTZ R35, R51, R6, !PT ;  /* 0x0000000633237209 */ /* 0x008fc60007810000 */
[----:B------:R-:W1:Y:S01]  /*a030*/  MUFU.TANH R57, R57 ;  /* 0x0000003900397308 */ /* 0x000e620000002400 */
[----:B----4-:R-:W-:-:S04]  /*a040*/  FMNMX.FTZ R6, R74, R35, !PT ;  /* 0x000000234a067209 */ /* 0x010fc80007810000 */
[----:B-----5:R-:W-:-:S03]  /*a050*/  FMNMX.FTZ R6, R53, R6, !PT ;  /* 0x0000000635067209 */ /* 0x020fc60007810000 */
[----:B------:R-:W2:Y:S01]  /*a060*/  MUFU.TANH R82, R82 ;  /* 0x0000005200527308 */ /* 0x000ea20000002400 */
[----:B0-----:R-:W-:-:S07]  /*a070*/  FMNMX.FTZ R6, R55, R6, !PT ;  /* 0x0000000637067209 */ /* 0x001fce0007810000 */
        /* <DEDUP_REMOVED lines=9> */
[----:B------:R-:W-:Y:S02]  /*a110*/  UIADD3 UR6, UR10, 0x380, URZ ;  /* 0x000003800a067890 */ /* 0x000fe4000fffe03f */
[----:B-1----:R-:W-:Y:S01]  /*a120*/  FMNMX.FTZ R35, R86, R35, !PT ;  /* 0x0000002356237209 */ /* 0x002fe20007810000 */
[----:B------:R-:W-:Y:S02]  /*a130*/  UMOV UR7, 0x40000040 ;  /* 0x4000004000077882 */ /* 0x000fe40000000000 */
[----:B------:R-:W-:Y:S01]  /*a140*/  MUFU.EX2 R33, R39 ;  /* 0x0000002700217308 */ /* 0x000fe20000000800 */
[----:B--2---:R-:W-:Y:S01]  /*a150*/  FMNMX.FTZ R6, R142, R35, !PT ;  /* 0x000000238e067209 */ /* 0x004fe20007810000 */
[----:B------:R-:W-:-:S06]  /*a160*/  FFMA.FTZ R35, R62, R43, -R7 ;  /* 0x0000002b3e237223 */ /* 0x000fcc0000010807 */
[----:B------:R0:W-:Y:S01]  /*a170*/  MUFU.EX2 R39, R42 ;  /* 0x0000002a00277308 */ /* 0x0001e20000000800 */
[----:B------:R-:W1:Y:S07]  /*a180*/  SHFL.BFLY PT, R67, R6, 0x2, 0x1f ;  /* 0x0c401f0006437f89 */ /* 0x000e6e00000e0000 */
[----:B------:R-:W-:Y:S01]  /*a190*/  MUFU.EX2 R78, R78 ;  /* 0x0000004e004e7308 */ /* 0x000fe20000000800 */
[----:B0-----:R-:W-:-:S07]  /*a1a0*/  FFMA.FTZ R42, R64, R43, -R7 ;  /* 0x0000002b402a7223 */ /* 0x001fce0000010807 */
[----:B------:R-:W-:Y:S08]  /*a1b0*/  MUFU.EX2 R59, R59 ;  /* 0x0000003b003b7308 */ /* 0x000ff00000000800 */
[----:B------:R-:W0:Y:S01]  /*a1c0*/  MUFU.EX2 R9, R9 ;  /* 0x0000000900097308 */ /* 0x000e220000000800 */
[----:B-1----:R-:W-:Y:S01]  /*a1d0*/  FMNMX.FTZ R62, R6, R67, !PT ;  /* 0x00000043063e7209 */ /* 0x002fe20007810000 */
[----:B------:R-:W-:-:S04]  /*a1e0*/  FFMA.FTZ R67, R150, R43, -R7 ;  /* 0x0000002b96437223 */ /* 0x000fc80000010807 */
[----:B------:R-:W1:Y:S02]  /*a1f0*/  SHFL.BFLY PT, R69, R62, 0x1, 0x1f ;  /* 0x0c201f003e457f89 */ /* 0x000e6400000e0000 */
[----:B------:R-:W-:Y:S08]  /*a200*/  MUFU.EX2 R11, R11 ;  /* 0x0000000b000b7308 */ /* 0x000ff00000000800 */
[----:B------:R-:W2:Y:S01]  /*a210*/  MUFU.EX2 R61, R61 ;  /* 0x0000003d003d7308 */ /* 0x000ea20000000800 */
[----:B0-----:R-:W-:-:S07]  /*a220*/  F2FP.BF16.F32.PACK_AB R148, R9, R59 ;  /* 0x0000003b0994723e */ /* 0x001fce00000010ff */
[----:B------:R-:W-:Y:S01]  /*a230*/  MUFU.EX2 R13, R13 ;  /* 0x0000000d000d7308 */ /* 0x000fe20000000800 */
[----:B-1----:R-:W-:-:S07]  /*a240*/  FMNMX.FTZ R6, R62, R69, !PT ;  /* 0x000000453e067209 */ /* 0x002fce0007810000 */
[----:B------:R-:W-:Y:S01]  /*a250*/  MUFU.EX2 R20, R20 ;  /* 0x0000001400147308 */ /* 0x000fe20000000800 */
[----:B--2---:R-:W-:Y:S01]  /*a260*/  F2FP.BF16.F32.PACK_AB R150, R61, R11 ;  /* 0x0000000b3d96723e */ /* 0x004fe200000010ff */
[CC--:B------:R-:W-:Y:S01]  /*a270*/  FMUL.FTZ R69, R6.reuse, R43.reuse ;  /* 0x0000002b06457220 */ /* 0x0c0fe20000410000 */
[----:B------:R-:W-:Y:S01]  /*a280*/  FADD.FTZ R64, -R6, R5 ;  /* 0x0000000506407221 */ /* 0x000fe20000010100 */
[----:B------:R-:W-:Y:S02]  /*a290*/  WARPGROUP.DEPBAR.LE gsb0, 0x0 ;  /* 0x00008000000079c5 */ /* 0x000fe40000010000 */
[----:B------:R-:W-:Y:S01]  /*a2a0*/  WARPGROUP.ARRIVE ;  /* 0x00000000000079c5 */ /* 0x000fe20000000000 */
[-CC-:B------:R-:W-:Y:S01]  /*a2b0*/  FFMA.FTZ R145, R21, R43.reuse, -R69.reuse ;  /* 0x0000002b15917223 */ /* 0x180fe20000010845 */
[----:B------:R-:W-:Y:S02]  /*a2c0*/  IMAD.U32 R21, RZ, RZ, UR37 ;  /* 0x00000025ff157e24 */ /* 0x000fe4000f8e00ff */
[-C--:B------:R-:W-:Y:S01]  /*a2d0*/  FMUL.FTZ R7, R64, R43.reuse ;  /* 0x0000002b40077220 */ /* 0x080fe20000410000 */
[-CC-:B------:R-:W-:Y:S01]  /*a2e0*/  FFMA.FTZ R8, R8, R43.reuse, -R69.reuse ;  /* 0x0000002b08087223 */ /* 0x180fe20000010845 */
[-CC-:B------:R-:W-:Y:S01]  /*a2f0*/  FFMA.FTZ R149, R10, R43.reuse, -R69.reuse ;  /* 0x0000002b0a957223 */ /* 0x180fe20000010845 */
[----:B------:R-:W-:Y:S01]  /*a300*/  HGMMA.64x64x16.F32.BF16 R88, R120, gdesc[UR4].tnspB, R88, gsb0 ;  /* 0x40e0000478587df0 */ /* 0x000fe20008001858 */
[----:B------:R-:W-:Y:S01]  /*a310*/  @!P1 LEA R21, R21, UR45, 0x3 ;  /* 0x0000002d15159c11 */ /* 0x000fe2000f8e18ff */
[----:B------:R-:W-:Y:S01]  /*a320*/  FFMA.FTZ R141, R31, R43, -R69 ;  /* 0x0000002b1f8d7223 */ /* 0x000fe20000010845 */
[----:B------:R-:W-:Y:S01]  /*a330*/  MUFU.EX2 R7, R7 ;  /* 0x0000000700077308 */ /* 0x000fe20000000800 */
[----:B------:R-:W-:-:S02]  /*a340*/  VIADD R31, R22, 0x9 ;  /* 0x00000009161f7836 */ /* 0x000fc40000000000 */
[-CC-:B------:R-:W-:Y:S01]  /*a350*/  FFMA.FTZ R151, R12, R43.reuse, -R69.reuse ;  /* 0x0000002b0c977223 */ /* 0x180fe20000010845 */
[----:B------:R-:W-:Y:S02]  /*a360*/  @!P1 VIADD R21, R21, 0x16840 ;  /* 0x0001684015159836 */ /* 0x000fe40000000000 */
[-CC-:B------:R-:W-:Y:S01]  /*a370*/  FFMA.FTZ R10, R14, R43.reuse, -R69.reuse ;  /* 0x0000002b0e0a7223 */ /* 0x180fe20000010845 */
[-CC-:B------:R-:W-:Y:S01]  /*a380*/  FFMA.FTZ R12, R24, R43.reuse, -R69.reuse ;  /* 0x0000002b180c7223 */ /* 0x180fe20000010845 */
[----:B------:R-:W-:Y:S01]  /*a390*/  SEL R31, R31, 0x9, !P2 ;  /* 0x000000091f1f7807 */ /* 0x000fe20005000000 */
[-C--:B------:R-:W-:Y:S01]  /*a3a0*/  FFMA.FTZ R147, R26, R43.reuse, -R69 ;  /* 0x0000002b1a937223 */ /* 0x080fe20000010845 */
[----:B------:R-:W0:Y:S01]  /*a3b0*/  MUFU.EX2 R8, R8 ;  /* 0x0000000800087308 */ /* 0x000e220000000800 */
[----:B------:R-:W-:Y:S01]  /*a3c0*/  @!P1 PRMT R21, RZ, 0x654, R21 ;  /* 0x00000654ff159816 */ /* 0x000fe20000000015 */
[----:B------:R-:W-:Y:S01]  /*a3d0*/  FFMA.FTZ R26, R36, R43, -R69 ;  /* 0x0000002b241a7223 */ /* 0x000fe20000010845 */
[----:B------:R-:W-:Y:S01]  /*a3e0*/  FFMA.FTZ R36, R78, R3, R59 ;  /* 0x000000034e247223 */ /* 0x000fe2000001003b */
[-CC-:B------:R-:W-:Y:S01]  /*a3f0*/  FFMA.FTZ R137, R38, R43.reuse, -R69.reuse ;  /* 0x0000002b26897223 */ /* 0x180fe20000010845 */
[-CC-:B------:R-:W-:Y:S01]  /*a400*/  FFMA.FTZ R14, R28, R43.reuse, -R69.reuse ;  /* 0x0000002b1c0e7223 */ /* 0x180fe20000010845 */
[-CC-:B------:R-:W-:Y:S01]  /*a410*/  FFMA.FTZ R24, R32, R43.reuse, -R69.reuse ;  /* 0x0000002b20187223 */ /* 0x180fe20000010845 */
[----:B------:R-:W-:Y:S01]  /*a420*/  FADD.FTZ R36, R9, R36 ;  /* 0x0000002409247221 */ /* 0x000fe20000010000 */
[----:B------:R-:W1:Y:S01]  /*a430*/  MUFU.EX2 R149, R149 ;  /* 0x0000009500957308 */ /* 0x000e620000000800 */
[-CC-:B------:R-:W-:Y:S01]  /*a440*/  FFMA.FTZ R143, R34, R43.reuse, -R69.reuse ;  /* 0x0000002b228f7223 */ /* 0x180fe20000010845 */
[-CC-:B------:R-:W-:Y:S01]  /*a450*/  FFMA.FTZ R28, R40, R43.reuse, -R69.reuse ;  /* 0x0000002b281c7223 */ /* 0x180fe20000010845 */
[----:B------:R-:W-:Y:S01]  /*a460*/  FADD.FTZ R36, R11, R36 ;  /* 0x000000240b247221 */ /* 0x000fe20000010000 */
[-CC-:B------:R-:W-:Y:S01]  /*a470*/  FFMA.FTZ R139, R44, R43.reuse, -R69.reuse ;  /* 0x0000002b2c8b7223 */ /* 0x180fe20000010845 */
[-CC-:B------:R-:W-:Y:S01]  /*a480*/  FFMA.FTZ R32, R46, R43.reuse, -R69.reuse ;  /* 0x0000002b2e207223 */ /* 0x180fe20000010845 */
[-CC-:B------:R-:W-:Y:S01]  /*a490*/  FFMA.FTZ R133, R52, R43.reuse, -R69.reuse ;  /* 0x0000002b34857223 */ /* 0x180fe20000010845 */
[----:B------:R-:W-:Y:S01]  /*a4a0*/  FADD.FTZ R36, R61, R36 ;  /* 0x000000243d247221 */ /* 0x000fe20000010000 */
        /* <DEDUP_REMOVED lines=12> */
[----:B------:R-:W-:Y:S01]  /*a570*/  F2FP.BF16.F32.PACK_AB R149, R149, R8 ;  /* 0x000000089595723e */ /* 0x000fe200000010ff */
[-CC-:B------:R-:W-:Y:S01]  /*a580*/  FFMA.FTZ R57, R57, R43.reuse, -R69.reuse ;  /* 0x0000002b39397223 */ /* 0x180fe20000010845 */
[-CC-:B------:R-:W-:Y:S01]  /*a590*/  FFMA.FTZ R82, R82, R43.reuse, -R69.reuse ;  /* 0x0000002b52527223 */ /* 0x180fe20000010845 */
[----:B------:R-:W-:Y:S01]  /*a5a0*/  FFMA.FTZ R86, R86, R43, -R69 ;  /* 0x0000002b56567223 */ /* 0x000fe20000010845 */
[----:B------:R-:W-:Y:S01]  /*a5b0*/  MUFU.EX2 R145, R145 ;  /* 0x0000009100917308 */ /* 0x000fe20000000800 */
[----:B--2---:R-:W-:Y:S01]  /*a5c0*/  FADD.FTZ R3, R151, R38 ;  /* 0x0000002697037221 */ /* 0x004fe20000010000 */
[C---:B------:R-:W-:Y:S01]  /*a5d0*/  ISETP.GT.AND P2, PT, R0.reuse, UR23, PT ;  /* 0x0000001700007c0c */ /* 0x040fe2000bf44270 */
[----:B------:R-:W-:-:S05]  /*a5e0*/  VIADD R0, R0, 0xffffffff ;  /* 0xffffffff00007836 */ /* 0x000fca0000000000 */
[----:B------:R-:W-:Y:S01]  /*a5f0*/  MUFU.EX2 R12, R12 ;  /* 0x0000000c000c7308 */ /* 0x000fe20000000800 */
[C---:B0-----:R-:W-:Y:S01]  /*a600*/  FADD.FTZ R38, R10.reuse, R3 ;  /* 0x000000030a267221 */ /* 0x041fe20000010000 */
[----:B------:R-:W-:Y:S01]  /*a610*/  FADD.FTZ R3, R13, R36 ;  /* 0x000000240d037221 */ /* 0x000fe20000010000 */
[----:B------:R-:W-:Y:S01]  /*a620*/  F2FP.BF16.F32.PACK_AB R151, R10, R151 ;  /* 0x000000970a97723e */ /* 0x000fe200000010ff */
[----:B------:R-:W-:-:S04]  /*a630*/  FFMA.FTZ R36, R49, R43, -R69 ;  /* 0x0000002b31247223 */ /* 0x000fc80000010845 */
[----:B------:R-:W-:Y:S08]  /*a640*/  MUFU.EX2 R63, R63 ;  /* 0x0000003f003f7308 */ /* 0x000ff00000000800 */
[----:B------:R-:W-:Y:S08]  /*a650*/  MUFU.EX2 R147, R147 ;  /* 0x0000009300937308 */ /* 0x000ff00000000800 */
[----:B------:R-:W0:Y:S01]  /*a660*/  MUFU.EX2 R27, R27 ;  /* 0x0000001b001b7308 */ /* 0x000e220000000800 */
[----:B------:R-:W-:-:S02]  /*a670*/  WARPGROUP.DEPBAR.LE gsb0, 0x0 ;  /* 0x00008000000079c5 */ /* 0x000fc40000010000 */
[----:B------:R1:W-:Y:S06]  /*a680*/  BAR.ARV R31, 0x100 ;  /* 0x0004001f0000751d */ /* 0x0003ec0000002000 */
[----:B------:R2:W-:Y:S01]  /*a690*/  @!P1 SYNCS.ARRIVE.TRANS64.RED.A1T0 RZ, [R21+URZ], RZ ;  /* 0x000000ff15ff99a7 */ /* 0x0005e2000810043f */
[----:B------:R-:W3:Y:S01]  /*a6a0*/  MUFU.EX2 R14, R14 ;  /* 0x0000000e000e7308 */ /* 0x000ee20000000800 */
[-C--:B------:R-:W-:Y:S01]  /*a6b0*/  FMUL.FTZ R90, R90, R7.reuse ;  /* 0x000000075a5a7220 */ /* 0x080fe20000410000 */
[-C--:B------:R-:W-:Y:S01]  /*a6c0*/  FMUL.FTZ R91, R91, R7.reuse ;  /* 0x000000075b5b7220 */ /* 0x080fe20000410000 */
[-C--:B------:R-:W-:Y:S01]  /*a6d0*/  FMUL.FTZ R94, R94, R7.reuse ;  /* 0x000000075e5e7220 */ /* 0x080fe20000410000 */
[-C--:B------:R-:W-:Y:S01]  /*a6e0*/  FMUL.FTZ R95, R95, R7.reuse ;  /* 0x000000075f5f7220 */ /* 0x080fe20000410000 */
[-C--:B------:R-:W-:Y:S01]  /*a6f0*/  FMUL.FTZ R98, R98, R7.reuse ;  /* 0x0000000762627220 */ /* 0x080fe20000410000 */
[-C--:B------:R-:W-:Y:S01]  /*a700*/  FMUL.FTZ R99, R99, R7.reuse ;  /* 0x0000000763637220 */ /* 0x080fe20000410000 */
[----:B--2---:R-:W-:Y:S01]  /*a710*/  IMAD.U32 R21, RZ, RZ, UR24 ;  /* 0x00000018ff157e24 */ /* 0x004fe2000f8e00ff */
[----:B------:R-:W2:Y:S01]  /*a720*/  MUFU.EX2 R25, R25 ;  /* 0x0000001900197308 */ /* 0x000ea20000000800 */
[----:B------:R-:W-:Y:S01]  /*a730*/  UMOV UR24, UR37 ;  /* 0x0000002500187c82 */ /* 0x000fe20008000000 */
[-C--:B------:R-:W-:Y:S01]  /*a740*/  FMUL.FTZ R102, R102, R7.reuse ;  /* 0x0000000766667220 */ /* 0x080fe20000410000 */
[-C--:B------:R-:W-:Y:S01]  /*a750*/  FMUL.FTZ R103, R103, R7.reuse ;  /* 0x0000000767677220 */ /* 0x080fe20000410000 */
[----:B------:R-:W-:Y:S01]  /*a760*/  @!P1 LEA R21, R21, UR45, 0x3 ;  /* 0x0000002d15159c11 */ /* 0x000fe2000f8e18ff */
[-C--:B------:R-:W-:Y:S01]  /*a770*/  FMUL.FTZ R106, R106, R7.reuse ;  /* 0x000000076a6a7220 */ /* 0x080fe20000410000 */
[-C--:B------:R-:W-:Y:S01]  /*a780*/  FMUL.FTZ R107, R107, R7.reuse ;  /* 0x000000076b6b7220 */ /* 0x080fe20000410000 */
[----:B------:R-:W-:Y:S01]  /*a790*/  FMUL.FTZ R110, R110, R7 ;  /* 0x000000076e6e7220 */ /* 0x000fe20000410000 */
[----:B------:R-:W4:Y:S01]  /*a7a0*/  MUFU.EX2 R141, R141 ;  /* 0x0000008d008d7308 */ /* 0x000f220000000800 */
[----:B------:R-:W-:-:S02]  /*a7b0*/  @!P1 VIADD R21, R21, 0x16860 ;  /* 0x0001686015159836 */ /* 0x000fc40000000000 */
[-C--:B------:R-:W-:Y:S01]  /*a7c0*/  FMUL.FTZ R111, R111, R7.reuse ;  /* 0x000000076f6f7220 */ /* 0x080fe20000410000 */
[-C--:B------:R-:W-:Y:S01]  /*a7d0*/  FMUL.FTZ R114, R114, R7.reuse ;  /* 0x0000000772727220 */ /* 0x080fe20000410000 */
[-C--:B------:R-:W-:Y:S01]  /*a7e0*/  FMUL.FTZ R115, R115, R7.reuse ;  /* 0x0000000773737220 */ /* 0x080fe20000410000 */
[-C--:B------:R-:W-:Y:S01]  /*a7f0*/  FMUL.FTZ R118, R118, R7.reuse ;  /* 0x0000000776767220 */ /* 0x080fe20000410000 */
[----:B------:R-:W-:Y:S01]  /*a800*/  @!P1 PRMT R21, RZ, 0x654, R21 ;  /* 0x00000654ff159816 */ /* 0x000fe20000000015 */
[----:B------:R-:W-:Y:S01]  /*a810*/  FMUL.FTZ R119, R119, R7 ;  /* 0x0000000777777220 */ /* 0x000fe20000410000 */
[----:B------:R-:W5:Y:S01]  /*a820*/  MUFU.EX2 R29, R29 ;  /* 0x0000001d001d7308 */ /* 0x000f620000000800 */
[----:B0-----:R-:W-:Y:S01]  /*a830*/  F2FP.BF16.F32.PACK_AB R146, R27, R63 ;  /* 0x0000003f1b92723e */ /* 0x001fe200000010ff */
[----:B------:R0:W-:Y:S01]  /*a840*/  @!P1 SYNCS.ARRIVE.TRANS64.RED.A1T0 RZ, [R21+URZ], RZ ;  /* 0x000000ff15ff99a7 */ /* 0x0001e2000810043f */
[-C--:B------:R-:W-:Y:S01]  /*a850*/  FMUL.FTZ R88, R88, R78.reuse ;  /* 0x0000004e58587220 */ /* 0x080fe20000410000 */
[-C--:B------:R-:W-:Y:S01]  /*a860*/  FMUL.FTZ R89, R89, R78.reuse ;  /* 0x0000004e59597220 */ /* 0x080fe20000410000 */
[-C--:B------:R-:W-:Y:S01]  /*a870*/  FMUL.FTZ R92, R92, R78.reuse ;  /* 0x0000004e5c5c7220 */ /* 0x080fe20000410000 */
[-C--:B------:R-:W-:Y:S01]  /*a880*/  FMUL.FTZ R93, R93, R78.reuse ;  /* 0x0000004e5d5d7220 */ /* 0x080fe20000410000 */
[-C--:B------:R-:W-:Y:S01]  /*a890*/  FMUL.FTZ R96, R96, R78.reuse ;  /* 0x0000004e60607220 */ /* 0x080fe20000410000 */
[----:B------:R-:W1:Y:S01]  /*a8a0*/  MUFU.EX2 R24, R24 ;  /* 0x0000001800187308 */ /* 0x000e620000000800 */
[-C--:B------:R-:W-:Y:S01]  /*a8b0*/  FMUL.FTZ R97, R97, R78.reuse ;  /* 0x0000004e61617220 */ /* 0x080fe20000410000 */
[----:B0-----:R-:W-:Y:S01]  /*a8c0*/  FADD.FTZ R21, R145, R38 ;  /* 0x0000002691157221 */ /* 0x001fe20000010000 */
[----:B------:R-:W-:Y:S01]  /*a8d0*/  FADD.FTZ R38, R20, R3 ;  /* 0x0000000314267221 */ /* 0x000fe20000010000 */
[----:B------:R-:W-:Y:S01]  /*a8e0*/  F2FP.BF16.F32.PACK_AB R145, R12, R145 ;  /* 0x000000910c91723e */ /* 0x000fe200000010ff */
[-C--:B------:R-:W-:Y:S01]  /*a8f0*/  FMUL.FTZ R100, R100, R78.reuse ;  /* 0x0000004e64647220 */ /* 0x080fe20000410000 */
[----:B------:R-:W-:Y:S01]  /*a900*/  FADD.FTZ R40, R12, R21 ;  /* 0x000000150c287221 */ /* 0x000fe20000010000 */
[----:B------:R-:W-:Y:S01]  /*a910*/  FADD.FTZ R44, R63, R38 ;  /* 0x000000263f2c7221 */ /* 0x000fe20000010000 */
[----:B------:R-:W0:Y:S01]  /*a920*/  MUFU.EX2 R143, R143 ;  /* 0x0000008f008f7308 */ /* 0x000e220000000800 */
[----:B------:R-:W-:Y:S01]  /*a930*/  FFMA.FTZ R38, R51, R43, -R69 ;  /* 0x0000002b33267223 */ /* 0x000fe20000010845 */
[----:B------:R-:W-:Y:S01]  /*a940*/  FADD.FTZ R3, R147, R40 ;  /* 0x0000002893037221 */ /* 0x000fe20000010000 */
[----:B------:R-:W-:Y:S01]  /*a950*/  FADD.FTZ R44, R27, R44 ;  /* 0x0000002c1b2c7221 */ /* 0x000fe20000010000 */
[C---:B---3--:R-:W-:Y:S01]  /*a960*/  F2FP.BF16.F32.PACK_AB R147, R14.reuse, R147 ;  /* 0x000000930e93723e */ /* 0x048fe200000010ff */
[-C--:B------:R-:W-:Y:S01]  /*a970*/  FMUL.FTZ R101, R101, R78.reuse ;  /* 0x0000004e65657220 */ /* 0x080fe20000410000 */
[----:B------:R-:W-:Y:S01]  /*a980*/  FADD.FTZ R40, R14, R3 ;  /* 0x000000030e287221 */ /* 0x000fe20000010000 */
[----:B--2---:R-:W-:Y:S01]  /*a990*/  FADD.FTZ R44, R25, R44 ;  /* 0x0000002c192c7221 */ /* 0x004fe20000010000 */
[----:B------:R-:W2:Y:S01]  /*a9a0*/  MUFU.EX2 R30, R30 ;  /* 0x0000001e001e7308 */ /* 0x000ea20000000800 */
[-C--:B------:R-:W-:Y:S01]  /*a9b0*/  FMUL.FTZ R104, R104, R78.reuse ;  /* 0x0000004e68687220 */ /* 0x080fe20000410000 */
[----:B----4-:R-:W-:Y:S01]  /*a9c0*/  FADD.FTZ R3, R141, R40 ;  /* 0x000000288d037221 */ /* 0x010fe20000010000 */
[----:B-----5:R-:W-:Y:S01]  /*a9d0*/  FADD.FTZ R44, R29, R44 ;  /* 0x0000002c1d2c7221 */ /* 0x020fe20000010000 */
[C---:B-1----:R-:W-:Y:S01]  /*a9e0*/  F2FP.BF16.F32.PACK_AB R141, R24.reuse, R141 ;  /* 0x0000008d188d723e */ /* 0x042fe200000010ff */
[-C--:B------:R-:W-:Y:S01]  /*a9f0*/  FMUL.FTZ R105, R105, R78.reuse ;  /* 0x0000004e69697220 */ /* 0x080fe20000410000 */
[----:B------:R-:W-:Y:S01]  /*aa00*/  FADD.FTZ R40, R24, R3 ;  /* 0x0000000318287221 */ /* 0x000fe20000010000 */
[----:B------:R-:W-:Y:S01]  /*aa10*/  FADD.FTZ R21, R15, R44 ;  /* 0x0000002c0f157221 */ /* 0x000fe20000010000 */
[----:B------:R-:W1:Y:S01]  /*aa20*/  MUFU.EX2 R26, R26 ;  /* 0x0000001a001a7308 */ /* 0x000e620000000800 */
[-CC-:B------:R-:W-:Y:S01]  /*aa30*/  FFMA.FTZ R3, R140, R43.reuse, -R69.reuse ;  /* 0x0000002b8c037223 */ /* 0x180fe20000010845 */
[----:B0-----:R-:W-:Y:S01]  /*aa40*/  FADD.FTZ R31, R143, R40 ;  /* 0x000000288f1f7221 */ /* 0x001fe20000010000 */
[----:B------:R-:W-:Y:S01]  /*aa50*/  FFMA.FTZ R69, R142, R43, -R69 ;  /* 0x0000002b8e457223 */ /* 0x000fe20000010845 */
[----:B------:R-:W-:Y:S01]  /*aa60*/  F2FP.BF16.F32.PACK_AB R140, R29, R25 ;  /* 0x000000191d8c723e */ /* 0x000fe200000010ff */
[-C--:B------:R-:W-:Y:S01]  /*aa70*/  FMUL.FTZ R108, R108, R78.reuse ;  /* 0x0000004e6c6c7220 */ /* 0x080fe20000410000 */
[-C--:B------:R-:W-:Y:S01]  /*aa80*/  FMUL.FTZ R109, R109, R78.reuse ;  /* 0x0000004e6d6d7220 */ /* 0x080fe20000410000 */
[-C--:B------:R-:W-:Y:S01]  /*aa90*/  FMUL.FTZ R112, R112, R78.reuse ;  /* 0x0000004e70707220 */ /* 0x080fe20000410000 */
[----:B------:R-:W0:Y:S01]  /*aaa0*/  MUFU.EX2 R136, R136 ;  /* 0x0000008800887308 */ /* 0x000e220000000800 */
[C---:B--2---:R-:W-:Y:S01]  /*aab0*/  FADD.FTZ R21, R30.reuse, R21 ;  /* 0x000000151e157221 */ /* 0x044fe20000010000 */
[----:B------:R-:W-:Y:S01]  /*aac0*/  F2FP.BF16.F32.PACK_AB R142, R30, R15 ;  /* 0x0000000f1e8e723e */ /* 0x000fe200000010ff */
[-C--:B------:R-:W-:Y:S01]  /*aad0*/  FMUL.FTZ R113, R113, R78.reuse ;  /* 0x0000004e71717220 */ /* 0x080fe20000410000 */
[-C--:B------:R-:W-:Y:S01]  /*aae0*/  FMUL.FTZ R116, R116, R78.reuse ;  /* 0x0000004e74747220 */ /* 0x080fe20000410000 */
[----:B------:R-:W-:Y:S01]  /*aaf0*/  FMUL.FTZ R117, R117, R78 ;  /* 0x0000004e75757220 */ /* 0x000fe20000410000 */
[----:B------:R-:W-:-:S02]  /*ab00*/  IMAD.MOV.U32 R7, RZ, RZ, R4 ;  /* 0x000000ffff077224 */ /* 0x000fc400078e0004 */
[----:B------:R-:W2:Y:S01]  /*ab10*/  MUFU.EX2 R137, R137 ;  /* 0x0000008900897308 */ /* 0x000ea20000000800 */
[C---:B-1----:R-:W-:Y:S01]  /*ab20*/  FADD.FTZ R40, R26.reuse, R31 ;  /* 0x0000001f1a287221 */ /* 0x042fe20000010000 */
[----:B------:R-:W-:-:S06]  /*ab30*/  F2FP.BF16.F32.PACK_AB R143, R26, R143 ;  /* 0x0000008f1a8f723e */ /* 0x000fcc00000010ff */
[----:B------:R-:W1:Y:S01]  /*ab40*/  MUFU.EX2 R28, R28 ;  /* 0x0000001c001c7308 */ /* 0x000e620000000800 */
[----:B0-----:R-:W-:Y:S01]  /*ab50*/  FADD.FTZ R44, R136, R21 ;  /* 0x00000015882c7221 */ /* 0x001fe20000010000 */
[----:B------:R-:W-:-:S03]  /*ab60*/  F2FP.BF16.F32.PACK_AB R136, R33, R136 ;  /* 0x000000882188723e */ /* 0x000fc600000010ff */
[----:B------:R-:W-:-:S03]  /*ab70*/  FADD.FTZ R11, R33, R44 ;  /* 0x0000002c210b7221 */ /* 0x000fc60000010000 */
[----:B------:R-:W-:Y:S01]  /*ab80*/  MUFU.EX2 R138, R138 ;  /* 0x0000008a008a7308 */ /* 0x000fe20000000800 */
[----:B--2---:R-:W-:-:S07]  /*ab90*/  FADD.FTZ R9, R137, R40 ;  /* 0x0000002889097221 */ /* 0x004fce0000010000 */
[----:B------:R-:W0:Y:S01]  /*aba0*/  MUFU.EX2 R139, R139 ;  /* 0x0000008b008b7308 */ /* 0x000e220000000800 */
[C---:B-1----:R-:W-:Y:S01]  /*abb0*/  FADD.FTZ R40, R28.reuse, R9 ;  /* 0x000000091c287221 */ /* 0x042fe20000010000 */
[----:B------:R-:W-:-:S06]  /*abc0*/  F2FP.BF16.F32.PACK_AB R137, R28, R137 ;  /* 0x000000891c89723e */ /* 0x000fcc00000010ff */
[----:B------:R-:W1:Y:S08]  /*abd0*/  MUFU.EX2 R32, R32 ;  /* 0x0000002000207308 */ /* 0x000e700000000800 */
[----:B------:R-:W-:Y:S01]  /*abe0*/  MUFU.EX2 R132, R132 ;  /* 0x0000008400847308 */ /* 0x000fe20000000800 */
[----:B0-----:R-:W-:-:S07]  /*abf0*/  FADD.FTZ R9, R139, R40 ;  /* 0x000000288b097221 */ /* 0x001fce0000010000 */
[----:B------:R-:W0:Y:S01]  /*ac00*/  MUFU.EX2 R133, R133 ;  /* 0x0000008500857308 */ /* 0x000e220000000800 */
[C---:B-1----:R-:W-:Y:S01]  /*ac10*/  FADD.FTZ R10, R32.reuse, R9 ;  /* 0x00000009200a7221 */ /* 0x042fe20000010000 */
[----:B------:R-:W-:-:S06]  /*ac20*/  F2FP.BF16.F32.PACK_AB R139, R32, R139 ;  /* 0x0000008b208b723e */ /* 0x000fcc00000010ff */
[----:B------:R-:W-:Y:S08]  /*ac30*/  MUFU.EX2 R37, R37 ;  /* 0x0000002500257308 */ /* 0x000ff00000000800 */
[----:B------:R-:W1:Y:S01]  /*ac40*/  MUFU.EX2 R34, R34 ;  /* 0x0000002200227308 */ /* 0x000e620000000800 */
[----:B0-----:R-:W-:-:S07]  /*ac50*/  FADD.FTZ R9, R133, R10 ;  /* 0x0000000a85097221 */ /* 0x001fce0000010000 */
[----:B------:R0:W-:Y:S08]  /*ac60*/  MUFU.EX2 R5, R144 ;  /* 0x0000009000057308 */ /* 0x0001f00000000800 */
[----:B------:R-:W2:Y:S01]  /*ac70*/  MUFU.EX2 R134, R134 ;  /* 0x0000008600867308 */ /* 0x000ea20000000800 */
[----:B0-----:R-:W-:Y:S01]  /*ac80*/  F2FP.BF16.F32.PACK_AB R144, R20, R13 ;  /* 0x0000000d1490723e */ /* 0x001fe200000010ff */
[----:B------:R-:W-:Y:S01]  /*ac90*/  FADD.FTZ R20, R138, R11 ;  /* 0x0000000b8a147221 */ /* 0x000fe20000010000 */
[----:B-1----:R-:W-:Y:S01]  /*aca0*/  FADD.FTZ R10, R34, R9 ;  /* 0x00000009220a7221 */ /* 0x002fe20000010000 */
[----:B------:R-:W-:-:S02]  /*acb0*/  F2FP.BF16.F32.PACK_AB R138, R39, R138 ;  /* 0x0000008a278a723e */ /* 0x000fc400000010ff */
[----:B------:R-:W-:Y:S01]  /*acc0*/  FADD.FTZ R11, R39, R20 ;  /* 0x00000014270b7221 */ /* 0x000fe20000010000 */
[----:B------:R-:W-:Y:S01]  /*acd0*/  F2FP.BF16.F32.PACK_AB R133, R34, R133 ;  /* 0x000000852285723e */ /* 0x000fe200000010ff */
[----:B------:R-:W0:Y:S02]  /*ace0*/  MUFU.EX2 R135, R135 ;  /* 0x0000008700877308 */ /* 0x000e240000000800 */
[----:B------:R-:W-:Y:S01]  /*acf0*/  FADD.FTZ R12, R132, R11 ;  /* 0x0000000b840c7221 */ /* 0x000fe20000010000 */
[----:B------:R-:W-:-:S03]  /*ad00*/  F2FP.BF16.F32.PACK_AB R132, R37, R132 ;  /* 0x000000842584723e */ /* 0x000fc600000010ff */
[----:B------:R-:W-:Y:S02]  /*ad10*/  FADD.FTZ R11, R37, R12 ;  /* 0x0000000c250b7221 */ /* 0x000fe40000010000 */
[----:B------:R-:W1:Y:S02]  /*ad20*/  MUFU.EX2 R41, R41 ;  /* 0x0000002900297308 */ /* 0x000e640000000800 */
[----:B--2---:R-:W-:-:S06]  /*ad30*/  FADD.FTZ R12, R134, R11 ;  /* 0x0000000b860c7221 */ /* 0x004fcc0000010000 */
        /* <DEDUP_REMOVED lines=42> */
[----:B------:R-:W-:Y:S01]  /*afe0*/  MUFU.EX2 R58, R58 ;  /* 0x0000003a003a7308 */ /* 0x000fe20000000800 */
[----:B--2---:R-:W-:-:S07]  /*aff0*/  F2FP.BF16.F32.PACK_AB R126, R45, R56 ;  /* 0x000000382d7e723e */ /* 0x004fce00000010ff */
[----:B------:R-:W1:Y:S01]  /*b000*/  MUFU.EX2 R121, R82 ;  /* 0x0000005200797308 */ /* 0x000e620000000800 */
[C---:B0-----:R-:W-:Y:S01]  /*b010*/  FADD.FTZ R2, R57.reuse, R2 ;  /* 0x0000000239027221 */ /* 0x041fe20000010000 */
[----:B------:R-:W-:-:S06]  /*b020*/  F2FP.BF16.F32.PACK_AB R127, R57, R127 ;  /* 0x0000007f397f723e */ /* 0x000fcc00000010ff */
[----:B------:R-:W0:Y:S08]  /*b030*/  MUFU.EX2 R47, R47 ;  /* 0x0000002f002f7308 */ /* 0x000e300000000800 */
[----:B------:R2:W3:Y:S01]  /*b040*/  MUFU.EX2 R13, R3 ;  /* 0x00000003000d7308 */ /* 0x0004e20000000800 */
[----:B-1----:R-:W-:-:S07]  /*b050*/  FADD.FTZ R2, R121, R2 ;  /* 0x0000000279027221 */ /* 0x002fce0000010000 */
[----:B------:R-:W1:Y:S01]  /*b060*/  MUFU.EX2 R62, R84 ;  /* 0x00000054003e7308 */ /* 0x000e620000000800 */
[----:B--2---:R-:W-:Y:S01]  /*b070*/  FADD.FTZ R3, R45, R10 ;  /* 0x0000000a2d037221 */ /* 0x004fe20000010000 */
[----:B0-----:R-:W-:-:S03]  /*b080*/  F2FP.BF16.F32.PACK_AB R120, R47, R58 ;  /* 0x0000003a2f78723e */ /* 0x001fc600000010ff */
[----:B------:R-:W-:-:S03]  /*b090*/  FADD.FTZ R10, R58, R3 ;  /* 0x000000033a0a7221 */ /* 0x000fc60000010000 */
[----:B------:R-:W0:Y:S01]  /*b0a0*/  MUFU.EX2 R123, R86 ;  /* 0x00000056007b7308 */ /* 0x000e220000000800 */
[----:B------:R-:W-:Y:S01]  /*b0b0*/  FADD.FTZ R3, R47, R10 ;  /* 0x0000000a2f037221 */ /* 0x000fe20000010000 */
[C---:B---3--:R-:W-:Y:S01]  /*b0c0*/  FADD.FTZ R2, R13.reuse, R2 ;  /* 0x000000020d027221 */ /* 0x048fe20000010000 */
[----:B------:R-:W-:-:S05]  /*b0d0*/  F2FP.BF16.F32.PACK_AB R121, R13, R121 ;  /* 0x000000790d79723e */ /* 0x000fca00000010ff */
[----:B------:R-:W2:Y:S01]  /*b0e0*/  MUFU.EX2 R69, R69 ;  /* 0x0000004500457308 */ /* 0x000ea20000000800 */
[----:B-1----:R-:W-:Y:S01]  /*b0f0*/  FADD.FTZ R8, R62, R3 ;  /* 0x000000033e087221 */ /* 0x002fe20000010000 */
[----:B------:R-:W-:-:S03]  /*b100*/  F2FP.BF16.F32.PACK_AB R122, R5, R62 ;  /* 0x0000003e057a723e */ /* 0x000fc600000010ff */
[----:B------:R-:W-:Y:S01]  /*b110*/  FADD.FTZ R3, R5, R8 ;  /* 0x0000000805037221 */ /* 0x000fe20000010000 */
[----:B------:R-:W-:Y:S02]  /*b120*/  IMAD.MOV.U32 R5, RZ, RZ, R6 ;  /* 0x000000ffff057224 */ /* 0x000fe400078e0006 */
[----:B0-----:R-:W-:-:S04]  /*b130*/  FADD.FTZ R2, R123, R2 ;  /* 0x000000027b027221 */ /* 0x001fc80000010000 */
[C---:B--2---:R-:W-:Y:S01]  /*b140*/  FADD.FTZ R2, R69.reuse, R2 ;  /* 0x0000000245027221 */ /* 0x044fe20000010000 */
[----:B------:R-:W-:Y:S01]  /*b150*/  F2FP.BF16.F32.PACK_AB R123, R69, R123 ;  /* 0x0000007b457b723e */ /* 0x000fe200000010ff */
[----:B------:R-:W-:Y:S06]  /*b160*/  @P2 BRA `(.L_x_1084) ;  /* 0xffffffd800e42947 */ /* 0x000fec000383ffff */
.L_x_1075:
        /* <DEDUP_REMOVED lines=8> */
[----:B------:R-:W-:-:S05]  /*b1f0*/  ULDC UR23, c[0x0][0x9e0] ;  /* 0x0002780000177ab9 */ /* 0x000fca0000000800 */
.L_x_1102:
        /* <DEDUP_REMOVED lines=9> */
.L_x_1087:
[----:B------:R-:W-:Y:S01]  /*b290*/  ULEA UR6, UR37, UR45, 0x3 ;  /* 0x0000002d25067291 */ /* 0x000fe2000f8e183f */
[----:B------:R-:W-:-:S05]  /*b2a0*/  IMAD.U32 R4, RZ, RZ, UR46 ;  /* 0x0000002eff047e24 */ /* 0x000fca000f8e00ff */
[----:B------:R-:W-:-:S04]  /*b2b0*/  SHF.L.U32 R4, R4, 0x1f, RZ ;  /* 0x0000001f04047819 */ /* 0x000fc800000006ff */
[----:B------:R0:W1:Y:S01]  /*b2c0*/  SYNCS.PHASECHK.TRANS64.TRYWAIT P2, [UR6+0x16830], R4 ;  /* 0x01683004ff0075a7 */ /* 0x0000620008040146 */
[----:B------:R-:W-:Y:S05]  /*b2d0*/  @!P0 BRA `(.L_x_1088) ;  /* 0x0000000000048947 */ /* 0x000fea0003800000 */
[----:B------:R-:W-:Y:S01]  /*b2e0*/  BPT.TRAP 0x1 ;  /* 0x000000040000795c */ /* 0x000fe20000300000 */
.L_x_1088:
[----:B-1----:R-:W-:Y:S05]  /*b2f0*/  @P2 BRA `(.L_x_1086) ;  /* 0x0000000000082947 */ /* 0x002fea0003800000 */
[----:B------:R-:W1:Y:S02]  /*b300*/  SYNCS.PHASECHK.TRANS64.TRYWAIT P2, [UR6+0x16830], R4 ;  /* 0x01683004ff0075a7 */ /* 0x000e640008040146 */
[----:B-1----:R-:W-:Y:S05]  /*b310*/  @!P2 BRA `(.L_x_1089) ;  /* 0x000000b0003ca947 */ /* 0x002fea0003800000 */
.L_x_1086:
        /* <DEDUP_REMOVED lines=25> */
.L_x_1091:
[----:B------:R-:W-:Y:S01]  /*b4b0*/  ULEA UR6, UR25, UR45, 0x3 ;  /* 0x0000002d19067291 */ /* 0x000fe2000f8e183f */
[----:B------:R-:W-:-:S05]  /*b4c0*/  IMAD.U32 R4, RZ, RZ, UR26 ;  /* 0x0000001aff047e24 */ /* 0x000fca000f8e00ff */
[----:B------:R-:W-:-:S04]  /*b4d0*/  SHF.L.U32 R4, R4, 0x1f, RZ ;  /* 0x0000001f04047819 */ /* 0x000fc800000006ff */
[----:B------:R0:W1:Y:S01]  /*b4e0*/  SYNCS.PHASECHK.TRANS64.TRYWAIT P2, [UR6+0x16850], R4 ;  /* 0x01685004ff0075a7 */ /* 0x0000620008040146 */
[----:B------:R-:W-:Y:S05]  /*b4f0*/  @!P0 BRA `(.L_x_1092) ;  /* 0x0000000000048947 */ /* 0x000fea0003800000 */
[----:B------:R-:W-:Y:S01]  /*b500*/  BPT.TRAP 0x1 ;  /* 0x000000040000795c */ /* 0x000fe20000300000 */
.L_x_1092:
[----:B-1----:R-:W-:Y:S05]  /*b510*/  @P2 BRA `(.L_x_1090) ;  /* 0x0000000000082947 */ /* 0x002fea0003800000 */
[----:B------:R-:W1:Y:S02]  /*b520*/  SYNCS.PHASECHK.TRANS64.TRYWAIT P2, [UR6+0x16850], R4 ;  /* 0x01685004ff0075a7 */ /* 0x000e640008040146 */
[----:B-1----:R-:W-:Y:S05]  /*b530*/  @!P2 BRA `(.L_x_1093) ;  /* 0x000000ac00cca947 */ /* 0x002fea0003800000 */
.L_x_1090:
[----:B------:R-:W-:Y:S01]  /*b540*/  UIADD3 UR6, UR45, 0x400, URZ ;  /* 0x000004002d067890 */ /* 0x000fe2000fffe03f */
[----:B------:R-:W-:Y:S01]  /*b550*/  WARPGROUP.ARRIVE ;  /* 0x00000000000079c5 */ /* 0x000fe20000000000 */
[----:B------:R-:W-:Y:S01]  /*b560*/  UMOV UR7, 0x40000040 ;  /* 0x4000004000077882 */ /* 0x000fe20000000000 */
[----:B------:R-:W-:Y:S01]  /*b570*/  PLOP3.LUT P2, PT, PT, PT, UP0, 0x80, 0x0 ;  /* 0x000000000000781c */ /* 0x000fe20003f4f008 */
[----:B------:R-:W-:Y:S01]  /*b580*/  USHF.R.U32.HI UR6, URZ, 0x4, UR6 ;  /* 0x000000043f067899 */ /* 0x000fe20008011606 */
[----:B------:R-:W-:Y:S01]  /*b590*/  FMUL.FTZ R21, R33, UR24 ;  /* 0x0000001821157c20 */ /* 0x000fe20008410000 */
[----:B------:R-:W-:Y:S02]  /*b5a0*/  IMAD.U32 R33, RZ, RZ, UR37 ;  /* 0x00000025ff217e24 */ /* 0x000fe4000f8e00ff */
[----:B------:R-:W-:Y:S01]  /*b5b0*/  FMUL.FTZ R15, R32, UR24 ;  /* 0x00000018200f7c20 */ /* 0x000fe20008410000 */
[----:B------:R-:W-:Y:S01]  /*b5c0*/  ULOP3.LUT UR6, UR6, 0x3fff, URZ, 0xc0, !UPT ;  /* 0x00003fff06067892 */ /* 0x000fe2000f8ec03f */
[----:B01----:R-:W-:Y:S01]  /*b5d0*/  FMUL.FTZ R4, R24, UR24 ;  /* 0x0000001818047c20 */ /* 0x003fe20008410000 */
[----:B------:R-:W-:Y:S01]  /*b5e0*/  FMUL.FTZ R8, R27, UR24 ;  /* 0x000000181b087c20 */ /* 0x000fe20008410000 */
[----:B------:R-:W-:Y:S01]  /*b5f0*/  @!P1 LEA R33, R33, UR45, 0x3 ;  /* 0x0000002d21219c11 */ /* 0x000fe2000f8e18ff */
        /* <DEDUP_REMOVED lines=8> */
[----:B------:R-:W-:Y:S01]  /*b680*/  @!P1 VIADD R33, R33, 0x16840 ;  /* 0x0001684021219836 */ /* 0x000fe20000000000 */
        /* <DEDUP_REMOVED lines=60> */
[----:B------:R-:W0:Y:S01]  /*ba50*/  MUFU.TANH R4, R4 ;  /* 0x0000000400047308 */ /* 0x000e220000002400 */
[----:B------:R-:W-:-:S05]  /*ba60*/  IMAD.U32 R74, RZ, RZ, UR38 ;  /* 0x00000026ff4a7e24 */ /* 0x000fca000f8e00ff */
[----:B------:R-:W-:Y:S02]  /*ba70*/  IADD3 R33, -R74, UR42, R33 ;  /* 0x0000002a4a217c10 */ /* 0x000fe4000fffe121 */
[----:B------:R-:W1:Y:S08]  /*ba80*/  MUFU.TANH R9, R9 ;  /* 0x0000000900097308 */ /* 0x000e700000002400 */
[----:B------:R-:W2:Y:S01]  /*ba90*/  MUFU.TANH R6, R6 ;  /* 0x0000000600067308 */ /* 0x000ea20000002400 */
[----:B------:R-:W-:-:S02]  /*baa0*/  WARPGROUP.DEPBAR.LE gsb0, 0x0 ;  /* 0x00008000000079c5 */ /* 0x000fc40000010000 */
        /* <DEDUP_REMOVED lines=95> */
[----:B------:R-:W-:Y:S02]  /*c0a0*/  VIADD R121, R17, UR41 ;  /* 0x0000002911797c36 */ /* 0x000fe40008000000 */
[----:B------:R-:W-:Y:S02]  /*c0b0*/  VIADD R123, R33, UR21 ;  /* 0x00000015217b7c36 */ /* 0x000fe40008000000 */
[----:B------:R-:W-:Y:S01]  /*c0c0*/  @P2 IMAD.HI.U32 R32, R121, UR6, RZ ;  /* 0x0000000679202c27 */ /* 0x000fe2000f8e00ff */
[----:B------:R-:W-:-:S04]  /*c0d0*/  @UP0 ULDC UR6, c[0x0][0x450] ;  /* 0x0001140000060ab9 */ /* 0x000fc80000000800 */
[----:B------:R-:W-:Y:S01]  /*c0e0*/  @P2 SHF.R.U32.HI R121, RZ, UR6, R32 ;  /* 0x00000006ff792c19 */ /* 0x000fe20008011620 */
[----:B------:R-:W-:Y:S01]  /*c0f0*/  VIADD R32, R22, 0x9 ;  /* 0x0000000916207836 */ /* 0x000fe20000000000 */
[----:B---3--:R-:W-:-:S03]  /*c100*/  ISETP.GE.U32.AND P2, PT, R151, 0x180, PT ;  /* 0x000001809700780c */ /* 0x008fc60003f46070 */
[----:B------:R-:W3:Y:S01]  /*c110*/  SHFL.IDX PT, R72, R121, RZ, 0x1c1f ;  /* 0x001c1fff79487589 */ /* 0x000ee200000e0000 */
[----:B------:R-:W-:-:S05]  /*c120*/  SEL R32, R32, 0x9, !P2 ;  /* 0x0000000920207807 */ /* 0x000fca0005000000 */
[----:B------:R0:W-:Y:S06]  /*c130*/  BAR.ARV R32, 0x100 ;  /* 0x000400200000751d */ /* 0x0001ec0000002000 */
[----:B------:R5:W-:Y:S02]  /*c140*/  @!P1 SYNCS.ARRIVE.TRANS64.RED.A1T0 RZ, [R71+URZ], RZ ;  /* 0x000000ff47ff99a7 */ /* 0x000be4000810043f */
[----:B-----5:R-:W-:Y:S01]  /*c150*/  FMUL.FTZ R71, R87, UR24 ;  /* 0x0000001857477c20 */ /* 0x020fe20008410000 */
[----:B------:R-:W-:Y:S02]  /*c160*/  VIADD R87, R33, UR23 ;  /* 0x0000001721577c36 */ /* 0x000fe40008000000 */
[----:B---3--:R-:W-:-:S03]  /*c170*/  IMAD.IADD R127, R123, 0x1, R72 ;  /* 0x000000017b7f7824 */ /* 0x008fc600078e0248 */
[----:B------:R-:W3:Y:S01]  /*c180*/  MUFU.TANH R71, R71 ;  /* 0x0000004700477308 */ /* 0x000ee20000002400 */
[----:B------:R-:W-:Y:S01]  /*c190*/  IMAD.IADD R125, R87, 0x1, R72 ;  /* 0x00000001577d7824 */ /* 0x000fe200078e0248 */
[----:B012-4-:R-:W-:Y:S06]  /*c1a0*/  @!P6 BRA `(.L_x_1094) ;  /* 0x00000000005ce947 */ /* 0x017fec0003800000 */
        /* <DEDUP_REMOVED lines=13> */
.L_x_1096:
[----:B------:R-:W-:-:S05]  /*c280*/  IMAD.U32 R74, RZ, RZ, UR22 ;  /* 0x00000016ff4a7e24 */ /* 0x000fca000f8e00ff */
[----:B------:R-:W-:-:S13]  /*c290*/  ISETP.NE.AND P2, PT, R74, 0x1, PT ;  /* 0x000000014a00780c */ /* 0x000fda0003f45270 */
[----:B------:R-:W0:Y:S02]  /*c2a0*/  @P2 LDC.64 R32, c[0x0][0x9e8] ;  /* 0x00027a00ff202b82 */ /* 0x000e240000000a00 */
[----:B0-----:R-:W-:-:S05]  /*c2b0*/  @P2 IMAD.HI.U32 R32, R72, R32, RZ ;  /* 0x0000002048202227 */ /* 0x001fca00078e00ff */
[----:B------:R-:W-:-:S07]  /*c2c0*/  @P2 SHF.R.U32.HI R72, RZ, R33, R32 ;  /* 0x00000021ff482219 */ /* 0x000fce0000011620 */
.L_x_1097:
[----:B------:R-:W-:Y:S05]  /*c2d0*/  BSYNC B0 ;  /* 0x0000000000007941 */ /* 0x000fea0003800000 */
.L_x_1095:
[----:B------:R-:W-:-:S04]  /*c2e0*/  IMAD R33, R72, R74, -R79 ;  /* 0x0000004a48217224 */ /* 0x000fc800078e0a4f */
[----:B------:R-:W-:-:S05]  /*c2f0*/  IMAD R32, R16, -0x2, R33 ;  /* 0xfffffffe10207824 */ /* 0x000fca00078e0221 */
[----:B------:R-:W-:Y:S02]  /*c300*/  VIADDMNMX R125, R32, R74, R125, PT ;  /* 0x0000004a207d7246 */ /* 0x000fe4000380017d */
[----:B------:R-:W-:-:S07]  /*c310*/  VIMNMX R127, R127, R32, !PT ;  /* 0x000000207f7f7248 */ /* 0x000fce0007fe0100 */
.L_x_1094:
[----:B------:R-:W-:-:S04]  /*c320*/  ISETP.GT.AND P2, PT, R0, -0x1, PT ;  /* 0xffffffff0000780c */ /* 0x000fc80003f44270 */
[C---:B------:R-:W-:Y:S02]  /*c330*/  ISETP.GT.AND P4, PT, R127.reuse, RZ, P2 ;  /* 0x000000ff7f00720c */ /* 0x040fe40001784270 */
[----:B------:R-:W-:Y:S02]  /*c340*/  ISETP.GT.AND P5, PT, R127, 0x1, P2 ;  /* 0x000000017f00780c */ /* 0x000fe400017a4270 */
[C---:B------:R-:W-:Y:S02]  /*c350*/  ISETP.LT.OR P4, PT, R125.reuse, 0x1, P4 ;  /* 0x000000017d00780c */ /* 0x040fe40002781670 */
[----:B------:R-:W-:Y:S02]  /*c360*/  ISETP.LT.OR P5, PT, R125, 0x2, P5 ;  /* 0x000000027d00780c */ /* 0x000fe40002fa1670 */
[----:B------:R-:W-:Y:S02]  /*c370*/  FSEL R120, R4, -INF , !P4 ;  /* 0xff80000004787808 */ /* 0x000fe40006000000 */
[----:B------:R-:W-:Y:S01]  /*c380*/  FSEL R72, R9, -INF , !P5 ;  /* 0xff80000009487808 */ /* 0x000fe20006800000 */
[----:B------:R-:W0:Y:S01]  /*c390*/  SHFL.IDX PT, R4, R121, 0x1, 0x1c1f ;  /* 0x003c1f0079047f89 */ /* 0x000e2200000e0000 */
[----:B------:R-:W-:-:S02]  /*c3a0*/  ISETP.GT.AND P3, PT, R127, 0x8, P2 ;  /* 0x000000087f00780c */ /* 0x000fc40001764270 */
[C---:B------:R-:W-:Y:S02]  /*c3b0*/  ISETP.GT.AND P4, PT, R127.reuse, 0x9, P2 ;  /* 0x000000097f00780c */ /* 0x040fe40001784270 */
[----:B------:R-:W-:Y:S02]  /*c3c0*/  ISETP.GT.AND P5, PT, R127, 0x10, P2 ;  /* 0x000000107f00780c */ /* 0x000fe400017a4270 */
[C---:B------:R-:W-:Y:S02]  /*c3d0*/  ISETP.LT.OR P3, PT, R125.reuse, 0x9, P3 ;  /* 0x000000097d00780c */ /* 0x040fe40001f61670 */
[C---:B------:R-:W-:Y:S02]  /*c3e0*/  ISETP.LT.OR P4, PT, R125.reuse, 0xa, P4 ;  /* 0x0000000a7d00780c */ /* 0x040fe40002781670 */
[----:B------:R-:W-:Y:S02]  /*c3f0*/  ISETP.LT.OR P5, PT, R125, 0x11, P5 ;  /* 0x000000117d00780c */ /* 0x000fe40002fa1670 */
[----:B------:R-:W-:-:S02]  /*c400*/  FSEL R74, R11, -INF , !P3 ;  /* 0xff8000000b4a7808 */ /* 0x000fc40005800000 */
[----:B------:R-:W-:Y:S02]  /*c410*/  FSEL R12, R12, -INF , !P4 ;  /* 0xff8000000c0c7808 */ /* 0x000fe40006000000 */
[----:B------:R-:W-:Y:S02]  /*c420*/  FSEL R76, R15, -INF , !P5 ;  /* 0xff8000000f4c7808 */ /* 0x000fe40006800000 */
[C---:B------:R-:W-:Y:S02]  /*c430*/  ISETP.GT.AND P3, PT, R127.reuse, 0x11, P2 ;  /* 0x000000117f00780c */ /* 0x040fe40001764270 */
[C---:B------:R-:W-:Y:S02]  /*c440*/  ISETP.GT.AND P4, PT, R127.reuse, 0x18, P2 ;  /* 0x000000187f00780c */ /* 0x040fe40001784270 */
[----:B------:R-:W-:Y:S01]  /*c450*/  ISETP.GT.AND P5, PT, R127, 0x19, P2 ;  /* 0x000000197f00780c */ /* 0x000fe200017a4270 */
[----:B0-----:R-:W-:Y:S01]  /*c460*/  IMAD.IADD R11, R87, 0x1, R4 ;  /* 0x00000001570b7824 */ /* 0x001fe200078e0204 */
[----:B------:R-:W-:-:S02]  /*c470*/  ISETP.LT.OR P3, PT, R125, 0x12, P3 ;  /* 0x000000127d00780c */ /* 0x000fc40001f61670 */
[C---:B------:R-:W-:Y:S02]  /*c480*/  ISETP.LT.OR P4, PT, R125.reuse, 0x19, P4 ;  /* 0x000000197d00780c */ /* 0x040fe40002781670 */
[----:B------:R-:W-:Y:S02]  /*c490*/  ISETP.LT.OR P5, PT, R125, 0x1a, P5 ;  /* 0x0000001a7d00780c */ /* 0x000fe40002fa1670 */
[----:B------:R-:W-:Y:S02]  /*c4a0*/  FSEL R78, R21, -INF , !P3 ;  /* 0xff800000154e7808 */ /* 0x000fe40005800000 */
[----:B------:R-:W-:Y:S01]  /*c4b0*/  FSEL R80, R25, -INF , !P4 ;  /* 0xff80000019507808 */ /* 0x000fe20006000000 */
[----:B------:R-:W-:Y:S01]  /*c4c0*/  IMAD.IADD R25, R123, 0x1, R4 ;  /* 0x000000017b197824 */ /* 0x000fe200078e0204 */
[----:B------:R-:W-:Y:S02]  /*c4d0*/  FSEL R82, R27, -INF , !P5 ;  /* 0xff8000001b527808 */ /* 0x000fe40006800000 */
        /* <DEDUP_REMOVED lines=11> */
[----:B------:R-:W-:Y:S02]  /*c590*/  ISETP.GT.AND P5, PT, R127, 0x31, P2 ;  /* 0x000000317f00780c */ /* 0x000fe400017a4270 */
[----:B------:R-:W-:-:S02]  /*c5a0*/  ISETP.LT.OR P3, PT, R125, 0x2a, P3 ;  /* 0x0000002a7d00780c */ /* 0x000fc40001f61670 */
[C---:B------:R-:W-:Y:S02]  /*c5b0*/  ISETP.LT.OR P4, PT, R125.reuse, 0x31, P4 ;  /* 0x000000317d00780c */ /* 0x040fe40002781670 */
[----:B------:R-:W-:Y:S02]  /*c5c0*/  ISETP.LT.OR P5, PT, R125, 0x32, P5 ;  /* 0x000000327d00780c */ /* 0x000fe40002fa1670 */
[----:B------:R-:W-:Y:S02]  /*c5d0*/  FSEL R124, R39, -INF , !P3 ;  /* 0xff800000277c7808 */ /* 0x000fe40005800000 */
[----:B------:R-:W-:Y:S02]  /*c5e0*/  FSEL R126, R41, -INF , !P4 ;  /* 0xff800000297e7808 */ /* 0x000fe40006000000 */
        /* <DEDUP_REMOVED lines=54> */
[----:B------:R-:W-:Y:S01]  /*c950*/  FSEL R9, R85, -INF , !P5 ;  /* 0xff80000055097808 */ /* 0x000fe20006800000 */
[----:B------:R-:W-:Y:S06]  /*c960*/  @!P6 BRA `(.L_x_1098) ;  /* 0x00000000005ce947 */ /* 0x000fec0003800000 */
        /* <DEDUP_REMOVED lines=13> */
.L_x_1100:
[----:B------:R-:W-:-:S05]  /*ca40*/  IMAD.U32 R31, RZ, RZ, UR22 ;  /* 0x00000016ff1f7e24 */ /* 0x000fca000f8e00ff */
[----:B------:R-:W-:-:S13]  /*ca50*/  ISETP.NE.AND P3, PT, R31, 0x1, PT ;  /* 0x000000011f00780c */ /* 0x000fda0003f65270 */
[----:B------:R-:W0:Y:S02]  /*ca60*/  @P3 LDC.64 R32, c[0x0][0x9e8] ;  /* 0x00027a00ff203b82 */ /* 0x000e240000000a00 */
[----:B0-----:R-:W-:-:S05]  /*ca70*/  @P3 IMAD.HI.U32 R32, R4, R32, RZ ;  /* 0x0000002004203227 */ /* 0x001fca00078e00ff */
[----:B------:R-:W-:-:S07]  /*ca80*/  @P3 SHF.R.U32.HI R4, RZ, R33, R32 ;  /* 0x00000021ff043219 */ /* 0x000fce0000011620 */
.L_x_1101:
[----:B------:R-:W-:Y:S05]  /*ca90*/  BSYNC B0 ;  /* 0x0000000000007941 */ /* 0x000fea0003800000 */
.L_x_1099:
[----:B------:R-:W-:-:S04]  /*caa0*/  IMAD R79, R4, R31, -R79 ;  /* 0x0000001f044f7224 */ /* 0x000fc800078e0a4f */
[----:B------:R-:W-:-:S05]  /*cab0*/  IMAD R4, R16, -0x2, R79 ;  /* 0xfffffffe10047824 */ /* 0x000fca00078e024f */
[----:B------:R-:W-:Y:S02]  /*cac0*/  VIADDMNMX R11, R4, R31, R11, PT ;  /* 0x0000001f040b7246 */ /* 0x000fe4000380010b */
[----:B------:R-:W-:-:S07]  /*cad0*/  VIMNMX R25, R25, R4, !PT ;  /* 0x0000000419197248 */ /* 0x000fce0007fe0100 */
.L_x_1098:
[----:B------:R-:W-:Y:S01]  /*cae0*/  FMNMX.FTZ R29, R120, R5, !PT ;  /* 0x00000005781d7209 */ /* 0x000fe20007810000 */
[----:B------:R-:W0:Y:S01]  /*caf0*/  LDC R43, c[0x0][0x988] ;  /* 0x00026200ff2b7b82 */ /* 0x000e220000000800 */
[----:B------:R-:W-:Y:S01]  /*cb00*/  ISETP.GT.AND P4, PT, R25, 0x8, P2 ;  /* 0x000000081900780c */ /* 0x000fe20001784270 */
[----:B------:R-:W-:Y:S01]  /*cb10*/  UMOV UR26, UR46 ;  /* 0x0000002e001a7c82 */ /* 0x000fe20008000000 */
        /* <DEDUP_REMOVED lines=17> */
[C---:B------:R-:W-:Y:S02]  /*cc30*/  ISETP.GT.AND P3, PT, R25.reuse, 0x18, P2 ;  /* 0x000000181900780c */ /* 0x040fe40001764270 */
[----:B------:R-:W-:Y:S02]  /*cc40*/  FMNMX.FTZ R29, R122, R29, !PT ;  /* 0x0000001d7a1d7209 */ /* 0x000fe40007810000 */
[----:B------:R-:W-:Y:S02]  /*cc50*/  FSEL R20, R20, -INF , !P4 ;  /* 0xff80000014147808 */ /* 0x000fe40006000000 */
        /* <DEDUP_REMOVED lines=35> */
[----:B------:R-:W-:Y:S02]  /*ce90*/  ISETP.GT.AND P4, PT, R25, RZ, P2 ;  /* 0x000000ff1900720c */ /* 0x000fe40001784270 */
[----:B------:R-:W-:Y:S02]  /*cea0*/  FMNMX.FTZ R4, R27, R4, !PT ;  /* 0x000000041b047209 */ /* 0x000fe40007810000 */
[----:B------:R-:W-:-:S02]  /*ceb0*/  ISETP.LT.OR P3, PT, R11, 0x29, P3 ;  /* 0x000000290b00780c */ /* 0x000fc40001f61670 */
[----:B------:R-:W-:Y:S02]  /*cec0*/  FMNMX.FTZ R4, R21, R4, !PT ;  /* 0x0000000415047209 */ /* 0x000fe40007810000 */
[----:B------:R-:W-:Y:S02]  /*ced0*/  ISETP.LT.OR P4, PT, R11, 0x1, P4 ;  /* 0x000000010b00780c */ /* 0x000fe40002781670 */
[----:B------:R-:W-:Y:S02]  /*cee0*/  FMNMX.FTZ R29, R9, R4, !PT ;  /* 0x00000004091d7209 */ /* 0x000fe40007810000 */
[----:B------:R-:W-:Y:S02]  /*cef0*/  FSEL R34, R34, -INF , !P3 ;  /* 0xff80000022227808 */ /* 0x000fe40005800000 */
[----:B------:R-:W-:Y:S01]  /*cf00*/  ISETP.GT.AND P3, PT, R25, 0x29, P2 ;  /* 0x000000291900780c */ /* 0x000fe20001764270 */
[----:B------:R-:W1:Y:S03]  /*cf10*/  SHFL.BFLY PT, R4, R29, 0x2, 0x1f ;  /* 0x0c401f001d047f89 */ /* 0x000e6600000e0000 */
[----:B------:R-:W-:-:S02]  /*cf20*/  ISETP.LT.OR P3, PT, R11, 0x2a, P3 ;  /* 0x0000002a0b00780c */ /* 0x000fc40001f61670 */
[----:B-1----:R-:W-:-:S05]  /*cf30*/  FMNMX.FTZ R31, R29, R4, !PT ;  /* 0x000000041d1f7209 */ /* 0x002fca0007810000 */
[----:B------:R-:W1:Y:S02]  /*cf40*/  SHFL.BFLY PT, R4, R31, 0x1, 0x1f ;  /* 0x0c201f001f047f89 */ /* 0x000e6400000e0000 */
[----:B-1----:R-:W-:-:S04]  /*cf50*/  FMNMX.FTZ R4, R31, R4, !PT ;  /* 0x000000041f047209 */ /* 0x002fc80007810000 */
[C---:B------:R-:W-:Y:S01]  /*cf60*/  FSETP.NEU.FTZ.AND P5, PT, R4.reuse, -INF , PT ;  /* 0xff8000000400780b */ /* 0x040fe20003fbd000 */
[----:B0-----:R-:W-:-:S05]  /*cf70*/  FMUL.FTZ R13, R4, R43 ;  /* 0x0000002b040d7220 */ /* 0x001fca0000410000 */
[----:B------:R-:W-:-:S05]  /*cf80*/  FSEL R13, R13, RZ, P5 ;  /* 0x000000ff0d0d7208 */ /* 0x000fca0002800000 */
[-CC-:B------:R-:W-:Y:S01]  /*cf90*/  FFMA.FTZ R29, R72, R43.reuse, -R13.reuse ;  /* 0x0000002b481d7223 */ /* 0x180fe2000001080d */
[----:B------:R-:W-:Y:S01]  /*cfa0*/  FSEL R72, R6, -INF , !P4 ;  /* 0xff80000006487808 */ /* 0x000fe20006000000 */
[-CC-:B------:R-:W-:Y:S01]  /*cfb0*/  FFMA.FTZ R31, R74, R43.reuse, -R13.reuse ;  /* 0x0000002b4a1f7223 */ /* 0x180fe2000001080d */
[----:B------:R-:W-:Y:S01]  /*cfc0*/  FSEL R74, R35, -INF , !P3 ;  /* 0xff800000234a7808 */ /* 0x000fe20005800000 */
[--C-:B------:R-:W-:Y:S01]  /*cfd0*/  FFMA.FTZ R6, R76, R43, -R13.reuse ;  /* 0x0000002b4c067223 */ /* 0x100fe2000001080d */
        /* <DEDUP_REMOVED lines=9> */
[-CC-:B------:R-:W-:Y:S01]  /*d070*/  FFMA.FTZ R126, R126, R43.reuse, -R13.reuse ;  /* 0x0000002b7e7e7223 */ /* 0x180fe2000001080d */
[C---:B------:R-:W-:Y:S01]  /*d080*/  ISETP.GT.AND P3, PT, R25.reuse, 0x31, P2 ;  /* 0x000000311900780c */ /* 0x040fe20001764270 */
[--C-:B------:R-:W-:Y:S01]  /*d090*/  FFMA.FTZ R130, R130, R43, -R13.reuse ;  /* 0x0000002b82827223 */ /* 0x100fe2000001080d */
[----:B------:R-:W-:Y:S01]  /*d0a0*/  FMNMX.FTZ R35, R32, R35, !PT ;  /* 0x0000002320237209 */ /* 0x000fe20007810000 */
[-CC-:B------:R-:W-:Y:S01]  /*d0b0*/  FFMA.FTZ R12, R12, R43.reuse, -R13.reuse ;  /* 0x0000002b0c0c7223 */ /* 0x180fe2000001080d */
[----:B------:R-:W-:Y:S01]  /*d0c0*/  FSEL R76, R36, -INF , !P4 ;  /* 0xff800000244c7808 */ /* 0x000fe20006000000 */
[--C-:B------:R-:W-:Y:S01]  /*d0d0*/  FFMA.FTZ R36, R78, R43, -R13.reuse ;  /* 0x0000002b4e247223 */ /* 0x100fe2000001080d */
[----:B------:R-:W-:Y:S01]  /*d0e0*/  FMNMX.FTZ R35, R14, R35, !PT ;  /* 0x000000230e237209 */ /* 0x000fe20007810000 */
[--C-:B0-----:R-:W-:Y:S01]  /*d0f0*/  FFMA.FTZ R6, R80, R43, -R13.reuse ;  /* 0x0000002b50067223 */ /* 0x101fe2000001080d */
[----:B------:R-:W-:Y:S01]  /*d100*/  ISETP.GT.AND P4, PT, R25, 0x38, P2 ;  /* 0x000000381900780c */ /* 0x000fe20001784270 */
[----:B------:R-:W-:Y:S01]  /*d110*/  MUFU.EX2 R120, R120 ;  /* 0x0000007800787308 */ /* 0x000fe20000000800 */
[----:B------:R-:W-:Y:S01]  /*d120*/  FMNMX.FTZ R37, R20, R35, !PT ;  /* 0x0000002314257209 */ /* 0x000fe20007810000 */
[-CC-:B------:R-:W-:Y:S01]  /*d130*/  FFMA.FTZ R44, R44, R43.reuse, -R13.reuse ;  /* 0x0000002b2c2c7223 */ /* 0x180fe2000001080d */
[C---:B------:R-:W-:Y:S01]  /*d140*/  ISETP.LT.OR P3, PT, R11.reuse, 0x32, P3 ;  /* 0x000000320b00780c */ /* 0x040fe20001f61670 */
[--C-:B------:R-:W-:Y:S01]  /*d150*/  FFMA.FTZ R132, R132, R43, -R13.reuse ;  /* 0x0000002b84847223 */ /* 0x100fe2000001080d */
[----:B------:R-:W-:Y:S01]  /*d160*/  FMNMX.FTZ R37, R24, R37, !PT ;  /* 0x0000002518257209 */ /* 0x000fe20007810000 */
[--C-:B------:R-:W-:Y:S01]  /*d170*/  FFMA.FTZ R49, R144, R43, -R13.reuse ;  /* 0x0000002b90317223 */ /* 0x100fe2000001080d */
[----:B------:R-:W-:Y:S01]  /*d180*/  ISETP.LT.OR P4, PT, R11, 0x39, P4 ;  /* 0x000000390b00780c */ /* 0x000fe20002781670 */
[----:B------:R0:W-:Y:S01]  /*d190*/  MUFU.EX2 R35, R6 ;  /* 0x0000000600237308 */ /* 0x0001e20000000800 */
[----:B------:R-:W-:Y:S01]  /*d1a0*/  FMNMX.FTZ R37, R26, R37, !PT ;  /* 0x000000251a257209 */ /* 0x000fe20007810000 */
[-CC-:B------:R-:W-:Y:S01]  /*d1b0*/  FFMA.FTZ R53, R73, R43.reuse, -R13.reuse ;  /* 0x0000002b49357223 */ /* 0x180fe2000001080d */
[----:B------:R-:W-:Y:S01]  /*d1c0*/  FSEL R38, R38, -INF , !P3 ;  /* 0xff80000026267808 */ /* 0x000fe20005800000 */
[--C-:B------:R-:W-:Y:S01]  /*d1d0*/  FFMA.FTZ R15, R15, R43, -R13.reuse ;  /* 0x0000002b0f0f7223 */ /* 0x100fe2000001080d */
[----:B------:R-:W-:Y:S01]  /*d1e0*/  FMNMX.FTZ R37, R28, R37, !PT ;  /* 0x000000251c257209 */ /* 0x000fe20007810000 */
[--C-:B------:R-:W-:Y:S01]  /*d1f0*/  FFMA.FTZ R21, R21, R43, -R13.reuse ;  /* 0x0000002b15157223 */ /* 0x100fe2000001080d */
[----:B------:R-:W-:Y:S01]  /*d200*/  ISETP.GT.AND P3, PT, R25, 0x39, P2 ;  /* 0x000000391900780c */ /* 0x000fe20001764270 */
[----:B------:R-:W-:Y:S01]  /*d210*/  MUFU.EX2 R29, R29 ;  /* 0x0000001d001d7308 */ /* 0x000fe20000000800 */
[----:B------:R-:W-:Y:S01]  /*d220*/  FMNMX.FTZ R39, R30, R37, !PT ;  /* 0x000000251e277209 */ /* 0x000fe20007810000 */
[-CC-:B0-----:R-:W-:Y:S01]  /*d230*/  FFMA.FTZ R6, R84, R43.reuse, -R13.reuse ;  /* 0x0000002b54067223 */ /* 0x181fe2000001080d */
[----:B------:R-:W-:Y:S01]  /*d240*/  FSEL R40, R40, -INF , !P4 ;  /* 0xff80000028287808 */ /* 0x000fe20006000000 */
[----:B------:R-:W-:Y:S01]  /*d250*/  FFMA.FTZ R9, R9, R43, -R13 ;  /* 0x0000002b09097223 */ /* 0x000fe2000001080d */
[----:B------:R-:W-:-:S02]  /*d260*/  FMNMX.FTZ R39, R34, R39, !PT ;  /* 0x0000002722277209 */ /* 0x000fc40007810000 */
[----:B------:R-:W-:Y:S01]  /*d270*/  ISETP.GT.AND P4, PT, R25, 0x40, P2 ;  /* 0x000000401900780c */ /* 0x000fe20001784270 */
[----:B------:R-:W-:Y:S01]  /*d280*/  MUFU.EX2 R37, R6 ;  /* 0x0000000600257308 */ /* 0x000fe20000000800 */
[----:B------:R-:W-:Y:S02]  /*d290*/  FMNMX.FTZ R39, R74, R39, !PT ;  /* 0x000000274a277209 */ /* 0x000fe40007810000 */
[C---:B------:R-:W-:Y:S02]  /*d2a0*/  ISETP.LT.OR P3, PT, R11.reuse, 0x3a, P3 ;  /* 0x0000003a0b00780c */ /* 0x040fe40001f61670 */
[----:B------:R-:W-:Y:S02]  /*d2b0*/  FMNMX.FTZ R39, R76, R39, !PT ;  /* 0x000000274c277209 */ /* 0x000fe40007810000 */
[----:B------:R-:W-:Y:S01]  /*d2c0*/  ISETP.LT.OR P4, PT, R11, 0x41, P4 ;  /* 0x000000410b00780c */ /* 0x000fe20002781670 */
[----:B------:R-:W-:Y:S01]  /*d2d0*/  MUFU.EX2 R31, R31 ;  /* 0x0000001f001f7308 */ /* 0x000fe20000000800 */
[----:B------:R-:W-:Y:S01]  /*d2e0*/  FSEL R78, R42, -INF , !P3 ;  /* 0xff8000002a4e7808 */ /* 0x000fe20005800000 */
[----:B------:R-:W-:Y:S01]  /*d2f0*/  FFMA.FTZ R42, R82, R43, -R13 ;  /* 0x0000002b522a7223 */ /* 0x000fe2000001080d */
[----:B------:R-:W-:-:S02]  /*d300*/  ISETP.GT.AND P3, PT, R25, 0x41, P2 ;  /* 0x000000411900780c */ /* 0x000fc40001764270 */
[----:B------:R-:W-:Y:S02]  /*d310*/  FMNMX.FTZ R41, R38, R39, !PT ;  /* 0x0000002726297209 */ /* 0x000fe40007810000 */
[----:B------:R-:W-:Y:S01]  /*d320*/  FSEL R80, R46, -INF , !P4 ;  /* 0xff8000002e507808 */ /* 0x000fe20006000000 */
[----:B------:R-:W-:Y:S01]  /*d330*/  FFMA.FTZ R46, R86, R43, -R13 ;  /* 0x0000002b562e7223 */ /* 0x000fe2000001080d */
[----:B------:R-:W-:Y:S01]  /*d340*/  ISETP.GT.AND P4, PT, R25, 0x48, P2 ;  /* 0x000000481900780c */ /* 0x000fe20001784270 */
[----:B------:R-:W-:Y:S01]  /*d350*/  MUFU.EX2 R39, R122 ;  /* 0x0000007a00277308 */ /* 0x000fe20000000800 */
[C---:B------:R-:W-:Y:S02]  /*d360*/  ISETP.LT.OR P3, PT, R11.reuse, 0x42, P3 ;  /* 0x000000420b00780c */ /* 0x040fe40001f61670 */
[----:B------:R-:W-:Y:S02]  /*d370*/  FMNMX.FTZ R41, R40, R41, !PT ;  /* 0x0000002928297209 */ /* 0x000fe40007810000 */
[----:B------:R-:W-:-:S02]  /*d380*/  ISETP.LT.OR P4, PT, R11, 0x49, P4 ;  /* 0x000000490b00780c */ /* 0x000fc40002781670 */
[----:B------:R-:W-:Y:S01]  /*d390*/  FSEL R82, R47, -INF , !P3 ;  /* 0xff8000002f527808 */ /* 0x000fe20005800000 */
[----:B------:R-:W-:Y:S01]  /*d3a0*/  MUFU.EX2 R12, R12 ;  /* 0x0000000c000c7308 */ /* 0x000fe20000000800 */
[C---:B------:R-:W-:Y:S02]  /*d3b0*/  ISETP.GT.AND P3, PT, R25.reuse, 0x49, P2 ;  /* 0x000000491900780c */ /* 0x040fe40001764270 */
[----:B------:R-:W-:Y:S02]  /*d3c0*/  FMNMX.FTZ R41, R78, R41, !PT ;  /* 0x000000294e297209 */ /* 0x000fe40007810000 */
[----:B------:R-:W-:Y:S02]  /*d3d0*/  FSEL R48, R48, -INF , !P4 ;  /* 0xff80000030307808 */ /* 0x000fe40006000000 */
[----:B------:R-:W-:Y:S01]  /*d3e0*/  ISETP.GT.AND P4, PT, R25, 0x50, P2 ;  /* 0x000000501900780c */ /* 0x000fe20001784270 */
[----:B------:R-:W0:Y:S01]  /*d3f0*/  MUFU.EX2 R36, R36 ;  /* 0x0000002400247308 */ /* 0x000e220000000800 */
[----:B------:R-:W-:-:S02]  /*d400*/  ISETP.LT.OR P3, PT, R11, 0x4a, P3 ;  /* 0x0000004a0b00780c */ /* 0x000fc40001f61670 */
[----:B------:R-:W-:Y:S02]  /*d410*/  FMNMX.FTZ R41, R80, R41, !PT ;  /* 0x0000002950297209 */ /* 0x000fe40007810000 */
[----:B------:R-:W-:Y:S02]  /*d420*/  ISETP.LT.OR P4, PT, R11, 0x51, P4 ;  /* 0x000000510b00780c */ /* 0x000fe40002781670 */
[----:B------:R-:W-:Y:S01]  /*d430*/  FSEL R84, R50, -INF , !P3 ;  /* 0xff80000032547808 */ /* 0x000fe20005800000 */
[-CC-:B------:R-:W-:Y:S01]  /*d440*/  FFMA.FTZ R50, R124, R43.reuse, -R13.reuse ;  /* 0x0000002b7c327223 */ /* 0x180fe2000001080d */
[----:B------:R-:W-:Y:S01]  /*d450*/  ISETP.GT.AND P3, PT, R25, 0x51, P2 ;  /* 0x000000511900780c */ /* 0x000fe20001764270 */
[----:B------:R-:W-:Y:S01]  /*d460*/  FFMA.FTZ R124, R146, R43, -R13 ;  /* 0x0000002b927c7223 */ /* 0x000fe2000001080d */
[----:B------:R-:W-:Y:S01]  /*d470*/  FMNMX.FTZ R45, R82, R41, !PT ;  /* 0x00000029522d7209 */ /* 0x000fe20007810000 */
[----:B------:R-:W1:Y:S01]  /*d480*/  MUFU.EX2 R42, R42 ;  /* 0x0000002a002a7308 */ /* 0x000e620000000800 */
[----:B------:R-:W-:-:S02]  /*d490*/  FSEL R52, R52, -INF , !P4 ;  /* 0xff80000034347808 */ /* 0x000fc40006000000 */
[----:B------:R-:W-:Y:S02]  /*d4a0*/  ISETP.GT.AND P4, PT, R25, 0x58, P2 ;  /* 0x000000581900780c */ /* 0x000fe40001784270 */
[C---:B------:R-:W-:Y:S02]  /*d4b0*/  ISETP.LT.OR P3, PT, R11.reuse, 0x52, P3 ;  /* 0x000000520b00780c */ /* 0x040fe40001f61670 */
[----:B------:R-:W-:Y:S01]  /*d4c0*/  FMNMX.FTZ R45, R48, R45, !PT ;  /* 0x0000002d302d7209 */ /* 0x000fe20007810000 */
[----:B------:R2:W-:Y:S01]  /*d4d0*/  MUFU.EX2 R41, R126 ;  /* 0x0000007e00297308 */ /* 0x0005e20000000800 */
[----:B------:R-:W-:Y:S02]  /*d4e0*/  ISETP.LT.OR P4, PT, R11, 0x59, P4 ;  /* 0x000000590b00780c */ /* 0x000fe40002781670 */
[----:B------:R-:W-:Y:S01]  /*d4f0*/  FSEL R86, R54, -INF , !P3 ;  /* 0xff80000036567808 */ /* 0x000fe20005800000 */
[--C-:B------:R-:W-:Y:S01]  /*d500*/  FFMA.FTZ R54, R128, R43, -R13.reuse ;  /* 0x0000002b80367223 */ /* 0x100fe2000001080d */
[----:B------:R-:W-:Y:S01]  /*d510*/  FMNMX.FTZ R45, R84, R45, !PT ;  /* 0x0000002d542d7209 */ /* 0x000fe20007810000 */
[-CC-:B------:R-:W-:Y:S01]  /*d520*/  FFMA.FTZ R128, R56, R43.reuse, -R13.reuse ;  /* 0x0000002b38807223 */ /* 0x180fe2000001080d */
[----:B------:R-:W-:Y:S01]  /*d530*/  ISETP.GT.AND P3, PT, R25, 0x59, P2 ;  /* 0x000000591900780c */ /* 0x000fe20001764270 */
[-CC-:B------:R-:W-:Y:S01]  /*d540*/  FFMA.FTZ R56, R27, R43.reuse, -R13.reuse ;  /* 0x0000002b1b387223 */ /* 0x180fe2000001080d */
[----:B------:R-:W-:Y:S01]  /*d550*/  FSEL R58, R58, -INF , !P4 ;  /* 0xff8000003a3a7808 */ /* 0x000fe20006000000 */
[----:B--2---:R-:W-:Y:S01]  /*d560*/  FFMA.FTZ R126, R150, R43, -R13 ;  /* 0x0000002b967e7223 */ /* 0x004fe2000001080d */
[----:B------:R-:W-:Y:S01]  /*d570*/  FMNMX.FTZ R45, R52, R45, !PT ;  /* 0x0000002d342d7209 */ /* 0x000fe20007810000 */
[----:B------:R-:W2:Y:S01]  /*d580*/  MUFU.EX2 R46, R46 ;  /* 0x0000002e002e7308 */ /* 0x000ea20000000800 */
[----:B------:R-:W-:Y:S01]  /*d590*/  ISETP.GT.AND P4, PT, R25, 0x60, P2 ;  /* 0x000000601900780c */ /* 0x000fe20001784270 */
[----:B------:R-:W-:Y:S01]  /*d5a0*/  IMAD.U32 R27, RZ, RZ, UR25 ;  /* 0x00000019ff1b7e24 */ /* 0x000fe2000f8e00ff */
[----:B------:R-:W-:Y:S01]  /*d5b0*/  ISETP.LT.OR P3, PT, R11, 0x5a, P3 ;  /* 0x0000005a0b00780c */ /* 0x000fe20001f61670 */
[----:B------:R-:W-:Y:S01]  /*d5c0*/  UMOV UR25, UR37 ;  /* 0x0000002500197c82 */ /* 0x000fe20008000000 */
[----:B------:R-:W-:-:S02]  /*d5d0*/  FMNMX.FTZ R45, R86, R45, !PT ;  /* 0x0000002d562d7209 */ /* 0x000fc40007810000 */
[----:B------:R-:W-:Y:S01]  /*d5e0*/  ISETP.LT.OR P4, PT, R11, 0x61, P4 ;  /* 0x000000610b00780c */ /* 0x000fe20002781670 */
[----:B------:R-:W4:Y:S01]  /*d5f0*/  MUFU.EX2 R50, R50 ;  /* 0x0000003200327308 */ /* 0x000f220000000800 */
[----:B------:R-:W-:Y:S02]  /*d600*/  FSEL R60, R60, -INF , !P3 ;  /* 0xff8000003c3c7808 */ /* 0x000fe40005800000 */
[----:B------:R-:W-:Y:S02]  /*d610*/  ISETP.GT.AND P3, PT, R25, 0x61, P2 ;  /* 0x000000611900780c */ /* 0x000fe40001764270 */
[----:B------:R-:W-:Y:S02]  /*d620*/  FMNMX.FTZ R45, R58, R45, !PT ;  /* 0x0000002d3a2d7209 */ /* 0x000fe40007810000 */
[----:B------:R-:W-:Y:S01]  /*d630*/  FSEL R122, R61, -INF , !P4 ;  /* 0xff8000003d7a7808 */ /* 0x000fe20006000000 */
[----:B------:R-:W-:Y:S01]  /*d640*/  MUFU.EX2 R54, R54 ;  /* 0x0000003600367308 */ /* 0x000fe20000000800 */
[----:B------:R-:W-:-:S02]  /*d650*/  ISETP.GT.AND P4, PT, R25, 0x68, P2 ;  /* 0x000000681900780c */ /* 0x000fc40001784270 */
[C---:B------:R-:W-:Y:S02]  /*d660*/  ISETP.LT.OR P3, PT, R11.reuse, 0x62, P3 ;  /* 0x000000620b00780c */ /* 0x040fe40001f61670 */
[----:B------:R-:W-:Y:S02]  /*d670*/  FMNMX.FTZ R47, R60, R45, !PT ;  /* 0x0000002d3c2f7209 */ /* 0x000fe40007810000 */
[----:B------:R-:W-:Y:S01]  /*d680*/  ISETP.LT.OR P4, PT, R11, 0x69, P4 ;  /* 0x000000690b00780c */ /* 0x000fe20002781670 */
[----:B------:R5:W-:Y:S01]  /*d690*/  MUFU.EX2 R45, R130 ;  /* 0x00000082002d7308 */ /* 0x000be20000000800 */
[----:B------:R-:W-:Y:S02]  /*d6a0*/  FSEL R62, R62, -INF , !P3 ;  /* 0xff8000003e3e7808 */ /* 0x000fe40005800000 */
[----:B------:R-:W-:Y:S02]  /*d6b0*/  ISETP.GT.AND P3, PT, R25, 0x69, P2 ;  /* 0x000000691900780c */ /* 0x000fe40001764270 */
[----:B------:R-:W-:-:S02]  /*d6c0*/  FMNMX.FTZ R47, R122, R47, !PT ;  /* 0x0000002f7a2f7209 */ /* 0x000fc40007810000 */
[----:B------:R-:W-:Y:S01]  /*d6d0*/  FSEL R64, R64, -INF , !P4 ;  /* 0xff80000040407808 */ /* 0x000fe20006000000 */
[----:B------:R-:W4:Y:S01]  /*d6e0*/  MUFU.EX2 R44, R44 ;  /* 0x0000002c002c7308 */ /* 0x000f220000000800 */
[----:B------:R-:W-:Y:S01]  /*d6f0*/  ISETP.GT.AND P4, PT, R25, 0x70, P2 ;  /* 0x000000701900780c */ /* 0x000fe20001784270 */
[----:B-----5:R-:W-:Y:S01]  /*d700*/  FFMA.FTZ R130, R142, R43, -R13 ;  /* 0x0000002b8e827223 */ /* 0x020fe2000001080d */
[C---:B------:R-:W-:Y:S02]  /*d710*/  ISETP.LT.OR P3, PT, R11.reuse, 0x6a, P3 ;  /* 0x0000006a0b00780c */ /* 0x040fe40001f61670 */
[----:B------:R-:W-:Y:S02]  /*d720*/  FMNMX.FTZ R47, R62, R47, !PT ;  /* 0x0000002f3e2f7209 */ /* 0x000fe40007810000 */
[----:B------:R-:W-:Y:S01]  /*d730*/  ISETP.LT.OR P4, PT, R11, 0x71, P4 ;  /* 0x000000710b00780c */ /* 0x000fe20002781670 */
[----:B------:R-:W-:Y:S01]  /*d740*/  MUFU.EX2 R132, R132 ;  /* 0x0000008400847308 */ /* 0x000fe20000000800 */
[----:B------:R-:W-:-:S02]  /*d750*/  FSEL R66, R66, -INF , !P3 ;  /* 0xff80000042427808 */ /* 0x000fc40005800000 */
[C---:B------:R-:W-:Y:S02]  /*d760*/  ISETP.GT.AND P3, PT, R25.reuse, 0x71, P2 ;  /* 0x000000711900780c */ /* 0x040fe40001764270 */
[----:B------:R-:W-:Y:S02]  /*d770*/  FMNMX.FTZ R47, R64, R47, !PT ;  /* 0x0000002f402f7209 */ /* 0x000fe40007810000 */
[----:B------:R-:W-:Y:S01]  /*d780*/  FSEL R68, R68, -INF , !P4 ;  /* 0xff80000044447808 */ /* 0x000fe20006000000 */
[----:B------:R-:W-:Y:S01]  /*d790*/  MUFU.EX2 R128, R128 ;  /* 0x0000008000807308 */ /* 0x000fe20000000800 */
[----:B------:R-:W-:Y:S02]  /*d7a0*/  ISETP.GT.AND P4, PT, R25, 0x78, P2 ;  /* 0x000000781900780c */ /* 0x000fe40001784270 */
[----:B------:R-:W-:Y:S02]  /*d7b0*/  ISETP.LT.OR P3, PT, R11, 0x72, P3 ;  /* 0x000000720b00780c */ /* 0x000fe40001f61670 */
[----:B------:R-:W-:-:S02]  /*d7c0*/  FMNMX.FTZ R47, R66, R47, !PT ;  /* 0x0000002f422f7209 */ /* 0x000fc40007810000 */
[----:B------:R-:W-:Y:S01]  /*d7d0*/  ISETP.GT.AND P2, PT, R25, 0x79, P2 ;  /* 0x000000791900780c */ /* 0x000fe20001744270 */
[-CC-:B------:R-:W-:Y:S01]  /*d7e0*/  FFMA.FTZ R25, R134, R43.reuse, -R13.reuse ;  /* 0x0000002b86197223 */ /* 0x180fe2000001080d */
[----:B------:R-:W-:Y:S01]  /*d7f0*/  ISETP.LT.OR P4, PT, R11, 0x79, P4 ;  /* 0x000000790b00780c */ /* 0x000fe20002781670 */
[--C-:B------:R-:W-:Y:S01]  /*d800*/  FFMA.FTZ R134, R136, R43, -R13.reuse ;  /* 0x0000002b88867223 */ /* 0x100fe2000001080d */
[----:B------:R-:W-:Y:S01]  /*d810*/  FSEL R69, R69, -INF , !P3 ;  /* 0xff80000045457808 */ /* 0x000fe20005800000 */
[----:B------:R-:W-:Y:S01]  /*d820*/  MUFU.EX2 R130, R130 ;  /* 0x0000008200827308 */ /* 0x000fe20000000800 */
[----:B------:R-:W-:Y:S01]  /*d830*/  FMNMX.FTZ R6, R68, R47, !PT ;  /* 0x0000002f44067209 */ /* 0x000fe20007810000 */
[----:B------:R-:W-:Y:S01]  /*d840*/  FFMA.FTZ R47, R140, R43, -R13 ;  /* 0x0000002b8c2f7223 */ /* 0x000fe2000001080d */
[----:B------:R-:W-:Y:S02]  /*d850*/  ISETP.LT.OR P2, PT, R11, 0x7a, P2 ;  /* 0x0000007a0b00780c */ /* 0x000fe40001741670 */
[----:B------:R-:W-:-:S02]  /*d860*/  FSEL R70, R70, -INF , !P4 ;  /* 0xff80000046467808 */ /* 0x000fc40006000000 */
[----:B------:R-:W-:Y:S01]  /*d870*/  FMNMX.FTZ R11, R69, R6, !PT ;  /* 0x00000006450b7209 */ /* 0x000fe20007810000 */
[----:B------:R-:W-:Y:S01]  /*d880*/  MUFU.EX2 R25, R25 ;  /* 0x0000001900197308 */ /* 0x000fe20000000800 */
[----:B---3--:R-:W-:Y:S02]  /*d890*/  FSEL R136, R71, -INF , !P2 ;  /* 0xff80000047887808 */ /* 0x008fe40005000000 */
[----:B------:R-:W-:Y:S02]  /*d8a0*/  FMNMX.FTZ R11, R70, R11, !PT ;  /* 0x0000000b460b7209 */ /* 0x000fe40007810000 */
[----:B------:R-:W-:Y:S02]  /*d8b0*/  @!P1 LEA R27, R27, UR45, 0x3 ;  /* 0x0000002d1b1b9c11 */ /* 0x000fe4000f8e18ff */
[----:B------:R-:W-:Y:S01]  /*d8c0*/  FMNMX.FTZ R6, R136, R11, !PT ;  /* 0x0000000b88067209 */ /* 0x000fe20007810000 */
[----:B------:R-:W-:Y:S01]  /*d8d0*/  MUFU.EX2 R134, R134 ;  /* 0x0000008600867308 */ /* 0x000fe20000000800 */
[----:B0-----:R-:W-:Y:S01]  /*d8e0*/  F2FP.BF16.F32.PACK_AB R144, R36, R33 ;  /* 0x000000212490723e */ /* 0x001fe200000010ff */
[----:B------:R-:W-:Y:S01]  /*d8f0*/  @!P1 VIADD R27, R27, 0x16860 ;  /* 0x000168601b1b9836 */ /* 0x000fe20000000000 */
[----:B------:R-:W-:Y:S01]  /*d900*/  F2FP.BF16.F32.PACK_AB R150, R12, R31 ;  /* 0x0000001f0c96723e */ /* 0x000fe200000010ff */
[----:B------:R-:W0:Y:S01]  /*d910*/  SHFL.BFLY PT, R51, R6, 0x2, 0x1f ;  /* 0x0c401f0006337f89 */ /* 0x000e2200000e0000 */
[----:B-1----:R-:W-:-:S02]  /*d920*/  F2FP.BF16.F32.PACK_AB R146, R42, R35 ;  /* 0x000000232a92723e */ /* 0x002fc400000010ff */
[----:B------:R-:W-:Y:S01]  /*d930*/  @!P1 PRMT R27, RZ, 0x654, R27 ;  /* 0x00000654ff1b9816 */ /* 0x000fe2000000001b */
[----:B------:R1:W-:Y:S01]  /*d940*/  MUFU.EX2 R11, R138 ;  /* 0x0000008a000b7308 */ /* 0x0003e20000000800 */
[----:B--2---:R-:W-:Y:S02]  /*d950*/  F2FP.BF16.F32.PACK_AB R140, R46, R37 ;  /* 0x000000252e8c723e */ /* 0x004fe400000010ff */
[----:B------:R2:W-:Y:S01]  /*d960*/  @!P1 SYNCS.ARRIVE.TRANS64.RED.A1T0 RZ, [R27+URZ], RZ ;  /* 0x000000ff1bff99a7 */ /* 0x0005e2000810043f */
[----:B----4-:R-:W-:-:S04]  /*d970*/  F2FP.BF16.F32.PACK_AB R142, R50, R39 ;  /* 0x00000027328e723e */ /* 0x010fc800000010ff */
[----:B------:R-:W-:Y:S01]  /*d980*/  MUFU.EX2 R47, R47 ;  /* 0x0000002f002f7308 */ /* 0x000fe20000000800 */
[----:B-1----:R-:W-:-:S05]  /*d990*/  FSEL R138, R4, RZ, P5 ;  /* 0x000000ff048a7208 */ /* 0x002fca0002800000 */
[----:B------:R-:W-:Y:S02]  /*d9a0*/  FADD.FTZ R138, -R138, R5 ;  /* 0x000000058a8a7221 */ /* 0x000fe40000010100 */
[----:B------:R-:W-:Y:S02]  /*d9b0*/  MUFU.EX2 R49, R49 ;  /* 0x0000003100317308 */ /* 0x000fe40000000800 */
[----:B------:R-:W-:Y:S01]  /*d9c0*/  FMUL.FTZ R5, R138, R43 ;  /* 0x0000002b8a057220 */ /* 0x000fe20000410000 */
[----:B------:R-:W-:Y:S02]  /*d9d0*/  F2FP.BF16.F32.PACK_AB R138, R45, R44 ;  /* 0x0000002c2d8a723e */ /* 0x000fe400000010ff */
[----:B0-----:R-:W-:Y:S01]  /*d9e0*/  FMNMX.FTZ R55, R6, R51, !PT ;  /* 0x0000003306377209 */ /* 0x001fe20007810000 */
[----:B------:R-:W-:Y:S01]  /*d9f0*/  FFMA.FTZ R51, R148, R43, -R13 ;  /* 0x0000002b94337223 */ /* 0x000fe2000001080d */
[----:B------:R-:W-:Y:S01]  /*da00*/  F2FP.BF16.F32.PACK_AB R148, R29, R120 ;  /* 0x000000781d94723e */ /* 0x000fe200000010ff */
[----:B------:R-:W0:Y:S02]  /*da10*/  MUFU.EX2 R5, R5 ;  /* 0x0000000500057308 */ /* 0x000e240000000800 */
[----:B------:R-:W1:Y:S06]  /*da20*/  SHFL.BFLY PT, R6, R55, 0x1, 0x1f ;  /* 0x0c201f0037067f89 */ /* 0x000e6c00000e0000 */
[----:B------:R-:W-:Y:S08]  /*da30*/  MUFU.EX2 R124, R124 ;  /* 0x0000007c007c7308 */ /* 0x000ff00000000800 */
[----:B------:R-:W-:Y:S01]  /*da40*/  MUFU.EX2 R51, R51 ;  /* 0x0000003300337308 */ /* 0x000fe20000000800 */
[-C--:B0-----:R-:W-:Y:S01]  /*da50*/  FMUL.FTZ R88, R88, R5.reuse ;  /* 0x0000000558587220 */ /* 0x081fe20000410000 */
        /* <DEDUP_REMOVED lines=8> */
[----:B-1----:R-:W-:Y:S01]  /*dae0*/  FMNMX.FTZ R6, R55, R6, !PT ;  /* 0x0000000637067209 */ /* 0x002fe20007810000 */
[-C--:B------:R-:W-:Y:S01]  /*daf0*/  FMUL.FTZ R104, R104, R5.reuse ;  /* 0x0000000568687220 */ /* 0x080fe20000410000 */
[-C--:B------:R-:W-:Y:S01]  /*db00*/  FMUL.FTZ R105, R105, R5.reuse ;  /* 0x0000000569697220 */ /* 0x080fe20000410000 */
[----:B------:R-:W-:Y:S01]  /*db10*/  FMUL.FTZ R108, R108, R5 ;  /* 0x000000056c6c7220 */ /* 0x000fe20000410000 */
[C---:B------:R-:W-:Y:S01]  /*db20*/  FSETP.NEU.FTZ.AND P2, PT, R6.reuse, -INF , PT ;  /* 0xff8000000600780b */ /* 0x040fe20003f5d000 */
[----:B------:R-:W-:Y:S01]  /*db30*/  FMUL.FTZ R13, R6, R43 ;  /* 0x0000002b060d7220 */ /* 0x000fe20000410000 */
[----:B------:R-:W-:Y:S01]  /*db40*/  MUFU.EX2 R53, R53 ;  /* 0x0000003500357308 */ /* 0x000fe20000000800 */
[-C--:B------:R-:W-:Y:S01]  /*db50*/  FMUL.FTZ R109, R109, R5.reuse ;  /* 0x000000056d6d7220 */ /* 0x080fe20000410000 */
[-C--:B------:R-:W-:Y:S01]  /*db60*/  FMUL.FTZ R112, R112, R5.reuse ;  /* 0x0000000570707220 */ /* 0x080fe20000410000 */
[-C--:B------:R-:W-:Y:S01]  /*db70*/  FMUL.FTZ R113, R113, R5.reuse ;  /* 0x0000000571717220 */ /* 0x080fe20000410000 */
[----:B------:R-:W-:Y:S01]  /*db80*/  FSEL R13, R13, RZ, P2 ;  /* 0x000000ff0d0d7208 */ /* 0x000fe20001000000 */
[-C--:B------:R-:W-:Y:S01]  /*db90*/  FMUL.FTZ R116, R116, R5.reuse ;  /* 0x0000000574747220 */ /* 0x080fe20000410000 */
[----:B------:R-:W-:-:S02]  /*dba0*/  FMUL.FTZ R117, R117, R5 ;  /* 0x0000000575757220 */ /* 0x000fc40000410000 */
[----:B------:R-:W-:Y:S01]  /*dbb0*/  MUFU.EX2 R15, R15 ;  /* 0x0000000f000f7308 */ /* 0x000fe20000000800 */
[--C-:B------:R-:W-:Y:S01]  /*dbc0*/  FFMA.FTZ R141, R28, R43, -R13.reuse ;  /* 0x0000002b1c8d7223 */ /* 0x100fe2000001080d */
[----:B------:R-:W-:Y:S01]  /*dbd0*/  FFMA.FTZ R28, R5, R3, R120 ;  /* 0x00000003051c7223 */ /* 0x000fe20000010078 */
[-CC-:B------:R-:W-:Y:S01]  /*dbe0*/  FFMA.FTZ R151, R10, R43.reuse, -R13.reuse ;  /* 0x0000002b0a977223 */ /* 0x180fe2000001080d */
[-CC-:B------:R-:W-:Y:S01]  /*dbf0*/  FFMA.FTZ R10, R20, R43.reuse, -R13.reuse ;  /* 0x0000002b140a7223 */ /* 0x180fe2000001080d */
[-CC-:B------:R-:W-:Y:S01]  /*dc00*/  FFMA.FTZ R20, R30, R43.reuse, -R13.reuse ;  /* 0x0000002b1e147223 */ /* 0x180fe2000001080d */
[----:B------:R-:W-:Y:S01]  /*dc10*/  FADD.FTZ R28, R29, R28 ;  /* 0x0000001c1d1c7221 */ /* 0x000fe20000010000 */
[-CC-:B------:R-:W-:Y:S01]  /*dc20*/  FFMA.FTZ R149, R8, R43.reuse, -R13.reuse ;  /* 0x0000002b08957223 */ /* 0x180fe2000001080d */
[-CC-:B------:R-:W-:Y:S01]  /*dc30*/  FFMA.FTZ R8, R32, R43.reuse, -R13.reuse ;  /* 0x0000002b20087223 */ /* 0x180fe2000001080d */
[-CC-:B------:R-:W-:Y:S01]  /*dc40*/  FFMA.FTZ R72, R72, R43.reuse, -R13.reuse ;  /* 0x0000002b48487223 */ /* 0x180fe2000001080d */
[----:B------:R-:W-:Y:S01]  /*dc50*/  FADD.FTZ R3, R31, R28 ;  /* 0x0000001c1f037221 */ /* 0x000fe20000010000 */
[----:B------:R-:W-:Y:S01]  /*dc60*/  FSEL R28, R6, RZ, P2 ;  /* 0x000000ff061c7208 */ /* 0x000fe20001000000 */
[----:B------:R-:W-:Y:S01]  /*dc70*/  MUFU.EX2 R151, R151 ;  /* 0x0000009700977308 */ /* 0x000fe20000000800 */
[-C--:B------:R-:W-:Y:S01]  /*dc80*/  FFMA.FTZ R145, R14, R43.reuse, -R13 ;  /* 0x0000002b0e917223 */ /* 0x080fe2000001080d */
[----:B------:R-:W-:Y:S01]  /*dc90*/  FADD.FTZ R30, R12, R3 ;  /* 0x000000030c1e7221 */ /* 0x000fe20000010000 */
[-CC-:B------:R-:W-:Y:S01]  /*dca0*/  FFMA.FTZ R143, R34, R43.reuse, -R13.reuse ;  /* 0x0000002b228f7223 */ /* 0x180fe2000001080d */
[-CC-:B------:R-:W-:Y:S01]  /*dcb0*/  FFMA.FTZ R147, R24, R43.reuse, -R13.reuse ;  /* 0x0000002b18937223 */ /* 0x180fe2000001080d */
[-C--:B------:R-:W-:Y:S01]  /*dcc0*/  FFMA.FTZ R14, R26, R43.reuse, -R13 ;  /* 0x0000002b1a0e7223 */ /* 0x080fe2000001080d */
[----:B------:R-:W-:Y:S01]  /*dcd0*/  FADD.FTZ R3, R33, R30 ;  /* 0x0000001e21037221 */ /* 0x000fe20000010000 */
[----:B------:R-:W-:Y:S01]  /*dce0*/  FADD.FTZ R30, -R28, R7 ;  /* 0x000000071c1e7221 */ /* 0x000fe20000010100 */
[----:B------:R-:W-:Y:S01]  /*dcf0*/  MUFU.EX2 R72, R72 ;  /* 0x0000004800487308 */ /* 0x000fe20000000800 */
[-C--:B------:R-:W-:Y:S01]  /*dd00*/  FFMA.FTZ R26, R38, R43.reuse, -R13 ;  /* 0x0000002b261a7223 */ /* 0x080fe2000001080d */
[----:B------:R-:W-:Y:S01]  /*dd10*/  FADD.FTZ R32, R36, R3 ;  /* 0x0000000324207221 */ /* 0x000fe20000010000 */
[-C--:B------:R-:W-:Y:S01]  /*dd20*/  FMUL.FTZ R7, R30, R43.reuse ;  /* 0x0000002b1e077220 */ /* 0x080fe20000410000 */
[-CC-:B------:R-:W-:Y:S01]  /*dd30*/  FFMA.FTZ R24, R74, R43.reuse, -R13.reuse ;  /* 0x0000002b4a187223 */ /* 0x180fe2000001080d */
[-CC-:B------:R-:W-:Y:S01]  /*dd40*/  FFMA.FTZ R137, R76, R43.reuse, -R13.reuse ;  /* 0x0000002b4c897223 */ /* 0x180fe2000001080d */
[----:B------:R-:W-:Y:S01]  /*dd50*/  FADD.FTZ R3, R35, R32 ;  /* 0x0000002023037221 */ /* 0x000fe20000010000 */
[-CC-:B------:R-:W-:Y:S01]  /*dd60*/  FFMA.FTZ R139, R40, R43.reuse, -R13.reuse ;  /* 0x0000002b288b7223 */ /* 0x180fe2000001080d */
[----:B------:R-:W-:Y:S01]  /*dd70*/  MUFU.EX2 R149, R149 ;  /* 0x0000009500957308 */ /* 0x000fe20000000800 */
[-C--:B------:R-:W-:Y:S01]  /*dd80*/  FFMA.FTZ R78, R78, R43.reuse, -R13 ;  /* 0x0000002b4e4e7223 */ /* 0x080fe2000001080d */
[----:B------:R-:W-:Y:S01]  /*dd90*/  FADD.FTZ R30, R42, R3 ;  /* 0x000000032a1e7221 */ /* 0x000fe20000010000 */
[-CC-:B------:R-:W-:Y:S01]  /*dda0*/  FFMA.FTZ R133, R80, R43.reuse, -R13.reuse ;  /* 0x0000002b50857223 */ /* 0x180fe2000001080d */
[-CC-:B------:R-:W-:Y:S01]  /*ddb0*/  FFMA.FTZ R135, R48, R43.reuse, -R13.reuse ;  /* 0x0000002b30877223 */ /* 0x180fe2000001080d */
[-CC-:B------:R-:W-:Y:S01]  /*ddc0*/  FFMA.FTZ R129, R52, R43.reuse, -R13.reuse ;  /* 0x0000002b34817223 */ /* 0x180fe2000001080d */
[----:B------:R-:W-:Y:S01]  /*ddd0*/  FADD.FTZ R3, R37, R30 ;  /* 0x0000001e25037221 */ /* 0x000fe20000010000 */
[-CC-:B------:R-:W-:Y:S01]  /*dde0*/  FFMA.FTZ R30, R82, R43.reuse, -R13.reuse ;  /* 0x0000002b521e7223 */ /* 0x180fe2000001080d */
[----:B------:R-:W0:Y:S01]  /*ddf0*/  MUFU.EX2 R7, R7 ;  /* 0x0000000700077308 */ /* 0x000e220000000800 */
[-C--:B------:R-:W-:Y:S01]  /*de00*/  FFMA.FTZ R131, R58, R43.reuse, -R13 ;  /* 0x0000002b3a837223 */ /* 0x080fe2000001080d */
[----:B------:R-:W-:Y:S01]  /*de10*/  FADD.FTZ R32, R46, R3 ;  /* 0x000000032e207221 */ /* 0x000fe20000010000 */
[-CC-:B------:R-:W-:Y:S01]  /*de20*/  FFMA.FTZ R60, R60, R43.reuse, -R13.reuse ;  /* 0x0000002b3c3c7223 */ /* 0x180fe2000001080d */
[-CC-:B------:R-:W-:Y:S01]  /*de30*/  FFMA.FTZ R125, R122, R43.reuse, -R13.reuse ;  /* 0x0000002b7a7d7223 */ /* 0x180fe2000001080d */
[-CC-:B------:R-:W-:Y:S01]  /*de40*/  FFMA.FTZ R62, R62, R43.reuse, -R13.reuse ;  /* 0x0000002b3e3e7223 */ /* 0x180fe2000001080d */
[----:B------:R-:W-:Y:S01]  /*de50*/  FADD.FTZ R3, R39, R32 ;  /* 0x0000002027037221 */ /* 0x000fe20000010000 */
[-CC-:B------:R-:W-:Y:S01]  /*de60*/  FFMA.FTZ R64, R64, R43.reuse, -R13.reuse ;  /* 0x0000002b40407223 */ /* 0x180fe2000001080d */
[----:B------:R-:W1:Y:S01]  /*de70*/  MUFU.EX2 R8, R8 ;  /* 0x0000000800087308 */ /* 0x000e620000000800 */
[-C--:B------:R-:W-:Y:S01]  /*de80*/  FFMA.FTZ R66, R66, R43.reuse, -R13 ;  /* 0x0000002b42427223 */ /* 0x080fe2000001080d */
[----:B------:R-:W-:Y:S01]  /*de90*/  FADD.FTZ R34, R50, R3 ;  /* 0x0000000332227221 */ /* 0x000fe20000010000 */
[-CC-:B------:R-:W-:Y:S01]  /*dea0*/  FFMA.FTZ R68, R68, R43.reuse, -R13.reuse ;  /* 0x0000002b44447223 */ /* 0x180fe2000001080d */
[-CC-:B------:R-:W-:Y:S01]  /*deb0*/  FFMA.FTZ R69, R69, R43.reuse, -R13.reuse ;  /* 0x0000002b45457223 */ /* 0x180fe2000001080d */
[-C--:B------:R-:W-:Y:S01]  /*dec0*/  FFMA.FTZ R70, R70, R43.reuse, -R13 ;  /* 0x0000002b46467223 */ /* 0x080fe2000001080d */
[----:B------:R-:W-:Y:S01]  /*ded0*/  FADD.FTZ R3, R41, R34 ;  /* 0x0000002229037221 */ /* 0x000fe20000010000 */
[----:B------:R-:W-:Y:S01]  /*dee0*/  ISETP.GT.AND P2, PT, R0, UR43, PT ;  /* 0x0000002b00007c0c */ /* 0x000fe2000bf44270 */
[----:B------:R-:W3:Y:S01]  /*def0*/  MUFU.EX2 R145, R145 ;  /* 0x0000009100917308 */ /* 0x000ee20000000800 */
[----:B0-----:R-:W-:Y:S01]  /*df00*/  FFMA.FTZ R32, R7, R2, R72 ;  /* 0x0000000207207223 */ /* 0x001fe20000010048 */
[----:B--2---:R-:W-:Y:S01]  /*df10*/  FADD.FTZ R27, R54, R3 ;  /* 0x00000003361b7221 */ /* 0x004fe20000010000 */
[----:B------:R-:W-:Y:S01]  /*df20*/  FFMA.FTZ R2, R84, R43, -R13 ;  /* 0x0000002b54027223 */ /* 0x000fe2000001080d */
[----:B------:R-:W-:Y:S01]  /*df30*/  FMUL.FTZ R90, R90, R7 ;  /* 0x000000075a5a7220 */ /* 0x000fe20000410000 */
[----:B------:R-:W-:Y:S01]  /*df40*/  FADD.FTZ R34, R149, R32 ;  /* 0x0000002095227221 */ /* 0x000fe20000010000 */
[----:B------:R-:W-:Y:S01]  /*df50*/  FADD.FTZ R38, R44, R27 ;  /* 0x0000001b2c267221 */ /* 0x000fe20000010000 */
[-CC-:B------:R-:W-:Y:S01]  /*df60*/  FFMA.FTZ R32, R86, R43.reuse, -R13.reuse ;  /* 0x0000002b56207223 */ /* 0x180fe2000001080d */
[----:B------:R-:W0:Y:S01]  /*df70*/  MUFU.EX2 R10, R10 ;  /* 0x0000000a000a7308 */ /* 0x000e220000000800 */
[----:B------:R-:W-:Y:S01]  /*df80*/  FADD.FTZ R3, R151, R34 ;  /* 0x0000002297037221 */ /* 0x000fe20000010000 */
[----:B------:R-:W-:Y:S01]  /*df90*/  FADD.FTZ R27, R45, R38 ;  /* 0x000000262d1b7221 */ /* 0x000fe20000010000 */
[----:B------:R-:W-:Y:S01]  /*dfa0*/  FFMA.FTZ R13, R136, R43, -R13 ;  /* 0x0000002b880d7223 */ /* 0x000fe2000001080d */
[-C--:B------:R-:W-:Y:S01]  /*dfb0*/  FMUL.FTZ R91, R91, R7.reuse ;  /* 0x000000075b5b7220 */ /* 0x080fe20000410000 */
[----:B-1----:R-:W-:Y:S01]  /*dfc0*/  FADD.FTZ R34, R8, R3 ;  /* 0x0000000308227221 */ /* 0x002fe20000010000 */
[----:B------:R-:W-:Y:S01]  /*dfd0*/  FADD.FTZ R38, R132, R27 ;  /* 0x0000001b84267221 */ /* 0x000fe20000010000 */
[-C--:B------:R-:W-:Y:S01]  /*dfe0*/  FMUL.FTZ R94, R94, R7.reuse ;  /* 0x000000075e5e7220 */ /* 0x080fe20000410000 */
[----:B------:R-:W1:Y:S01]  /*dff0*/  MUFU.EX2 R147, R147 ;  /* 0x0000009300937308 */ /* 0x000e620000000800 */
[----:B---3--:R-:W-:Y:S01]  /*e000*/  FADD.FTZ R3, R145, R34 ;  /* 0x0000002291037221 */ /* 0x008fe20000010000 */
        /* <DEDUP_REMOVED lines=26> */
[----:B------:R-:W-:Y:S01]  /*e1b0*/  FMUL.FTZ R119, R119, R7 ;  /* 0x0000000777777220 */ /* 0x000fe20000410000 */
[----:B------:R-:W-:Y:S01]  /*e1c0*/  F2FP.BF16.F32.PACK_AB R136, R54, R41 ;  /* 0x000000293688723e */ /* 0x000fe200000010ff */
[----:B------:R-:W-:Y:S01]  /*e1d0*/  FADD.FTZ R36, R124, R27 ;  /* 0x0000001b7c247221 */ /* 0x000fe20000010000 */
[----:B------:R-:W-:Y:S01]  /*e1e0*/  F2FP.BF16.F32.PACK_AB R132, R25, R132 ;  /* 0x000000841984723e */ /* 0x000fe200000010ff */
[----:B------:R-:W2:Y:S01]  /*e1f0*/  MUFU.EX2 R143, R143 ;  /* 0x0000008f008f7308 */ /* 0x000ea20000000800 */
[----:B0-----:R-:W-:Y:S01]  /*e200*/  FADD.FTZ R3, R141, R34 ;  /* 0x000000228d037221 */ /* 0x001fe20000010000 */
[----:B------:R-:W-:Y:S01]  /*e210*/  FADD.FTZ R27, R51, R36 ;  /* 0x00000024331b7221 */ /* 0x000fe20000010000 */
[----:B------:R-:W-:Y:S01]  /*e220*/  F2FP.BF16.F32.PACK_AB R128, R47, R128 ;  /* 0x000000802f80723e */ /* 0x000fe200000010ff */
[----:B------:R-:W-:Y:S01]  /*e230*/  VIADD R0, R0, 0xffffffff ;  /* 0xffffffff00007836 */ /* 0x000fe20000000000 */
[----:B------:R-:W-:Y:S01]  /*e240*/  F2FP.BF16.F32.PACK_AB R130, R49, R130 ;  /* 0x000000823182723e */ /* 0x000fe200000010ff */
[----:B------:R-:W-:Y:S01]  /*e250*/  FADD.FTZ R36, R126, R27 ;  /* 0x0000001b7e247221 */ /* 0x000fe20000010000 */
[----:B------:R-:W-:Y:S01]  /*e260*/  F2FP.BF16.F32.PACK_AB R124, R51, R124 ;  /* 0x0000007c337c723e */ /* 0x000fe200000010ff */
[----:B------:R-:W0:Y:S01]  /*e270*/  MUFU.EX2 R24, R24 ;  /* 0x0000001800187308 */ /* 0x000e220000000800 */
[----:B-1----:R-:W-:Y:S01]  /*e280*/  FADD.FTZ R34, R20, R3 ;  /* 0x0000000314227221 */ /* 0x002fe20000010000 */
[C---:B------:R-:W-:Y:S01]  /*e290*/  FADD.FTZ R36, R53.reuse, R36 ;  /* 0x0000002435247221 */ /* 0x040fe20000010000 */
[----:B------:R-:W-:Y:S01]  /*e2a0*/  F2FP.BF16.F32.PACK_AB R126, R53, R126 ;  /* 0x0000007e357e723e */ /* 0x000fe200000010ff */
[----:B------:R-:W-:Y:S01]  /*e2b0*/  IMAD.MOV.U32 R5, RZ, RZ, R4 ;  /* 0x000000ffff057224 */ /* 0x000fe200078e0004 */
[----:B------:R-:W-:Y:S01]  /*e2c0*/  F2FP.BF16.F32.PACK_AB R149, R149, R72 ;  /* 0x000000489595723e */ /* 0x000fe200000010ff */
[----:B------:R-:W-:Y:S01]  /*e2d0*/  FADD.FTZ R11, R15, R36 ;  /* 0x000000240f0b7221 */ /* 0x000fe20000010000 */
[----:B------:R-:W-:Y:S01]  /*e2e0*/  F2FP.BF16.F32.PACK_AB R151, R8, R151 ;  /* 0x000000970897723e */ /* 0x000fe200000010ff */
[----:B------:R-:W1:Y:S01]  /*e2f0*/  MUFU.EX2 R137, R137 ;  /* 0x0000008900897308 */ /* 0x000e620000000800 */
[----:B--2---:R-:W-:Y:S01]  /*e300*/  FADD.FTZ R3, R143, R34 ;  /* 0x000000228f037221 */ /* 0x004fe20000010000 */
[----:B------:R-:W-:Y:S01]  /*e310*/  F2FP.BF16.F32.PACK_AB R145, R10, R145 ;  /* 0x000000910a91723e */ /* 0x000fe200000010ff */
[----:B------:R-:W-:Y:S01]  /*e320*/  IMAD.MOV.U32 R7, RZ, RZ, R6 ;  /* 0x000000ffff077224 */ /* 0x000fe200078e0006 */
[----:B------:R-:W-:-:S02]  /*e330*/  F2FP.BF16.F32.PACK_AB R147, R14, R147 ;  /* 0x000000930e93723e */ /* 0x000fc400000010ff */
[----:B------:R-:W-:Y:S02]  /*e340*/  F2FP.BF16.F32.PACK_AB R141, R20, R141 ;  /* 0x0000008d148d723e */ /* 0x000fe400000010ff */
        /* <DEDUP_REMOVED lines=55> */
[----:B------:R-:W-:-:S03]  /*e6c0*/  F2FP.BF16.F32.PACK_AB R121, R69, R121 ;  /* 0x000000794579723e */ /* 0x000fc600000010ff */
[----:B-1----:R-:W-:-:S04]  /*e6d0*/  FADD.FTZ R34, R123, R34 ;  /* 0x000000227b227221 */ /* 0x002fc80000010000 */
[C---:B--2---:R-:W-:Y:S01]  /*e6e0*/  FADD.FTZ R2, R13.reuse, R34 ;  /* 0x000000220d027221 */ /* 0x044fe20000010000 */
[----:B------:R-:W-:Y:S01]  /*e6f0*/  F2FP.BF16.F32.PACK_AB R123, R13, R123 ;  /* 0x0000007b0d7b723e */ /* 0x000fe200000010ff */
[----:B------:R-:W-:Y:S06]  /*e700*/  @P2 BRA `(.L_x_1102) ;  /* 0xffffffc800bc2947 */ /* 0x000fec000383ffff */
.L_x_1085:
[----:B------:R-:W-:Y:S06]  /*e710*/  BAR.ARV 0x8, 0x200 ;  /* 0x0208000000007b1d */ /* 0x000fec0000002000 */
[----:B------:R-:W-:Y:S05]  /*e720*/  @!P0 BRA `(.L_x_1103) ;  /* 0x0000000000048947 */ /* 0x000fea0003800000 */
[----:B------:R-:W-:Y:S01]  /*e730*/  BPT.TRAP 0x1 ;  /* 0x000000040000795c */ /* 0x000fe20000300000 */
.L_x_1103:
[----:B------:R-:W-:Y:S01]  /*e740*/  ULEA UR5, UR37, UR45, 0x3 ;  /* 0x0000002d25057291 */ /* 0x000fe2000f8e183f */
[----:B------:R-:W-:-:S05]  /*e750*/  IMAD.U32 R0, RZ, RZ, UR46 ;  /* 0x0000002eff007e24 */ /* 0x000fca000f8e00ff */
[----:B------:R-:W-:-:S04]  /*e760*/  SHF.L.U32 R0, R0, 0x1f, RZ ;  /* 0x0000001f00007819 */ /* 0x000fc800000006ff */
[----:B------:R0:W1:Y:S01]  /*e770*/  SYNCS.PHASECHK.TRANS64.TRYWAIT P2, [UR5+0x16850], R0 ;  /* 0x01685000ff0075a7 */ /* 0x0000620008040145 */
[----:B------:R-:W-:Y:S05]  /*e780*/  @!P0 BRA `(.L_x_1104) ;  /* 0x0000000000048947 */ /* 0x000fea0003800000 */
[----:B------:R-:W-:Y:S01]  /*e790*/  BPT.TRAP 0x1 ;  /* 0x000000040000795c */ /* 0x000fe20000300000 */
.L_x_1104:
[----:B-1----:R-:W-:Y:S05]  /*e7a0*/  @P2 BRA `(.L_x_1105) ;  /* 0x0000000000082947 */ /* 0x002fea0003800000 */
[----:B------:R-:W1:Y:S02]  /*e7b0*/  SYNCS.PHASECHK.TRANS64.TRYWAIT P0, [UR5+0x16850], R0 ;  /* 0x01685000ff0075a7 */ /* 0x000e640008000145 */
[----:B-1----:R-:W-:Y:S05]  /*e7c0*/  @!P0 BRA `(.L_x_1106) ;  /* 0x0000007c00408947 */ /* 0x002fea0003800000 */
.L_x_1105:
[----:B------:R-:W-:Y:S01]  /*e7d0*/  UIADD3 UR45, UR45, 0x400, URZ ;  /* 0x000004002d2d7890 */ /* 0x000fe2000fffe03f */
[----:B------:R-:W-:Y:S01]  /*e7e0*/  WARPGROUP.ARRIVE ;  /* 0x00000000000079c5 */ /* 0x000fe20000000000 */
[----:B------:R-:W-:Y:S01]  /*e7f0*/  UMOV UR7, 0x40000040 ;  /* 0x4000004000077882 */ /* 0x000fe20000000000 */
[----:B01----:R-:W0:Y:S01]  /*e800*/  SHFL.BFLY PT, R0, R3, 0x2, 0x1f ;  /* 0x0c401f0003007f89 */ /* 0x003e2200000e0000 */
[----:B------:R-:W-:Y:S01]  /*e810*/  USHF.R.U32.HI UR45, URZ, 0x4, UR45 ;  /* 0x000000043f2d7899 */ /* 0x000fe2000801162d */
[----:B------:R-:W-:Y:S01]  /*e820*/  IMAD.U32 R13, RZ, RZ, UR5 ;  /* 0x00000005ff0d7e24 */ /* 0x000fe2000f8e00ff */
[----:B------:R-:W-:Y:S01]  /*e830*/  UIADD3 UR47, UR47, 0x1, URZ ;  /* 0x000000012f2f7890 */ /* 0x000fe2000fffe03f */
[----:B------:R-:W1:Y:S01]  /*e840*/  SHFL.BFLY PT, R5, R2, 0x2, 0x1f ;  /* 0x0c401f0002057f89 */ /* 0x000e6200000e0000 */
[----:B------:R-:W-:Y:S01]  /*e850*/  ULOP3.LUT UR4, UR45, 0x3fff, URZ, 0xc0, !UPT ;  /* 0x00003fff2d047892 */ /* 0x000fe2000f8ec03f */
[----:B------:R-:W-:-:S03]  /*e860*/  IMAD.MOV.U32 R20, RZ, RZ, -0x800000 ;  /* 0xff800000ff147424 */ /* 0x000fc600078e00ff */
        /* <DEDUP_REMOVED lines=9> */
[----:B-1----:R-:W-:Y:S01]  /*e900*/  FADD.FTZ R7, R5, R2 ;  /* 0x0000000205077221 */ /* 0x002fe20000010000 */
[----:B------:R-:W-:-:S03]  /*e910*/  IMAD.MOV.U32 R2, RZ, RZ, RZ ;  /* 0x000000ffff027224 */ /* 0x000fc600078e00ff */
[----:B------:R-:W0:Y:S04]  /*e920*/  SHFL.BFLY PT, R5, R0, 0x1, 0x1f ;  /* 0x0c201f0000057f89 */ /* 0x000e2800000e0000 */
[----:B------:R-:W1:Y:S01]  /*e930*/  SHFL.BFLY PT, R8, R7, 0x1, 0x1f ;  /* 0x0c201f0007087f89 */ /* 0x000e6200000e0000 */
[----:B0-----:R-:W-:Y:S01]  /*e940*/  FADD.FTZ R10, R0, R5 ;  /* 0x00000005000a7221 */ /* 0x001fe20000010000 */
[----:B------:R-:W-:Y:S02]  /*e950*/  IMAD.MOV.U32 R0, RZ, RZ, -0x800000 ;  /* 0xff800000ff007424 */ /* 0x000fe400078e00ff */
[----:B-1----:R-:W-:Y:S02]  /*e960*/  FADD.FTZ R11, R7, R8 ;  /* 0x00000008070b7221 */ /* 0x002fe40000010000 */
[----:B------:R-:W-:Y:S01]  /*e970*/  FSETP.NE.FTZ.AND P0, PT, R10, RZ, PT ;  /* 0x000000ff0a00720b */ /* 0x000fe20003f15000 */
[----:B------:R-:W-:-:S02]  /*e980*/  IMAD.MOV.U32 R7, RZ, RZ, RZ ;  /* 0x000000ffff077224 */ /* 0x000fc400078e00ff */
[----:B------:R-:W-:-:S10]  /*e990*/  FSETP.NE.FTZ.AND P2, PT, R11, RZ, PT ;  /* 0x000000ff0b00720b */ /* 0x000fd40003f55000 */
[----:B------:R-:W0:Y:S01]  /*e9a0*/  @P0 MUFU.LG2 R5, R10 ;  /* 0x0000000a00050308 */ /* 0x000e220000000c00 */
[C---:B------:R-:W-:Y:S02]  /*e9b0*/  @P0 FMUL.FTZ R3, R43.reuse, 0.69314718246459960938 ;  /* 0x3f3172182b030820 */ /* 0x040fe40000410000 */
[----:B------:R-:W-:-:S05]  /*e9c0*/  @P2 FMUL.FTZ R12, R43, 0.69314718246459960938 ;  /* 0x3f3172182b0c2820 */ /* 0x000fca0000410000 */
[----:B------:R-:W1:Y:S08]  /*e9d0*/  @P2 MUFU.LG2 R9, R11 ;  /* 0x0000000b00092308 */ /* 0x000e700000000c00 */
[----:B------:R-:W2:Y:S01]  /*e9e0*/  @P0 MUFU.RCP R2, R10 ;  /* 0x0000000a00020308 */ /* 0x000ea20000001000 */
[----:B0-----:R-:W-:Y:S01]  /*e9f0*/  @P0 FMUL.FTZ R8, R5, 0.69314718246459960938 ;  /* 0x3f31721805080820 */ /* 0x001fe20000410000 */
[----:B------:R-:W-:-:S03]  /*ea00*/  @!P1 VIADD R5, R13, 0x16860 ;  /* 0x000168600d059836 */ /* 0x000fc60000000000 */
[----:B------:R-:W-:Y:S01]  /*ea10*/  @P0 FFMA.FTZ R20, R3, R4, R8 ;  /* 0x0000000403140223 */ /* 0x000fe20000010008 */
[----:B------:R-:W-:Y:S02]  /*ea20*/  PLOP3.LUT P0, PT, PT, PT, PT, 0x8, 0x0 ;  /* 0x000000000000781c */ /* 0x000fe40003f0e170 */
[----:B------:R-:W-:Y:S01]  /*ea30*/  @!P1 PRMT R5, RZ, 0x654, R5 ;  /* 0x00000654ff059816 */ /* 0x000fe20000000005 */
[----:B------:R-:W-:Y:S02]  /*ea40*/  WARPGROUP.DEPBAR.LE gsb0, 0x0 ;  /* 0x00008000000079c5 */ /* 0x000fe40000010000 */
[----:B------:R-:W-:Y:S01]  /*ea50*/  WARPGROUP.ARRIVE ;  /* 0x00000000000079c5 */ /* 0x000fe20000000000 */
[----:B------:R-:W0:Y:S01]  /*ea60*/  @P2 MUFU.RCP R7, R11 ;  /* 0x0000000b00072308 */ /* 0x000e220000001000 */
[----:B-1----:R-:W-:-:S04]  /*ea70*/  @P2 FMUL.FTZ R9, R9, 0.69314718246459960938 ;  /* 0x3f31721809092820 */ /* 0x002fc80000410000 */
[----:B------:R-:W-:Y:S01]  /*ea80*/  HGMMA.64x64x16.F32.BF16 R88, R144, gdesc[UR4].tnspB, R88, gsb0 ;  /* 0x40e0000490587df0 */ /* 0x000fe20008001858 */
[----:B------:R-:W-:Y:S01]  /*ea90*/  UIADD3 UR6, UR4, 0x100, URZ ;  /* 0x0000010004067890 */ /* 0x000fe2000fffe03f */
[----:B------:R-:W-:Y:S01]  /*eaa0*/  @P2 FFMA.FTZ R0, R12, R6, R9 ;  /* 0x000000060c002223 */ /* 0x000fe20000010009 */
        /* <DEDUP_REMOVED lines=66> */
.L_x_1036:
[----:B------:R-:W0:Y:S01]  /*eed0*/  S2R R2, SR_CgaCtaId ;  /* 0x0000000000027919 */ /* 0x000e220000008800 */
[----:B------:R-:W-:Y:S01]  /*eee0*/  MOV R21, 0x400 ;  /* 0x0000040000157802 */ /* 0x000fe20000000f00 */
[----:B------:R-:W-:Y:S01]  /*eef0*/  BSSY B0, `(.L_x_1107) ;  /* 0x000018a000007945 */ /* 0x000fe20003800000 */
[----:B------:R-:W-:Y:S02]  /*ef00*/  BAR.SYNC.DEFER_BLOCKING 0x5, 0x200 ;  /* 0x0148000000007b1d */ /* 0x000fe40000010000 */
[----:B0-----:R-:W-:-:S05]  /*ef10*/  LEA R21, R2, R21, 0x18 ;  /* 0x0000001502157211 */ /* 0x001fca00078ec0ff */
[----:B------:R-:W0:Y:S02]  /*ef20*/  LDS.128 R4, [R21+0x168d0] ;  /* 0x0168d00015047984 */ /* 0x000e240000000c00 */
[----:B0-----:R-:W-:Y:S02]  /*ef30*/  R2UR UR5, R5 ;  /* 0x00000000050572ca */ /* 0x001fe400000e0000 */
[----:B------:R-:W-:Y:S02]  /*ef40*/  R2UR UR7, R6 ;  /* 0x00000000060772ca */ /* 0x000fe400000e0000 */
[----:B------:R-:W-:Y:S01]  /*ef50*/  R2UR UR6, R7 ;  /* 0x00000000070672ca */ /* 0x000fe200000e0000 */
[----:B------:R-:W-:Y:S06]  /*ef60*/  BAR.ARV 0x4, 0x200 ;  /* 0x0108000000007b1d */ /* 0x000fec0000002000 */
[----:B------:R-:W-:Y:S08]  /*ef70*/  @P0 BRA `(.L_x_1108) ;  /* 0x0000000c00a40947 */ /* 0x000ff00003800000 */
[----:B------:R-:W0:Y:S01]  /*ef80*/  S2R R4, SR_SWINHI ;  /* 0x0000000000047919 */ /* 0x000e220000002f00 */
[----:B------:R-:W-:Y:S01]  /*ef90*/  F2FP.BF16.F32.PACK_AB R112, R113, R112 ;  /* 0x000000707170723e */ /* 0x000fe200000010ff */
[----:B------:R-:W-:Y:S01]  /*efa0*/  ULDC.64 UR8, c[0x0][0xc00] ;  /* 0x0003000000087ab9 */ /* 0x000fe20000000a00 */
[----:B------:R-:W-:Y:S01]  /*efb0*/  F2FP.BF16.F32.PACK_AB R12, R12, R27 ;  /* 0x0000001b0c0c723e */ /* 0x000fe200000010ff */
[----:B------:R-:W-:Y:S01]  /*efc0*/  UISETP.NE.U32.AND UP0, UPT, UR8, URZ, UPT ;  /* 0x0000003f0800728c */ /* 0x000fe2000bf05070 */
[----:B------:R-:W-:Y:S01]  /*efd0*/  F2FP.BF16.F32.PACK_AB R13, R13, R106 ;  /* 0x0000006a0d0d723e */ /* 0x000fe200000010ff */
[----:B------:R-:W1:Y:S01]  /*efe0*/  LDC R33, c[0x0][0xbe8] ;  /* 0x0002fa00ff217b82 */ /* 0x000e620000000800 */
[----:B------:R-:W-:Y:S01]  /*eff0*/  F2FP.BF16.F32.PACK_AB R14, R14, R25 ;  /* 0x000000190e0e723e */ /* 0x000fe200000010ff */
[----:B------:R-:W-:Y:S01]  /*f000*/  UISETP.NE.AND.EX UP0, UPT, UR9, URZ, UPT, UP0 ;  /* 0x0000003f0900728c */ /* 0x000fe2000bf05300 */
[----:B------:R-:W-:-:S05]  /*f010*/  F2FP.BF16.F32.PACK_AB R15, R15, R110 ;  /* 0x0000006e0f0f723e */ /* 0x000fca00000010ff */
[----:B------:R-:W-:Y:S01]  /*f020*/  BAR.SYNC.DEFER_BLOCKING 0x1, 0x180 ;  /* 0x0046000000007b1d */ /* 0x000fe20000010000 */
[----:B------:R-:W-:Y:S02]  /*f030*/  F2FP.BF16.F32.PACK_AB R113, R115, R114 ;  /* 0x000000727371723e */ /* 0x000fe400000010ff */
[----:B------:R-:W-:Y:S02]  /*f040*/  F2FP.BF16.F32.PACK_AB R114, R117, R116 ;  /* 0x000000747572723e */ /* 0x000fe400000010ff */
[----:B------:R-:W-:Y:S01]  /*f050*/  F2FP.BF16.F32.PACK_AB R115, R119, R118 ;  /* 0x000000767773723e */ /* 0x000fe200000010ff */
[----:B------:R-:W-:Y:S01]  /*f060*/  ULDC.64 UR8, c[0x0][0xc00] ;  /* 0x0003000000087ab9 */ /* 0x000fe20000000a00 */
[----:B------:R-:W-:Y:S01]  /*f070*/  UMOV UR4, URZ ;  /* 0x0000003f00047c82 */ /* 0x000fe20008000000 */
[----:B------:R-:W-:Y:S02]  /*f080*/  UIMAD.WIDE UR8, UR40, 0x4, UR8 ;  /* 0x00000004280878a5 */ /* 0x000fe4000f8e0208 */
[----:B------:R-:W-:Y:S01]  /*f090*/  USHF.R.S32.HI UR18, URZ, 0x1f, UR39 ;  /* 0x0000001f3f127899 */ /* 0x000fe20008011427 */
[----:B------:R-:W-:Y:S01]  /*f0a0*/  ULDC.64 UR12, c[0x0][0xb90] ;  /* 0x0002e400000c7ab9 */ /* 0x000fe20000000a00 */
[----:B------:R-:W-:-:S02]  /*f0b0*/  USHF.R.S32.HI UR11, URZ, 0x1f, UR40 ;  /* 0x0000001f3f0b7899 */ /* 0x000fc40008011428 */
[----:B------:R-:W-:Y:S01]  /*f0c0*/  IMAD.U32 R25, RZ, RZ, UR9 ;  /* 0x00000009ff197e24 */ /* 0x000fe2000f8e00ff */
[----:B------:R-:W-:Y:S01]  /*f0d0*/  ULDC.64 UR16, c[0x0][0xb98] ;  /* 0x0002e60000107ab9 */ /* 0x000fe20000000a00 */
[----:B------:R-:W-:Y:S01]  /*f0e0*/  ULDC.64 UR20, c[0x0][0xc08] ;  /* 0x0003020000147ab9 */ /* 0x000fe20000000a00 */
[----:B------:R-:W-:Y:S02]  /*f0f0*/  MOV R2, R21 ;  /* 0x0000001500027202 */ /* 0x000fe40000000f00 */
[----:B0-----:R-:W-:-:S03]  /*f100*/  MOV R3, R4 ;  /* 0x0000000400037202 */ /* 0x001fc60000000f00 */
[----:B------:R-:W-:-:S03]  /*f110*/  IMAD.WIDE R4, R155, 0x2, R2 ;  /* 0x000000029b047825 */ /* 0x000fc600078e0202 */
        /* <DEDUP_REMOVED lines=22> */
[----:B------:R-:W-:Y:S01]  /*f280*/  F2FP.BF16.F32.PACK_AB R8, R89, R24 ;  /* 0x000000185908723e */ /* 0x000fe200000010ff */
[----:B------:R-:W-:Y:S01]  /*f290*/  IMAD.U32 R24, RZ, RZ, UR8 ;  /* 0x00000008ff187e24 */ /* 0x000fe2000f8e00ff */
[----:B------:R-:W-:-:S02]  /*f2a0*/  F2FP.BF16.F32.PACK_AB R9, R91, R90 ;  /* 0x0000005a5b09723e */ /* 0x000fc400000010ff */
[----:B------:R-:W-:Y:S02]  /*f2b0*/  F2FP.BF16.F32.PACK_AB R10, R93, R92 ;  /* 0x0000005c5d0a723e */ /* 0x000fe400000010ff */
[----:B------:R-:W-:Y:S02]  /*f2c0*/  F2FP.BF16.F32.PACK_AB R11, R95, R94 ;  /* 0x0000005e5f0b723e */ /* 0x000fe400000010ff */
[----:B------:R-:W-:Y:S02]  /*f2d0*/  F2FP.BF16.F32.PACK_AB R4, R97, R96 ;  /* 0x000000606104723e */ /* 0x000fe400000010ff */
[----:B------:R-:W-:Y:S01]  /*f2e0*/  F2FP.BF16.F32.PACK_AB R5, R99, R98 ;  /* 0x000000626305723e */ /* 0x000fe200000010ff */
[----:B------:R0:W-:Y:S01]  /*f2f0*/  STSM.16.M88.4 [R31], R8 ;  /* 0x000000081f007844 */ /* 0x0001e20000000200 */
[----:B------:R-:W-:Y:S02]  /*f300*/  F2FP.BF16.F32.PACK_AB R6, R101, R100 ;  /* 0x000000646506723e */ /* 0x000fe400000010ff */
[----:B------:R-:W-:-:S02]  /*f310*/  F2FP.BF16.F32.PACK_AB R7, R103, R102 ;  /* 0x000000666707723e */ /* 0x000fc400000010ff */
[----:B------:R-:W-:-:S03]  /*f320*/  PLOP3.LUT P2, PT, PT, PT, UP0, 0x80, 0x0 ;  /* 0x000000000000781c */ /* 0x000fc60003f4f008 */
[----:B------:R2:W-:Y:S04]  /*f330*/  STSM.16.M88.4 [R30], R4 ;  /* 0x000000041e007844 */ /* 0x0005e80000000200 */
[----:B------:R3:W-:Y:S04]  /*f340*/  STSM.16.M88.4 [R29], R12 ;  /* 0x0000000c1d007844 */ /* 0x0007e80000000200 */
[----:B------:R3:W-:Y:S01]  /*f350*/  STSM.16.M88.4 [R28], R112 ;  /* 0x000000701c007844 */ /* 0x0007e20000000200 */
[----:B------:R-:W-:Y:S06]  /*f360*/  BAR.SYNC.DEFER_BLOCKING 0x1, 0x180 ;  /* 0x0046000000007b1d */ /* 0x000fec0000010000 */
[----:B------:R-:W4:Y:S01]  /*f370*/  @P2 LDG.E R26, desc[UR50][R24.64] ;  /* 0x00000032181a2981 */ /* 0x000f22000c1e1900 */
[----:B-1----:R-:W-:Y:S01]  /*f380*/  ISETP.NE.AND P1, PT, R33, 0x1, PT ;  /* 0x000000012100780c */ /* 0x002fe20003f25270 */
[----:B0-----:R-:W-:Y:S01]  /*f390*/  VIADD R8, R17, UR41 ;  /* 0x0000002911087c36 */ /* 0x001fe20008000000 */
[----:B------:R-:W-:-:S02]  /*f3a0*/  UIMAD UR8, UR18, UR12, URZ ;  /* 0x0000000c120872a4 */ /* 0x000fc4000f8e023f */
[----:B------:R-:W-:Y:S01]  /*f3b0*/  USEL UR11, UR11, URZ, !UP0 ;  /* 0x0000003f0b0b7287 */ /* 0x000fe2000c000000 */
[----:B--2---:R-:W-:Y:S01]  /*f3c0*/  IMAD.MOV.U32 R4, RZ, RZ, R8 ;  /* 0x000000ffff047224 */ /* 0x004fe200078e0008 */
[----:B------:R-:W-:Y:S02]  /*f3d0*/  UIMAD UR14, UR39, UR13, UR8 ;  /* 0x0000000d270e72a4 */ /* 0x000fe4000f8e0208 */
[----:B------:R-:W-:Y:S02]  /*f3e0*/  USEL UR10, UR40, URZ, !UP0 ;  /* 0x0000003f280a7287 */ /* 0x000fe4000c000000 */
[----:B------:R-:W-:-:S03]  /*f3f0*/  UISETP.NE.U32.AND UP0, UPT, UR20, URZ, UPT ;  /* 0x0000003f1400728c */ /* 0x000fc6000bf05070 */
[----:B------:R-:W0:Y:S01]  /*f400*/  @P1 LDC R27, c[0x0][0xbec] ;  /* 0x0002fb00ff1b1b82 */ /* 0x000e220000000800 */
[----:B------:R-:W-:-:S06]  /*f410*/  UISETP.NE.AND.EX UP0, UPT, UR21, URZ, UPT, UP0 ;  /* 0x0000003f1500728c */ /* 0x000fcc000bf05300 */
[----:B------:R-:W-:Y:S01]  /*f420*/  PLOP3.LUT P3, PT, PT, PT, UP0, 0x80, 0x0 ;  /* 0x000000000000781c */ /* 0x000fe20003f6f008 */
[----:B------:R-:W1:Y:S01]  /*f430*/  @P1 LDC R32, c[0x0][0xbf0] ;  /* 0x0002fc00ff201b82 */ /* 0x000e620000000800 */
[----:B0-----:R-:W-:-:S05]  /*f440*/  @P1 IMAD.HI.U32 R5, R8, R27, RZ ;  /* 0x0000001b08051227 */ /* 0x001fca00078e00ff */
[----:B-1----:R-:W-:-:S05]  /*f450*/  @P1 SHF.R.U32.HI R4, RZ, R32, R5 ;  /* 0x00000020ff041219 */ /* 0x002fca0000011605 */
[----:B------:R-:W-:-:S04]  /*f460*/  IMAD.MOV R6, RZ, RZ, -R4 ;  /* 0x000000ffff067224 */ /* 0x000fc800078e0a04 */
[----:B------:R-:W-:Y:S01]  /*f470*/  IMAD R7, R33, R6, R8 ;  /* 0x0000000621077224 */ /* 0x000fe200078e0208 */
[----:B------:R-:W-:-:S04]  /*f480*/  SHF.R.S32.HI R6, RZ, 0x1f, R4 ;  /* 0x0000001fff067819 */ /* 0x000fc80000011404 */
[----:B------:R-:W-:Y:S02]  /*f490*/  SHF.R.S32.HI R5, RZ, 0x1f, R7 ;  /* 0x0000001fff057819 */ /* 0x000fe40000011407 */
[----:B----4-:R-:W-:-:S13]  /*f4a0*/  @P2 R2UR UR4, R26 ;  /* 0x000000001a0422ca */ /* 0x010fda00000e0000 */
[----:B------:R-:W-:Y:S02]  /*f4b0*/  USHF.R.S32.HI UR9, URZ, 0x1f, UR4 ;  /* 0x0000001f3f097899 */ /* 0x000fe40008011404 */
[----:B------:R-:W-:Y:S02]  /*f4c0*/  UMOV UR8, UR4 ;  /* 0x0000000400087c82 */ /* 0x000fe40008000000 */
[----:B------:R-:W-:-:S04]  /*f4d0*/  UIMAD.WIDE.U32 UR12, UR39, UR12, UR8 ;  /* 0x0000000c270c72a5 */ /* 0x000fc8000f8e0008 */
[----:B------:R-:W-:Y:S02]  /*f4e0*/  UIADD3 UR13, UR13, UR14, URZ ;  /* 0x0000000e0d0d7290 */ /* 0x000fe4000fffe03f */
[----:B------:R-:W-:Y:S02]  /*f4f0*/  UIMAD UR14, UR11, UR16, URZ ;  /* 0x000000100b0e72a4 */ /* 0x000fe4000f8e023f */
[----:B------:R-:W-:Y:S02]  /*f500*/  UIMAD.WIDE.U32 UR12, UR10, UR16, UR12 ;  /* 0x000000100a0c72a5 */ /* 0x000fe4000f8e000c */
[----:B------:R-:W-:Y:S01]  /*f510*/  UIMAD UR14, UR10, UR17, UR14 ;  /* 0x000000110a0e72a4 */ /* 0x000fe2000f8e020e */
[----:B------:R-:W-:-:S03]  /*f520*/  ULDC UR16, c[0x0][0xa88] ;  /* 0x0002a20000107ab9 */ /* 0x000fc60000000800 */
[----:B------:R-:W-:Y:S02]  /*f530*/  IADD3 R4, P0, R4, UR12, RZ ;  /* 0x0000000c04047c10 */ /* 0x000fe4000ff1e0ff */
[----:B------:R-:W-:Y:S01]  /*f540*/  IMAD.U32 R9, RZ, RZ, UR14 ;  /* 0x0000000eff097e24 */ /* 0x000fe2000f8e00ff */
[----:B------:R-:W-:Y:S02]  /*f550*/  ULDC.64 UR14, c[0x0][0xb88] ;  /* 0x0002e200000e7ab9 */ /* 0x000fe40000000a00 */
[----:B------:R-:W-:Y:S02]  /*f560*/  IMAD R8, R5, UR14, RZ ;  /* 0x0000000e05087c24 */ /* 0x000fe4000f8e02ff */
[----:B------:R-:W-:Y:S01]  /*f570*/  IADD3.X R5, R6, UR13, R9, P0, !PT ;  /* 0x0000000d06057c10 */ /* 0x000fe200087fe409 */
[----:B------:R-:W-:Y:S01]  /*f580*/  @UP0 ULDC.64 UR12, c[0x0][0xc08] ;  /* 0x00030200000c0ab9 */ /* 0x000fe20000000a00 */
[----:B------:R-:W-:Y:S01]  /*f590*/  IMAD R9, R7, UR15, R8 ;  /* 0x0000000f07097c24 */ /* 0x000fe2000f8e0208 */
[----:B------:R-:W-:Y:S01]  /*f5a0*/  @UP0 UIMAD.WIDE UR12, UR40, 0x4, UR12 ;  /* 0x00000004280c08a5 */ /* 0x000fe2000f8e020c */
[----:B------:R-:W-:-:S02]  /*f5b0*/  IMAD.U32 R6, RZ, RZ, UR16 ;  /* 0x00000010ff067e24 */ /* 0x000fc4000f8e00ff */
[----:B------:R-:W-:Y:S01]  /*f5c0*/  IMAD.WIDE.U32 R4, R7, UR14, R4 ;  /* 0x0000000e07047c25 */ /* 0x000fe2000f8e0004 */
[----:B------:R-:W-:-:S03]  /*f5d0*/  ULDC.64 UR14, c[0x0][0xb50] ;  /* 0x0002d400000e7ab9 */ /* 0x000fc60000000a00 */
[----:B------:R-:W-:Y:S01]  /*f5e0*/  IMAD.IADD R5, R5, 0x1, R9 ;  /* 0x0000000105057824 */ /* 0x000fe200078e0209 */
[C---:B------:R-:W-:Y:S01]  /*f5f0*/  LEA R7, P0, R4.reuse, UR14, 0x2 ;  /* 0x0000000e04077c11 */ /* 0x040fe2000f8010ff */
[----:B------:R-:W-:Y:S02]  /*f600*/  IMAD.U32 R8, RZ, RZ, UR12 ;  /* 0x0000000cff087e24 */ /* 0x000fe4000f8e00ff */
[----:B------:R-:W-:Y:S01]  /*f610*/  IMAD.U32 R9, RZ, RZ, UR13 ;  /* 0x0000000dff097e24 */ /* 0x000fe2000f8e00ff */
[----:B------:R-:W-:Y:S01]  /*f620*/  LEA.HI.X R10, R4, UR15, R5, 0x2, P0 ;  /* 0x0000000f040a7c11 */ /* 0x000fe200080f1405 */
[----:B------:R-:W-:-:S03]  /*f630*/  IMAD R5, R23, 0x40, R19 ;  /* 0x0000004017057824 */ /* 0x000fc600078e0213 */
[----:B------:R3:W5:Y:S01]  /*f640*/  @P3 LDG.E R6, desc[UR50][R8.64] ;  /* 0x0000003208063981 */ /* 0x000762000c1e1900 */
[----:B------:R-:W-:Y:S05]  /*f650*/  @P3 BRA `(.L_x_1109) ;  /* 0x0000000000103947 */ /* 0x000fea0003800000 */
[----:B------:R-:W-:Y:S05]  /*f660*/  @!P2 BRA `(.L_x_1109) ;  /* 0x00000000000ca947 */ /* 0x000fea0003800000 */
[----:B---3--:R-:W2:Y:S04]  /*f670*/  LDG.E R9, desc[UR50][R24.64] ;  /* 0x0000003218097981 */ /* 0x008ea8000c1e1900 */
[----:B-----5:R-:W2:Y:S02]  /*f680*/  LDG.E R6, desc[UR50][R24.64+0x4] ;  /* 0x0000043218067981 */ /* 0x020ea4000c1e1900 */
[----:B--2---:R-:W-:-:S07]  /*f690*/  IMAD.IADD R6, R6, 0x1, -R9 ;  /* 0x0000000106067824 */ /* 0x004fce00078e0a09 */
.L_x_1109:
[----:B---3--:R-:W-:Y:S01]  /*f6a0*/  SHFL.IDX PT, R12, R7, RZ, 0x1c1f ;  /* 0x001c1fff070c7589 */ /* 0x008fe200000e0000 */
[----:B------:R-:W-:Y:S01]  /*f6b0*/  IMAD.WIDE R2, R5, 0x2, R2 ;  /* 0x0000000205027825 */ /* 0x000fe200078e0202 */
[----:B------:R-:W-:Y:S01]  /*f6c0*/  LOP3.LUT P0, RZ, R152, 0x3, RZ, 0xc0, !PT ;  /* 0x0000000398ff7812 */ /* 0x000fe2000780c0ff */
[----:B------:R-:W0:Y:S01]  /*f6d0*/  @P1 LDC R31, c[0x0][0xbf0] ;  /* 0x0002fc00ff1f1b82 */ /* 0x000e220000000800 */
[----:B------:R-:W1:Y:S01]  /*f6e0*/  SHFL.IDX PT, R13, R10, RZ, 0x1c1f ;  /* 0x001c1fff0a0d7589 */ /* 0x000e6200000e0000 */
[----:B------:R-:W-:Y:S01]  /*f6f0*/  VIADD R8, R154, UR41 ;  /* 0x000000299a087c36 */ /* 0x000fe20008000000 */
[----:B------:R-:W-:Y:S01]  /*f700*/  IADD3 R9, P3, R2, 0x1800, RZ ;  /* 0x0000180002097810 */ /* 0x000fe20007f7e0ff */
[----:B-----5:R-:W-:Y:S01]  /*f710*/  IMAD R35, R6, R33, RZ ;  /* 0x0000002106237224 */ /* 0x020fe200078e02ff */
[----:B------:R-:W-:Y:S01]  /*f720*/  SHFL.IDX PT, R14, R7, 0x1, 0x1c1f ;  /* 0x003c1f00070e7f89 */ /* 0x000fe200000e0000 */
[----:B------:R-:W-:Y:S01]  /*f730*/  VIADD R4, R8, 0x8 ;  /* 0x0000000808047836 */ /* 0x000fe20000000000 */
[----:B------:R-:W-:Y:S01]  /*f740*/  IADD3 R25, P4, R2, 0x3000, RZ ;  /* 0x0000300002197810 */ /* 0x000fe20007f9e0ff */
[----:B------:R-:W-:Y:S01]  /*f750*/  ULDC.64 UR14, c[0x0][0xaa0] ;  /* 0x0002a800000e7ab9 */ /* 0x000fe20000000a00 */
[----:B------:R-:W2:Y:S01]  /*f760*/  SHFL.IDX PT, R15, R10, 0x1, 0x1c1f ;  /* 0x003c1f000a0f7f89 */ /* 0x000ea200000e0000 */
[----:B------:R-:W-:-:S02]  /*f770*/  ISETP.GE.OR P2, PT, R8, R35, P0 ;  /* 0x000000230800720c */ /* 0x000fc40000746670 */
[----:B------:R-:W-:Y:S02]  /*f780*/  LOP3.LUT R5, R2, 0x380, RZ, 0xc0, !PT ;  /* 0x0000038002057812 */ /* 0x000fe400078ec0ff */
[----:B------:R-:W-:Y:S02]  /*f790*/  LOP3.LUT R8, R9, 0x380, RZ, 0xc0, !PT ;  /* 0x0000038009087812 */ /* 0x000fe400078ec0ff */
[----:B------:R-:W-:Y:S02]  /*f7a0*/  ISETP.GE.OR P0, PT, R4, R35, P0 ;  /* 0x000000230400720c */ /* 0x000fe40000706670 */
[----:B------:R-:W-:Y:S02]  /*f7b0*/  LOP3.LUT R24, R25, 0x380, RZ, 0xc0, !PT ;  /* 0x0000038019187812 */ /* 0x000fe400078ec0ff */
[----:B------:R-:W-:Y:S02]  /*f7c0*/  SHF.R.U64 R5, R5, 0x3, RZ ;  /* 0x0000000305057819 */ /* 0x000fe400000012ff */
[----:B------:R-:W-:-:S02]  /*f7d0*/  SHF.R.U64 R8, R8, 0x3, RZ ;  /* 0x0000000308087819 */ /* 0x000fc400000012ff */
[----:B------:R-:W-:Y:S01]  /*f7e0*/  SHF.R.U64 R24, R24, 0x3, RZ ;  /* 0x0000000318187819 */ /* 0x000fe200000012ff */
[----:B-1----:R1:W-:Y:S01]  /*f7f0*/  @!P2 ST.E desc[UR50][R12.64], R20 ;  /* 0x000000140c00a985 */ /* 0x0023e2000c101932 */
[----:B------:R-:W-:Y:S01]  /*f800*/  LOP3.LUT R4, R5, R2, RZ, 0x3c, !PT ;  /* 0x0000000205047212 */ /* 0x000fe200078e3cff */
[--C-:B------:R-:W-:Y:S01]  /*f810*/  IMAD.MOV.U32 R5, RZ, RZ, R3.reuse ;  /* 0x000000ffff057224 */ /* 0x100fe200078e0003 */
[----:B------:R-:W-:Y:S01]  /*f820*/  LOP3.LUT R8, R8, R9, RZ, 0x3c, !PT ;  /* 0x0000000908087212 */ /* 0x000fe200078e3cff */
[--C-:B------:R-:W-:Y:S01]  /*f830*/  IMAD.X R9, RZ, RZ, R3.reuse, P3 ;  /* 0x000000ffff097224 */ /* 0x100fe200018e0603 */
[----:B------:R-:W-:Y:S01]  /*f840*/  LOP3.LUT R24, R24, R25, RZ, 0x3c, !PT ;  /* 0x0000001918187212 */ /* 0x000fe200078e3cff */
[----:B------:R-:W-:Y:S01]  /*f850*/  IMAD.X R25, RZ, RZ, R3, P4 ;  /* 0x000000ffff197224 */ /* 0x000fe200020e0603 */
[----:B--2---:R2:W-:Y:S04]  /*f860*/  @!P0 ST.E desc[UR50][R14.64], R0 ;  /* 0x000000000e008985 */ /* 0x0045e8000c101932 */
[----:B------:R-:W3:Y:S04]  /*f870*/  LD.E.128 R4, desc[UR50][R4.64] ;  /* 0x0000003204047980 */ /* 0x000ee8000c101d00 */
[----:B------:R-:W4:Y:S04]  /*f880*/  LD.E.128 R8, desc[UR50][R8.64] ;  /* 0x0000003208087980 */ /* 0x000f28000c101d00 */
[----:B------:R-:W4:Y:S01]  /*f890*/  LD.E.128 R24, desc[UR50][R24.64] ;  /* 0x0000003218187980 */ /* 0x000f22000c101d00 */
[----:B------:R-:W-:Y:S01]  /*f8a0*/  IADD3 R29, P0, R2, 0x4800, RZ ;  /* 0x00004800021d7810 */ /* 0x000fe20007f1e0ff */
[----:B------:R-:W-:-:S04]  /*f8b0*/  UIMAD UR12, UR9, UR14, URZ ;  /* 0x0000000e090c72a4 */ /* 0x000fc8000f8e023f */
[----:B-1----:R-:W-:Y:S01]  /*f8c0*/  IMAD.X R13, RZ, RZ, R3, P0 ;  /* 0x000000ffff0d7224 */ /* 0x002fe200000e0603 */
[----:B------:R-:W-:Y:S01]  /*f8d0*/  LOP3.LUT R2, R29, 0x380, RZ, 0xc0, !PT ;  /* 0x000003801d027812 */ /* 0x000fe200078ec0ff */
[----:B------:R-:W1:Y:S01]  /*f8e0*/  @P1 LDC R3, c[0x0][0xbec] ;  /* 0x0002fb00ff031b82 */ /* 0x000e620000000800 */
[----:B------:R-:W-:Y:S02]  /*f8f0*/  UIMAD.WIDE.U32 UR8, UR4, UR14, URZ ;  /* 0x0000000e040872a5 */ /* 0x000fe4000f8e003f */
[----:B------:R-:W-:Y:S01]  /*f900*/  UIMAD UR12, UR4, UR15, UR12 ;  /* 0x0000000f040c72a4 */ /* 0x000fe2000f8e020c */
[----:B--2---:R-:W-:Y:S01]  /*f910*/  IMAD R0, R18, 0x30, R23 ;  /* 0x0000003012007824 */ /* 0x004fe200078e0217 */
[----:B------:R-:W-:Y:S01]  /*f920*/  SHF.R.U64 R2, R2, 0x3, RZ ;  /* 0x0000000302027819 */ /* 0x000fe200000012ff */
[----:B------:R-:W-:Y:S01]  /*f930*/  ULDC.64 UR14, c[0x0][0xae8] ;  /* 0x0002ba00000e7ab9 */ /* 0x000fe20000000a00 */
[----:B------:R-:W-:Y:S02]  /*f940*/  UIADD3 UR9, UR9, UR12, URZ ;  /* 0x0000000c09097290 */ /* 0x000fe4000fffe03f */
[----:B------:R-:W-:Y:S01]  /*f950*/  UIMAD UR4, UR18, UR14, URZ ;  /* 0x0000000e120472a4 */ /* 0x000fe2000f8e023f */
[----:B------:R-:W-:Y:S01]  /*f960*/  VIADD R28, R0, UR41 ;  /* 0x00000029001c7c36 */ /* 0x000fe20008000000 */
[----:B------:R-:W-:Y:S01]  /*f970*/  UIMAD.WIDE.U32 UR8, UR39, UR14, UR8 ;  /* 0x0000000e270872a5 */ /* 0x000fe2000f8e0008 */
[----:B------:R-:W-:Y:S01]  /*f980*/  LOP3.LUT R12, R2, R29, RZ, 0x3c, !PT ;  /* 0x0000001d020c7212 */ /* 0x000fe200078e3cff */
[----:B------:R-:W-:Y:S01]  /*f990*/  UIMAD UR4, UR39, UR15, UR4 ;  /* 0x0000000f270472a4 */ /* 0x000fe2000f8e0204 */
[----:B------:R-:W-:-:S02]  /*f9a0*/  ULDC.64 UR12, c[0x0][0xaf0] ;  /* 0x0002bc00000c7ab9 */ /* 0x000fc40000000a00 */
[----:B------:R-:W-:Y:S01]  /*f9b0*/  UIMAD UR11, UR11, UR12, URZ ;  /* 0x0000000c0b0b72a4 */ /* 0x000fe2000f8e023f */
[----:B------:R-:W-:Y:S01]  /*f9c0*/  IMAD.MOV.U32 R29, RZ, RZ, R28 ;  /* 0x000000ffff1d7224 */ /* 0x000fe200078e001c */
[----:B------:R-:W-:Y:S01]  /*f9d0*/  UIADD3 UR9, UR9, UR4, URZ ;  /* 0x0000000409097290 */ /* 0x000fe2000fffe03f */
[----:B------:R-:W5:Y:S01]  /*f9e0*/  LD.E.128 R12, desc[UR50][R12.64] ;  /* 0x000000320c0c7980 */ /* 0x000f62000c101d00 */
[----:B------:R-:W-:Y:S01]  /*f9f0*/  UIMAD UR4, UR10, UR13, UR11 ;  /* 0x0000000d0a0472a4 */ /* 0x000fe2000f8e020b */
[----:B------:R-:W-:Y:S01]  /*fa00*/  VIADD R32, R23, UR41 ;  /* 0x0000002917207c36 */ /* 0x000fe20008000000 */
[----:B------:R-:W-:Y:S01]  /*fa10*/  UIMAD.WIDE.U32 UR10, UR10, UR12, UR8 ;  /* 0x0000000c0a0a72a5 */ /* 0x000fe2000f8e0008 */
[----:B-1----:R-:W-:Y:S01]  /*fa20*/  @P1 IMAD.HI.U32 R0, R28, R3, RZ ;  /* 0x000000031c001227 */ /* 0x002fe200078e00ff */
[----:B------:R-:W-:Y:S01]  /*fa30*/  @!PT LDS RZ, [RZ] ;  /* 0x00000000fffff984 */ /* 0x000fe20000000800 */
[----:B------:R-:W-:Y:S01]  /*fa40*/  @!PT LDS RZ, [RZ] ;  /* 0x00000000fffff984 */ /* 0x000fe20000000800 */
[----:B------:R-:W-:Y:S01]  /*fa50*/  @!PT LDS RZ, [RZ] ;  /* 0x00000000fffff984 */ /* 0x000fe20000000800 */
[----:B------:R-:W-:Y:S01]  /*fa60*/  @!PT LDS RZ, [RZ] ;  /* 0x00000000fffff984 */ /* 0x000fe20000000800 */
[----:B------:R1:W-:Y:S06]  /*fa70*/  MEMBAR.ALL.CTA ;  /* 0x0000000000007992 */ /* 0x0003ec0000008000 */
[----:B-1----:R-:W1:Y:S01]  /*fa80*/  FENCE.VIEW.ASYNC.S ;  /* 0x00000000000073c6 */ /* 0x002e620000000000 */
[----:B------:R-:W-:Y:S01]  /*fa90*/  ULDC.64 UR8, c[0x0][0xae0] ;  /* 0x0002b80000087ab9 */ /* 0x000fe20000000a00 */
[----:B------:R-:W-:Y:S01]  /*faa0*/  UIADD3 UR4, UR11, UR4, URZ ;  /* 0x000000040b047290 */ /* 0x000fe2000fffe03f */
[----:B------:R-:W-:Y:S01]  /*fab0*/  VIADD R21, R21, 0x16820 ;  /* 0x0001682015157836 */ /* 0x000fe20000000000 */
[----:B0-----:R-:W-:Y:S01]  /*fac0*/  @P1 SHF.R.U32.HI R29, RZ, R31, R0 ;  /* 0x0000001fff1d1219 */ /* 0x001fe20000011600 */
[----:B------:R-:W-:-:S02]  /*fad0*/  IMAD.U32 R3, RZ, RZ, UR11 ;  /* 0x0000000bff037e24 */ /* 0x000fc4000f8e00ff */
[----:B------:R-:W-:Y:S01]  /*fae0*/  IMAD.U32 R2, RZ, RZ, UR10 ;  /* 0x0000000aff027e24 */ /* 0x000fe2000f8e00ff */
[--C-:B------:R-:W-:Y:S01]  /*faf0*/  SHF.R.S32.HI R0, RZ, 0x1f, R29.reuse ;  /* 0x0000001fff007819 */ /* 0x100fe2000001141d */
[----:B------:R-:W-:Y:S01]  /*fb00*/  IMAD.MOV R20, RZ, RZ, -R29 ;  /* 0x000000ffff147224 */ /* 0x000fe200078e0a1d */
[----:B------:R-:W-:Y:S01]  /*fb10*/  PRMT R21, RZ, 0x654, R21 ;  /* 0x00000654ff157816 */ /* 0x000fe20000000015 */
[----:B------:R-:W-:Y:S01]  /*fb20*/  IMAD.U32 R3, RZ, RZ, UR4 ;  /* 0x00000004ff037e24 */ /* 0x000fe2000f8e00ff */
[----:B------:R-:W-:Y:S01]  /*fb30*/  ULDC UR4, c[0x0][0xac8] ;  /* 0x0002b20000047ab9 */ /* 0x000fe20000000800 */
[----:B------:R-:W-:Y:S02]  /*fb40*/  IMAD R0, R0, UR8, RZ ;  /* 0x0000000800007c24 */ /* 0x000fe4000f8e02ff */
[----:B------:R-:W-:Y:S02]  /*fb50*/  IMAD R31, R33, R20, R28 ;  /* 0x00000014211f7224 */ /* 0x000fe400078e021c */
[----:B------:R-:W-:-:S02]  /*fb60*/  IMAD R33, R29, UR9, R0 ;  /* 0x000000091d217c24 */ /* 0x000fc4000f8e0200 */
[----:B------:R-:W-:Y:S01]  /*fb70*/  IMAD.WIDE.U32 R2, R29, UR8, R2 ;  /* 0x000000081d027c25 */ /* 0x000fe2000f8e0002 */
[----:B------:R-:W-:Y:S01]  /*fb80*/  SHF.R.S32.HI R0, RZ, 0x1f, R31 ;  /* 0x0000001fff007819 */ /* 0x000fe2000001141f */
[----:B------:R-:W-:Y:S02]  /*fb90*/  ULDC.64 UR8, c[0x0][0xad8] ;  /* 0x0002b60000087ab9 */ /* 0x000fe40000000a00 */
[----:B------:R-:W-:Y:S01]  /*fba0*/  IMAD.IADD R3, R3, 0x1, R33 ;  /* 0x0000000103037824 */ /* 0x000fe200078e0221 */
[----:B-1----:R0:W-:Y:S01]  /*fbb0*/  SYNCS.ARRIVE.TRANS64.RED.A1T0 RZ, [R21+URZ], RZ ;  /* 0x000000ff15ff79a7 */ /* 0x0021e2000810043f */
[----:B------:R-:W-:Y:S02]  /*fbc0*/  IMAD R0, R0, UR8, RZ ;  /* 0x0000000800007c24 */ /* 0x000fe4000f8e02ff */
[----:B------:R-:W-:-:S04]  /*fbd0*/  IMAD.WIDE.U32 R2, R31, UR8, R2 ;  /* 0x000000081f027c25 */ /* 0x000fc8000f8e0002 */
[----:B------:R-:W-:Y:S01]  /*fbe0*/  IMAD R29, R31, UR9, R0 ;  /* 0x000000091f1d7c24 */ /* 0x000fe2000f8e0200 */
[----:B------:R-:W-:Y:S01]  /*fbf0*/  ULDC.64 UR8, c[0x0][0xa80] ;  /* 0x0002a00000087ab9 */ /* 0x000fe20000000a00 */
[----:B------:R-:W-:Y:S01]  /*fc00*/  VIADD R0, R32, 0x30 ;  /* 0x0000003020007836 */ /* 0x000fe20000000000 */
[----:B------:R-:W-:Y:S01]  /*fc10*/  LEA R30, P0, R2, UR8, 0x1 ;  /* 0x00000008021e7c11 */ /* 0x000fe2000f8008ff */
[----:B------:R-:W-:-:S04]  /*fc20*/  IMAD.IADD R3, R3, 0x1, R29 ;  /* 0x0000000103037824 */ /* 0x000fc800078e021d */
[----:B------:R-:W1:Y:S01]  /*fc30*/  SHFL.IDX PT, R20, R30, RZ, 0x181f ;  /* 0x00181fff1e147589 */ /* 0x000e6200000e0000 */
[----:B------:R-:W-:Y:S01]  /*fc40*/  LEA.HI.X R31, R2, UR9, R3, 0x1, P0 ;  /* 0x00000009021f7c11 */ /* 0x000fe200080f0c03 */
[C---:B------:R-:W-:Y:S01]  /*fc50*/  VIADD R2, R32.reuse, 0x60 ;  /* 0x0000006020027836 */ /* 0x040fe20000000000 */
[C---:B------:R-:W-:Y:S01]  /*fc60*/  ISETP.GE.AND P0, PT, R19.reuse, UR4, PT ;  /* 0x0000000413007c0c */ /* 0x040fe2000bf06270 */
[----:B------:R-:W2:Y:S03]  /*fc70*/  SHFL.IDX PT, R28, R30, 0x1, 0x181f ;  /* 0x00381f001e1c7f89 */ /* 0x000ea600000e0000 */
        /* <DEDUP_REMOVED lines=11> */
[----:B--2---:R-:W-:-:S03]  /*fd30*/  @!P2 LEA R20, P5, R19, R28, 0x1 ;  /* 0x0000001c1314a211 */ /* 0x004fc600078a08ff */
[----:B------:R-:W2:Y:S01]  /*fd40*/  SHFL.IDX PT, R31, R31, 0x3, 0x181f ;  /* 0x00781f001f1f7f89 */ /* 0x000ea200000e0000 */
[C---:B0-----:R-:W-:Y:S02]  /*fd50*/  @!P3 LEA R28, P6, R19.reuse, R34, 0x1 ;  /* 0x00000022131cb211 */ /* 0x041fe400078c08ff */
[C-C-:B------:R-:W-:Y:S02]  /*fd60*/  @!P1 LEA.HI.X R3, R19.reuse, R3, R156.reuse, 0x1, P4 ;  /* 0x0000000313039211 */ /* 0x140fe400020f0c9c */
[C-C-:B------:R-:W-:Y:S02]  /*fd70*/  @!P2 LEA.HI.X R21, R19.reuse, R29, R156.reuse, 0x1, P5 ;  /* 0x0000001d1315a211 */ /* 0x140fe400028f0c9c */
[----:B------:R-:W-:Y:S01]  /*fd80*/  @!P3 LEA.HI.X R29, R19, R33, R156, 0x1, P6 ;  /* 0x00000021131db211 */ /* 0x000fe200030f0c9c */
[----:B---3--:R0:W-:Y:S04]  /*fd90*/  @!P1 ST.E.128 desc[UR50][R2.64], R4 ;  /* 0x0000000402009985 */ /* 0x0081e8000c101d32 */
[----:B----4-:R0:W-:Y:S04]  /*fda0*/  @!P2 ST.E.128 desc[UR50][R20.64], R8 ;  /* 0x000000081400a985 */ /* 0x0101e8000c101d32 */
[----:B------:R0:W-:Y:S01]  /*fdb0*/  @!P3 ST.E.128 desc[UR50][R28.64], R24 ;  /* 0x000000181c00b985 */ /* 0x0001e2000c101d32 */
[----:B-12---:R-:W-:Y:S05]  /*fdc0*/  @P0 BRA `(.L_x_1110) ;  /* 0x0000000800700947 */ /* 0x006fea0003800000 */
[----:B0-----:R-:W-:-:S04]  /*fdd0*/  LEA R2, P0, R19, R30, 0x1 ;  /* 0x0000001e13027211 */ /* 0x001fc800078008ff */
[----:B------:R-:W-:-:S05]  /*fde0*/  LEA.HI.X R3, R19, R31, R156, 0x1, P0 ;  /* 0x0000001f13037211 */ /* 0x000fca00000f0c9c */
[----:B-----5:R1:W-:Y:S01]  /*fdf0*/  ST.E.128 desc[UR50][R2.64], R12 ;  /* 0x0000000c02007985 */ /* 0x0203e2000c101d32 */
[----:B------:R-:W-:Y:S05]  /*fe00*/  BRA `(.L_x_1110) ;  /* 0x0000000800607947 */ /* 0x000fea0003800000 */
.L_x_1108:
        /* <DEDUP_REMOVED lines=11> */
[----:B------:R-:W-:Y:S01]  /*fec0*/  UISETP.NE.U32.AND UP1, UPT, UR8, URZ, UPT ;  /* 0x0000003f0800728c */ /* 0x000fe2000bf25070 */
[----:B------:R-:W-:Y:S02]  /*fed0*/  IMAD.U32 R0, RZ, RZ, UR4 ;  /* 0x00000004ff007e24 */ /* 0x000fe4000f8e00ff */
[----:B------:R-:W2:Y:S01]  /*fee0*/  @P2 LDG.E R6, desc[UR50][R2.64] ;  /* 0x0000003202062981 */ /* 0x000ea2000c1e1900 */
[----:B------:R-:W-:-:S06]  /*fef0*/  UISETP.NE.AND.EX UP1, UPT, UR9, URZ, UPT, UP1 ;  /* 0x0000003f0900728c */ /* 0x000fcc000bf25310 */
[----:B------:R-:W-:-:S05]  /*ff00*/  PLOP3.LUT P3, PT, PT, PT, UP1, 0x80, 0x0 ;  /* 0x000000000000781c */ /* 0x000fca0003f6f018 */
[----:B------:R-:W-:Y:S02]  /*ff10*/  @UP1 ULDC.64 UR8, c[0x0][0xc08] ;  /* 0x0003020000081ab9 */ /* 0x000fe40000000a00 */
[----:B------:R-:W-:-:S06]  /*ff20*/  @UP1 UIMAD.WIDE UR8, UR40, 0x4, UR8 ;  /* 0x00000004280818a5 */ /* 0x000fcc000f8e0208 */
[----:B------:R-:W-:Y:S02]  /*ff30*/  IMAD.U32 R4, RZ, RZ, UR8 ;  /* 0x00000008ff047e24 */ /* 0x000fe4000f8e00ff */
[----:B------:R-:W-:-:S05]  /*ff40*/  IMAD.U32 R5, RZ, RZ, UR9 ;  /* 0x00000009ff057e24 */ /* 0x000fca000f8e00ff */
[----:B------:R1:W5:Y:S01]  /*ff50*/  @P3 LDG.E R0, desc[UR50][R4.64] ;  /* 0x0000003204003981 */ /* 0x000362000c1e1900 */
[----:B0-----:R-:W-:Y:S01]  /*ff60*/  ISETP.NE.AND P0, PT, R11, 0x1, PT ;  /* 0x000000010b00780c */ /* 0x001fe20003f05270 */
[----:B------:R-:W-:Y:S01]  /*ff70*/  UMOV UR4, URZ ;  /* 0x0000003f00047c82 */ /* 0x000fe20008000000 */
[----:B------:R-:W-:Y:S01]  /*ff80*/  USHF.R.S32.HI UR12, URZ, 0x1f, UR39 ;  /* 0x0000001f3f0c7899 */ /* 0x000fe20008011427 */
[----:B------:R-:W-:-:S10]  /*ff90*/  ISETP.GE.AND P1, PT, R157, 0xc0, PT ;  /* 0x000000c09d00780c */ /* 0x000fd40003f26270 */
[----:B------:R-:W0:Y:S01]  /*ffa0*/  @P0 LDC R9, c[0x0][0xbec] ;  /* 0x0002fb00ff090b82 */ /* 0x000e220000000800 */
[----:B--2---:R-:W-:Y:S01]  /*ffb0*/  @P2 R2UR UR4, R6 ;  /* 0x00000000060422ca */ /* 0x004fe200000e0000 */
[----:B01----:R-:W-:-:S14]  /*ffc0*/  @P3 BRA `(.L_x_1111) ;  /* 0x0000000000103947 */ /* 0x003fdc0003800000 */
[----:B------:R-:W-:Y:S05]  /*ffd0*/  @!P2 BRA `(.L_x_1111) ;  /* 0x00000000000ca947 */ /* 0x000fea0003800000 */
[----:B------:R-:W2:Y:S04]  /*ffe0*/  LDG.E R5, desc[UR50][R2.64] ;  /* 0x0000003202057981 */ /* 0x000ea8000c1e1900 */
[----:B-----5:R-:W2:Y:S02]  /*fff0*/  LDG.E R0, desc[UR50][R2.64+0x4] ;  /* 0x0000043202007981 */ /* 0x020ea4000c1e1900 */
[----:B--2---:R-:W-:-:S07]  /*10000*/  IMAD.IADD R0, R0, 0x1, -R5 ;  /* 0x0000000100007824 */ /* 0x004fce00078e0a05 */
.L_x_1111:
[----:B------:R-:W-:Y:S01]  /*10010*/  USHF.R.S32.HI UR8, URZ, 0x1f, UR40 ;  /* 0x0000001f3f087899 */ /* 0x000fe20008011428 */
[----:B------:R-:W-:Y:S01]  /*10020*/  BSSY B1, `(.L_x_1112) ;  /* 0x000002e000017945 */ /* 0x000fe20003800000 */
[----:B------:R-:W-:Y:S02]  /*10030*/  USHF.R.S32.HI UR11, URZ, 0x1f, UR4 ;  /* 0x0000001f3f0b7899 */ /* 0x000fe40008011404 */
[----:B------:R-:W-:Y:S02]  /*10040*/  USEL UR13, UR40, URZ, !UP0 ;  /* 0x0000003f280d7287 */ /* 0x000fe4000c000000 */
[----:B------:R-:W-:Y:S01]  /*10050*/  USEL UR14, UR8, URZ, !UP0 ;  /* 0x0000003f080e7287 */ /* 0x000fe2000c000000 */
[----:B------:R-:W-:Y:S11]  /*10060*/  @P1 BRA `(.L_x_1113) ;  /* 0x0000000000a41947 */ /* 0x000ff60003800000 */
[----:B------:R-:W0:Y:S01]  /*10070*/  S2R R3, SR_TID.X ;  /* 0x0000000000037919 */ /* 0x000e220000002100 */
[----:B------:R-:W1:Y:S01]  /*10080*/  LDC R7, c[0x0][0xbe8] ;  /* 0x0002fa00ff077b82 */ /* 0x000e620000000800 */
[----:B------:R-:W-:Y:S02]  /*10090*/  IMAD.U32 R4, RZ, RZ, UR41 ;  /* 0x00000029ff047e24 */ /* 0x000fe4000f8e00ff */
[----:B-1---5:R-:W-:-:S03]  /*100a0*/  IMAD R2, R0, R7, RZ ;  /* 0x0000000700027224 */ /* 0x022fc600078e02ff */
[----:B0-----:R-:W-:-:S04]  /*100b0*/  IADD3 R4, R4, -0x80, R3 ;  /* 0xffffff8004047810 */ /* 0x001fc80007ffe003 */
[----:B------:R-:W-:-:S13]  /*100c0*/  ISETP.GE.AND P1, PT, R4, R2, PT ;  /* 0x000000020400720c */ /* 0x000fda0003f26270 */
[----:B------:R-:W-:Y:S05]  /*100d0*/  @P1 BRA `(.L_x_1113) ;  /* 0x0000000000881947 */ /* 0x000fea0003800000 */
[----:B------:R-:W-:Y:S01]  /*100e0*/  ISETP.NE.AND P1, PT, R7, 0x1, PT ;  /* 0x000000010700780c */ /* 0x000fe20003f25270 */
[----:B------:R-:W-:Y:S01]  /*100f0*/  ULDC.64 UR16, c[0x0][0xb90] ;  /* 0x0002e40000107ab9 */ /* 0x000fe20000000a00 */
[----:B------:R-:W-:Y:S01]  /*10100*/  UMOV UR8, UR4 ;  /* 0x0000000400087c82 */ /* 0x000fe20008000000 */
[----:B------:R-:W-:Y:S01]  /*10110*/  UIMAD UR10, UR12, UR16, URZ ;  /* 0x000000100c0a72a4 */ /* 0x000fe2000f8e023f */
[----:B------:R-:W-:Y:S01]  /*10120*/  IMAD.MOV.U32 R2, RZ, RZ, R4 ;  /* 0x000000ffff027224 */ /* 0x000fe200078e0004 */
[----:B------:R-:W-:Y:S02]  /*10130*/  UMOV UR9, UR11 ;  /* 0x0000000b00097c82 */ /* 0x000fe40008000000 */
[----:B------:R-:W-:Y:S02]  /*10140*/  UIMAD.WIDE.U32 UR8, UR39, UR16, UR8 ;  /* 0x00000010270872a5 */ /* 0x000fe4000f8e0008 */
[----:B------:R-:W-:-:S03]  /*10150*/  UIMAD UR10, UR39, UR17, UR10 ;  /* 0x00000011270a72a4 */ /* 0x000fc6000f8e020a */
[----:B------:R-:W-:Y:S01]  /*10160*/  ULDC.64 UR16, c[0x0][0xb98] ;  /* 0x0002e60000107ab9 */ /* 0x000fe20000000a00 */
[----:B------:R-:W0:Y:S01]  /*10170*/  @P1 LDC R3, c[0x0][0xbec] ;  /* 0x0002fb00ff031b82 */ /* 0x000e220000000800 */
[----:B------:R-:W-:Y:S02]  /*10180*/  UIADD3 UR9, UR9, UR10, URZ ;  /* 0x0000000a09097290 */ /* 0x000fe4000fffe03f */
[----:B------:R-:W-:Y:S02]  /*10190*/  UIMAD UR10, UR14, UR16, URZ ;  /* 0x000000100e0a72a4 */ /* 0x000fe4000f8e023f */
[----:B------:R-:W-:Y:S02]  /*101a0*/  UIMAD.WIDE.U32 UR8, UR13, UR16, UR8 ;  /* 0x000000100d0872a5 */ /* 0x000fe4000f8e0008 */
[----:B------:R-:W-:Y:S01]  /*101b0*/  UIMAD UR10, UR13, UR17, UR10 ;  /* 0x000000110d0a72a4 */ /* 0x000fe2000f8e020a */
[----:B------:R-:W1:Y:S02]  /*101c0*/  @P1 LDC R6, c[0x0][0xbf0] ;  /* 0x0002fc00ff061b82 */ /* 0x000e640000000800 */
[----:B------:R-:W-:Y:S01]  /*101d0*/  ULDC.64 UR16, c[0x0][0xb88] ;  /* 0x0002e20000107ab9 */ /* 0x000fe20000000a00 */
[----:B0-----:R-:W-:-:S05]  /*101e0*/  @P1 IMAD.HI.U32 R3, R4, R3, RZ ;  /* 0x0000000304031227 */ /* 0x001fca00078e00ff */
[----:B-1----:R-:W-:Y:S01]  /*101f0*/  @P1 SHF.R.U32.HI R2, RZ, R6, R3 ;  /* 0x00000006ff021219 */ /* 0x002fe20000011603 */
[----:B------:R-:W-:-:S03]  /*10200*/  IMAD.U32 R6, RZ, RZ, UR10 ;  /* 0x0000000aff067e24 */ /* 0x000fc6000f8e00ff */
[--C-:B------:R-:W-:Y:S01]  /*10210*/  SHF.R.S32.HI R3, RZ, 0x1f, R2.reuse ;  /* 0x0000001fff037819 */ /* 0x100fe20000011402 */
[----:B------:R-:W-:Y:S01]  /*10220*/  IMAD.MOV R5, RZ, RZ, -R2 ;  /* 0x000000ffff057224 */ /* 0x000fe200078e0a02 */
[----:B------:R-:W-:-:S03]  /*10230*/  IADD3 R2, P1, R2, UR8, RZ ;  /* 0x0000000802027c10 */ /* 0x000fc6000ff3e0ff */
[----:B------:R-:W-:Y:S01]  /*10240*/  IMAD R5, R7, R5, R4 ;  /* 0x0000000507057224 */ /* 0x000fe200078e0204 */
[----:B------:R-:W-:Y:S01]  /*10250*/  IADD3.X R3, R3, UR9, R6, P1, !PT ;  /* 0x0000000903037c10 */ /* 0x000fe20008ffe406 */
[----:B------:R-:W-:-:S03]  /*10260*/  ULDC.64 UR8, c[0x0][0xb50] ;  /* 0x0002d40000087ab9 */ /* 0x000fc60000000a00 */
[----:B------:R-:W-:Y:S01]  /*10270*/  SHF.R.S32.HI R4, RZ, 0x1f, R5 ;  /* 0x0000001fff047819 */ /* 0x000fe20000011405 */
[----:B------:R-:W-:-:S04]  /*10280*/  IMAD.WIDE.U32 R2, R5, UR16, R2 ;  /* 0x0000001005027c25 */ /* 0x000fc8000f8e0002 */
[----:B------:R-:W-:-:S04]  /*10290*/  IMAD R4, R4, UR16, RZ ;  /* 0x0000001004047c24 */ /* 0x000fc8000f8e02ff */
[----:B------:R-:W-:Y:S01]  /*102a0*/  IMAD R7, R5, UR17, R4 ;  /* 0x0000001105077c24 */ /* 0x000fe2000f8e0204 */
[----:B------:R-:W-:-:S03]  /*102b0*/  LEA R4, P1, R2, UR8, 0x2 ;  /* 0x0000000802047c11 */ /* 0x000fc6000f8210ff */
[----:B------:R-:W-:-:S05]  /*102c0*/  IMAD.IADD R3, R3, 0x1, R7 ;  /* 0x0000000103037824 */ /* 0x000fca00078e0207 */
[----:B------:R-:W-:Y:S01]  /*102d0*/  LEA.HI.X R5, R2, UR9, R3, 0x2, P1 ;  /* 0x0000000902057c11 */ /* 0x000fe200088f1403 */
[----:B------:R-:W-:-:S05]  /*102e0*/  IMAD.MOV.U32 R3, RZ, RZ, -0x800000 ;  /* 0xff800000ff037424 */ /* 0x000fca00078e00ff */
[----:B------:R0:W-:Y:S02]  /*102f0*/  STG.E desc[UR50][R4.64], R3 ;  /* 0x0000000304007986 */ /* 0x0001e4000c101932 */
.L_x_1113:
[----:B------:R-:W-:Y:S05]  /*10300*/  BSYNC B1 ;  /* 0x0000000000017941 */ /* 0x000fea0003800000 */
.L_x_1112:
[----:B0-----:R-:W0:Y:S01]  /*10310*/  @P0 LDC R3, c[0x0][0xbf0] ;  /* 0x0002fc00ff030b82 */ /* 0x001e220000000800 */
[----:B------:R-:W-:Y:S01]  /*10320*/  ULDC.64 UR16, c[0x0][0xaa0] ;  /* 0x0002a80000107ab9 */ /* 0x000fe20000000a00 */
[----:B------:R-:W-:Y:S01]  /*10330*/  IMAD R2, R18, 0x30, R23 ;  /* 0x0000003012027824 */ /* 0x000fe200078e0217 */
[----:B------:R-:W-:Y:S01]  /*10340*/  UIMAD UR10, UR11, UR16, URZ ;  /* 0x000000100b0a72a4 */ /* 0x000fe2000f8e023f */
[----:B------:R-:W-:Y:S01]  /*10350*/  VIADD R20, R23, UR41 ;  /* 0x0000002917147c36 */ /* 0x000fe20008000000 */
[----:B------:R-:W-:Y:S01]  /*10360*/  UIMAD.WIDE.U32 UR8, UR4, UR16, URZ ;  /* 0x00000010040872a5 */ /* 0x000fe2000f8e003f */
[----:B------:R-:W-:Y:S01]  /*10370*/  VIADD R4, R2, UR41 ;  /* 0x0000002902047c36 */ /* 0x000fe20008000000 */
[----:B------:R-:W-:Y:S01]  /*10380*/  UIMAD UR10, UR4, UR17, UR10 ;  /* 0x00000011040a72a4 */ /* 0x000fe2000f8e020a */
[----:B-----5:R-:W-:Y:S02]  /*10390*/  IMAD R13, R0, R11, RZ ;  /* 0x0000000b000d7224 */ /* 0x020fe400078e02ff */
[----:B------:R-:W-:Y:S01]  /*103a0*/  ULDC.64 UR16, c[0x0][0xae8] ;  /* 0x0002ba0000107ab9 */ /* 0x000fe20000000a00 */
[----:B------:R-:W-:Y:S01]  /*103b0*/  UIADD3 UR9, UR9, UR10, URZ ;  /* 0x0000000a09097290 */ /* 0x000fe2000fffe03f */
[----:B------:R-:W-:Y:S01]  /*103c0*/  @P0 IMAD.HI.U32 R2, R4, R9, RZ ;  /* 0x0000000904020227 */ /* 0x000fe200078e00ff */
[----:B------:R-:W-:-:S02]  /*103d0*/  UIMAD UR4, UR12, UR16, URZ ;  /* 0x000000100c0472a4 */ /* 0x000fc4000f8e023f */
[----:B------:R-:W-:Y:S01]  /*103e0*/  UIMAD.WIDE.U32 UR8, UR39, UR16, UR8 ;  /* 0x00000010270872a5 */ /* 0x000fe2000f8e0008 */
[----:B------:R-:W-:Y:S01]  /*103f0*/  IMAD.MOV.U32 R5, RZ, RZ, R4 ;  /* 0x000000ffff057224 */ /* 0x000fe200078e0004 */
[----:B------:R-:W-:Y:S01]  /*10400*/  UIMAD UR4, UR39, UR17, UR4 ;  /* 0x00000011270472a4 */ /* 0x000fe2000f8e0204 */
[----:B------:R-:W-:Y:S01]  /*10410*/  VIADD R0, R20, 0x30 ;  /* 0x0000003014007836 */ /* 0x000fe20000000000 */
[----:B------:R-:W-:Y:S02]  /*10420*/  ULDC.64 UR10, c[0x0][0xaf0] ;  /* 0x0002bc00000a7ab9 */ /* 0x000fe40000000a00 */
[----:B------:R-:W-:Y:S02]  /*10430*/  UIADD3 UR9, UR9, UR4, URZ ;  /* 0x0000000409097290 */ /* 0x000fe4000fffe03f */
[----:B------:R-:W-:Y:S01]  /*10440*/  UIMAD UR4, UR14, UR10, URZ ;  /* 0x0000000a0e0472a4 */ /* 0x000fe2000f8e023f */
[----:B0-----:R-:W-:Y:S01]  /*10450*/  @P0 SHF.R.U32.HI R5, RZ, R3, R2 ;  /* 0x00000003ff050219 */ /* 0x001fe20000011602 */
[----:B------:R-:W-:-:S02]  /*10460*/  UIMAD.WIDE.U32 UR8, UR13, UR10, UR8 ;  /* 0x0000000a0d0872a5 */ /* 0x000fc4000f8e0008 */
[----:B------:R-:W-:Y:S01]  /*10470*/  UIMAD UR4, UR13, UR11, UR4 ;  /* 0x0000000b0d0472a4 */ /* 0x000fe2000f8e0204 */
[--C-:B------:R-:W-:Y:S01]  /*10480*/  SHF.R.S32.HI R2, RZ, 0x1f, R5.reuse ;  /* 0x0000001fff027819 */ /* 0x100fe20000011405 */
[----:B------:R-:W-:Y:S01]  /*10490*/  IMAD.MOV R7, RZ, RZ, -R5 ;  /* 0x000000ffff077224 */ /* 0x000fe200078e0a05 */
[----:B------:R-:W-:Y:S01]  /*104a0*/  ULDC.64 UR10, c[0x0][0xae0] ;  /* 0x0002b800000a7ab9 */ /* 0x000fe20000000a00 */
[----:B------:R-:W-:Y:S02]  /*104b0*/  UIADD3 UR4, UR9, UR4, URZ ;  /* 0x0000000409047290 */ /* 0x000fe4000fffe03f */
[----:B------:R-:W-:Y:S02]  /*104c0*/  IMAD.U32 R3, RZ, RZ, UR9 ;  /* 0x00000009ff037e24 */ /* 0x000fe4000f8e00ff */
[----:B------:R-:W-:Y:S02]  /*104d0*/  IMAD R7, R11, R7, R4 ;  /* 0x000000070b077224 */ /* 0x000fe400078e0204 */
[----:B------:R-:W-:-:S02]  /*104e0*/  IMAD R6, R2, UR10, RZ ;  /* 0x0000000a02067c24 */ /* 0x000fc4000f8e02ff */
        /* <DEDUP_REMOVED lines=12> */
[----:B------:R-:W-:Y:S01]  /*105b0*/  IMAD.IADD R3, R3, 0x1, R5 ;  /* 0x0000000103037824 */ /* 0x000fe200078e0205 */
[----:B------:R-:W-:-:S04]  /*105c0*/  LEA R4, P0, R2, UR8, 0x1 ;  /* 0x0000000802047c11 */ /* 0x000fc8000f8008ff */
[----:B------:R-:W-:Y:S01]  /*105d0*/  LEA.HI.X R8, R2, UR9, R3, 0x1, P0 ;  /* 0x0000000902087c11 */ /* 0x000fe200080f0c03 */
[----:B------:R-:W0:Y:S01]  /*105e0*/  SHFL.IDX PT, R6, R4, RZ, 0x181f ;  /* 0x00181fff04067589 */ /* 0x000e2200000e0000 */
[----:B------:R-:W-:Y:S01]  /*105f0*/  ISETP.GE.AND P0, PT, R19, UR4, PT ;  /* 0x0000000413007c0c */ /* 0x000fe2000bf06270 */
[C---:B------:R-:W-:Y:S02]  /*10600*/  VIADD R2, R20.reuse, 0x60 ;  /* 0x0000006014027836 */ /* 0x040fe40000000000 */
[----:B------:R-:W1:Y:S01]  /*10610*/  SHFL.IDX PT, R10, R4, 0x1, 0x181f ;  /* 0x00381f00040a7f89 */ /* 0x000e6200000e0000 */
[CC--:B------:R-:W-:Y:S01]  /*10620*/  ISETP.GE.OR P3, PT, R20.reuse, R13.reuse, P0 ;  /* 0x0000000d1400720c */ /* 0x0c0fe20000766670 */
[----:B------:R-:W-:Y:S01]  /*10630*/  VIADD R3, R20, 0x90 ;  /* 0x0000009014037836 */ /* 0x000fe20000000000 */
[-C--:B------:R-:W-:Y:S01]  /*10640*/  ISETP.GE.OR P2, PT, R0, R13.reuse, P0 ;  /* 0x0000000d0000720c */ /* 0x080fe20000746670 */
[----:B------:R-:W2:Y:S01]  /*10650*/  SHFL.IDX PT, R12, R4, 0x2, 0x181f ;  /* 0x00581f00040c7f89 */ /* 0x000ea200000e0000 */
[----:B------:R-:W-:-:S02]  /*10660*/  ISETP.GE.OR P1, PT, R2, R13, P0 ;  /* 0x0000000d0200720c */ /* 0x000fc40000726670 */
[----:B------:R-:W-:Y:S01]  /*10670*/  ISETP.GE.OR P0, PT, R3, R13, P0 ;  /* 0x0000000d0300720c */ /* 0x000fe20000706670 */
[----:B------:R-:W3:Y:S04]  /*10680*/  SHFL.IDX PT, R5, R8, RZ, 0x181f ;  /* 0x00181fff08057589 */ /* 0x000ee800000e0000 */
        /* <DEDUP_REMOVED lines=16> */
.L_x_1110:
[----:B------:R-:W-:Y:S05]  /*10790*/  BSYNC B0 ;  /* 0x0000000000007941 */ /* 0x000fea0003800000 */
.L_x_1107:
[----:B------:R-:W-:Y:S02]  /*107a0*/  ULDC UR4, c[0x0][0xc3c] ;  /* 0x00030f0000047ab9 */ /* 0x000fe40000000800 */
[----:B------:R-:W-:-:S06]  /*107b0*/  UISETP.GE.AND UP0, UPT, UR6, UR4, UPT ;  /* 0x000000040600728c */ /* 0x000fcc000bf06270 */
[----:B------:R-:W-:-:S13]  /*107c0*/  PLOP3.LUT P0, PT, PT, PT, UP0, 0x80, 0x0 ;  /* 0x000000000000781c */ /* 0x000fda0003f0f008 */
[----:B------:R-:W-:Y:S05]  /*107d0*/  @!P0 BRA `(.L_x_1114) ;  /* 0xffffff0400848947 */ /* 0x000fea000383ffff */
[----:B------:R-:W-:Y:S05]  /*107e0*/  EXIT ;  /* 0x000000000000794d */ /* 0x000fea0003800000 */
.L_x_1025:
[----:B------:R-:W-:-:S08]  /*107f0*/  NOP ;  /* 0x0000000000007918 */ /* 0x000fd00000000000 */
[----:B------:R-:W0:-:S00]  /*10800*/  USETMAXREG.DEALLOC.CTAPOOL 0x20 ;  /* 0x00000020000079c8 */ /* 0x000e0000080e0500 */
        /* <DEDUP_REMOVED lines=16> */
.L_x_1115:
        /* <DEDUP_REMOVED lines=42> */
.L_x_1121:
        /* <DEDUP_REMOVED lines=12> */
.L_x_1120:
[----:B------:R-:W-:Y:S05]  /*10c70*/  BSYNC B0 ;  /* 0x0000000000007941 */ /* 0x000fea0003800000 */
.L_x_1119:
        /* <DEDUP_REMOVED lines=21> */
.L_x_1117:
[----:B------:R-:W-:-:S04]  /*10dd0*/  IMAD.IADD R13, R4, 0x1, -R3 ;  /* 0x00000001040d7824 */ /* 0x000fc800078e0a03 */
[----:B------:R-:W-:-:S05]  /*10de0*/  IMAD R2, R6, UR5, R13 ;  /* 0x0000000506027c24 */ /* 0x000fca000f8e020d */
[----:B------:R-:W-:Y:S02]  /*10df0*/  ISETP.GT.AND P0, PT, R2, UR6, PT ;  /* 0x0000000602007c0c */ /* 0x000fe4000bf04270 */
[----:B------:R-:W0:Y:S11]  /*10e00*/  LDC.64 R2, c[0x0][0xc90] ;  /* 0x00032400ff027b82 */ /* 0x000e360000000a00 */
[----:B------:R-:W-:-:S04]  /*10e10*/  VOTE.ANY R9, PT, !P0 ;  /* 0x0000000000097806 */ /* 0x000fc800040e0100 */
[----:B------:R-:W1:Y:S02]  /*10e20*/  POPC R15, R9 ;  /* 0x00000009000f7309 */ /* 0x000e640000000000 */
[----:B-1----:R-:W-:-:S04]  /*10e30*/  VIADD R19, R15, UR4 ;  /* 0x000000040f137c36 */ /* 0x002fc80008000000 */
[----:B0-----:R-:W-:-:S05]  /*10e40*/  IMAD.WIDE R2, R19, 0x4, R2 ;  /* 0x0000000413027825 */ /* 0x001fca00078e0202 */
[----:B------:R-:W2:Y:S01]  /*10e50*/  LDG.E R7, desc[UR50][R2.64] ;  /* 0x0000003202077981 */ /* 0x000ea2000c1e1900 */
[----:B------:R-:W-:-:S03]  /*10e60*/  ISETP.NE.AND P0, PT, R9, RZ, PT ;  /* 0x000000ff0900720c */ /* 0x000fc60003f05270 */
[----:B------:R-:W2:Y:S02]  /*10e70*/  SHFL.IDX PT, R0, R0, R15, 0x1f ;  /* 0x00001f0f00007589 */ /* 0x000ea400000e0000 */
[----:B--2---:R-:W-:-:S05]  /*10e80*/  IMAD R4, R0, R7, RZ ;  /* 0x0000000700047224 */ /* 0x004fca00078e02ff */
[----:B------:R-:W-:-:S04]  /*10e90*/  IABS R8, R4 ;  /* 0x0000000400087213 */ /* 0x000fc80000000000 */
[----:B------:R-:W0:Y:S08]  /*10ea0*/  I2F.RP R10, R8 ;  /* 0x00000008000a7306 */ /* 0x000e300000209400 */
[----:B0-----:R-:W0:Y:S02]  /*10eb0*/  MUFU.RCP R10, R10 ;  /* 0x0000000a000a7308 */ /* 0x001e240000001000 */
[----:B0-----:R-:W-:-:S06]  /*10ec0*/  VIADD R11, R10, 0xffffffe ;  /* 0x0ffffffe0a0b7836 */ /* 0x001fcc0000000000 */
[----:B------:R-:W0:Y:S02]  /*10ed0*/  F2I.FTZ.U32.TRUNC.NTZ R3, R11 ;  /* 0x0000000b00037305 */ /* 0x000e24000021f000 */
[----:B0-----:R-:W-:Y:S01]  /*10ee0*/  IMAD.MOV R11, RZ, RZ, -R3 ;  /* 0x000000ffff0b7224 */ /* 0x001fe200078e0a03 */
[----:B------:R-:W-:Y:S06]  /*10ef0*/  @!P0 BRA `(.L_x_1122) ;  /* 0x0000000000088947 */ /* 0x000fec0003800000 */
[----:B------:R-:W-:-:S05]  /*10f00*/  VIADD R9, R15, 0xffffffff ;  /* 0xffffffff0f097836 */ /* 0x000fca0000000000 */
[----:B------:R0:W1:Y:S02]  /*10f10*/  SHFL.IDX PT, R16, R6, R9, 0x1f ;  /* 0x00001f0906107589 */ /* 0x00006400000e0000 */
.L_x_1122:
[----:B-1----:R-:W-:Y:S01]  /*10f20*/  IMAD R16, R16, UR5, R13 ;  /* 0x0000000510107c24 */ /* 0x002fe2000f8e020d */
[----:B------:R-:W-:Y:S01]  /*10f30*/  IABS R10, R4 ;  /* 0x00000004000a7213 */ /* 0x000fe20000000000 */
[----:B------:R-:W-:Y:S02]  /*10f40*/  IMAD R11, R11, R8, RZ ;  /* 0x000000080b0b7224 */ /* 0x000fe400078e02ff */
[----:B------:R-:W-:Y:S01]  /*10f50*/  IMAD.MOV.U32 R2, RZ, RZ, RZ ;  /* 0x000000ffff027224 */ /* 0x000fe200078e00ff */
[----:B0-----:R-:W-:Y:S01]  /*10f60*/  IADD3 R9, -R16, UR6, RZ ;  /* 0x0000000610097c10 */ /* 0x001fe2000fffe1ff */
[----:B------:R-:W-:Y:S02]  /*10f70*/  IMAD.MOV R10, RZ, RZ, -R10 ;  /* 0x000000ffff0a7224 */ /* 0x000fe400078e0a0a */
[----:B------:R-:W-:Y:S01]  /*10f80*/  IMAD.HI.U32 R2, R3, R11, R2 ;  /* 0x0000000b03027227 */ /* 0x000fe200078e0002 */
[----:B------:R-:W-:-:S05]  /*10f90*/  IABS R6, R9 ;  /* 0x0000000900067213 */ /* 0x000fca0000000000 */
[----:B------:R-:W-:Y:S02]  /*10fa0*/  IMAD.MOV.U32 R3, RZ, RZ, R6 ;  /* 0x000000ffff037224 */ /* 0x000fe400078e0006 */
[----:B------:R-:W-:Y:S02]  /*10fb0*/  IMAD.MOV.U32 R6, RZ, RZ, R10 ;  /* 0x000000ffff067224 */ /* 0x000fe400078e000a */
        /* <DEDUP_REMOVED lines=12> */
[----:B------:R-:W-:Y:S02]  /*11080*/  IMAD R6, R7, R2, RZ ;  /* 0x0000000207067224 */ /* 0x000fe400078e02ff */
[----:B------:R-:W-:Y:S02]  /*11090*/  IMAD.MOV R2, RZ, RZ, -R2 ;  /* 0x000000ffff027224 */ /* 0x000fe400078e0a02 */
[----:B------:R-:W-:Y:S02]  /*110a0*/  IMAD.MOV R8, RZ, RZ, -R6 ;  /* 0x000000ffff087224 */ /* 0x000fe400078e0a06 */
[----:B------:R-:W-:Y:S02]  /*110b0*/  IMAD R4, R4, R2, R9 ;  /* 0x0000000204047224 */ /* 0x000fe400078e0209 */
[----:B------:R-:W-:Y:S01]  /*110c0*/  IMAD.MOV.U32 R2, RZ, RZ, RZ ;  /* 0x000000ffff027224 */ /* 0x000fe200078e00ff */
[----:B------:R-:W-:-:S04]  /*110d0*/  VIADDMNMX R7, R8, UR5, R7, PT ;  /* 0x0000000508077c46 */ /* 0x000fc8000b800107 */
[-C--:B------:R-:W-:Y:S02]  /*110e0*/  IABS R8, R7.reuse ;  /* 0x0000000700087213 */ /* 0x080fe40000000000 */
[----:B------:R-:W-:Y:S02]  /*110f0*/  IABS R12, R7 ;  /* 0x00000007000c7213 */ /* 0x000fe40000000000 */
[----:B------:R-:W0:Y:S08]  /*11100*/  I2F.RP R10, R8 ;  /* 0x00000008000a7306 */ /* 0x000e300000209400 */
[----:B0-----:R-:W0:Y:S02]  /*11110*/  MUFU.RCP R10, R10 ;  /* 0x0000000a000a7308 */ /* 0x001e240000001000 */
[----:B0-----:R-:W-:-:S06]  /*11120*/  VIADD R3, R10, 0xffffffe ;  /* 0x0ffffffe0a037836 */ /* 0x001fcc0000000000 */
[----:B------:R-:W0:Y:S02]  /*11130*/  F2I.FTZ.U32.TRUNC.NTZ R3, R3 ;  /* 0x0000000300037305 */ /* 0x000e24000021f000 */
[----:B0-----:R-:W-:-:S04]  /*11140*/  IMAD.MOV R11, RZ, RZ, -R3 ;  /* 0x000000ffff0b7224 */ /* 0x001fc800078e0a03 */
[----:B------:R-:W-:Y:S01]  /*11150*/  IMAD R9, R11, R8, RZ ;  /* 0x000000080b097224 */ /* 0x000fe200078e02ff */
[----:B------:R-:W-:-:S03]  /*11160*/  IABS R11, R4 ;  /* 0x00000004000b7213 */ /* 0x000fc60000000000 */
[----:B------:R-:W-:-:S04]  /*11170*/  IMAD.HI.U32 R2, R3, R9, R2 ;  /* 0x0000000903027227 */ /* 0x000fc800078e0002 */
[----:B------:R-:W-:Y:S02]  /*11180*/  IMAD.MOV.U32 R9, RZ, RZ, R11 ;  /* 0x000000ffff097224 */ /* 0x000fe400078e000b */
[----:B------:R-:W-:Y:S02]  /*11190*/  IMAD.MOV R3, RZ, RZ, -R12 ;  /* 0x000000ffff037224 */ /* 0x000fe400078e0a0c */
        /* <DEDUP_REMOVED lines=8> */
[----:B------:R-:W-:Y:S01]  /*11220*/  ISETP.GE.AND P2, PT, R3, RZ, PT ;  /* 0x000000ff0300720c */ /* 0x000fe20003f46270 */
[----:B------:R-:W-:-:S06]  /*11230*/  IMAD.IADD R3, R4, 0x1, R6 ;  /* 0x0000000104037824 */ /* 0x000fcc00078e0206 */
[----:B------:R-:W-:-:S06]  /*11240*/  @P0 VIADD R2, R2, 0x1 ;  /* 0x0000000102020836 */ /* 0x000fcc0000000000 */
[----:B------:R-:W-:Y:S01]  /*11250*/  @!P2 IMAD.MOV R2, RZ, RZ, -R2 ;  /* 0x000000ffff02a224 */ /* 0x000fe200078e0a02 */
[----:B------:R-:W-:Y:S01]  /*11260*/  @!P1 LOP3.LUT R2, RZ, R7, RZ, 0x33, !PT ;  /* 0x00000007ff029212 */ /* 0x000fe200078e33ff */
[----:B------:R-:W-:-:S03]  /*11270*/  IMAD.MOV R7, RZ, RZ, -R7 ;  /* 0x000000ffff077224 */ /* 0x000fc600078e0a07 */
[----:B------:R-:W-:Y:S01]  /*11280*/  LOP3.LUT R17, RZ, R2, RZ, 0x33, !PT ;  /* 0x00000002ff117212 */ /* 0x000fe200078e33ff */
[----:B------:R-:W-:-:S04]  /*11290*/  IMAD R18, R2, R7, R3 ;  /* 0x0000000702127224 */ /* 0x000fc800078e0203 */
[----:B------:R-:W-:Y:S01]  /*112a0*/  IMAD.IADD R17, R0, 0x1, R17 ;  /* 0x0000000100117824 */ /* 0x000fe200078e0211 */
[----:B------:R-:W-:Y:S06]  /*112b0*/  BRA `(.L_x_1123) ;  /* 0x00000000000c7947 */ /* 0x000fec0003800000 */
.L_x_1118:
[----:B------:R-:W-:Y:S02]  /*112c0*/  IMAD.MOV.U32 R17, RZ, RZ, RZ ;  /* 0x000000ffff117224 */ /* 0x000fe400078e00ff */
[----:B------:R-:W-:Y:S02]  /*112d0*/  IMAD.U32 R16, RZ, RZ, UR6 ;  /* 0x00000006ff107e24 */ /* 0x000fe4000f8e00ff */
[----:B------:R-:W-:-:S07]  /*112e0*/  IMAD.MOV.U32 R18, RZ, RZ, RZ ;  /* 0x000000ffff127224 */ /* 0x000fce00078e00ff */
.L_x_1123:
[----:B------:R-:W-:-:S13]  /*112f0*/  ISETP.NE.AND P0, PT, R5, RZ, PT ;  /* 0x000000ff0500720c */ /* 0x000fda0003f05270 */
[----:B------:R-:W0:Y:S01]  /*11300*/  @!P0 S2R R3, SR_CgaCtaId ;  /* 0x0000000000038919 */ /* 0x000e220000008800 */
[----:B------:R-:W-:-:S04]  /*11310*/  @!P0 MOV R0, 0x400 ;  /* 0x0000040000008802 */ /* 0x000fc80000000f00 */
[----:B0-----:R-:W-:-:S05]  /*11320*/  @!P0 LEA R0, R3, R0, 0x18 ;  /* 0x0000000003008211 */ /* 0x001fca00078ec0ff */
[----:B------:R0:W-:Y:S01]  /*11330*/  @!P0 STS.128 [R0+0x168d0], R16 ;  /* 0x0168d01000008388 */ /* 0x0001e20000000c00 */
[----:B------:R-:W-:Y:S06]  /*11340*/  BAR.ARV 0x5, 0x200 ;  /* 0x0148000000007b1d */ /* 0x000fec0000002000 */
.L_x_1116:
[----:B------:R2:W-:Y:S01]  /*11350*/  STL [R1+0x24], RZ ;  /* 0x000024ff01007387 */ /* 0x0005e20000100800 */
[----:B------:R-:W-:Y:S01]  /*11360*/  ULDC UR4, c[0x0][0xc3c] ;  /* 0x00030f0000047ab9 */ /* 0x000fe20000000800 */
[----:B------:R-:W-:Y:S01]  /*11370*/  IMAD.MOV.U32 R26, RZ, RZ, 0x1 ;  /* 0x00000001ff1a7424 */ /* 0x000fe200078e00ff */
[----:B-1----:R-:W-:Y:S01]  /*11380*/  ISETP.GE.AND P0, PT, R19, UR4, PT ;  /* 0x0000000413007c0c */ /* 0x002fe2000bf06270 */
[----:B------:R-:W-:-:S12]  /*11390*/  IMAD.MOV.U32 R23, RZ, RZ, RZ ;  /* 0x000000ffff177224 */ /* 0x000fd800078e00ff */
[----:B--2---:R-:W-:Y:S05]  /*113a0*/  @P0 BRA `(.L_x_1124) ;  /* 0x0000004800a40947 */ /* 0x004fea0003800000 */
[----:B------:R-:W1:Y:S01]  /*113b0*/  S2R R5, SR_TID.X ;  /* 0x0000000000057919 */ /* 0x000e620000002100 */
[----:B------:R-:W2:Y:S01]  /*113c0*/  S2UR UR5, SR_CgaCtaId ;  /* 0x00000000000579c3 */ /* 0x000ea20000008800 */
[----:B------:R-:W-:Y:S01]  /*113d0*/  UMOV UR4, 0x400 ;  /* 0x0000040000047882 */ /* 0x000fe20000000000 */
[----:B------:R-:W-:Y:S01]  /*113e0*/  BSSY B8, `(.L_x_1124) ;  /* 0x00004a5000087945 */ /* 0x000fe20003800000 */
[----:B------:R3:W-:Y:S01]  /*113f0*/  STL [R1+0x24], RZ ;  /* 0x000024ff01007387 */ /* 0x0007e20000100800 */
[----:B------:R-:W-:Y:S01]  /*11400*/  IMAD.MOV.U32 R26, RZ, RZ, 0x1 ;  /* 0x00000001ff1a7424 */ /* 0x000fe200078e00ff */
[----:B------:R-:W-:Y:S01]  /*11410*/  ULDC UR37, c[0x0][0xc] ;  /* 0x0000030000257ab9 */ /* 0x000fe20000000800 */
[----:B------:R-:W-:Y:S01]  /*11420*/  IMAD.MOV.U32 R23, RZ, RZ, RZ ;  /* 0x000000ffff177224 */ /* 0x000fe200078e00ff */
[----:B------:R-:W-:Y:S01]  /*11430*/  ULDC.64 UR38, c[0x0][0x198] ;  /* 0x0000660000267ab9 */ /* 0x000fe20000000a00 */
[----:B--2---:R-:W-:-:S06]  /*11440*/  ULEA UR4, UR5, UR4, 0x18 ;  /* 0x0000000405047291 */ /* 0x004fcc000f8ec03f */
[----:B------:R-:W-:Y:S01]  /*11450*/  IMAD.U32 R22, RZ, RZ, UR4 ;  /* 0x00000004ff167e24 */ /* 0x000fe2000f8e00ff */
[C---:B-1----:R-:W-:Y:S01]  /*11460*/  LOP3.LUT R4, R5.reuse, 0x7f, RZ, 0xc0, !PT ;  /* 0x0000007f05047812 */ /* 0x042fe200078ec0ff */
[----:B0-----:R-:W-:-:S04]  /*11470*/  IMAD.SHL.U32 R0, R5, 0x8, RZ ;  /* 0x0000000805007824 */ /* 0x001fc800078e00ff */
[----:B------:R-:W-:Y:S01]  /*11480*/  IMAD.SHL.U32 R3, R4, 0x8, RZ ;  /* 0x0000000804037824 */ /* 0x000fe200078e00ff */
[----:B------:R-:W-:Y:S02]  /*11490*/  LOP3.LUT R2, R0, 0x1f8, RZ, 0xc0, !PT ;  /* 0x000001f800027812 */ /* 0x000fe400078ec0ff */
[----:B------:R-:W-:Y:S02]  /*114a0*/  SHF.R.U32.HI R4, RZ, 0x3, R4 ;  /* 0x00000003ff047819 */ /* 0x000fe40000011604 */
[----:B------:R-:W-:-:S04]  /*114b0*/  LOP3.LUT R2, R2, 0x38, R5, 0x78, !PT ;  /* 0x0000003802027812 */ /* 0x000fc800078e7805 */
[----:B------:R-:W-:Y:S01]  /*114c0*/  LOP3.LUT R3, R2, 0x200, R3, 0xf8, !PT ;  /* 0x0000020002037812 */ /* 0x000fe200078ef803 */
[----:B------:R-:W-:-:S04]  /*114d0*/  IMAD.SHL.U32 R2, R5, 0x10, RZ ;  /* 0x0000001005027824 */ /* 0x000fc800078e00ff */
[----:B------:R-:W-:Y:S01]  /*114e0*/  IMAD R0, R3, 0x2, R22 ;  /* 0x0000000203007824 */ /* 0x000fe200078e0216 */
[----:B------:R-:W-:-:S04]  /*114f0*/  LOP3.LUT R2, R4, 0x70, R2, 0xf8, !PT ;  /* 0x0000007004027812 */ /* 0x000fc800078ef802 */
[----:B------:R3:W-:Y:S03]  /*11500*/  STL [R1+0x4], R0 ;  /* 0x0000040001007387 */ /* 0x0007e60000100800 */
.L_x_1222:
[----:B------:R-:W-:Y:S05]  /*11510*/  YIELD ;  /* 0x0000000000007946 */ /* 0x000fea0003800000 */
[----:B------:R-:W-:Y:S01]  /*11520*/  ULDC.64 UR4, c[0x0][0xa28] ;  /* 0x00028a0000047ab9 */ /* 0x000fe20000000a00 */
[----:B---3--:R-:W-:Y:S01]  /*11530*/  IMAD.MOV.U32 R0, RZ, RZ, RZ ;  /* 0x000000ffff007224 */ /* 0x008fe200078e00ff */
[----:B------:R-:W-:Y:S01]  /*11540*/  ISETP.NE.U32.AND P0, PT, RZ, UR4, PT ;  /* 0x00000004ff007c0c */ /* 0x000fe2000bf05070 */
[----:B0-----:R-:W0:Y:S01]  /*11550*/  LDC.64 R4, c[0x0][0xa00] ;  /* 0x00028000ff047b82 */ /* 0x001e220000000a00 */
[----:B-1----:R-:W-:Y:S01]  /*11560*/  IMAD.MOV.U32 R8, RZ, RZ, RZ ;  /* 0x000000ffff087224 */ /* 0x002fe200078e00ff */
[----:B------:R-:W-:Y:S01]  /*11570*/  ULDC.64 UR6, c[0x0][0xa08] ;  /* 0x0002820000067ab9 */ /* 0x000fe20000000a00 */
[----:B------:R-:W-:Y:S01]  /*11580*/  ISETP.NE.AND.EX P0, PT, RZ, UR5, PT, P0 ;  /* 0x00000005ff007c0c */ /* 0x000fe2000bf05300 */
[----:B------:R-:W-:-:S12]  /*11590*/  ULDC.64 UR4, c[0x0][0xa18] ;  /* 0x0002860000047ab9 */ /* 0x000fd80000000a00 */
[----:B------:R-:W1:Y:S02]  /*115a0*/  @P0 LDC.64 R2, c[0x0][0xa28] ;  /* 0x00028a00ff020b82 */ /* 0x000e640000000a00 */
[----:B-1----:R-:W-:-:S05]  /*115b0*/  @P0 IMAD.WIDE R2, R19, 0x4, R2 ;  /* 0x0000000413020825 */ /* 0x002fca00078e0202 */
[----:B------:R1:W5:Y:S01]  /*115c0*/  @P0 LDG.E R0, desc[UR50][R2.64] ;  /* 0x0000003202000981 */ /* 0x000362000c1e1900 */
[----:B------:R-:W-:Y:S01]  /*115d0*/  ISETP.NE.U32.AND P0, PT, RZ, UR4, PT ;  /* 0x00000004ff007c0c */ /* 0x000fe2000bf05070 */
[----:B0-----:R-:W-:Y:S01]  /*115e0*/  IMAD.WIDE R4, R19, 0x4, R4 ;  /* 0x0000000413047825 */ /* 0x001fe200078e0204 */
[----:B------:R-:W-:Y:S02]  /*115f0*/  ISETP.NE.U32.AND P1, PT, RZ, UR6, PT ;  /* 0x00000006ff007c0c */ /* 0x000fe4000bf25070 */
[----:B------:R-:W-:Y:S01]  /*11600*/  ISETP.NE.AND.EX P2, PT, RZ, UR5, PT, P0 ;  /* 0x00000005ff007c0c */ /* 0x000fe2000bf45300 */
[----:B------:R-:W-:Y:S01]  /*11610*/  ULDC.64 UR4, c[0x0][0xa00] ;  /* 0x0002800000047ab9 */ /* 0x000fe20000000a00 */
[----:B------:R-:W-:Y:S01]  /*11620*/  ISETP.NE.AND.EX P1, PT, RZ, UR7, PT, P1 ;  /* 0x00000007ff007c0c */ /* 0x000fe2000bf25310 */
[----:B------:R-:W-:Y:S01]  /*11630*/  IMAD.MOV.U32 R27, RZ, RZ, RZ ;  /* 0x000000ffff1b7224 */ /* 0x000fe200078e00ff */
[----:B------:R-:W-:Y:S01]  /*11640*/  ISETP.NE.U32.AND P0, PT, RZ, UR4, PT ;  /* 0x00000004ff007c0c */ /* 0x000fe2000bf05070 */
[----:B-1----:R-:W0:Y:S03]  /*11650*/  LDC.64 R2, c[0x0][0xa08] ;  /* 0x00028200ff027b82 */ /* 0x002e260000000a00 */
[----:B------:R-:W-:-:S05]  /*11660*/  ISETP.NE.AND.EX P0, PT, RZ, UR5, PT, P0 ;  /* 0x00000005ff007c0c */ /* 0x000fca000bf05300 */
[----:B------:R-:W1:Y:S08]  /*11670*/  @P2 LDC.64 R6, c[0x0][0xa18] ;  /* 0x00028600ff062b82 */ /* 0x000e700000000a00 */
[----:B--2---:R-:W2:Y:S01]  /*11680*/  @P0 LDG.E R8, desc[UR50][R4.64] ;  /* 0x0000003204080981 */ /* 0x004ea2000c1e1900 */
[----:B------:R-:W-:Y:S01]  /*11690*/  ULDC UR4, c[0x0][0x288] ;  /* 0x0000a20000047ab9 */ /* 0x000fe20000000800 */
[----:B0-----:R-:W-:-:S05]  /*116a0*/  IMAD.WIDE R2, R19, 0x4, R2 ;  /* 0x0000000413027825 */ /* 0x001fca00078e0202 */
[----:B------:R0:W5:Y:S01]  /*116b0*/  @P1 LDG.E R27, desc[UR50][R2.64] ;  /* 0x00000032021b1981 */ /* 0x000162000c1e1900 */
[----:B-1----:R-:W-:-:S03]  /*116c0*/  @P2 IMAD.WIDE R6, R19, 0x4, R6 ;  /* 0x0000000413062825 */ /* 0x002fc600078e0206 */
[----:B--2---:R1:W-:Y:S02]  /*116d0*/  STL [R1+0x18], R8 ;  /* 0x0000180801007387 */ /* 0x0043e40000100800 */
[----:B-1----:R-:W-:Y:S01]  /*116e0*/  IMAD.U32 R8, RZ, RZ, UR4 ;  /* 0x00000004ff087e24 */ /* 0x002fe2000f8e00ff */
[----:B------:R-:W-:-:S05]  /*116f0*/  ULDC.64 UR4, c[0x0][0x418] ;  /* 0x0001060000047ab9 */ /* 0x000fca0000000a00 */
[----:B------:R-:W2:Y:S01]  /*11700*/  @P2 LDG.E R8, desc[UR50][R6.64] ;  /* 0x0000003206082981 */ /* 0x000ea2000c1e1900 */
[----:B------:R-:W-:-:S03]  /*11710*/  UISETP.NE.U32.AND UP0, UPT, UR4, URZ, UPT ;  /* 0x0000003f0400728c */ /* 0x000fc6000bf05070 */
[----:B------:R-:W-:Y:S01]  /*11720*/  ULDC UR4, c[0x0][0x424] ;  /* 0x0001090000047ab9 */ /* 0x000fe20000000800 */
[----:B------:R-:W-:-:S03]  /*11730*/  UISETP.NE.AND.EX UP0, UPT, UR5, URZ, UPT, UP0 ;  /* 0x0000003f0500728c */ /* 0x000fc6000bf05300 */
[----:B------:R-:W-:Y:S01]  /*11740*/  ULDC UR5, c[0x0][0x2f0] ;  /* 0x0000bc0000057ab9 */ /* 0x000fe20000000800 */
[----:B------:R-:W-:-:S04]  /*11750*/  USEL UR4, UR4, 0x1, UP0 ;  /* 0x0000000104047887 */ /* 0x000fc80008000000 */
[----:B------:R-:W-:-:S06]  /*11760*/  UIMAD UR4, UR4, UR5, URZ ;  /* 0x00000005040472a4 */ /* 0x000fcc000f8e023f */
[----:B------:R-:W-:Y:S01]  /*11770*/  IMAD.U32 R9, RZ, RZ, UR4 ;  /* 0x00000004ff097e24 */ /* 0x000fe2000f8e00ff */
[----:B--2---:R0:W-:Y:S01]  /*11780*/  STL [R1+0x10], R8 ;  /* 0x0000100801007387 */ /* 0x0041e20000100800 */
[----:B------:R-:W-:Y:S05]  /*11790*/  @P2 BRA `(.L_x_1125) ;  /* 0x0000000000142947 */ /* 0x000fea0003800000 */
[----:B------:R-:W-:Y:S05]  /*117a0*/  @!P0 BRA `(.L_x_1125) ;  /* 0x0000000000108947 */ /* 0x000fea0003800000 */
[----:B------:R-:W0:Y:S04]  /*117b0*/  LDG.E R7, desc[UR50][R4.64] ;  /* 0x0000003204077981 */ /* 0x000e28000c1e1900 */
[----:B------:R-:W0:Y:S02]  /*117c0*/  LDG.E R6, desc[UR50][R4.64+0x4] ;  /* 0x0000043204067981 */ /* 0x000e24000c1e1900 */
[----:B0-----:R-:W-:-:S05]  /*117d0*/  IMAD.IADD R8, R6, 0x1, -R7 ;  /* 0x0000000106087824 */ /* 0x001fca00078e0a07 */
[----:B------:R1:W-:Y:S02]  /*117e0*/  STL [R1+0x10], R8 ;  /* 0x0000100801007387 */ /* 0x0003e40000100800 */
.L_x_1125:
[----:B------:R-:W-:Y:S01]  /*117f0*/  ULDC.64 UR4, c[0x0][0xa20] ;  /* 0x0002880000047ab9 */ /* 0x000fe20000000a00 */
[----:B-----5:R-:W-:Y:S01]  /*11800*/  IMAD.IADD R27, R27, 0x1, R0 ;  /* 0x000000011b1b7824 */ /* 0x020fe200078e0200 */
[----:B------:R-:W-:-:S04]  /*11810*/  ISETP.NE.U32.AND P0, PT, RZ, UR4, PT ;  /* 0x00000004ff007c0c */ /* 0x000fc8000bf05070 */
[----:B------:R-:W-:-:S13]  /*11820*/  ISETP.NE.AND.EX P0, PT, RZ, UR5, PT, P0 ;  /* 0x00000005ff007c0c */ /* 0x000fda000bf05300 */
[----:B------:R-:W-:Y:S05]  /*11830*/  @!P0 BRA `(.L_x_1126) ;  /* 0x0000000000108947 */ /* 0x000fea0003800000 */
[----:B0-----:R-:W0:Y:S02]  /*11840*/  LDC.64 R2, c[0x0][0xa20] ;  /* 0x00028800ff027b82 */ /* 0x001e240000000a00 */
[----:B0-----:R-:W-:-:S05]  /*11850*/  IMAD.WIDE R2, R19, 0x4, R2 ;  /* 0x0000000413027825 */ /* 0x001fca00078e0202 */
[----:B------:R2:W5:Y:S01]  /*11860*/  LDG.E R9, desc[UR50][R2.64] ;  /* 0x0000003202097981 */ /* 0x000562000c1e1900 */
[----:B------:R-:W-:Y:S05]  /*11870*/  BRA `(.L_x_1127) ;  /* 0x0000000000107947 */ /* 0x000fea0003800000 */
.L_x_1126:
[----:B------:R-:W-:Y:S05]  /*11880*/  @!P1 BRA `(.L_x_1127) ;  /* 0x00000000000c9947 */ /* 0x000fea0003800000 */
[----:B------:R-:W2:Y:S04]  /*11890*/  LDG.E R4, desc[UR50][R2.64] ;  /* 0x0000003202047981 */ /* 0x000ea8000c1e1900 */
[----:B------:R-:W2:Y:S02]  /*118a0*/  LDG.E R9, desc[UR50][R2.64+0x4] ;  /* 0x0000043202097981 */ /* 0x000ea4000c1e1900 */
[----:B--2---:R-:W-:-:S07]  /*118b0*/  IMAD.IADD R9, R9, 0x1, -R4 ;  /* 0x0000000109097824 */ /* 0x004fce00078e0a04 */
.L_x_1127:
[----:B0-2---:R-:W0:Y:S01]  /*118c0*/  LDC R2, c[0x0][0x448] ;  /* 0x00011200ff027b82 */ /* 0x005e220000000800 */
[----:B------:R-:W-:Y:S02]  /*118d0*/  IMAD R6, R17, 0xc0, RZ ;  /* 0x000000c011067824 */ /* 0x000fe400078e02ff */
[----:B-----5:R-:W-:Y:S02]  /*118e0*/  IMAD.IADD R9, R9, 0x1, -R0 ;  /* 0x0000000109097824 */ /* 0x020fe400078e0a00 */
[----:B------:R-:W-:Y:S01]  /*118f0*/  VIADD R0, R6, 0xbf ;  /* 0x000000bf06007836 */ /* 0x000fe20000000000 */
[----:B------:R2:W-:Y:S01]  /*11900*/  STL [R1+0xc], R6 ;  /* 0x00000c0601007387 */ /* 0x0005e20000100800 */
[----:B0-----:R-:W-:Y:S02]  /*11910*/  ISETP.NE.AND P1, PT, R2, 0x1, PT ;  /* 0x000000010200780c */ /* 0x001fe40003f25270 */
[----:B------:R-:W0:Y:S11]  /*11920*/  LDC.64 R2, c[0x0][0x9e0] ;  /* 0x00027800ff027b82 */ /* 0x000e360000000a00 */
[----:B------:R-:W3:Y:S08]  /*11930*/  @P1 LDC R5, c[0x0][0x44c] ;  /* 0x00011300ff051b82 */ /* 0x000ef00000000800 */
[----:B------:R-:W4:Y:S01]  /*11940*/  @P1 LDC R4, c[0x0][0x450] ;  /* 0x00011400ff041b82 */ /* 0x000f220000000800 */
[----:B0-----:R-:W-:Y:S01]  /*11950*/  ISETP.GE.AND P2, PT, R3, 0x1, PT ;  /* 0x000000010300780c */ /* 0x001fe20003f46270 */
[----:B---3--:R-:W-:-:S05]  /*11960*/  @P1 IMAD.HI.U32 R5, R0, R5, RZ ;  /* 0x0000000500051227 */ /* 0x008fca00078e00ff */
[----:B----4-:R-:W-:Y:S02]  /*11970*/  @P1 SHF.R.U32.HI R0, RZ, R4, R5 ;  /* 0x00000004ff001219 */ /* 0x010fe40000011605 */
[----:B------:R-:W-:-:S05]  /*11980*/  IADD3 R5, R9, 0x1, -R8 ;  /* 0x0000000109057810 */ /* 0x000fca0007ffe808 */
[----:B------:R-:W-:-:S04]  /*11990*/  IMAD.IADD R7, R5, 0x1, R0 ;  /* 0x0000000105077824 */ /* 0x000fc800078e0200 */
[----:B------:R-:W-:Y:S01]  /*119a0*/  IMAD.IADD R2, R7, 0x1, R2 ;  /* 0x0000000107027824 */ /* 0x000fe200078e0202 */
[----:B--2---:R-:W-:Y:S06]  /*119b0*/  @!P2 BRA `(.L_x_1128) ;  /* 0x000000000048a947 */ /* 0x004fec0003800000 */
[C---:B------:R-:W-:Y:S01]  /*119c0*/  ISETP.GT.AND P0, PT, R7.reuse, RZ, PT ;  /* 0x000000ff0700720c */ /* 0x040fe20003f04270 */
[----:B------:R-:W-:Y:S01]  /*119d0*/  BSSY B0, `(.L_x_1129) ;  /* 0x000000e000007945 */ /* 0x000fe20003800000 */
[----:B------:R-:W-:-:S11]  /*119e0*/  VIADD R0, R7, 0xffffffff ;  /* 0xffffffff07007836 */ /* 0x000fd60000000000 */
[----:B------:R-:W-:Y:S05]  /*119f0*/  @P0 BRA `(.L_x_1130) ;  /* 0x00000000001c0947 */ /* 0x000fea0003800000 */
[----:B------:R-:W-:Y:S01]  /*11a00*/  ISETP.NE.AND P0, PT, R3, 0x1, PT ;  /* 0x000000010300780c */ /* 0x000fe20003f05270 */
[----:B------:R-:W-:-:S12]  /*11a10*/  IMAD.MOV R7, RZ, RZ, -R7 ;  /* 0x000000ffff077224 */ /* 0x000fd800078e0a07 */
[----:B------:R-:W0:Y:S02]  /*11a20*/  @P0 LDC.64 R4, c[0x0][0x9e8] ;  /* 0x00027a00ff040b82 */ /* 0x000e240000000a00 */
[----:B0-----:R-:W-:-:S05]  /*11a30*/  @P0 IMAD.HI.U32 R4, R7, R4, RZ ;  /* 0x0000000407040227 */ /* 0x001fca00078e00ff */
[----:B------:R-:W-:-:S04]  /*11a40*/  @P0 SHF.R.U32.HI R7, RZ, R5, R4 ;  /* 0x00000005ff070219 */ /* 0x000fc80000011604 */
[----:B------:R-:W-:Y:S01]  /*11a50*/  LOP3.LUT R0, RZ, R7, RZ, 0x33, !PT ;  /* 0x00000007ff007212 */ /* 0x000fe200078e33ff */
[----:B------:R-:W-:Y:S06]  /*11a60*/  BRA `(.L_x_1131) ;  /* 0x0000000000107947 */ /* 0x000fec0003800000 */
.L_x_1130:
[----:B------:R-:W-:-:S13]  /*11a70*/  ISETP.NE.AND P0, PT, R3, 0x1, PT ;  /* 0x000000010300780c */ /* 0x000fda0003f05270 */
[----:B------:R-:W0:Y:S02]  /*11a80*/  @P0 LDC.64 R4, c[0x0][0x9e8] ;  /* 0x00027a00ff040b82 */ /* 0x000e240000000a00 */
[----:B0-----:R-:W-:-:S05]  /*11a90*/  @P0 IMAD.HI.U32 R4, R0, R4, RZ ;  /* 0x0000000400040227 */ /* 0x001fca00078e00ff */
[----:B------:R-:W-:-:S07]  /*11aa0*/  @P0 SHF.R.U32.HI R0, RZ, R5, R4 ;  /* 0x00000005ff000219 */ /* 0x000fce0000011604 */
.L_x_1131:
[----:B------:R-:W-:Y:S05]  /*11ab0*/  BSYNC B0 ;  /* 0x0000000000007941 */ /* 0x000fea0003800000 */
.L_x_1129:
[----:B------:R-:W-:-:S05]  /*11ac0*/  IMAD R5, R0, R3, R3 ;  /* 0x0000000300057224 */ /* 0x000fca00078e0203 */
[----:B------:R-:W-:-:S07]  /*11ad0*/  VIMNMX R2, R2, R5, PT ;  /* 0x0000000502027248 */ /* 0x000fce0003fe0100 */
.L_x_1128:
[----:B------:R-:W0:Y:S01]  /*11ae0*/  @P1 LDC R4, c[0x0][0x44c] ;  /* 0x00011300ff041b82 */ /* 0x000e220000000800 */
[----:B------:R-:W-:Y:S01]  /*11af0*/  VIADD R2, R2, 0x7f ;  /* 0x0000007f02027836 */ /* 0x000fe20000000000 */
[----:B------:R-:W-:Y:S01]  /*11b00*/  ULDC UR4, c[0x0][0x9dc] ;  /* 0x0002770000047ab9 */ /* 0x000fe20000000800 */
[----:B------:R-:W-:-:S05]  /*11b10*/  IMAD.MOV.U32 R0, RZ, RZ, R6 ;  /* 0x000000ffff007224 */ /* 0x000fca00078e0006 */
[----:B------:R-:W2:Y:S01]  /*11b20*/  @P1 LDC R5, c[0x0][0x450] ;  /* 0x00011400ff051b82 */ /* 0x000ea20000000800 */
[----:B0-----:R-:W-:-:S05]  /*11b30*/  @P1 IMAD.HI.U32 R4, R6, R4, RZ ;  /* 0x0000000406041227 */ /* 0x001fca00078e00ff */
[----:B--2---:R-:W-:Y:S02]  /*11b40*/  @P1 SHF.R.U32.HI R0, RZ, R5, R4 ;  /* 0x00000005ff001219 */ /* 0x004fe40000011604 */
[----:B------:R-:W-:-:S04]  /*11b50*/  SHF.R.S32.HI R5, RZ, 0x1f, R2 ;  /* 0x0000001fff057819 */ /* 0x000fc80000011402 */
[----:B------:R-:W-:Y:S01]  /*11b60*/  LEA.HI R4, R5, R2, RZ, 0x7 ;  /* 0x0000000205047211 */ /* 0x000fe200078f38ff */
[----:B------:R-:W-:Y:S01]  /*11b70*/  VIADD R2, R9, 0x7f ;  /* 0x0000007f09027836 */ /* 0x000fe20000000000 */
[----:B------:R-:W-:Y:S02]  /*11b80*/  IADD3 R9, R0, R9, -R8 ;  /* 0x0000000900097210 */ /* 0x000fe40007ffe808 */
[----:B------:R-:W-:Y:S02]  /*11b90*/  SHF.R.S32.HI R4, RZ, 0x7, R4 ;  /* 0x00000007ff047819 */ /* 0x000fe40000011404 */
[----:B------:R-:W-:Y:S01]  /*11ba0*/  SHF.R.S32.HI R5, RZ, 0x1f, R2 ;  /* 0x0000001fff057819 */ /* 0x000fe20000011402 */
[----:B------:R-:W-:-:S03]  /*11bb0*/  VIADD R0, R9, -UR4 ;  /* 0x8000000409007c36 */ /* 0x000fc60008000000 */
[----:B------:R-:W-:-:S04]  /*11bc0*/  LEA.HI R5, R5, R2, RZ, 0x7 ;  /* 0x0000000205057211 */ /* 0x000fc800078f38ff */
[----:B------:R-:W-:-:S04]  /*11bd0*/  SHF.R.S32.HI R5, RZ, 0x7, R5 ;  /* 0x00000007ff057819 */ /* 0x000fc80000011405 */
[----:B------:R-:W-:-:S05]  /*11be0*/  VIMNMX R24, R5, R4, PT ;  /* 0x0000000405187248 */ /* 0x000fca0003fe0100 */
[----:B------:R0:W-:Y:S01]  /*11bf0*/  STL [R1+0x8], R24 ;  /* 0x0000081801007387 */ /* 0x0001e20000100800 */
[----:B------:R-:W-:Y:S05]  /*11c00*/  @!P2 BRA `(.L_x_1132) ;  /* 0x000000000044a947 */ /* 0x000fea0003800000 */
[----:B------:R-:W-:Y:S01]  /*11c10*/  ISETP.GT.AND P0, PT, R9, -0x1, PT ;  /* 0xffffffff0900780c */ /* 0x000fe20003f04270 */
[----:B------:R-:W-:-:S12]  /*11c20*/  BSSY B0, `(.L_x_1133) ;  /* 0x000000d000007945 */ /* 0x000fd80003800000 */
[----:B------:R-:W-:Y:S05]  /*11c30*/  @P0 BRA `(.L_x_1134) ;  /* 0x00000000001c0947 */ /* 0x000fea0003800000 */
[----:B------:R-:W-:Y:S02]  /*11c40*/  ISETP.NE.AND P0, PT, R3, 0x1, PT ;  /* 0x000000010300780c */ /* 0x000fe40003f05270 */
[----:B------:R-:W-:-:S11]  /*11c50*/  LOP3.LUT R9, RZ, R9, RZ, 0x33, !PT ;  /* 0x00000009ff097212 */ /* 0x000fd600078e33ff */
[----:B------:R-:W2:Y:S02]  /*11c60*/  @P0 LDC.64 R4, c[0x0][0x9e8] ;  /* 0x00027a00ff040b82 */ /* 0x000ea40000000a00 */
[----:B--2---:R-:W-:-:S05]  /*11c70*/  @P0 IMAD.HI.U32 R4, R9, R4, RZ ;  /* 0x0000000409040227 */ /* 0x004fca00078e00ff */
[----:B------:R-:W-:-:S04]  /*11c80*/  @P0 SHF.R.U32.HI R9, RZ, R5, R4 ;  /* 0x00000005ff090219 */ /* 0x000fc80000011604 */
[----:B------:R-:W-:Y:S01]  /*11c90*/  LOP3.LUT R9, RZ, R9, RZ, 0x33, !PT ;  /* 0x00000009ff097212 */ /* 0x000fe200078e33ff */
[----:B------:R-:W-:Y:S06]  /*11ca0*/  BRA `(.L_x_1135) ;  /* 0x0000000000107947 */ /* 0x000fec0003800000 */
.L_x_1134:
[----:B------:R-:W-:-:S13]  /*11cb0*/  ISETP.NE.AND P0, PT, R3, 0x1, PT ;  /* 0x000000010300780c */ /* 0x000fda0003f05270 */
[----:B------:R-:W2:Y:S02]  /*11cc0*/  @P0 LDC.64 R4, c[0x0][0x9e8] ;  /* 0x00027a00ff040b82 */ /* 0x000ea40000000a00 */
[----:B--2---:R-:W-:-:S05]  /*11cd0*/  @P0 IMAD.HI.U32 R4, R9, R4, RZ ;  /* 0x0000000409040227 */ /* 0x004fca00078e00ff */
[----:B------:R-:W-:-:S07]  /*11ce0*/  @P0 SHF.R.U32.HI R9, RZ, R5, R4 ;  /* 0x00000005ff090219 */ /* 0x000fce0000011604 */
.L_x_1135:
[----:B------:R-:W-:Y:S05]  /*11cf0*/  BSYNC B0 ;  /* 0x0000000000007941 */ /* 0x000fea0003800000 */
.L_x_1133:
[----:B------:R-:W-:-:S05]  /*11d00*/  IMAD R3, R9, R3, RZ ;  /* 0x0000000309037224 */ /* 0x000fca00078e02ff */
[----:B------:R-:W-:-:S07]  /*11d10*/  VIMNMX R0, R0, R3, !PT ;  /* 0x0000000300007248 */ /* 0x000fce0007fe0100 */
.L_x_1132:
[----:B------:R-:W-:Y:S01]  /*11d20*/  SHF.R.S32.HI R3, RZ, 0x1f, R0 ;  /* 0x0000001fff037819 */ /* 0x000fe20000011400 */
[----:B------:R-:W-:Y:S03]  /*11d30*/  BSSY B7, `(.L_x_1136) ;  /* 0x000034d000077945 */ /* 0x000fe60003800000 */
[----:B------:R-:W-:-:S04]  /*11d40*/  LEA.HI R3, R3, R0, RZ, 0x7 ;  /* 0x0000000003037211 */ /* 0x000fc800078f38ff */
[----:B------:R-:W-:-:S04]  /*11d50*/  SHF.R.S32.HI R3, RZ, 0x7, R3 ;  /* 0x00000007ff037819 */ /* 0x000fc80000011403 */
[----:B------:R-:W-:-:S04]  /*11d60*/  VIMNMX R29, RZ, R3, !PT ;  /* 0x00000003ff1d7248 */ /* 0x000fc80007fe0100 */
[----:B------:R-:W-:-:S13]  /*11d70*/  ISETP.GT.AND P0, PT, R24, R29, PT ;  /* 0x0000001d1800720c */ /* 0x000fda0003f04270 */
        /* <DEDUP_REMOVED lines=8> */
[----:B------:R-:W2:Y:S08]  /*11e00*/  FLO.U32 R0, UR4 ;  /* 0x0000000400007d00 */ /* 0x000eb000080e0000 */
[----:B------:R-:W3:Y:S01]  /*11e10*/  POPC R5, UR4 ;  /* 0x0000000400057d09 */ /* 0x000ee20008000000 */
[----:B--2---:R-:W-:-:S13]  /*11e20*/  ISETP.EQ.U32.AND P0, PT, R0, R7, PT ;  /* 0x000000070000720c */ /* 0x004fda0003f02070 */
[----:B---3--:R-:W2:Y:S01]  /*11e30*/  @P0 ATOMG.E.ADD.STRONG.GPU PT, R3, desc[UR50][R2.64], R5 ;  /* 0x00000005020309a8 */ /* 0x008ea200081ee1f2 */
[----:B------:R-:W3:Y:S02]  /*11e40*/  S2R R4, SR_LTMASK ;  /* 0x0000000000047919 */ /* 0x000ee40000003900 */
[----:B---3--:R-:W-:-:S04]  /*11e50*/  LOP3.LUT R4, R4, UR4, RZ, 0xc0, !PT ;  /* 0x0000000404047c12 */ /* 0x008fc8000f8ec0ff */
[----:B------:R-:W3:Y:S01]  /*11e60*/  POPC R7, R4 ;  /* 0x0000000400077309 */ /* 0x000ee20000000000 */
[----:B--2---:R-:W3:Y:S02]  /*11e70*/  SHFL.IDX PT, R0, R3, R0, 0x1f ;  /* 0x00001f0003007589 */ /* 0x004ee400000e0000 */
[----:B---3--:R-:W-:Y:S01]  /*11e80*/  IADD3 R16, R0, UR37, R7 ;  /* 0x0000002500107c10 */ /* 0x008fe2000fffe007 */
[----:B------:R-:W-:Y:S06]  /*11e90*/  BRA `(.L_x_1138) ;  /* 0x0000003000d87947 */ /* 0x000fec0003800000 */
.L_x_1137:
        /* <DEDUP_REMOVED lines=8> */
[----:B------:R-:W-:Y:S02]  /*11f20*/  IMAD.U32 R4, RZ, RZ, UR6 ;  /* 0x00000006ff047e24 */ /* 0x000fe4000f8e00ff */
[----:B------:R-:W2:Y:S01]  /*11f30*/  LDC.64 R2, c[0x4][R2] ;  /* 0x0100000002027b82 */ /* 0x000ea20000000a00 */
[----:B------:R-:W-:Y:S02]  /*11f40*/  IMAD.U32 R5, RZ, RZ, UR7 ;  /* 0x00000007ff057e24 */ /* 0x000fe4000f8e00ff */
[----:B------:R-:W-:Y:S02]  /*11f50*/  IMAD.U32 R6, RZ, RZ, UR8 ;  /* 0x00000008ff067e24 */ /* 0x000fe4000f8e00ff */
[----:B------:R-:W-:-:S02]  /*11f60*/  IMAD.U32 R7, RZ, RZ, UR9 ;  /* 0x00000009ff077e24 */ /* 0x000fc4000f8e00ff */
[----:B------:R-:W-:Y:S02]  /*11f70*/  IMAD.U32 R10, RZ, RZ, UR4 ;  /* 0x00000004ff0a7e24 */ /* 0x000fe4000f8e00ff */
[----:B------:R-:W-:Y:S02]  /*11f80*/  IMAD.U32 R11, RZ, RZ, UR5 ;  /* 0x00000005ff0b7e24 */ /* 0x000fe4000f8e00ff */
[----:B-1----:R-:W-:Y:S02]  /*11f90*/  IMAD.MOV.U32 R8, RZ, RZ, 0x70 ;  /* 0x00000070ff087424 */ /* 0x002fe400078e00ff */
[----:B------:R-:W-:Y:S02]  /*11fa0*/  IMAD.MOV.U32 R12, RZ, RZ, 0x1 ;  /* 0x00000001ff0c7424 */ /* 0x000fe400078e00ff */
[----:B------:R-:W-:-:S07]  /*11fb0*/  IMAD.MOV.U32 R13, RZ, RZ, RZ ;  /* 0x000000ffff0d7224 */ /* 0x000fce00078e00ff */
[----:B------:R-:W-:-:S07]  /*11fc0*/  LEPC R20, `(.L_x_1140) ;  /* 0x000000001014794e */ /* 0x000fce0000000000 */
[----:B0-2---:R-:W-:Y:S05]  /*11fd0*/  CALL.ABS.NOINC R2 ;  /* 0x0000000002007343 */ /* 0x005fea0003c00000 */
.L_x_1140:
[----:B------:R-:W-:Y:S05]  /*11fe0*/  BSYNC B6 ;  /* 0x0000000000067941 */ /* 0x000fea0003800000 */
.L_x_1139:
        /* <DEDUP_REMOVED lines=9> */
[----:B------:R-:W-:Y:S02]  /*12080*/  IMAD.U32 R4, RZ, RZ, UR6 ;  /* 0x00000006ff047e24 */ /* 0x000fe4000f8e00ff */
[----:B------:R-:W-:Y:S02]  /*12090*/  IMAD.U32 R5, RZ, RZ, UR7 ;  /* 0x00000007ff057e24 */ /* 0x000fe4000f8e00ff */
[----:B------:R-:W-:Y:S02]  /*120a0*/  IMAD.U32 R6, RZ, RZ, UR8 ;  /* 0x00000008ff067e24 */ /* 0x000fe4000f8e00ff */
[----:B------:R-:W-:-:S02]  /*120b0*/  IMAD.U32 R7, RZ, RZ, UR9 ;  /* 0x00000009ff077e24 */ /* 0x000fc4000f8e00ff */
[----:B------:R-:W-:Y:S02]  /*120c0*/  IMAD.U32 R10, RZ, RZ, UR4 ;  /* 0x00000004ff0a7e24 */ /* 0x000fe4000f8e00ff */
[----:B------:R-:W-:Y:S02]  /*120d0*/  IMAD.U32 R11, RZ, RZ, UR5 ;  /* 0x00000005ff0b7e24 */ /* 0x000fe4000f8e00ff */
[----:B-1----:R-:W-:Y:S02]  /*120e0*/  IMAD.MOV.U32 R8, RZ, RZ, 0x70 ;  /* 0x00000070ff087424 */ /* 0x002fe400078e00ff */
[----:B------:R-:W-:Y:S02]  /*120f0*/  IMAD.MOV.U32 R12, RZ, RZ, 0x1 ;  /* 0x00000001ff0c7424 */ /* 0x000fe400078e00ff */
[----:B--2---:R-:W-:-:S07]  /*12100*/  IMAD.MOV.U32 R13, RZ, RZ, RZ ;  /* 0x000000ffff0d7224 */ /* 0x004fce00078e00ff */
[----:B------:R-:W-:-:S07]  /*12110*/  LEPC R20, `(.L_x_1143) ;  /* 0x000000001014794e */ /* 0x000fce0000000000 */
[----:B0--3--:R-:W-:Y:S05]  /*12120*/  CALL.ABS.NOINC R2 ;  /* 0x0000000002007343 */ /* 0x009fea0003c00000 */
.L_x_1143:
[----:B------:R0:W1:Y:S01]  /*12130*/  LDC.64 R2, c[0x4][R17] ;  /* 0x0100000011027b82 */ /* 0x0000620000000a00 */
[----:B------:R-:W-:Y:S01]  /*12140*/  ULDC.64 UR6, c[0x4][0xa8] ;  /* 0x01002a0000067ab9 */ /* 0x000fe20000000a00 */
[----:B------:R-:W-:Y:S01]  /*12150*/  ULDC.64 UR8, c[0x4][0xb0] ;  /* 0x01002c0000087ab9 */ /* 0x000fe20000000a00 */
[----:B------:R-:W-:Y:S01]  /*12160*/  ULDC.64 UR4, c[0x4][0x18] ;  /* 0x0100060000047ab9 */ /* 0x000fe20000000a00 */
        /* <DEDUP_REMOVED lines=11> */
.L_x_1142:
[----:B------:R-:W-:Y:S05]  /*12220*/  BSYNC B6 ;  /* 0x0000000000067941 */ /* 0x000fea0003800000 */
.L_x_1141:
[----:B------:R-:W-:Y:S01]  /*12230*/  ULDC.64 UR4, c[0x0][0x9f8] ;  /* 0x00027e0000047ab9 */ /* 0x000fe20000000a00 */
[----:B------:R-:W-:Y:S01]  /*12240*/  IMAD.MOV.U32 R25, RZ, RZ, R19 ;  /* 0x000000ffff197224 */ /* 0x000fe200078e0013 */
[----:B------:R-:W-:-:S04]  /*12250*/  ISETP.NE.U32.AND P0, PT, RZ, UR4, PT ;  /* 0x00000004ff007c0c */ /* 0x000fc8000bf05070 */
[----:B------:R-:W-:Y:S01]  /*12260*/  ISETP.NE.AND.EX P0, PT, RZ, UR5, PT, P0 ;  /* 0x00000005ff007c0c */ /* 0x000fe2000bf05300 */
[----:B------:R-:W-:-:S12]  /*12270*/  ULDC.64 UR4, c[0x0][0xa08] ;  /* 0x0002820000047ab9 */ /* 0x000fd80000000a00 */
[----:B------:R-:W2:Y:S02]  /*12280*/  @P0 LDC.64 R2, c[0x0][0x9f8] ;  /* 0x00027e00ff020b82 */ /* 0x000ea40000000a00 */
[----:B--2---:R-:W-:-:S05]  /*12290*/  @P0 IMAD.WIDE R2, R19, 0x4, R2 ;  /* 0x0000000413020825 */ /* 0x004fca00078e0202 */
[----:B------:R2:W3:Y:S01]  /*122a0*/  @P0 LDG.E R25, desc[UR50][R2.64] ;  /* 0x0000003202190981 */ /* 0x0004e2000c1e1900 */
[----:B0-----:R-:W-:Y:S01]  /*122b0*/  VIADD R24, R24, 0xffffffff ;  /* 0xffffffff18187836 */ /* 0x001fe20000000000 */
[----:B--2---:R-:W0:Y:S02]  /*122c0*/  LDC.64 R2, c[0x0][0x418] ;  /* 0x00010600ff027b82 */ /* 0x004e240000000a00 */
[----:B0-----:R-:W-:Y:S01]  /*122d0*/  LOP3.LUT P0, RZ, R2, UR4, RZ, 0xfc, !PT ;  /* 0x0000000402ff7c12 */ /* 0x001fe2000f80fcff */
[----:B------:R-:W-:-:S03]  /*122e0*/  UMOV UR4, 0xffffffff ;  /* 0xffffffff00047882 */ /* 0x000fc60000000000 */
[----:B------:R-:W-:Y:S02]  /*122f0*/  LOP3.LUT P0, RZ, R3, UR5, RZ, 0xfc, P0 ;  /* 0x0000000503ff7c12 */ /* 0x000fe4000800fcff */
[----:B---3--:R-:W-:Y:S02]  /*12300*/  SHF.R.S32.HI R28, RZ, 0x1f, R25 ;  /* 0x0000001fff1c7819 */ /* 0x008fe40000011419 */
[----:B------:R-:W-:Y:S01]  /*12310*/  SEL R17, R25, RZ, !P0 ;  /* 0x000000ff19117207 */ /* 0x000fe20004000000 */
[----:B------:R-:W-:Y:S08]  /*12320*/  BRA.DIV UR4, `(.L_x_1144) ;  /* 0x0000004204807947 */ /* 0x000ff0000b800000 */
[----:B------:R-:W0:Y:S02]  /*12330*/  S2R R0, SR_TID.X ;  /* 0x0000000000007919 */ /* 0x000e240000002100 */
[----:B0-----:R-:W-:-:S04]  /*12340*/  SHF.R.U32.HI R0, RZ, 0x5, R0 ;  /* 0x00000005ff007819 */ /* 0x001fc80000011600 */
[----:B------:R-:W-:-:S05]  /*12350*/  LOP3.LUT R0, R0, 0x3, RZ, 0xc0, !PT ;  /* 0x0000000300007812 */ /* 0x000fca00078ec0ff */
[----:B------:R0:W2:Y:S02]  /*12360*/  SHFL.IDX PT, R14, R0, RZ, 0x1f ;  /* 0x00001fff000e7589 */ /* 0x0000a400000e0000 */
.L_x_1238:
[----:B0-----:R-:W3:Y:S01]  /*12370*/  LDL.LU R0, [R1] ;  /* 0x0000000001007983 */ /* 0x001ee20000300800 */
[----:B------:R-:W-:Y:S02]  /*12380*/  PLOP3.LUT P1, PT, PT, PT, PT, 0x8, 0x0 ;  /* 0x000000000000781c */ /* 0x000fe40003f2e170 */
[----:B--2---:R-:W-:Y:S02]  /*12390*/  ISETP.NE.AND P0, PT, R14, RZ, PT ;  /* 0x000000ff0e00720c */ /* 0x004fe40003f05270 */
[----:B---3--:R-:W-:-:S09]  /*123a0*/  LOP3.LUT R0, R0, 0xfffffffe, RZ, 0xc0, !PT ;  /* 0xfffffffe00007812 */ /* 0x008fd200078ec0ff */
[----:B------:R-:W-:-:S05]  /*123b0*/  @P1 LOP3.LUT R0, R0, 0x1, RZ, 0xfc, !PT ;  /* 0x0000000100001812 */ /* 0x000fca00078efcff */
[----:B------:R0:W-:Y:S01]  /*123c0*/  STL [R1], R0 ;  /* 0x0000000001007387 */ /* 0x0001e20000100800 */
[----:B------:R-:W-:Y:S05]  /*123d0*/  @P0 BRA `(.L_x_1145) ;  /* 0x0000000000f40947 */ /* 0x000fea0003800000 */
[----:B------:R-:W-:-:S03]  /*123e0*/  UMOV UR4, 0xffffffff ;  /* 0xffffffff00047882 */ /* 0x000fc60000000000 */
[----:B------:R-:W-:Y:S05]  /*123f0*/  BRA.DIV UR4, `(.L_x_1146) ;  /* 0x0000004204807947 */ /* 0x000fea000b800000 */
[----:B------:R-:W-:-:S13]  /*12400*/  ELECT P6, URZ, PT ;  /* 0x00000000003f782f */ /* 0x000fda00038c0000 */
.L_x_1241:
[----:B------:R-:W-:Y:S05]  /*12410*/  @!P6 BRA `(.L_x_1145) ;  /* 0x0000000000e4e947 */ /* 0x000fea0003800000 */
[----:B------:R-:W-:-:S04]  /*12420*/  ISETP.NE.U32.AND P0, PT, R2, RZ, PT ;  /* 0x000000ff0200720c */ /* 0x000fc80003f05070 */
[----:B------:R-:W-:-:S13]  /*12430*/  ISETP.NE.AND.EX P0, PT, R3, RZ, PT, P0 ;  /* 0x000000ff0300720c */ /* 0x000fda0003f05300 */
[----:B------:R-:W-:Y:S05]  /*12440*/  @!P0 BRA `(.L_x_1147) ;  /* 0x0000000000448947 */ /* 0x000fea0003800000 */
[----:B0-----:R-:W0:Y:S01]  /*12450*/  LDC R0, c[0x0][0x43c] ;  /* 0x00010f00ff007b82 */ /* 0x001e220000000800 */
        /* <DEDUP_REMOVED lines=9> */
[----:B------:R-:W-:Y:S02]  /*124f0*/  IMAD R0, R28, UR4, RZ ;  /* 0x000000041c007c24 */ /* 0x000fe4000f8e02ff */
[----:B------:R-:W-:-:S04]  /*12500*/  IMAD.WIDE.U32 R4, R25, UR4, R4 ;  /* 0x0000000419047c25 */ /* 0x000fc8000f8e0004 */
[----:B------:R-:W-:Y:S01]  /*12510*/  IMAD R0, R25, UR5, R0 ;  /* 0x0000000519007c24 */ /* 0x000fe2000f8e0200 */
[----:B------:R-:W-:-:S03]  /*12520*/  LEA R2, P0, R4, R2, 0x2 ;  /* 0x0000000204027211 */ /* 0x000fc600078010ff */
[----:B------:R-:W-:-:S05]  /*12530*/  IMAD.IADD R0, R5, 0x1, R0 ;  /* 0x0000000105007824 */ /* 0x000fca00078e0200 */
[----:B------:R-:W-:-:S05]  /*12540*/  LEA.HI.X R3, R4, R3, R0, 0x2, P0 ;  /* 0x0000000304037211 */ /* 0x000fca00000f1400 */
[----:B------:R2:W5:Y:S02]  /*12550*/  LDG.E R17, desc[UR50][R2.64] ;  /* 0x0000003202117981 */ /* 0x000564000c1e1900 */
.L_x_1147:
[----:B0-----:R-:W0:Y:S01]  /*12560*/  S2R R0, SR_TID.X ;  /* 0x0000000000007919 */ /* 0x001e220000002100 */
[----:B--2---:R-:W-:Y:S01]  /*12570*/  IMAD R3, R23, 0x8, R22 ;  /* 0x0000000817037824 */ /* 0x004fe200078e0216 */
[----:B0-----:R-:W-:Y:S02]  /*12580*/  LOP3.LUT R2, R0, 0x7f, RZ, 0xc0, !PT ;  /* 0x0000007f00027812 */ /* 0x001fe400078ec0ff */
[----:B------:R-:W-:Y:S02]  /*12590*/  SHF.L.U32 R0, R26, 0x1f, RZ ;  /* 0x0000001f1a007819 */ /* 0x000fe400000006ff */
[----:B------:R-:W-:Y:S02]  /*125a0*/  ISETP.NE.AND P1, PT, R2, RZ, PT ;  /* 0x000000ff0200720c */ /* 0x000fe40003f25270 */
[----:B------:R-:W0:Y:S02]  /*125b0*/  SYNCS.PHASECHK.TRANS64.TRYWAIT P0, [R3+URZ+0x16840], R0 ;  /* 0x01684000030075a7 */ /* 0x000e24000800017f */
[----:B0-----:R-:W-:Y:S09]  /*125c0*/  @!P0 BRA `(.L_x_1148) ;  /* 0x00000040002c8947 */ /* 0x001ff20003800000 */
.L_x_1242:
[----:B------:R-:W-:Y:S05]  /*125d0*/  @P1 BRA `(.L_x_1149) ;  /* 0x00000000001c1947 */ /* 0x000fea0003800000 */
[----:B------:R-:W2:Y:S01]  /*125e0*/  S2R R2, SR_TID.X ;  /* 0x0000000000027919 */ /* 0x000ea20000002100 */
[----:B0-----:R-:W-:-:S04]  /*125f0*/  IMAD.MOV.U32 R0, RZ, RZ, 0x4000 ;  /* 0x00004000ff007424 */ /* 0x001fc800078e00ff */
[----:B------:R3:W-:Y:S01]  /*12600*/  SYNCS.ARRIVE.TRANS64 RZ, [R3+URZ+0x16830], R0 ;  /* 0x0168300003ff79a7 */ /* 0x0007e2000800003f */
[----:B--2---:R-:W-:-:S04]  /*12610*/  LOP3.LUT R2, R2, 0x1f, RZ, 0xc0, !PT ;  /* 0x0000001f02027812 */ /* 0x004fc800078ec0ff */
[----:B------:R-:W-:-:S13]  /*12620*/  ISETP.NE.AND P0, PT, R2, RZ, PT ;  /* 0x000000ff0200720c */ /* 0x000fda0003f05270 */
[----:B---3--:R-:W-:Y:S05]  /*12630*/  @!P0 BRA `(.L_x_1149) ;  /* 0x0000000000048947 */ /* 0x008fea0003800000 */
[----:B------:R-:W-:Y:S01]  /*12640*/  BPT.TRAP 0x1 ;  /* 0x000000040000795c */ /* 0x000fe20000300000 */
.L_x_1149:
[----:B------:R-:W2:Y:S01]  /*12650*/  LDL.LU R2, [R1] ;  /* 0x0000000001027983 */ /* 0x000ea20000300800 */
[----:B0-----:R-:W-:Y:S01]  /*12660*/  IMAD R0, R23, 0x4000, R22 ;  /* 0x0000400017007824 */ /* 0x001fe200078e0216 */
        /* <DEDUP_REMOVED lines=8> */
[----:B------:R-:W-:-:S02]  /*126f0*/  PLOP3.LUT P0, PT, PT, PT, PT, 0x80, 0x0 ;  /* 0x000000000000781c */ /* 0x000fc40003f0f070 */
[----:B------:R-:W-:Y:S02]  /*12700*/  R2UR UR12, R18 ;  /* 0x00000000120c72ca */ /* 0x000fe400000e0000 */
[----:B-----5:R-:W-:Y:S01]  /*12710*/  R2UR UR13, R17 ;  /* 0x00000000110d72ca */ /* 0x020fe200000e0000 */
[----:B------:R-:W-:-:S04]  /*12720*/  UIADD3 UR9, UR9, 0x16830, URZ ;  /* 0x0001683009097890 */ /* 0x000fc8000fffe03f */
[----:B------:R-:W-:Y:S02]  /*12730*/  ULEA UR11, UR11, UR4, 0x7 ;  /* 0x000000040b0b7291 */ /* 0x000fe4000f8e383f */
[----:B------:R-:W-:Y:S01]  /*12740*/  UIADD3 UR8, UR8, 0xe400, URZ ;  /* 0x0000e40008087890 */ /* 0x000fe2000fffe03f */
[----:B------:R-:W-:-:S08]  /*12750*/  UMOV UR4, 0x0 ;  /* 0x0000000000047882 */ /* 0x000fd00000000000 */
[----:B------:R3:W-:Y:S01]  /*12760*/  UTMALDG.4D [UR8], [UR6], desc[UR4] ;  /* 0x00000408060075b4 */ /* 0x0007e20008019000 */
[----:B--2---:R-:W-:-:S04]  /*12770*/  LOP3.LUT R2, R2, 0xfffffffe, RZ, 0xc0, !PT ;  /* 0xfffffffe02027812 */ /* 0x004fc800078ec0ff */
[----:B------:R-:W-:-:S05]  /*12780*/  @P0 LOP3.LUT R2, R2, 0x1, RZ, 0xfc, !PT ;  /* 0x0000000102020812 */ /* 0x000fca00078efcff */
[----:B------:R3:W-:Y:S01]  /*12790*/  STL [R1], R2 ;  /* 0x0000000201007387 */ /* 0x0007e20000100800 */
[----:B------:R-:W-:Y:S01]  /*127a0*/  NOP ;  /* 0x0000000000007918 */ /* 0x000fe20000000000 */
.L_x_1145:
[----:B------:R-:W0:Y:S01]  /*127b0*/  LDL.LU R3, [R1+0x18] ;  /* 0x0000180001037983 */ /* 0x000e220000300800 */
[----:B------:R-:W-:Y:S05]  /*127c0*/  WARPSYNC.ALL ;  /* 0x0000000000007948 */ /* 0x000fea0003800000 */
[----:B---3--:R-:W-:Y:S01]  /*127d0*/  ULDC.64 UR4, c[0x0][0x298] ;  /* 0x0000a60000047ab9 */ /* 0x008fe20000000a00 */
[----:B------:R-:W-:Y:S01]  /*127e0*/  VIADD R2, R22, 0x8400 ;  /* 0x0000840016027836 */ /* 0x000fe20000000000 */
[----:B------:R-:W-:Y:S01]  /*127f0*/  ULDC.64 UR6, c[0x0][0xa00] ;  /* 0x0002800000067ab9 */ /* 0x000fe20000000a00 */
[----:B------:R-:W-:Y:S01]  /*12800*/  BSSY B6, `(.L_x_1150) ;  /* 0x0000024000067945 */ /* 0x000fe20003800000 */
[----:B------:R-:W-:Y:S01]  /*12810*/  BAR.SYNC.DEFER_BLOCKING 0x8, 0x200 ;  /* 0x0208000000007b1d */ /* 0x000fe20000010000 */
[----:B------:R-:W-:-:S02]  /*12820*/  ISETP.NE.U32.AND P0, PT, RZ, UR6, PT ;  /* 0x00000006ff007c0c */ /* 0x000fc4000bf05070 */
[----:B------:R-:W-:Y:S02]  /*12830*/  LOP3.LUT P1, RZ, R2, 0x3ff, RZ, 0xc0, !PT ;  /* 0x000003ff02ff7812 */ /* 0x000fe4000782c0ff */
[----:B------:R-:W-:Y:S02]  /*12840*/  ISETP.NE.AND.EX P0, PT, RZ, UR7, PT, P0 ;  /* 0x00000007ff007c0c */ /* 0x000fe4000bf05300 */
[----:B0-----:R-:W-:Y:S01]  /*12850*/  SHF.R.S32.HI R0, RZ, 0x1f, R3 ;  /* 0x0000001fff007819 */ /* 0x001fe20000011403 */
[----:B------:R-:W-:-:S04]  /*12860*/  IMAD.WIDE.U32 R4, R3, UR4, RZ ;  /* 0x0000000403047c25 */ /* 0x000fc8000f8e00ff */
[----:B------:R-:W-:Y:S01]  /*12870*/  IMAD R0, R0, UR4, RZ ;  /* 0x0000000400007c24 */ /* 0x000fe2000f8e02ff */
[----:B------:R0:W-:Y:S03]  /*12880*/  STL.64 [R1+0x18], R4 ;  /* 0x0000180401007387 */ /* 0x0001e60000100a00 */
[----:B------:R-:W-:Y:S01]  /*12890*/  IMAD R2, R3, UR5, R0 ;  /* 0x0000000503027c24 */ /* 0x000fe2000f8e0200 */
[----:B------:R-:W-:-:S04]  /*128a0*/  SHF.R.S32.HI R0, RZ, 0x1f, R19 ;  /* 0x0000001fff007819 */ /* 0x000fc80000011413 */
[----:B------:R-:W-:Y:S02]  /*128b0*/  SEL R3, R0, RZ, !P0 ;  /* 0x000000ff00037207 */ /* 0x000fe40004000000 */
[----:B------:R-:W-:Y:S01]  /*128c0*/  SEL R0, R19, RZ, !P0 ;  /* 0x000000ff13007207 */ /* 0x000fe20004000000 */
[----:B0-----:R-:W-:Y:S01]  /*128d0*/  IMAD.IADD R4, R5, 0x1, R2 ;  /* 0x0000000105047824 */ /* 0x001fe200078e0202 */
[----:B------:R-:W-:-:S04]  /*128e0*/  SHF.R.S32.HI R2, RZ, 0x1f, R18 ;  /* 0x0000001fff027819 */ /* 0x000fc80000011412 */
[----:B------:R0:W-:Y:S04]  /*128f0*/  STL [R1+0x28], R4 ;  /* 0x0000280401007387 */ /* 0x0001e80000100800 */
[----:B------:R0:W-:Y:S04]  /*12900*/  STL [R1+0x30], R3 ;  /* 0x0000300301007387 */ /* 0x0001e80000100800 */
[----:B------:R0:W-:Y:S04]  /*12910*/  STL [R1+0x20], R0 ;  /* 0x0000200001007387 */ /* 0x0001e80000100800 */
[----:B------:R0:W-:Y:S01]  /*12920*/  STL [R1+0x2c], R2 ;  /* 0x00002c0201007387 */ /* 0x0001e20000100800 */
[----:B------:R-:W-:Y:S05]  /*12930*/  @!P1 BRA `(.L_x_1151) ;  /* 0x0000000000409947 */ /* 0x000fea0003800000 */
[----:B0-----:R-:W-:Y:S01]  /*12940*/  MOV R2, 0x0 ;  /* 0x0000000000027802 */ /* 0x001fe20000000f00 */
[----:B------:R-:W-:Y:S01]  /*12950*/  ULDC.64 UR6, c[0x4][0xa8] ;  /* 0x01002a0000067ab9 */ /* 0x000fe20000000a00 */
[----:B------:R-:W-:Y:S01]  /*12960*/  ULDC.64 UR8, c[0x4][0xb0] ;  /* 0x01002c0000087ab9 */ /* 0x000fe20000000a00 */
[----:B------:R-:W-:Y:S01]  /*12970*/  ULDC.64 UR4, c[0x4][0x20] ;  /* 0x0100080000047ab9 */ /* 0x000fe20000000a00 */
[----:B------:R-:W-:Y:S02]  /*12980*/  IMAD.U32 R4, RZ, RZ, UR6 ;  /* 0x00000006ff047e24 */ /* 0x000fe4000f8e00ff */
[----:B------:R-:W0:Y:S01]  /*12990*/  LDC.64 R2, c[0x4][R2] ;  /* 0x0100000002027b82 */ /* 0x000e220000000a00 */
        /* <DEDUP_REMOVED lines=9> */
[----:B0-----:R-:W-:Y:S05]  /*12a30*/  CALL.ABS.NOINC R2 ;  /* 0x0000000002007343 */ /* 0x001fea0003c00000 */
.L_x_1151:
[----:B------:R-:W-:Y:S05]  /*12a40*/  BSYNC B6 ;  /* 0x0000000000067941 */ /* 0x000fea0003800000 */
.L_x_1150:
[----:B0-----:R-:W2:Y:S01]  /*12a50*/  LDL.LU R0, [R1+0x28] ;  /* 0x0000280001007983 */ /* 0x001ea20000300800 */
[----:B------:R-:W0:Y:S01]  /*12a60*/  LDC R9, c[0x0][0x448] ;  /* 0x00011200ff097b82 */ /* 0x000e220000000800 */
[----:B------:R-:W-:Y:S01]  /*12a70*/  ULDC.64 UR4, c[0x0][0x2d8] ;  /* 0x0000b60000047ab9 */ /* 0x000fe20000000a00 */
[----:B------:R-:W-:Y:S01]  /*12a80*/  ULDC.64 UR6, c[0x0][0x2c8] ;  /* 0x0000b20000067ab9 */ /* 0x000fe20000000a00 */
[----:B------:R-:W2:Y:S01]  /*12a90*/  LDL.LU.64 R2, [R1+0x18] ;  /* 0x0000180001027983 */ /* 0x000ea20000300a00 */
[----:B------:R-:W-:-:S03]  /*12aa0*/  ULDC.64 UR8, c[0x0][0x280] ;  /* 0x0000a00000087ab9 */ /* 0x000fc60000000a00 */
[----:B------:R-:W3:Y:S04]  /*12ab0*/  LDL.LU R20, [R1+0x2c] ;  /* 0x00002c0001147983 */ /* 0x000ee80000300800 */
[----:B------:R-:W4:Y:S04]  /*12ac0*/  LDL.LU R21, [R1+0x30] ;  /* 0x0000300001157983 */ /* 0x000f280000300800 */
[----:B------:R-:W4:Y:S04]  /*12ad0*/  LDL.LU R4, [R1+0x20] ;  /* 0x0000200001047983 */ /* 0x000f280000300800 */
[----:B------:R-:W4:Y:S04]  /*12ae0*/  LDL R12, [R1+0xc] ;  /* 0x00000c00010c7983 */ /* 0x000f280000100800 */
[----:B------:R0:W5:Y:S02]  /*12af0*/  LDL R10, [R1+0x4] ;  /* 0x00000400010a7983 */ /* 0x0001640000100800 */
[----:B0-----:R-:W-:-:S13]  /*12b00*/  ISETP.NE.AND P1, PT, R9, 0x1, PT ;  /* 0x000000010900780c */ /* 0x001fda0003f25270 */
[----:B------:R-:W0:Y:S08]  /*12b10*/  @P1 LDC R5, c[0x0][0x450] ;  /* 0x00011400ff051b82 */ /* 0x000e300000000800 */
[----:B-1----:R-:W1:Y:S01]  /*12b20*/  @P1 LDC R8, c[0x0][0x44c] ;  /* 0x00011300ff081b82 */ /* 0x002e620000000800 */
[----:B------:R-:W1:Y:S01]  /*12b30*/  S2R R11, SR_TID.X ;  /* 0x00000000000b7919 */ /* 0x000e620000002100 */
        /* <DEDUP_REMOVED lines=12> */
[----:B------:R-:W4:Y:S01]  /*12c00*/  @P1 LDC R4, c[0x0][0x44c] ;  /* 0x00011300ff041b82 */ /* 0x000f220000000800 */
[----:B--2---:R-:W-:-:S04]  /*12c10*/  LOP3.LUT R20, R20, 0x7f, RZ, 0xc0, !PT ;  /* 0x0000007f14147812 */ /* 0x004fc800078ec0ff */
[----:B------:R-:W-:Y:S01]  /*12c20*/  SHF.R.U32.HI R20, RZ, 0x3, R20 ;  /* 0x00000003ff147819 */ /* 0x000fe20000011614 */
[----:B---3--:R-:W-:-:S05]  /*12c30*/  IMAD.SHL.U32 R6, R21, 0x10, RZ ;  /* 0x0000001015067824 */ /* 0x008fca00078e00ff */
[----:B------:R-:W-:Y:S01]  /*12c40*/  LOP3.LUT R6, R20, 0x70, R6, 0xf8, !PT ;  /* 0x0000007014067812 */ /* 0x000fe200078ef806 */
[----:B------:R-:W-:-:S04]  /*12c50*/  IMAD.IADD R3, R3, 0x1, R0 ;  /* 0x0000000103037824 */ /* 0x000fc800078e0200 */
[----:B------:R-:W-:-:S04]  /*12c60*/  IMAD.IADD R6, R6, 0x1, R12 ;  /* 0x0000000106067824 */ /* 0x000fc800078e020c */
[----:B----4-:R-:W-:-:S04]  /*12c70*/  @P1 IMAD.HI.U32 R0, R6, R4, RZ ;  /* 0x0000000406001227 */ /* 0x010fc800078e00ff */
[----:B------:R-:W-:Y:S01]  /*12c80*/  IMAD.MOV.U32 R4, RZ, RZ, R6 ;  /* 0x000000ffff047224 */ /* 0x000fe200078e0006 */
[----:B0-----:R-:W-:-:S04]  /*12c90*/  @P1 SHF.R.U32.HI R4, RZ, R5, R0 ;  /* 0x00000005ff041219 */ /* 0x001fc80000011600 */
        /* <DEDUP_REMOVED lines=10> */
[----:B------:R-:W-:Y:S01]  /*12d40*/  IMAD R7, R0, UR7, R7 ;  /* 0x0000000700077c24 */ /* 0x000fe2000f8e0207 */
[----:B------:R-:W-:-:S03]  /*12d50*/  LEA R0, P0, R4, UR8, 0x1 ;  /* 0x0000000804007c11 */ /* 0x000fc6000f8008ff */
[----:B------:R-:W-:-:S05]  /*12d60*/  IMAD.IADD R5, R5, 0x1, R7 ;  /* 0x0000000105057824 */ /* 0x000fca00078e0207 */
[----:B------:R-:W-:Y:S02]  /*12d70*/  LEA.HI.X R4, R4, UR9, R5, 0x1, P0 ;  /* 0x0000000904047c11 */ /* 0x000fe400080f0c05 */
[----:B------:R-:W0:Y:S01]  /*12d80*/  @P1 LDC R5, c[0x0][0x450] ;  /* 0x00011400ff051b82 */ /* 0x000e220000000800 */
[----:B------:R-:W-:-:S04]  /*12d90*/  VIADD R7, R6, 0x80 ;  /* 0x0000008006077836 */ /* 0x000fc80000000000 */
[----:B-1----:R-:W-:-:S04]  /*12da0*/  @P1 IMAD.HI.U32 R8, R7, R8, RZ ;  /* 0x0000000807081227 */ /* 0x002fc800078e00ff */
[----:B------:R-:W-:Y:S01]  /*12db0*/  IMAD.MOV.U32 R6, RZ, RZ, R7 ;  /* 0x000000ffff067224 */ /* 0x000fe200078e0007 */
        /* <DEDUP_REMOVED lines=23> */
[----:B------:R-:W2:Y:S04]  /*12f30*/  LDL.LU R7, [R1+0x10] ;  /* 0x0000100001077983 */ /* 0x000ea80000300800 */
[----:B------:R-:W3:Y:S04]  /*12f40*/  LDL.LU R11, [R1+0xc] ;  /* 0x00000c00010b7983 */ /* 0x000ee80000300800 */
[----:B------:R-:W0:Y:S04]  /*12f50*/  SHFL.IDX PT, R8, R0, RZ, 0x181f ;  /* 0x00181fff00087589 */ /* 0x000e2800000e0000 */
[----:B------:R-:W-:Y:S01]  /*12f60*/  SHFL.IDX PT, R14, R5, 0x1, 0x181f ;  /* 0x00381f00050e7f89 */ /* 0x000fe200000e0000 */
[----:B--2---:R-:W-:-:S03]  /*12f70*/  IMAD R6, R7, R9, RZ ;  /* 0x0000000907067224 */ /* 0x004fc600078e02ff */
[----:B------:R-:W1:Y:S01]  /*12f80*/  SHFL.IDX PT, R7, R4, RZ, 0x181f ;  /* 0x00181fff04077589 */ /* 0x000e6200000e0000 */
[----:B---3--:R-:W-:-:S05]  /*12f90*/  IMAD.IADD R3, R21, 0x1, R11 ;  /* 0x0000000115037824 */ /* 0x008fca00078e020b */
[----:B------:R-:W-:-:S13]  /*12fa0*/  ISETP.GE.AND P1, PT, R3, R6, PT ;  /* 0x000000060300720c */ /* 0x000fda0003f26270 */
[----:B0-----:R-:W-:-:S05]  /*12fb0*/  @!P1 LEA R8, P2, R20, R8, 0x1 ;  /* 0x0000000814089211 */ /* 0x001fca00078408ff */
[----:B-1----:R-:W-:-:S04]  /*12fc0*/  @!P1 IMAD.X R7, RZ, RZ, R7, P2 ;  /* 0x000000ffff079224 */ /* 0x002fc800010e0607 */
[----:B------:R-:W-:Y:S02]  /*12fd0*/  @!P1 IMAD.MOV.U32 R9, RZ, RZ, R7 ;  /* 0x000000ffff099224 */ /* 0x000fe400078e0007 */
[----:B------:R-:W-:-:S03]  /*12fe0*/  VIADD R7, R3, 0x10 ;  /* 0x0000001003077836 */ /* 0x000fc60000000000 */
[----:B-----5:R0:W-:Y:S02]  /*12ff0*/  @!P1 LDGSTS.E.BYPASS.LTC128B.128 [R10+0x8400], desc[UR50][R8.64], !P0 ;  /* 0x08400000080a9fae */ /* 0x0201e4000c101d72 */
        /* <DEDUP_REMOVED lines=42> */
[----:B------:R-:W-:Y:S04]  /*132a0*/  SHFL.IDX PT, R4, R4, 0x7, 0x181f ;  /* 0x00f81f0004047f89 */ /* 0x000fe800000e0000 */
[----:B0-----:R-:W0:Y:S03]  /*132b0*/  SHFL.IDX PT, R8, R0, 0x6, 0x181f ;  /* 0x00d81f0000087f89 */ /* 0x001e2600000e0000 */
[----:B0-----:R-:W-:-:S05]  /*132c0*/  @!P1 LEA R8, P2, R20, R8, 0x1 ;  /* 0x0000000814089211 */ /* 0x001fca00078408ff */
[----:B------:R-:W-:-:S04]  /*132d0*/  @!P1 IMAD.X R7, RZ, RZ, R7, P2 ;  /* 0x000000ffff079224 */ /* 0x000fc800010e0607 */
[----:B------:R-:W-:Y:S02]  /*132e0*/  @!P1 IMAD.MOV.U32 R9, RZ, RZ, R7 ;  /* 0x000000ffff099224 */ /* 0x000fe400078e0007 */
[----:B------:R-:W-:-:S03]  /*132f0*/  VIADD R7, R3, 0x80 ;  /* 0x0000008003077836 */ /* 0x000fc60000000000 */
[----:B------:R0:W-:Y:S02]  /*13300*/  @!P1 LDGSTS.E.BYPASS.LTC128B.128 [R10+0xb400], desc[UR50][R8.64], !P0 ;  /* 0x0b400000080a9fae */ /* 0x0001e4000c101d72 */
[----:B------:R-:W-:Y:S01]  /*13310*/  ISETP.GE.AND P2, PT, R7, R6, PT ;  /* 0x000000060700720c */ /* 0x000fe20003f46270 */
[----:B------:R-:W-:-:S05]  /*13320*/  VIADD R7, R3, 0x70 ;  /* 0x0000007003077836 */ /* 0x000fca0000000000 */
[----:B------:R-:W-:Y:S02]  /*13330*/  ISETP.GE.AND P1, PT, R7, R6, PT ;  /* 0x000000060700720c */ /* 0x000fe40003f26270 */
[----:B------:R-:W-:Y:S04]  /*13340*/  SHFL.IDX PT, R7, R5, RZ, 0x181f ;  /* 0x00181fff05077589 */ /* 0x000fe800000e0000 */
[----:B0-----:R-:W0:Y:S04]  /*13350*/  SHFL.IDX PT, R8, R0, 0x7, 0x181f ;  /* 0x00f81f0000087f89 */ /* 0x001e2800000e0000 */
[----:B------:R-:W1:Y:S03]  /*13360*/  SHFL.IDX PT, R0, R2, RZ, 0x181f ;  /* 0x00181fff02007589 */ /* 0x000e6600000e0000 */
[----:B0-----:R-:W-:-:S05]  /*13370*/  @!P1 LEA R8, P3, R20, R8, 0x1 ;  /* 0x0000000814089211 */ /* 0x001fca00078608ff */
[----:B------:R-:W-:-:S04]  /*13380*/  @!P1 IMAD.X R4, RZ, RZ, R4, P3 ;  /* 0x000000ffff049224 */ /* 0x000fc800018e0604 */
[----:B------:R-:W-:-:S05]  /*13390*/  @!P1 IMAD.MOV.U32 R9, RZ, RZ, R4 ;  /* 0x000000ffff099224 */ /* 0x000fca00078e0004 */
[----:B------:R0:W-:Y:S02]  /*133a0*/  @!P1 LDGSTS.E.BYPASS.LTC128B.128 [R10+0xbc00], desc[UR50][R8.64], !P0 ;  /* 0x0bc00000080a9fae */ /* 0x0001e4000c101d72 */
[----:B0-----:R-:W-:Y:S01]  /*133b0*/  @!P2 LEA R8, P1, R20, R7, 0x1 ;  /* 0x000000071408a211 */ /* 0x001fe200078208ff */
[----:B------:R-:W-:-:S04]  /*133c0*/  VIADD R7, R3, 0x90 ;  /* 0x0000009003077836 */ /* 0x000fc80000000000 */
[----:B-1----:R-:W-:Y:S01]  /*133d0*/  @!P2 IMAD.X R9, RZ, RZ, R0, P1 ;  /* 0x000000ffff09a224 */ /* 0x002fe200008e0600 */
[----:B------:R-:W-:Y:S01]  /*133e0*/  ISETP.GE.AND P1, PT, R7, R6, PT ;  /* 0x000000060700720c */ /* 0x000fe20003f26270 */
[----:B------:R-:W0:Y:S04]  /*133f0*/  SHFL.IDX PT, R0, R2, 0x1, 0x181f ;  /* 0x00381f0002007f89 */ /* 0x000e2800000e0000 */
[----:B------:R1:W-:Y:S08]  /*13400*/  @!P2 LDGSTS.E.BYPASS.LTC128B.128 [R10+0xc400], desc[UR50][R8.64], !P0 ;  /* 0x0c400000080aafae */ /* 0x0003f0000c101d72 */
[----:B------:R-:W-:-:S05]  /*13410*/  @!P1 LEA R14, P2, R20, R14, 0x1 ;  /* 0x0000000e140e9211 */ /* 0x000fca00078408ff */
[----:B-1----:R-:W-:Y:S02]  /*13420*/  @!P1 IMAD.MOV.U32 R8, RZ, RZ, R14 ;  /* 0x000000ffff089224 */ /* 0x002fe400078e000e */
[----:B------:R-:W1:Y:S01]  /*13430*/  SHFL.IDX PT, R14, R5, 0x2, 0x181f ;  /* 0x00581f00050e7f89 */ /* 0x000e6200000e0000 */
[----:B0-----:R-:W-:-:S03]  /*13440*/  @!P1 IMAD.X R7, RZ, RZ, R0, P2 ;  /* 0x000000ffff079224 */ /* 0x001fc600010e0600 */
[----:B------:R-:W0:Y:S01]  /*13450*/  SHFL.IDX PT, R0, R2, 0x2, 0x181f ;  /* 0x00581f0002007f89 */ /* 0x000e2200000e0000 */
[----:B------:R-:W-:Y:S02]  /*13460*/  @!P1 IMAD.MOV.U32 R9, RZ, RZ, R7 ;  /* 0x000000ffff099224 */ /* 0x000fe400078e0007 */
[----:B------:R-:W-:-:S03]  /*13470*/  VIADD R7, R3, 0xa0 ;  /* 0x000000a003077836 */ /* 0x000fc60000000000 */
[----:B------:R1:W-:Y:S02]  /*13480*/  @!P1 LDGSTS.E.BYPASS.LTC128B.128 [R10+0xcc00], desc[UR50][R8.64], !P0 ;  /* 0x0cc00000080a9fae */ /* 0x0003e4000c101d72 */
[----:B------:R-:W-:-:S13]  /*13490*/  ISETP.GE.AND P1, PT, R7, R6, PT ;  /* 0x000000060700720c */ /* 0x000fda0003f26270 */
[----:B-1----:R-:W-:Y:S02]  /*134a0*/  @!P1 LEA R8, P2, R20, R14, 0x1 ;  /* 0x0000000e14089211 */ /* 0x002fe400078408ff */
[----:B------:R1:W2:Y:S03]  /*134b0*/  SHFL.IDX PT, R14, R5, 0x3, 0x181f ;  /* 0x00781f00050e7f89 */ /* 0x0002a600000e0000 */
[----:B0-----:R-:W-:Y:S02]  /*134c0*/  @!P1 IMAD.X R9, RZ, RZ, R0, P2 ;  /* 0x000000ffff099224 */ /* 0x001fe400010e0600 */
[----:B------:R1:W0:Y:S04]  /*134d0*/  SHFL.IDX PT, R0, R2, 0x3, 0x181f ;  /* 0x00781f0002007f89 */ /* 0x00022800000e0000 */
[----:B------:R1:W-:Y:S02]  /*134e0*/  @!P1 LDGSTS.E.BYPASS.LTC128B.128 [R10+0xd400], desc[UR50][R8.64], !P0 ;  /* 0x0d400000080a9fae */ /* 0x0003e4000c101d72 */
.L_x_1267:
[----:B------:R-:W-:Y:S02]  /*134f0*/  VIADD R3, R3, 0xb0 ;  /* 0x000000b003037836 */ /* 0x000fe40000000000 */
[----:B-1----:R-:W-:-:S03]  /*13500*/  VIADD R8, R22, 0x16800 ;  /* 0x0001680016087836 */ /* 0x002fc60000000000 */
[----:B------:R-:W-:-:S13]  /*13510*/  ISETP.GE.AND P1, PT, R3, R6, PT ;  /* 0x000000060300720c */ /* 0x000fda0003f26270 */
[----:B--2---:R-:W-:-:S05]  /*13520*/  @!P1 LEA R2, P2, R20, R14, 0x1 ;  /* 0x0000000e14029211 */ /* 0x004fca00078408ff */
[----:B0-----:R-:W-:-:S05]  /*13530*/  @!P1 IMAD.X R3, RZ, RZ, R0, P2 ;  /* 0x000000ffff039224 */ /* 0x001fca00010e0600 */
[----:B------:R-:W-:Y:S01]  /*13540*/  @!PT LDS RZ, [RZ] ;  /* 0x00000000fffff984 */ /* 0x000fe20000000800 */
[----:B------:R-:W-:Y:S01]  /*13550*/  @!PT LDS RZ, [RZ] ;  /* 0x00000000fffff984 */ /* 0x000fe20000000800 */
[----:B------:R-:W-:Y:S01]  /*13560*/  @!PT LDS RZ, [RZ] ;  /* 0x00000000fffff984 */ /* 0x000fe20000000800 */
[----:B------:R0:W-:Y:S01]  /*13570*/  @!P1 LDGSTS.E.BYPASS.LTC128B.128 [R10+0xdc00], desc[UR50][R2.64], !P0 ;  /* 0x0dc00000020a9fae */ /* 0x0001e2000c101d72 */
[----:B------:R-:W-:Y:S01]  /*13580*/  PLOP3.LUT P0, PT, PT, PT, PT, 0x80, 0x0 ;  /* 0x000000000000781c */ /* 0x000fe20003f0f070 */
[----:B------:R-:W-:-:S12]  /*13590*/  NOP ;  /* 0x0000000000007918 */ /* 0x000fd80000000000 */
.L_x_1153:
        /* <DEDUP_REMOVED lines=14> */
[----:B0-----:R-:W2:Y:S01]  /*13680*/  LDL R2, [R1+0x8] ;  /* 0x0000080001027983 */ /* 0x001ea20000100800 */
[----:B------:R0:W-:Y:S01]  /*13690*/  SYNCS.ARRIVE.TRANS64.A1T0 RZ, [R22+URZ+0x16800], RZ ;  /* 0x016800ff16ff79a7 */ /* 0x0001e2000810003f */
[----:B------:R-:W-:Y:S01]  /*136a0*/  BSSY B0, `(.L_x_1154) ;  /* 0x0000005000007945 */ /* 0x000fe20003800000 */
[----:B------:R-:W1:Y:S01]  /*136b0*/  SYNCS.PHASECHK.TRANS64.TRYWAIT P0, [R22+URZ+0x16820], R3 ;  /* 0x01682003160075a7 */ /* 0x000e62000800017f */
[----:B--2---:R-:W-:-:S05]  /*136c0*/  VIADD R0, R2, 0xfffffffe ;  /* 0xfffffffe02007836 */ /* 0x004fca0000000000 */
[----:B------:R-:W-:Y:S01]  /*136d0*/  ISETP.GE.AND P1, PT, R0, R29, PT ;  /* 0x0000001d0000720c */ /* 0x000fe20003f26270 */
[----:B01----:R-:W-:-:S12]  /*136e0*/  @!P0 BRA `(.L_x_1155) ;  /* 0x0000003c009c8947 */ /* 0x003fd80003800000 */
.L_x_1268:
[----:B------:R-:W-:Y:S05]  /*136f0*/  BSYNC B0 ;  /* 0x0000000000007941 */ /* 0x000fea0003800000 */
.L_x_1154:
[----:B------:R-:W-:Y:S04]  /*13700*/  BSSY B0, `(.L_x_1156) ;  /* 0x000016e000007945 */ /* 0x000fe80003800000 */
[----:B------:R-:W-:Y:S05]  /*13710*/  @!P1 BRA `(.L_x_1157) ;  /* 0x0000001400b09947 */ /* 0x000fea0003800000 */
[----:B------:R-:W0:Y:S01]  /*13720*/  LDL R2, [R1+0x8] ;  /* 0x0000080001027983 */ /* 0x000e220000100800 */
[----:B------:R-:W-:Y:S01]  /*13730*/  LOP3.LUT R6, RZ, R29, RZ, 0x33, !PT ;  /* 0x0000001dff067212 */ /* 0x000fe200078e33ff */
[----:B------:R-:W-:Y:S01]  /*13740*/  BSSY B2, `(.L_x_1158) ;  /* 0x000007d000027945 */ /* 0x000fe20003800000 */
[----:B0-----:R-:W-:-:S05]  /*13750*/  IMAD.MOV R3, RZ, RZ, -R2 ;  /* 0x000000ffff037224 */ /* 0x001fca00078e0a02 */
[----:B------:R-:W-:-:S05]  /*13760*/  VIADDMNMX R6, R3, 0x1, R6, !PT ;  /* 0x0000000103067846 */ /* 0x000fca0007800106 */
        /* <DEDUP_REMOVED lines=35> */
.L_x_1162:
[----:B------:R-:W-:Y:S01]  /*139a0*/  IMAD R2, R7, 0x8, R22 ;  /* 0x0000000807027824 */ /* 0x000fe200078e0216 */
[----:B------:R-:W-:Y:S01]  /*139b0*/  SHF.L.U32 R3, R9, 0x1f, RZ ;  /* 0x0000001f09037819 */ /* 0x000fe200000006ff */
[----:B------:R-:W-:Y:S03]  /*139c0*/  BSSY B3, `(.L_x_1163) ;  /* 0x0000003000037945 */ /* 0x000fe60003800000 */
[----:B------:R-:W1:Y:S02]  /*139d0*/  SYNCS.PHASECHK.TRANS64.TRYWAIT P0, [R2+URZ+0x16840], R3 ;  /* 0x01684003020075a7 */ /* 0x000e64000800017f */
[----:B-1----:R-:W-:Y:S05]  /*139e0*/  @!P0 BRA `(.L_x_1164) ;  /* 0x0000003800f08947 */ /* 0x002fea0003800000 */
.L_x_1269:
[----:B------:R-:W-:Y:S05]  /*139f0*/  BSYNC B3 ;  /* 0x0000000000037941 */ /* 0x000fea0003800000 */
.L_x_1163:
        /* <DEDUP_REMOVED lines=12> */
.L_x_1166:
[----:B------:R-:W-:Y:S05]  /*13ac0*/  BSYNC B3 ;  /* 0x0000000000037941 */ /* 0x000fea0003800000 */
.L_x_1165:
        /* <DEDUP_REMOVED lines=11> */
.L_x_1167:
        /* <DEDUP_REMOVED lines=15> */
.L_x_1270:
[----:B------:R-:W-:Y:S05]  /*13c70*/  BSYNC B3 ;  /* 0x0000000000037941 */ /* 0x000fea0003800000 */
.L_x_1168:
        /* <DEDUP_REMOVED lines=12> */
.L_x_1171:
[----:B------:R-:W-:Y:S05]  /*13d40*/  BSYNC B3 ;  /* 0x0000000000037941 */ /* 0x000fea0003800000 */
.L_x_1170:
[----:B------:R-:W-:Y:S01]  /*13d50*/  R2UR UR10, R10 ;  /* 0x000000000a0a72ca */ /* 0x000fe200000e0000 */
[C-C-:B0-----:R-:W-:Y:S01]  /*13d60*/  IMAD R2, R23.reuse, 0x4000, R22.reuse ;  /* 0x0000400017027824 */ /* 0x141fe200078e0216 */
[----:B------:R-:W-:Y:S01]  /*13d70*/  R2UR UR6, R12 ;  /* 0x000000000c0672ca */ /* 0x000fe200000e0000 */
[----:B------:R-:W-:Y:S01]  /*13d80*/  IMAD R3, R23, 0x8, R22 ;  /* 0x0000000817037824 */ /* 0x000fe200078e0216 */
[----:B------:R-:W-:Y:S01]  /*13d90*/  R2UR UR7, R13 ;  /* 0x000000000d0772ca */ /* 0x000fe200000e0000 */
[----:B------:R-:W-:Y:S01]  /*13da0*/  UIADD3 UR4, UP0, UR38, 0x470, URZ ;  /* 0x0000047026047890 */ /* 0x000fe2000ff1e03f */
[----:B------:R-:W-:Y:S01]  /*13db0*/  PLOP3.LUT P0, PT, PT, PT, PT, 0x80, 0x0 ;  /* 0x000000000000781c */ /* 0x000fe20003f0f070 */
[----:B------:R-:W-:Y:S02]  /*13dc0*/  IMAD R5, R24, 0x80, R27 ;  /* 0x0000008018057824 */ /* 0x000fe400078e021b */
[----:B------:R-:W-:Y:S01]  /*13dd0*/  VIADD R2, R2, 0x400 ;  /* 0x0000040002027836 */ /* 0x000fe20000000000 */
[----:B------:R-:W-:Y:S01]  /*13de0*/  UIADD3.X UR5, URZ, UR39, URZ, UP0, !UPT ;  /* 0x000000273f057290 */ /* 0x000fe200087fe43f */
[----:B------:R-:W-:-:S11]  /*13df0*/  VIADD R3, R3, 0x16850 ;  /* 0x0001685003037836 */ /* 0x000fd60000000000 */
.L_x_1172:
        /* <DEDUP_REMOVED lines=12> */
.L_x_1161:
[----:B------:R-:W-:Y:S05]  /*13ec0*/  BSYNC B1 ;  /* 0x0000000000017941 */ /* 0x000fea0003800000 */
.L_x_1160:
[----:B------:R-:W2:Y:S01]  /*13ed0*/  LDL R0, [R1+0x8] ;  /* 0x0000080001007983 */ /* 0x000ea20000100800 */
[----:B------:R-:W-:Y:S02]  /*13ee0*/  IMAD.MOV.U32 R23, RZ, RZ, R7 ;  /* 0x000000ffff177224 */ /* 0x000fe400078e0007 */
[----:B------:R-:W-:Y:S02]  /*13ef0*/  IMAD.MOV.U32 R26, RZ, RZ, R9 ;  /* 0x000000ffff1a7224 */ /* 0x000fe400078e0009 */
[----:B--2---:R-:W-:-:S07]  /*13f00*/  VIADD R0, R0, 0xfffffffd ;  /* 0xfffffffd00007836 */ /* 0x004fce0000000000 */
.L_x_1159:
[----:B------:R-:W-:Y:S05]  /*13f10*/  BSYNC B2 ;  /* 0x0000000000027941 */ /* 0x000fea0003800000 */
.L_x_1158:
[----:B------:R-:W2:Y:S01]  /*13f20*/  LDL.LU R2, [R1+0x8] ;  /* 0x0000080001027983 */ /* 0x000ea20000300800 */
[----:B------:R-:W-:Y:S01]  /*13f30*/  VIADD R6, R6, 0xfffffffe ;  /* 0xfffffffe06067836 */ /* 0x000fe20000000000 */
[----:B--2---:R-:W-:-:S04]  /*13f40*/  LOP3.LUT R3, RZ, R2, RZ, 0x33, !PT ;  /* 0x00000002ff037212 */ /* 0x004fc800078e33ff */
[----:B------:R-:W-:-:S13]  /*13f50*/  ISETP.NE.AND P0, PT, R6, R3, PT ;  /* 0x000000030600720c */ /* 0x000fda0003f05270 */
[----:B------:R-:W-:Y:S05]  /*13f60*/  @!P0 BRA `(.L_x_1157) ;  /* 0x0000000c009c8947 */ /* 0x000fea0003800000 */
[----:B------:R-:W-:-:S07]  /*13f70*/  IMAD.MOV.U32 R4, RZ, RZ, R17 ;  /* 0x000000ffff047224 */ /* 0x000fce00078e0011 */
.L_x_1199:
        /* <DEDUP_REMOVED lines=32> */
.L_x_1175:
[----:B------:R-:W-:Y:S01]  /*14180*/  IMAD R2, R6, 0x8, R22 ;  /* 0x0000000806027824 */ /* 0x000fe200078e0216 */
[----:B------:R-:W-:Y:S01]  /*14190*/  SHF.L.U32 R3, R7, 0x1f, RZ ;  /* 0x0000001f07037819 */ /* 0x000fe200000006ff */
[----:B------:R-:W-:Y:S03]  /*141a0*/  BSSY B2, `(.L_x_1176) ;  /* 0x0000003000027945 */ /* 0x000fe60003800000 */
[----:B------:R-:W1:Y:S02]  /*141b0*/  SYNCS.PHASECHK.TRANS64.TRYWAIT P0, [R2+URZ+0x16840], R3 ;  /* 0x01684003020075a7 */ /* 0x000e64000800017f */
[----:B-1----:R-:W-:Y:S05]  /*141c0*/  @!P0 BRA `(.L_x_1177) ;  /* 0x0000003400208947 */ /* 0x002fea0003800000 */
.L_x_1271:
[----:B------:R-:W-:Y:S05]  /*141d0*/  BSYNC B2 ;  /* 0x0000000000027941 */ /* 0x000fea0003800000 */
.L_x_1176:
        /* <DEDUP_REMOVED lines=12> */
.L_x_1179:
[----:B------:R-:W-:Y:S05]  /*142a0*/  BSYNC B2 ;  /* 0x0000000000027941 */ /* 0x000fea0003800000 */
.L_x_1178:
        /* <DEDUP_REMOVED lines=11> */
.L_x_1180:
        /* <DEDUP_REMOVED lines=15> */
.L_x_1272:
[----:B------:R-:W-:Y:S05]  /*14450*/  BSYNC B2 ;  /* 0x0000000000027941 */ /* 0x000fea0003800000 */
.L_x_1181:
[----:B------:R-:W-:Y:S01]  /*14460*/  BSSY B2, `(.L_x_1183) ;  /* 0x000000b000027945 */ /* 0x000fe20003800000 */
[----:B------:R-:W-:Y:S02]  /*14470*/  IMAD.MOV.U32 R2, RZ, RZ, 0x0 ;  /* 0x00000000ff027424 */ /* 0x000fe400078e00ff */
[----:B0-----:R-:W-:Y:S01]  /*14480*/  IMAD.MOV.U32 R3, RZ, RZ, 0x14f00000 ;  /* 0x14f00000ff037424 */ /* 0x001fe200078e00ff */
[----:B------:R-:W-:Y:S06]  /*14490*/  @P1 BRA `(.L_x_1184) ;  /* 0x00000000001c1947 */ /* 0x000fec0003800000 */
[----:B------:R-:W0:Y:S02]  /*144a0*/  S2R R11, SR_TID.X ;  /* 0x00000000000b7919 */ /* 0x000e240000002100 */
[----:B0-----:R-:W-:Y:S01]  /*144b0*/  LOP3.LUT R12, R11, 0x1f, RZ, 0xc0, !PT ;  /* 0x0000001f0b0c7812 */ /* 0x001fe200078ec0ff */
[----:B------:R-:W-:-:S03]  /*144c0*/  IMAD.MOV.U32 R11, RZ, RZ, 0x4000 ;  /* 0x00004000ff0b7424 */ /* 0x000fc600078e00ff */
[----:B------:R-:W-:Y:S01]  /*144d0*/  ISETP.NE.AND P0, PT, R12, RZ, PT ;  /* 0x000000ff0c00720c */ /* 0x000fe20003f05270 */
[----:B------:R0:W-:-:S12]  /*144e0*/  SYNCS.ARRIVE.TRANS64 RZ, [R10+URZ+0x50], R11 ;  /* 0x0000500b0aff79a7 */ /* 0x0001d8000800003f */
[----:B0-----:R-:W-:Y:S05]  /*144f0*/  @!P0 BRA `(.L_x_1184) ;  /* 0x0000000000048947 */ /* 0x001fea0003800000 */
[----:B------:R-:W-:Y:S01]  /*14500*/  BPT.TRAP 0x1 ;  /* 0x000000040000795c */ /* 0x000fe20000300000 */
.L_x_1184:
[----:B------:R-:W-:Y:S05]  /*14510*/  BSYNC B2 ;  /* 0x0000000000027941 */ /* 0x000fea0003800000 */
.L_x_1183:
        /* <DEDUP_REMOVED lines=10> */
.L_x_1185:
        /* <DEDUP_REMOVED lines=12> */
.L_x_1174:
[----:B------:R-:W-:Y:S05]  /*14680*/  BSYNC B1 ;  /* 0x0000000000017941 */ /* 0x000fea0003800000 */
.L_x_1173:
[----:B------:R-:W2:Y:S01]  /*14690*/  LDL R2, [R1] ;  /* 0x0000000001027983 */ /* 0x000ea20000100800 */
[----:B------:R-:W-:Y:S01]  /*146a0*/  VIADD R23, R6, 0x1 ;  /* 0x0000000106177836 */ /* 0x000fe20000000000 */
[----:B------:R-:W-:Y:S01]  /*146b0*/  BSSY B1, `(.L_x_1186) ;  /* 0x000006f000017945 */ /* 0x000fe20003800000 */
[----:B------:R-:W-:-:S03]  /*146c0*/  VIADD R9, R0, 0xffffffff ;  /* 0xffffffff00097836 */ /* 0x000fc60000000000 */
        /* <DEDUP_REMOVED lines=28> */
.L_x_1188:
[----:B------:R-:W-:Y:S01]  /*14890*/  IMAD R2, R23, 0x8, R22 ;  /* 0x0000000817027824 */ /* 0x000fe200078e0216 */
[----:B------:R-:W-:Y:S01]  /*148a0*/  SHF.L.U32 R3, R26, 0x1f, RZ ;  /* 0x0000001f1a037819 */ /* 0x000fe200000006ff */
[----:B------:R-:W-:Y:S03]  /*148b0*/  BSSY B2, `(.L_x_1189) ;  /* 0x0000003000027945 */ /* 0x000fe60003800000 */
[----:B------:R-:W1:Y:S02]  /*148c0*/  SYNCS.PHASECHK.TRANS64.TRYWAIT P0, [R2+URZ+0x16840], R3 ;  /* 0x01684003020075a7 */ /* 0x000e64000800017f */
[----:B-1----:R-:W-:Y:S05]  /*148d0*/  @!P0 BRA `(.L_x_1190) ;  /* 0x0000002c00848947 */ /* 0x002fea0003800000 */
.L_x_1273:
[----:B------:R-:W-:Y:S05]  /*148e0*/  BSYNC B2 ;  /* 0x0000000000027941 */ /* 0x000fea0003800000 */
.L_x_1189:
        /* <DEDUP_REMOVED lines=12> */
.L_x_1192:
[----:B------:R-:W-:Y:S05]  /*149b0*/  BSYNC B2 ;  /* 0x0000000000027941 */ /* 0x000fea0003800000 */
.L_x_1191:
[----:B------:R-:W-:Y:S01]  /*149c0*/  IMAD.MOV.U32 R5, RZ, RZ, RZ ;  /* 0x000000ffff057224 */ /* 0x000fe200078e00ff */
[----:B------:R-:W-:Y:S01]  /*149d0*/  UIADD3 UR4, UP0, UR38, 0x370, URZ ;  /* 0x0000037026047890 */ /* 0x000fe2000ff1e03f */
[C---:B-1----:R-:W-:Y:S01]  /*149e0*/  IMAD R2, R23.reuse, 0x4000, R22 ;  /* 0x0000400017027824 */ /* 0x042fe200078e0216 */
        /* <DEDUP_REMOVED lines=9> */
.L_x_1193:
        /* <DEDUP_REMOVED lines=15> */
.L_x_1274:
[----:B------:R-:W-:Y:S05]  /*14b70*/  BSYNC B2 ;  /* 0x0000000000027941 */ /* 0x000fea0003800000 */
.L_x_1194:
[----:B------:R-:W-:Y:S01]  /*14b80*/  BSSY B2, `(.L_x_1196) ;  /* 0x000000b000027945 */ /* 0x000fe20003800000 */
[----:B0-----:R-:W-:Y:S02]  /*14b90*/  IMAD.MOV.U32 R2, RZ, RZ, 0x0 ;  /* 0x00000000ff027424 */ /* 0x001fe400078e00ff */
[----:B------:R-:W-:Y:S01]  /*14ba0*/  IMAD.MOV.U32 R3, RZ, RZ, 0x14f00000 ;  /* 0x14f00000ff037424 */ /* 0x000fe200078e00ff */
        /* <DEDUP_REMOVED lines=8> */
.L_x_1197:
[----:B------:R-:W-:Y:S05]  /*14c30*/  BSYNC B2 ;  /* 0x0000000000027941 */ /* 0x000fea0003800000 */
.L_x_1196:
        /* <DEDUP_REMOVED lines=10> */
.L_x_1198:
        /* <DEDUP_REMOVED lines=12> */
.L_x_1187:
[----:B------:R-:W-:Y:S05]  /*14da0*/  BSYNC B1 ;  /* 0x0000000000017941 */ /* 0x000fea0003800000 */
.L_x_1186:
[----:B------:R-:W-:Y:S01]  /*14db0*/  ISETP.GT.AND P0, PT, R9, R29, PT ;  /* 0x0000001d0900720c */ /* 0x000fe20003f04270 */
[----:B------:R-:W-:-:S12]  /*14dc0*/  VIADD R0, R0, 0xfffffffe ;  /* 0xfffffffe00007836 */ /* 0x000fd80000000000 */
[----:B------:R-:W-:Y:S05]  /*14dd0*/  @P0 BRA `(.L_x_1199) ;  /* 0xfffffff000680947 */ /* 0x000fea000383ffff */
.L_x_1157:
[----:B------:R-:W-:Y:S05]  /*14de0*/  BSYNC B0 ;  /* 0x0000000000007941 */ /* 0x000fea0003800000 */
.L_x_1156:
        /* <DEDUP_REMOVED lines=17> */
.L_x_1201:
[----:B------:R-:W-:Y:S05]  /*14f00*/  BSYNC B0 ;  /* 0x0000000000007941 */ /* 0x000fea0003800000 */
.L_x_1200:
[----:B------:R-:W2:Y:S01]  /*14f10*/  LDL R0, [R1] ;  /* 0x0000000001007983 */ /* 0x000ea20000100800 */
[----:B------:R-:W-:Y:S01]  /*14f20*/  BSSY B0, `(.L_x_1202) ;  /* 0x0000028000007945 */ /* 0x000fe20003800000 */
[----:B--2---:R-:W-:-:S13]  /*14f30*/  LOP3.LUT P0, RZ, R0, 0x1, RZ, 0xc0, !PT ;  /* 0x0000000100ff7812 */ /* 0x004fda000780c0ff */
[----:B------:R-:W-:Y:S05]  /*14f40*/  @!P0 BRA `(.L_x_1203) ;  /* 0x0000000000948947 */ /* 0x000fea0003800000 */
[----:B0-----:R-:W-:Y:S01]  /*14f50*/  IMAD R3, R23, 0x8, R22 ;  /* 0x0000000817037824 */ /* 0x001fe200078e0216 */
[----:B------:R-:W-:Y:S01]  /*14f60*/  SHF.L.U32 R0, R26, 0x1f, RZ ;  /* 0x0000001f1a007819 */ /* 0x000fe200000006ff */
[----:B------:R-:W-:Y:S01]  /*14f70*/  BSSY B1, `(.L_x_1204) ;  /* 0x0000004000017945 */ /* 0x000fe20003800000 */
[----:B------:R-:W-:Y:S02]  /*14f80*/  ISETP.NE.AND P1, PT, R6, RZ, PT ;  /* 0x000000ff0600720c */ /* 0x000fe40003f25270 */
[----:B------:R-:W0:Y:S02]  /*14f90*/  SYNCS.PHASECHK.TRANS64.TRYWAIT P0, [R3+URZ+0x16860], R0 ;  /* 0x01686000030075a7 */ /* 0x000e24000800017f */
[----:B0-----:R-:W-:Y:S09]  /*14fa0*/  @!P0 BRA `(.L_x_1205) ;  /* 0x0000002400f88947 */ /* 0x001ff20003800000 */
.L_x_1275:
[----:B------:R-:W-:Y:S05]  /*14fb0*/  BSYNC B1 ;  /* 0x0000000000017941 */ /* 0x000fea0003800000 */
.L_x_1204:
        /* <DEDUP_REMOVED lines=9> */
.L_x_1207:
[----:B------:R-:W-:Y:S05]  /*15050*/  BSYNC B1 ;  /* 0x0000000000017941 */ /* 0x000fea0003800000 */
.L_x_1206:
[----:B0-----:R-:W-:Y:S01]  /*15060*/  IMAD R0, R23, 0x4000, R22 ;  /* 0x0000400017007824 */ /* 0x001fe200078e0216 */
[----:B------:R-:W-:Y:S01]  /*15070*/  UIADD3 UR4, UP0, UR38, 0x470, URZ ;  /* 0x0000047026047890 */ /* 0x000fe2000ff1e03f */
[----:B------:R-:W-:Y:S01]  /*15080*/  IMAD R24, R24, 0x80, R27 ;  /* 0x0000008018187824 */ /* 0x000fe200078e021b */
[----:B------:R-:W-:Y:S01]  /*15090*/  PLOP3.LUT P0, PT, PT, PT, PT, 0x80, 0x0 ;  /* 0x000000000000781c */ /* 0x000fe20003f0f070 */
[----:B------:R-:W-:Y:S01]  /*150a0*/  VIADD R2, R3, 0x16850 ;  /* 0x0001685003027836 */ /* 0x000fe20000000000 */
[----:B------:R-:W-:Y:S01]  /*150b0*/  UIADD3.X UR5, URZ, UR39, URZ, UP0, !UPT ;  /* 0x000000273f057290 */ /* 0x000fe200087fe43f */
[----:B------:R-:W-:Y:S01]  /*150c0*/  VIADD R0, R0, 0x400 ;  /* 0x0000040000007836 */ /* 0x000fe20000000000 */
[----:B------:R-:W-:Y:S01]  /*150d0*/  UMOV UR6, 0x0 ;  /* 0x0000000000067882 */ /* 0x000fe20000000000 */
[----:B------:R-:W-:Y:S01]  /*150e0*/  UMOV UR7, 0x14f00000 ;  /* 0x14f0000000077882 */ /* 0x000fe20000000000 */
[----:B------:R-:W-:-:S08]  /*150f0*/  UMOV UR10, URZ ;  /* 0x0000003f000a7c82 */ /* 0x000fd00008000000 */
.L_x_1208:
        /* <DEDUP_REMOVED lines=10> */
.L_x_1203:
[----:B------:R-:W-:Y:S05]  /*151a0*/  BSYNC B0 ;  /* 0x0000000000007941 */ /* 0x000fea0003800000 */
.L_x_1202:
[----:B------:R-:W-:-:S05]  /*151b0*/  VIADD R23, R23, 0x1 ;  /* 0x0000000117177836 */ /* 0x000fca0000000000 */
[----:B------:R-:W-:-:S04]  /*151c0*/  ISETP.NE.AND P0, PT, R23, 0x2, PT ;  /* 0x000000021700780c */ /* 0x000fc80003f05270 */
[----:B0-----:R-:W-:Y:S02]  /*151d0*/  SEL R3, RZ, 0x1, P0 ;  /* 0x00000001ff037807 */ /* 0x001fe40000000000 */
[----:B------:R-:W-:Y:S02]  /*151e0*/  SEL R23, R23, RZ, P0 ;  /* 0x000000ff17177207 */ /* 0x000fe40000000000 */
[----:B------:R-:W-:-:S07]  /*151f0*/  LOP3.LUT R26, R26, R3, RZ, 0x3c, !PT ;  /* 0x000000031a1a7212 */ /* 0x000fce00078e3cff */
.L_x_1138:
[----:B------:R-:W-:Y:S05]  /*15200*/  BSYNC B7 ;  /* 0x0000000000077941 */ /* 0x000fea0003800000 */
.L_x_1136:
        /* <DEDUP_REMOVED lines=12> */
.L_x_1209:
[----:B------:R-:W1:Y:S01]  /*152d0*/  S2R R0, SR_TID.X ;  /* 0x0000000000007919 */ /* 0x000e620000002100 */
[----:B------:R-:W-:Y:S01]  /*152e0*/  UMOV UR4, 0xffffffff ;  /* 0xffffffff00047882 */ /* 0x000fe20000000000 */
[----:B-1----:R-:W-:-:S04]  /*152f0*/  LOP3.LUT R8, R0, 0x1f, RZ, 0xc0, !PT ;  /* 0x0000001f00087812 */ /* 0x002fc800078ec0ff */
[----:B------:R-:W-:Y:S01]  /*15300*/  ISETP.NE.AND P0, PT, R8, 0x1f, PT ;  /* 0x0000001f0800780c */ /* 0x000fe20003f05270 */
[----:B------:R-:W-:-:S12]  /*15310*/  BRA.DIV UR4, `(.L_x_1211) ;  /* 0x0000002604307947 */ /* 0x000fd8000b800000 */
[----:B------:R-:W-:Y:S01]  /*15320*/  IMAD.IADD R5, R19, 0x1, R8 ;  /* 0x0000000113057824 */ /* 0x000fe200078e0208 */
[----:B------:R-:W-:-:S04]  /*15330*/  ULDC UR4, c[0x0][0xc3c] ;  /* 0x00030f0000047ab9 */ /* 0x000fc80000000800 */
[----:B------:R-:W-:-:S13]  /*15340*/  ISETP.GE.OR P1, PT, R5, UR4, !P0 ;  /* 0x0000000405007c0c */ /* 0x000fda000c726670 */
[----:B------:R-:W1:Y:S02]  /*15350*/  @!P1 LDC.64 R2, c[0x0][0xc80] ;  /* 0x00032000ff029b82 */ /* 0x000e640000000a00 */
[----:B-1----:R-:W-:-:S06]  /*15360*/  @!P1 IMAD.WIDE R2, R5, 0x4, R2 ;  /* 0x0000000405029825 */ /* 0x002fcc00078e0202 */
[----:B------:R-:W2:Y:S01]  /*15370*/  @!P1 LDG.E R2, desc[UR50][R2.64] ;  /* 0x0000003202029981 */ /* 0x000ea2000c1e1900 */
[----:B------:R-:W-:Y:S01]  /*15380*/  IMAD.MOV.U32 R17, RZ, RZ, RZ ;  /* 0x000000ffff117224 */ /* 0x000fe200078e00ff */
[C---:B------:R-:W-:Y:S02]  /*15390*/  ISETP.GE.U32.AND P2, PT, R8.reuse, 0x2, PT ;  /* 0x000000020800780c */ /* 0x040fe40003f46070 */
[C---:B------:R-:W-:Y:S01]  /*153a0*/  ISETP.GE.U32.AND P3, PT, R8.reuse, 0x4, PT ;  /* 0x000000040800780c */ /* 0x040fe20003f66070 */
[----:B------:R-:W-:Y:S01]  /*153b0*/  SHFL.IDX PT, R0, R16, RZ, 0x1f ;  /* 0x00001fff10007589 */ /* 0x000fe200000e0000 */
[C---:B------:R-:W-:Y:S02]  /*153c0*/  ISETP.GE.U32.AND P4, PT, R8.reuse, 0x8, PT ;  /* 0x000000080800780c */ /* 0x040fe40003f86070 */
[C---:B------:R-:W-:Y:S01]  /*153d0*/  ISETP.GE.U32.AND P5, PT, R8.reuse, 0x10, PT ;  /* 0x000000100800780c */ /* 0x040fe20003fa6070 */
[----:B--2---:R-:W-:Y:S01]  /*153e0*/  @!P1 IMAD.MOV.U32 R17, RZ, RZ, R2 ;  /* 0x000000ffff119224 */ /* 0x004fe200078e0002 */
[----:B------:R-:W-:-:S04]  /*153f0*/  ISETP.NE.AND P1, PT, R8, RZ, PT ;  /* 0x000000ff0800720c */ /* 0x000fc80003f25270 */
[----:B------:R-:W1:Y:S02]  /*15400*/  SHFL.UP PT, R14, R17, 0x1, RZ ;  /* 0x04200000110e7989 */ /* 0x000e6400000e00ff */
[----:B-1----:R-:W-:-:S05]  /*15410*/  SEL R4, R14, RZ, P1 ;  /* 0x000000ff0e047207 */ /* 0x002fca0000800000 */
[----:B------:R-:W-:-:S05]  /*15420*/  IMAD.IADD R4, R17, 0x1, R4 ;  /* 0x0000000111047824 */ /* 0x000fca00078e0204 */
[----:B------:R-:W1:Y:S02]  /*15430*/  SHFL.UP PT, R14, R4, 0x2, RZ ;  /* 0x04400000040e7989 */ /* 0x000e6400000e00ff */
[----:B-1----:R-:W-:-:S05]  /*15440*/  SEL R5, R14, RZ, P2 ;  /* 0x000000ff0e057207 */ /* 0x002fca0001000000 */
[----:B------:R-:W-:Y:S02]  /*15450*/  IMAD.IADD R6, R4, 0x1, R5 ;  /* 0x0000000104067824 */ /* 0x000fe400078e0205 */
[----:B------:R-:W-:Y:S04]  /*15460*/  SHFL.IDX PT, R5, R16, 0x1, 0x1f ;  /* 0x00201f0010057f89 */ /* 0x000fe800000e0000 */
[----:B------:R-:W1:Y:S02]  /*15470*/  SHFL.UP PT, R14, R6, 0x4, RZ ;  /* 0x04800000060e7989 */ /* 0x000e6400000e00ff */
[----:B-1----:R-:W-:-:S05]  /*15480*/  SEL R3, R14, RZ, P3 ;  /* 0x000000ff0e037207 */ /* 0x002fca0001800000 */
[----:B------:R-:W-:-:S05]  /*15490*/  IMAD.IADD R2, R6, 0x1, R3 ;  /* 0x0000000106027824 */ /* 0x000fca00078e0203 */
[----:B------:R-:W1:Y:S02]  /*154a0*/  SHFL.UP PT, R14, R2, 0x8, RZ ;  /* 0x05000000020e7989 */ /* 0x000e6400000e00ff */
[----:B-1----:R-:W-:-:S05]  /*154b0*/  SEL R3, R14, RZ, P4 ;  /* 0x000000ff0e037207 */ /* 0x002fca0002000000 */
[----:B------:R-:W-:-:S05]  /*154c0*/  IMAD.IADD R3, R2, 0x1, R3 ;  /* 0x0000000102037824 */ /* 0x000fca00078e0203 */
[----:B------:R-:W1:Y:S02]  /*154d0*/  SHFL.UP PT, R14, R3, 0x10, RZ ;  /* 0x06000000030e7989 */ /* 0x000e6400000e00ff */
[----:B-1----:R-:W-:-:S05]  /*154e0*/  SEL R14, R14, RZ, P5 ;  /* 0x000000ff0e0e7207 */ /* 0x002fca0002800000 */
[----:B------:R-:W-:-:S05]  /*154f0*/  IMAD.IADD R2, R3, 0x1, R14 ;  /* 0x0000000103027824 */ /* 0x000fca00078e020e */
[----:B------:R1:W2:Y:S02]  /*15500*/  SHFL.IDX PT, R14, R2, 0x1f, 0x1f ;  /* 0x03e01f00020e7f89 */ /* 0x0002a400000e0000 */
.L_x_1285:
[----:B------:R-:W-:Y:S02]  /*15510*/  ULDC UR4, c[0x0][0xc38] ;  /* 0x00030e0000047ab9 */ /* 0x000fe40000000800 */
[----:B------:R-:W-:-:S04]  /*15520*/  IMAD.U32 R4, RZ, RZ, UR4 ;  /* 0x00000004ff047e24 */ /* 0x000fc8000f8e00ff */
[----:B--2---:R-:W-:-:S04]  /*15530*/  IMAD R14, R14, R4, RZ ;  /* 0x000000040e0e7224 */ /* 0x004fc800078e02ff */
[----:B------:R-:W-:-:S05]  /*15540*/  IMAD.IADD R5, R5, 0x1, R14 ;  /* 0x0000000105057824 */ /* 0x000fca00078e020e */
[----:B------:R-:W-:-:S13]  /*15550*/  ISETP.GT.AND P6, PT, R5, R0, PT ;  /* 0x000000000500720c */ /* 0x000fda0003fc4270 */
[----:B------:R-:W-:Y:S05]  /*15560*/  @P6 BRA `(.L_x_1212) ;  /* 0x00000000009c6947 */ /* 0x000fea0003800000 */
.L_x_1217:
[----:B-1----:R-:W1:Y:S01]  /*15570*/  LDC R2, c[0x0][0xc3c] ;  /* 0x00030f00ff027b82 */ /* 0x002e620000000800 */
[----:B------:R-:W-:-:S05]  /*15580*/  VIADD R19, R19, 0x1f ;  /* 0x0000001f13137836 */ /* 0x000fca0000000000 */
[----:B-1----:R-:W-:-:S13]  /*15590*/  ISETP.GE.AND P6, PT, R19, R2, PT ;  /* 0x000000021300720c */ /* 0x002fda0003fc6270 */
[----:B------:R-:W-:Y:S05]  /*155a0*/  @P6 BRA `(.L_x_1213) ;  /* 0x0000000400d06947 */ /* 0x000fea0003800000 */
[----:B------:R-:W1:Y:S01]  /*155b0*/  S2R R3, SR_TID.X ;  /* 0x0000000000037919 */ /* 0x000e620000002100 */
[----:B------:R-:W-:Y:S01]  /*155c0*/  BSSY B0, `(.L_x_1214) ;  /* 0x0000009000007945 */ /* 0x000fe20003800000 */
[----:B------:R-:W-:Y:S01]  /*155d0*/  IMAD.MOV.U32 R17, RZ, RZ, RZ ;  /* 0x000000ffff117224 */ /* 0x000fe200078e00ff */
[----:B-1----:R-:W-:-:S05]  /*155e0*/  LOP3.LUT R3, R3, 0x1f, RZ, 0xc0, !PT ;  /* 0x0000001f03037812 */ /* 0x002fca00078ec0ff */
[----:B------:R-:W-:-:S05]  /*155f0*/  IMAD.IADD R7, R19, 0x1, R3 ;  /* 0x0000000113077824 */ /* 0x000fca00078e0203 */
[----:B------:R-:W-:-:S13]  /*15600*/  ISETP.GE.OR P6, PT, R7, R2, !P0 ;  /* 0x000000020700720c */ /* 0x000fda00047c6670 */
[----:B------:R-:W-:Y:S05]  /*15610*/  @P6 BRA `(.L_x_1215) ;  /* 0x00000000000c6947 */ /* 0x000fea0003800000 */
[----:B------:R-:W1:Y:S02]  /*15620*/  LDC.64 R2, c[0x0][0xc80] ;  /* 0x00032000ff027b82 */ /* 0x000e640000000a00 */
[----:B-1----:R-:W-:-:S05]  /*15630*/  IMAD.WIDE R2, R7, 0x4, R2 ;  /* 0x0000000407027825 */ /* 0x002fca00078e0202 */
[----:B------:R1:W5:Y:S02]  /*15640*/  LDG.E R17, desc[UR50][R2.64] ;  /* 0x0000003202117981 */ /* 0x000364000c1e1900 */
.L_x_1215:
[----:B------:R-:W-:Y:S05]  /*15650*/  BSYNC B0 ;  /* 0x0000000000007941 */ /* 0x000fea0003800000 */
.L_x_1214:
[----:B------:R-:W-:-:S03]  /*15660*/  UMOV UR4, 0xffffffff ;  /* 0xffffffff00047882 */ /* 0x000fc60000000000 */
[----:B------:R-:W-:Y:S05]  /*15670*/  BRA.DIV UR4, `(.L_x_1216) ;  /* 0x00000026047c7947 */ /* 0x000fea000b800000 */
[----:B-----5:R-:W2:Y:S02]  /*15680*/  SHFL.UP PT, R14, R17, 0x1, RZ ;  /* 0x04200000110e7989 */ /* 0x020ea400000e00ff */
[----:B--2---:R-:W-:-:S05]  /*15690*/  SEL R14, R14, RZ, P1 ;  /* 0x000000ff0e0e7207 */ /* 0x004fca0000800000 */
[----:B------:R-:W-:-:S05]  /*156a0*/  IMAD.IADD R13, R17, 0x1, R14 ;  /* 0x00000001110d7824 */ /* 0x000fca00078e020e */
        /* <DEDUP_REMOVED lines=13> */
.L_x_1293:
[----:B------:R-:W-:Y:S02]  /*15780*/  ULDC UR4, c[0x0][0xc38] ;  /* 0x00030e0000047ab9 */ /* 0x000fe40000000800 */
[----:B------:R-:W-:-:S04]  /*15790*/  IMAD.U32 R4, RZ, RZ, UR4 ;  /* 0x00000004ff047e24 */ /* 0x000fc8000f8e00ff */
[----:B--2---:R-:W-:-:S04]  /*157a0*/  IMAD R14, R14, R4, RZ ;  /* 0x000000040e0e7224 */ /* 0x004fc800078e02ff */
[----:B------:R-:W-:-:S05]  /*157b0*/  IMAD.IADD R5, R14, 0x1, R5 ;  /* 0x000000010e057824 */ /* 0x000fca00078e0205 */
[----:B------:R-:W-:-:S13]  /*157c0*/  ISETP.GT.AND P6, PT, R5, R0, PT ;  /* 0x000000000500720c */ /* 0x000fda0003fc4270 */
[----:B------:R-:W-:Y:S05]  /*157d0*/  @!P6 BRA `(.L_x_1217) ;  /* 0xfffffffc0064e947 */ /* 0x000fea000383ffff */
.L_x_1212:
[----:B------:R-:W-:Y:S01]  /*157e0*/  IMAD.IADD R5, R5, 0x1, -R14 ;  /* 0x0000000105057824 */ /* 0x000fe200078e0a0e */
[----:B------:R-:W-:-:S03]  /*157f0*/  UMOV UR4, 0xffffffff ;  /* 0xffffffff00047882 */ /* 0x000fc60000000000 */
[----:B------:R-:W-:-:S05]  /*15800*/  IMAD R3, R2, R4, R5 ;  /* 0x0000000402037224 */ /* 0x000fca00078e0205 */
[----:B------:R-:W-:Y:S01]  /*15810*/  ISETP.GT.AND P6, PT, R3, R0, PT ;  /* 0x000000000300720c */ /* 0x000fe20003fc4270 */
[----:B------:R-:W-:-:S12]  /*15820*/  BRA.DIV UR4, `(.L_x_1218) ;  /* 0x0000002604cc7947 */ /* 0x000fd8000b800000 */
[----:B------:R-:W-:-:S04]  /*15830*/  VOTE.ANY R3, PT, !P6 ;  /* 0x0000000000037806 */ /* 0x000fc800070e0100 */
[----:B------:R-:W2:Y:S02]  /*15840*/  POPC R6, R3 ;  /* 0x0000000300067309 */ /* 0x000ea40000000000 */
[----:B--2---:R2:W3:Y:S02]  /*15850*/  SHFL.IDX PT, R17, R17, R6, 0x1f ;  /* 0x00001f0611117589 */ /* 0x0044e400000e0000 */
.L_x_1297:
[----:B------:R-:W-:Y:S01]  /*15860*/  ISETP.NE.AND P0, PT, R3, RZ, PT ;  /* 0x000000ff0300720c */ /* 0x000fe20003f05270 */
[----:B------:R-:W-:-:S12]  /*15870*/  IMAD.MOV.U32 R14, RZ, RZ, RZ ;  /* 0x000000ffff0e7224 */ /* 0x000fd800078e00ff */
[----:B------:R-:W-:Y:S05]  /*15880*/  @!P0 BRA `(.L_x_1219) ;  /* 0x0000000000108947 */ /* 0x000fea0003800000 */
[----:B------:R-:W-:Y:S01]  /*15890*/  UMOV UR4, 0xffffffff ;  /* 0xffffffff00047882 */ /* 0x000fe20000000000 */
[----:B------:R-:W-:Y:S02]  /*158a0*/  VIADD R12, R6, 0xffffffff ;  /* 0xffffffff060c7836 */ /* 0x000fe40000000000 */
[----:B------:R-:W-:Y:S05]  /*158b0*/  BRA.DIV UR4, `(.L_x_1220) ;  /* 0x0000002604f07947 */ /* 0x000fea000b800000 */
[----:B------:R4:W0:Y:S02]  /*158c0*/  SHFL.IDX PT, R14, R2, R12, 0x1f ;  /* 0x00001f0c020e7589 */ /* 0x00082400000e0000 */
.L_x_1219:
[----:B-1--4-:R-:W1:Y:S01]  /*158d0*/  LDC.64 R2, c[0x0][0xc90] ;  /* 0x00032400ff027b82 */ /* 0x012e620000000a00 */
[----:B------:R-:W-:-:S04]  /*158e0*/  IMAD.IADD R19, R6, 0x1, R19 ;  /* 0x0000000106137824 */ /* 0x000fc800078e0213 */
[----:B-1----:R-:W-:-:S05]  /*158f0*/  IMAD.WIDE R2, R19, 0x4, R2 ;  /* 0x0000000413027825 */ /* 0x002fca00078e0202 */
[----:B------:R1:W2:Y:S01]  /*15900*/  LDG.E R7, desc[UR50][R2.64] ;  /* 0x0000003202077981 */ /* 0x0002a2000c1e1900 */
[----:B0-----:R-:W-:Y:S02]  /*15910*/  IMAD R16, R14, R4, R5 ;  /* 0x000000040e107224 */ /* 0x001fe400078e0205 */
[----:B-1----:R-:W-:Y:S02]  /*15920*/  IMAD.MOV.U32 R2, RZ, RZ, RZ ;  /* 0x000000ffff027224 */ /* 0x002fe400078e00ff */
[----:B--23--:R-:W-:-:S05]  /*15930*/  IMAD R6, R17, R7, RZ ;  /* 0x0000000711067224 */ /* 0x00cfca00078e02ff */
[----:B------:R-:W-:-:S04]  /*15940*/  IABS R8, R6 ;  /* 0x0000000600087213 */ /* 0x000fc80000000000 */
[----:B------:R-:W0:Y:S08]  /*15950*/  I2F.RP R9, R8 ;  /* 0x0000000800097306 */ /* 0x000e300000209400 */
[----:B0-----:R-:W0:Y:S02]  /*15960*/  MUFU.RCP R9, R9 ;  /* 0x0000000900097308 */ /* 0x001e240000001000 */
[----:B0-----:R-:W-:-:S06]  /*15970*/  VIADD R10, R9, 0xffffffe ;  /* 0x0ffffffe090a7836 */ /* 0x001fcc0000000000 */
[----:B------:R-:W0:Y:S02]  /*15980*/  F2I.FTZ.U32.TRUNC.NTZ R3, R10 ;  /* 0x0000000a00037305 */ /* 0x000e24000021f000 */
[----:B0-----:R-:W-:-:S04]  /*15990*/  IMAD.MOV R11, RZ, RZ, -R3 ;  /* 0x000000ffff0b7224 */ /* 0x001fc800078e0a03 */
[----:B------:R-:W-:-:S04]  /*159a0*/  IMAD R5, R11, R8, RZ ;  /* 0x000000080b057224 */ /* 0x000fc800078e02ff */
[----:B------:R-:W-:-:S04]  /*159b0*/  IMAD.HI.U32 R2, R3, R5, R2 ;  /* 0x0000000503027227 */ /* 0x000fc800078e0002 */
[----:B------:R-:W-:Y:S01]  /*159c0*/  IMAD.IADD R5, R0, 0x1, -R16 ;  /* 0x0000000100057824 */ /* 0x000fe200078e0a10 */
[----:B------:R-:W-:-:S04]  /*159d0*/  IABS R0, R6 ;  /* 0x0000000600007213 */ /* 0x000fc80000000000 */
[----:B------:R-:W-:Y:S01]  /*159e0*/  IABS R3, R5 ;  /* 0x0000000500037213 */ /* 0x000fe20000000000 */
[----:B------:R-:W-:-:S04]  /*159f0*/  IMAD.MOV R0, RZ, RZ, -R0 ;  /* 0x000000ffff007224 */ /* 0x000fc800078e0a00 */
        /* <DEDUP_REMOVED lines=11> */
[----:B------:R-:W-:-:S05]  /*15ab0*/  @!P1 LOP3.LUT R2, RZ, R6, RZ, 0x33, !PT ;  /* 0x00000006ff029212 */ /* 0x000fca00078e33ff */
[----:B------:R-:W-:Y:S02]  /*15ac0*/  IMAD R0, R7, R2, RZ ;  /* 0x0000000207007224 */ /* 0x000fe400078e02ff */
[----:B------:R-:W-:Y:S02]  /*15ad0*/  IMAD.MOV R2, RZ, RZ, -R2 ;  /* 0x000000ffff027224 */ /* 0x000fe400078e0a02 */
[----:B------:R-:W-:Y:S02]  /*15ae0*/  IMAD.MOV R3, RZ, RZ, -R0 ;  /* 0x000000ffff037224 */ /* 0x000fe400078e0a00 */
[----:B------:R-:W-:-:S03]  /*15af0*/  IMAD R5, R6, R2, R5 ;  /* 0x0000000206057224 */ /* 0x000fc600078e0205 */
[----:B------:R-:W-:-:S04]  /*15b00*/  VIADDMNMX R4, R3, R4, R7, PT ;  /* 0x0000000403047246 */ /* 0x000fc80003800107 */
[-C--:B------:R-:W-:Y:S02]  /*15b10*/  IABS R7, R4.reuse ;  /* 0x0000000400077213 */ /* 0x080fe40000000000 */
[----:B------:R-:W-:Y:S02]  /*15b20*/  IABS R6, R4 ;  /* 0x0000000400067213 */ /* 0x000fe40000000000 */
[----:B------:R-:W0:Y:S03]  /*15b30*/  I2F.RP R8, R7 ;  /* 0x0000000700087306 */ /* 0x000e260000209400 */
[----:B------:R-:W-:-:S05]  /*15b40*/  IMAD.MOV R6, RZ, RZ, -R6 ;  /* 0x000000ffff067224 */ /* 0x000fca00078e0a06 */
[----:B0-----:R-:W0:Y:S02]  /*15b50*/  MUFU.RCP R8, R8 ;  /* 0x0000000800087308 */ /* 0x001e240000001000 */
[----:B0-----:R-:W-:-:S06]  /*15b60*/  VIADD R3, R8, 0xffffffe ;  /* 0x0ffffffe08037836 */ /* 0x001fcc0000000000 */
[----:B------:R-:W0:Y:S02]  /*15b70*/  F2I.FTZ.U32.TRUNC.NTZ R3, R3 ;  /* 0x0000000300037305 */ /* 0x000e24000021f000 */
[----:B0-----:R-:W-:-:S04]  /*15b80*/  IMAD.MOV R2, RZ, RZ, -R3 ;  /* 0x000000ffff027224 */ /* 0x001fc800078e0a03 */
[----:B------:R-:W-:Y:S02]  /*15b90*/  IMAD R9, R2, R7, RZ ;  /* 0x0000000702097224 */ /* 0x000fe400078e02ff */
[----:B------:R-:W-:-:S04]  /*15ba0*/  IMAD.MOV.U32 R2, RZ, RZ, RZ ;  /* 0x000000ffff027224 */ /* 0x000fc800078e00ff */
[----:B------:R-:W-:Y:S01]  /*15bb0*/  IMAD.HI.U32 R2, R3, R9, R2 ;  /* 0x0000000903027227 */ /* 0x000fe200078e0002 */
[----:B------:R-:W-:Y:S02]  /*15bc0*/  IABS R9, R5 ;  /* 0x0000000500097213 */ /* 0x000fe40000000000 */
[C---:B------:R-:W-:Y:S01]  /*15bd0*/  LOP3.LUT R3, R5.reuse, R4, RZ, 0x3c, !PT ;  /* 0x0000000405037212 */ /* 0x040fe200078e3cff */
[----:B------:R-:W-:Y:S02]  /*15be0*/  IMAD.IADD R5, R5, 0x1, R0 ;  /* 0x0000000105057824 */ /* 0x000fe400078e0200 */
[----:B------:R-:W-:Y:S01]  /*15bf0*/  IMAD.HI.U32 R2, R2, R9, RZ ;  /* 0x0000000902027227 */ /* 0x000fe200078e00ff */
[----:B------:R-:W-:-:S03]  /*15c00*/  ISETP.GE.AND P2, PT, R3, RZ, PT ;  /* 0x000000ff0300720c */ /* 0x000fc60003f46270 */
[----:B------:R-:W-:-:S05]  /*15c10*/  IMAD R6, R2, R6, R9 ;  /* 0x0000000602067224 */ /* 0x000fca00078e0209 */
[----:B------:R-:W-:-:S13]  /*15c20*/  ISETP.GT.U32.AND P1, PT, R7, R6, PT ;  /* 0x000000060700720c */ /* 0x000fda0003f24070 */
[----:B------:R-:W-:Y:S02]  /*15c30*/  @!P1 IMAD.IADD R6, R6, 0x1, -R7 ;  /* 0x0000000106069824 */ /* 0x000fe400078e0a07 */
[----:B------:R-:W-:Y:S01]  /*15c40*/  @!P1 VIADD R2, R2, 0x1 ;  /* 0x0000000102029836 */ /* 0x000fe20000000000 */
[----:B------:R-:W-:Y:S02]  /*15c50*/  ISETP.NE.AND P1, PT, R4, RZ, PT ;  /* 0x000000ff0400720c */ /* 0x000fe40003f25270 */
[----:B------:R-:W-:-:S13]  /*15c60*/  ISETP.GE.U32.AND P0, PT, R6, R7, PT ;  /* 0x000000070600720c */ /* 0x000fda0003f06070 */
[----:B------:R-:W-:-:S04]  /*15c70*/  @P0 VIADD R2, R2, 0x1 ;  /* 0x0000000102020836 */ /* 0x000fc80000000000 */
[----:B------:R-:W-:Y:S01]  /*15c80*/  @!P2 IMAD.MOV R2, RZ, RZ, -R2 ;  /* 0x000000ffff02a224 */ /* 0x000fe200078e0a02 */
[----:B------:R-:W-:Y:S01]  /*15c90*/  @!P1 LOP3.LUT R2, RZ, R4, RZ, 0x33, !PT ;  /* 0x00000004ff029212 */ /* 0x000fe200078e33ff */
[----:B------:R-:W-:-:S04]  /*15ca0*/  IMAD.MOV R4, RZ, RZ, -R4 ;  /* 0x000000ffff047224 */ /* 0x000fc800078e0a04 */
[----:B------:R-:W-:Y:S01]  /*15cb0*/  IMAD R18, R2, R4, R5 ;  /* 0x0000000402127224 */ /* 0x000fe200078e0205 */
[----:B------:R-:W-:-:S05]  /*15cc0*/  LOP3.LUT R2, RZ, R2, RZ, 0x33, !PT ;  /* 0x00000002ff027212 */ /* 0x000fca00078e33ff */
[----:B------:R-:W-:Y:S01]  /*15cd0*/  IMAD.IADD R17, R17, 0x1, R2 ;  /* 0x0000000111117824 */ /* 0x000fe200078e0202 */
[----:B------:R-:W-:Y:S06]  /*15ce0*/  BRA `(.L_x_1221) ;  /* 0x00000000001c7947 */ /* 0x000fec0003800000 */
.L_x_1213:
[----:B------:R-:W-:Y:S01]  /*15cf0*/  UMOV UR4, URZ ;  /* 0x0000003f00047c82 */ /* 0x000fe20008000000 */
[----:B------:R-:W-:Y:S01]  /*15d00*/  UMOV UR5, URZ ;  /* 0x0000003f00057c82 */ /* 0x000fe20008000000 */
[----:B------:R-:W-:Y:S01]  /*15d10*/  ULDC UR6, c[0x0][0xc3c] ;  /* 0x00030f0000067ab9 */ /* 0x000fe20000000800 */
[----:B------:R-:W-:Y:S02]  /*15d20*/  IMAD.MOV.U32 R16, RZ, RZ, R0 ;  /* 0x000000ffff107224 */ /* 0x000fe400078e0000 */
[----:B------:R-:W-:Y:S02]  /*15d30*/  IMAD.U32 R17, RZ, RZ, UR4 ;  /* 0x00000004ff117e24 */ /* 0x000fe4000f8e00ff */
[----:B------:R-:W-:Y:S02]  /*15d40*/  IMAD.U32 R18, RZ, RZ, UR5 ;  /* 0x00000005ff127e24 */ /* 0x000fe4000f8e00ff */
[----:B------:R-:W-:-:S07]  /*15d50*/  IMAD.U32 R19, RZ, RZ, UR6 ;  /* 0x00000006ff137e24 */ /* 0x000fce000f8e00ff */
.L_x_1221:
[----:B------:R-:W1:Y:S01]  /*15d60*/  S2R R0, SR_TID.X ;  /* 0x0000000000007919 */ /* 0x000e620000002100 */
[----:B------:R-:W-:Y:S05]  /*15d70*/  WARPSYNC.ALL ;  /* 0x0000000000007948 */ /* 0x000fea0003800000 */
[----:B------:R-:W-:Y:S01]  /*15d80*/  BAR.SYNC.DEFER_BLOCKING 0x4, 0x200 ;  /* 0x0108000000007b1d */ /* 0x000fe20000010000 */
[----:B-1----:R-:W-:-:S04]  /*15d90*/  LOP3.LUT R0, R0, 0x1f, RZ, 0xc0, !PT ;  /* 0x0000001f00007812 */ /* 0x002fc800078ec0ff */
[----:B------:R-:W-:-:S13]  /*15da0*/  ISETP.NE.AND P0, PT, R0, RZ, PT ;  /* 0x000000ff0000720c */ /* 0x000fda0003f05270 */
[----:B------:R-:W1:Y:S01]  /*15db0*/  @!P0 S2R R3, SR_CgaCtaId ;  /* 0x0000000000038919 */ /* 0x000e620000008800 */
[----:B------:R-:W-:-:S04]  /*15dc0*/  @!P0 MOV R0, 0x400 ;  /* 0x0000040000008802 */ /* 0x000fc80000000f00 */
[----:B-1----:R-:W-:-:S05]  /*15dd0*/  @!P0 LEA R22, R3, R0, 0x18 ;  /* 0x0000000003168211 */ /* 0x002fca00078ec0ff */
[----:B------:R1:W-:Y:S01]  /*15de0*/  @!P0 STS.128 [R22+0x168d0], R16 ;  /* 0x0168d01016008388 */ /* 0x0003e20000000c00 */
[----:B------:R-:W-:Y:S06]  /*15df0*/  BAR.ARV 0x5, 0x200 ;  /* 0x0148000000007b1d */ /* 0x000fec0000002000 */
.L_x_1210:
[----:B------:R-:W-:Y:S02]  /*15e00*/  ULDC UR4, c[0x0][0xc3c] ;  /* 0x00030f0000047ab9 */ /* 0x000fe40000000800 */
[----:B---3--:R-:W-:-:S13]  /*15e10*/  ISETP.GE.AND P0, PT, R19, UR4, PT ;  /* 0x0000000413007c0c */ /* 0x008fda000bf06270 */
[----:B------:R-:W-:Y:S05]  /*15e20*/  @!P0 BRA `(.L_x_1222) ;  /* 0xffffffb400b88947 */ /* 0x000fea000383ffff */
[----:B------:R-:W-:Y:S05]  /*15e30*/  BSYNC B8 ;  /* 0x0000000000087941 */ /* 0x000fea0003800000 */
.L_x_1124:
[----:B0-----:R-:W3:Y:S01]  /*15e40*/  LDL.LU R0, [R1+0x24] ;  /* 0x0000240001007983 */ /* 0x001ee20000300800 */
[----:B------:R-:W-:Y:S01]  /*15e50*/  BSSY B0, `(.L_x_1223) ;  /* 0x000000b000007945 */ /* 0x000fe20003800000 */
[----:B------:R-:W0:Y:S01]  /*15e60*/  S2R R5, SR_CgaCtaId ;  /* 0x0000000000057919 */ /* 0x000e220000008800 */
[----:B---3--:R-:W-:-:S05]  /*15e70*/  VIADD R0, R0, 0x1 ;  /* 0x0000000100007836 */ /* 0x008fca0000000000 */
[----:B------:R-:W-:-:S04]  /*15e80*/  LEA.HI R2, R0, R0, RZ, 0x1 ;  /* 0x0000000000027211 */ /* 0x000fc800078f08ff */
[----:B------:R-:W-:Y:S02]  /*15e90*/  LOP3.LUT R3, R2, 0xfffffffe, RZ, 0xc0, !PT ;  /* 0xfffffffe02037812 */ /* 0x000fe400078ec0ff */
[----:B------:R-:W-:-:S03]  /*15ea0*/  MOV R2, 0x400 ;  /* 0x0000040000027802 */ /* 0x000fc60000000f00 */
[----:B------:R-:W-:Y:S01]  /*15eb0*/  IMAD.IADD R0, R0, 0x1, -R3 ;  /* 0x0000000100007824 */ /* 0x000fe200078e0a03 */
[----:B0-----:R-:W-:-:S04]  /*15ec0*/  LEA R9, R5, R2, 0x18 ;  /* 0x0000000205097211 */ /* 0x001fc800078ec0ff */
[----:B------:R-:W-:-:S04]  /*15ed0*/  SHF.L.U32 R0, R0, 0x1f, RZ ;  /* 0x0000001f00007819 */ /* 0x000fc800000006ff */
[----:B------:R-:W0:Y:S02]  /*15ee0*/  SYNCS.PHASECHK.TRANS64.TRYWAIT P0, [R9+URZ+0x16820], R0 ;  /* 0x01682000090075a7 */ /* 0x000e24000800017f */
[----:B0-----:R-:W-:Y:S05]  /*15ef0*/  @!P0 BRA `(.L_x_1224) ;  /* 0x0000002000848947 */ /* 0x001fea0003800000 */
.L_x_1300:
[----:B------:R-:W-:Y:S05]  /*15f00*/  BSYNC B0 ;  /* 0x0000000000007941 */ /* 0x000fea0003800000 */
.L_x_1223:
[----:B------:R-:W-:-:S03]  /*15f10*/  UMOV UR4, 0xffffffff ;  /* 0xffffffff00047882 */ /* 0x000fc60000000000 */
[----:B------:R-:W-:Y:S05]  /*15f20*/  BRA.DIV UR4, `(.L_x_1225) ;  /* 0x00000022048c7947 */ /* 0x000fea000b800000 */
[----:B0-----:R-:W0:Y:S02]  /*15f30*/  S2R R0, SR_TID.X ;  /* 0x0000000000007919 */ /* 0x001e240000002100 */
[----:B0-----:R-:W-:-:S04]  /*15f40*/  SHF.R.U32.HI R0, RZ, 0x5, R0 ;  /* 0x00000005ff007819 */ /* 0x001fc80000011600 */
[----:B------:R-:W-:-:S05]  /*15f50*/  LOP3.LUT R0, R0, 0x3, RZ, 0xc0, !PT ;  /* 0x0000000300007812 */ /* 0x000fca00078ec0ff */
[----:B------:R0:W3:Y:S02]  /*15f60*/  SHFL.IDX PT, R14, R0, RZ, 0x1f ;  /* 0x00001fff000e7589 */ /* 0x0000e400000e0000 */
.L_x_1303:
[----:B---3--:R-:W-:Y:S01]  /*15f70*/  ISETP.NE.AND P0, PT, R14, RZ, PT ;  /* 0x000000ff0e00720c */ /* 0x008fe20003f05270 */
[----:B------:R-:W-:-:S12]  /*15f80*/  BSSY B0, `(.L_x_1226) ;  /* 0x0000024000007945 */ /* 0x000fd80003800000 */
[----:B------:R-:W-:Y:S05]  /*15f90*/  @P0 BRA `(.L_x_1227) ;  /* 0x0000000000880947 */ /* 0x000fea0003800000 */
[----:B------:R-:W-:-:S03]  /*15fa0*/  UMOV UR4, 0xffffffff ;  /* 0xffffffff00047882 */ /* 0x000fc60000000000 */
[----:B------:R-:W-:Y:S05]  /*15fb0*/  BRA.DIV UR4, `(.L_x_1228) ;  /* 0x00000022049c7947 */ /* 0x000fea000b800000 */
[----:B------:R-:W-:-:S13]  /*15fc0*/  ELECT P6, URZ, PT ;  /* 0x00000000003f782f */ /* 0x000fda00038c0000 */
.L_x_1306:
[----:B------:R-:W-:Y:S05]  /*15fd0*/  @!P6 BRA `(.L_x_1227) ;  /* 0x000000000078e947 */ /* 0x000fea0003800000 */
[----:B------:R-:W-:-:S06]  /*15fe0*/  ULOP3.LUT UR4, UR36, 0x2, URZ, 0xfc, !UPT ;  /* 0x0000000224047892 */ /* 0x000fcc000f8efc3f */
[----:B0-----:R-:W-:-:S05]  /*15ff0*/  IMAD.U32 R0, RZ, RZ, UR4 ;  /* 0x00000004ff007e24 */ /* 0x001fca000f8e00ff */
[----:B------:R-:W-:-:S13]  /*16000*/  ISETP.NE.AND P2, PT, R0, 0x3, PT ;  /* 0x000000030000780c */ /* 0x000fda0003f45270 */
[----:B------:R-:W-:Y:S05]  /*16010*/  @!P2 BRA `(.L_x_1229) ;  /* 0x000000000004a947 */ /* 0x000fea0003800000 */
[----:B------:R-:W-:Y:S01]  /*16020*/  BPT.TRAP 0x1 ;  /* 0x000000040000795c */ /* 0x000fe20000300000 */
.L_x_1229:
[----:B------:R-:W-:Y:S01]  /*16030*/  VIADD R0, R9, 0x16840 ;  /* 0x0001684009007836 */ /* 0x000fe20000000000 */
[----:B------:R-:W-:Y:S01]  /*16040*/  SHF.L.U32 R4, R26, 0x1f, RZ ;  /* 0x0000001f1a047819 */ /* 0x000fe200000006ff */
[C---:B------:R-:W-:Y:S02]  /*16050*/  VIADD R2, R23.reuse, 0x1 ;  /* 0x0000000117027836 */ /* 0x040fe40000000000 */
[----:B------:R-:W-:-:S03]  /*16060*/  IMAD R5, R23, 0x8, R0 ;  /* 0x0000000817057824 */ /* 0x000fc600078e0200 */
[C---:B------:R-:W-:Y:S01]  /*16070*/  ISETP.NE.AND P1, PT, R2.reuse, 0x2, PT ;  /* 0x000000020200780c */ /* 0x040fe20003f25270 */
[----:B------:R-:W0:Y:S03]  /*16080*/  SYNCS.PHASECHK.TRANS64.TRYWAIT P0, [R5+URZ], R4 ;  /* 0x00000004050075a7 */ /* 0x000e26000800017f */
[----:B------:R-:W-:Y:S02]  /*16090*/  SEL R3, RZ, 0x1, P1 ;  /* 0x00000001ff037807 */ /* 0x000fe40000800000 */
[----:B------:R-:W-:Y:S02]  /*160a0*/  SEL R7, R2, RZ, P1 ;  /* 0x000000ff02077207 */ /* 0x000fe40000800000 */
[----:B------:R-:W-:-:S03]  /*160b0*/  LOP3.LUT R2, R26, R3, RZ, 0x3c, !PT ;  /* 0x000000031a027212 */ /* 0x000fc600078e3cff */
[----:B------:R-:W-:Y:S01]  /*160c0*/  IMAD R3, R7, 0x8, R0 ;  /* 0x0000000807037824 */ /* 0x000fe200078e0200 */
[----:B------:R-:W-:Y:S01]  /*160d0*/  SHF.L.U32 R2, R2, 0x1f, RZ ;  /* 0x0000001f02027819 */ /* 0x000fe200000006ff */
[----:B0-----:R-:W-:Y:S06]  /*160e0*/  @!P0 BRA `(.L_x_1230) ;  /* 0x0000002000708947 */ /* 0x001fec0003800000 */
.L_x_1307:
[----:B------:R-:W3:Y:S02]  /*160f0*/  SYNCS.PHASECHK.TRANS64.TRYWAIT P0, [R3+URZ], R2 ;  /* 0x00000002030075a7 */ /* 0x000ee4000800017f */
[----:B---3--:R-:W-:Y:S05]  /*16100*/  @!P0 BRA `(.L_x_1231) ;  /* 0x00000020007c8947 */ /* 0x008fea0003800000 */
.L_x_1308:
[----:B------:R-:W-:Y:S05]  /*16110*/  @!P2 BRA `(.L_x_1232) ;  /* 0x000000000004a947 */ /* 0x000fea0003800000 */
[----:B------:R-:W-:Y:S01]  /*16120*/  BPT.TRAP 0x1 ;  /* 0x000000040000795c */ /* 0x000fe20000300000 */
.L_x_1232:
[----:B------:R-:W-:-:S04]  /*16130*/  VIADD R0, R9, 0x16860 ;  /* 0x0001686009007836 */ /* 0x000fc80000000000 */
[----:B------:R-:W-:-:S04]  /*16140*/  IMAD R23, R23, 0x8, R0 ;  /* 0x0000000817177824 */ /* 0x000fc800078e0200 */
[----:B------:R-:W4:Y:S02]  /*16150*/  SYNCS.PHASECHK.TRANS64.TRYWAIT P0, [R23+URZ], R4 ;  /* 0x00000004170075a7 */ /* 0x000f24000800017f */
[----:B----4-:R-:W-:Y:S05]  /*16160*/  @!P0 BRA `(.L_x_1233) ;  /* 0x0000002000788947 */ /* 0x010fea0003800000 */
.L_x_1309:
[----:B------:R-:W-:-:S07]  /*16170*/  IMAD R7, R7, 0x8, R0 ;  /* 0x0000000807077824 */ /* 0x000fce00078e0200 */
.L_x_1234:
[----:B------:R0:W0:Y:S02]  /*16180*/  SYNCS.PHASECHK.TRANS64.TRYWAIT P0, [R7+URZ], R2 ;  /* 0x00000002070075a7 */ /* 0x000024000800017f */
[----:B0-----:R-:W-:Y:S05]  /*16190*/  @!P0 NANOSLEEP.SYNCS 0x989680 ;  /* 0x009896800000895d */ /* 0x001fea0003900000 */
[----:B------:R-:W0:Y:S02]  /*161a0*/  @!P0 SYNCS.PHASECHK.TRANS64 P0, [R7+URZ], R2 ;  /* 0x00000002070085a7 */ /* 0x000e24000800007f */
[----:B0-----:R-:W-:Y:S05]  /*161b0*/  @!P0 BRA `(.L_x_1234) ;  /* 0xfffffffc00f08947 */ /* 0x001fea000383ffff */
.L_x_1227:
[----:B------:R-:W-:Y:S05]  /*161c0*/  BSYNC B0 ;  /* 0x0000000000007941 */ /* 0x000fea0003800000 */
.L_x_1226:
[----:B------:R-:W-:Y:S05]  /*161d0*/  EXIT ;  /* 0x000000000000794d */ /* 0x000fea0003800000 */
.L_x_1038:
[----:B0-----:R-:W-:-:S04]  /*161e0*/  IMAD.U32 R3, RZ, RZ, UR45 ;  /* 0x0000002dff037e24 */ /* 0x001fc8000f8e00ff */
[----:B------:R0:W1:Y:S03]  /*161f0*/  SYNCS.PHASECHK.TRANS64.TRYWAIT P1, [R3+URZ+0x16800], R0 ;  /* 0x01680000030075a7 */ /* 0x000066000802017f */
[----:B-1----:R-:W-:Y:S05]  /*16200*/  @!P1 NANOSLEEP.SYNCS 0x989680 ;  /* 0x009896800000995d */ /* 0x002fea0003900000 */
[----:B------:R-:W1:Y:S02]  /*16210*/  @!P1 SYNCS.PHASECHK.TRANS64 P1, [R3+URZ+0x16800], R0 ;  /* 0x01680000030095a7 */ /* 0x000e64000802007f */
[----:B-1----:R-:W-:Y:S05]  /*16220*/  @!P1 BRA `(.L_x_1038) ;  /* 0xfffffffc00ec9947 */ /* 0x002fea000383ffff */
[----:B------:R-:W-:Y:S05]  /*16230*/  BRA `(.L_x_1235) ;  /* 0xfffffeb800247947 */ /* 0x000fea000383ffff */
.L_x_1042:
[----:B-1----:R1:W2:Y:S02]  /*16240*/  SYNCS.PHASECHK.TRANS64.TRYWAIT P2, [R15+URZ+0x16830], R0 ;  /* 0x016830000f0075a7 */ /* 0x0022a4000804017f */
[----:B--2---:R-:W-:Y:S05]  /*16250*/  @!P2 NANOSLEEP.SYNCS 0x989680 ;  /* 0x009896800000a95d */ /* 0x004fea0003900000 */
[----:B------:R-:W2:Y:S02]  /*16260*/  @!P2 SYNCS.PHASECHK.TRANS64 P2, [R15+URZ+0x16830], R0 ;  /* 0x016830000f00a5a7 */ /* 0x000ea4000804007f */
[----:B--2---:R-:W-:Y:S05]  /*16270*/  @!P2 BRA `(.L_x_1042) ;  /* 0xfffffffc00f0a947 */ /* 0x004fea000383ffff */
[----:B------:R-:W-:Y:S05]  /*16280*/  BRA `(.L_x_1041) ;  /* 0xfffffeb800487947 */ /* 0x000fea000383ffff */
.L_x_1058:
[----:B-1----:R-:W-:-:S04]  /*16290*/  IMAD.U32 R8, RZ, RZ, UR6 ;  /* 0x00000006ff087e24 */ /* 0x002fc8000f8e00ff */
[----:B------:R1:W2:Y:S03]  /*162a0*/  SYNCS.PHASECHK.TRANS64.TRYWAIT P2, [R8+URZ+0x16830], R5 ;  /* 0x01683005080075a7 */ /* 0x0002a6000804017f */
[----:B--2---:R-:W-:Y:S05]  /*162b0*/  @!P2 NANOSLEEP.SYNCS 0x989680 ;  /* 0x009896800000a95d */ /* 0x004fea0003900000 */
[----:B------:R-:W2:Y:S02]  /*162c0*/  @!P2 SYNCS.PHASECHK.TRANS64 P2, [R8+URZ+0x16830], R5 ;  /* 0x016830050800a5a7 */ /* 0x000ea4000804007f */
[----:B--2---:R-:W-:Y:S05]  /*162d0*/  @!P2 BRA `(.L_x_1058) ;  /* 0xfffffffc00eca947 */ /* 0x004fea000383ffff */
[----:B------:R-:W-:Y:S05]  /*162e0*/  BRA `(.L_x_1055) ;  /* 0xfffffef000b87947 */ /* 0x000fea000383ffff */
.L_x_1062:
[----:B-1----:R-:W-:-:S04]  /*162f0*/  IMAD.U32 R8, RZ, RZ, UR6 ;  /* 0x00000006ff087e24 */ /* 0x002fc8000f8e00ff */
[----:B------:R1:W2:Y:S03]  /*16300*/  SYNCS.PHASECHK.TRANS64.TRYWAIT P2, [R8+URZ+0x16850], R5 ;  /* 0x01685005080075a7 */ /* 0x0002a6000804017f */
[----:B--2---:R-:W-:Y:S05]  /*16310*/  @!P2 NANOSLEEP.SYNCS 0x989680 ;  /* 0x009896800000a95d */ /* 0x004fea0003900000 */
[----:B------:R-:W2:Y:S02]  /*16320*/  @!P2 SYNCS.PHASECHK.TRANS64 P2, [R8+URZ+0x16850], R5 ;  /* 0x016850050800a5a7 */ /* 0x000ea4000804007f */
[----:B--2---:R-:W-:Y:S05]  /*16330*/  @!P2 BRA `(.L_x_1062) ;  /* 0xfffffffc00eca947 */ /* 0x004fea000383ffff */
[----:B------:R-:W-:Y:S05]  /*16340*/  BRA `(.L_x_1059) ;  /* 0xfffffef400287947 */ /* 0x000fea000383ffff */
.L_x_1079:
[----:B-1----:R-:W-:-:S04]  /*16350*/  IMAD.U32 R9, RZ, RZ, UR6 ;  /* 0x00000006ff097e24 */ /* 0x002fc8000f8e00ff */
[----:B------:R1:W2:Y:S03]  /*16360*/  SYNCS.PHASECHK.TRANS64.TRYWAIT P2, [R9+URZ+0x16830], R4 ;  /* 0x01683004090075a7 */ /* 0x0002a6000804017f */
[----:B--2---:R-:W-:Y:S05]  /*16370*/  @!P2 NANOSLEEP.SYNCS 0x989680 ;  /* 0x009896800000a95d */ /* 0x004fea0003900000 */
[----:B------:R-:W2:Y:S02]  /*16380*/  @!P2 SYNCS.PHASECHK.TRANS64 P2, [R9+URZ+0x16830], R4 ;  /* 0x016830040900a5a7 */ /* 0x000ea4000804007f */
[----:B--2---:R-:W-:Y:S05]  /*16390*/  @!P2 BRA `(.L_x_1079) ;  /* 0xfffffffc00eca947 */ /* 0x004fea000383ffff */
[----:B------:R-:W-:Y:S05]  /*163a0*/  BRA `(.L_x_1076) ;  /* 0xffffff28009c7947 */ /* 0x000fea000383ffff */
.L_x_1083:
[----:B-1----:R-:W-:-:S04]  /*163b0*/  IMAD.U32 R9, RZ, RZ, UR6 ;  /* 0x00000006ff097e24 */ /* 0x002fc8000f8e00ff */
[----:B------:R1:W2:Y:S03]  /*163c0*/  SYNCS.PHASECHK.TRANS64.TRYWAIT P2, [R9+URZ+0x16850], R4 ;  /* 0x01685004090075a7 */ /* 0x0002a6000804017f */
[----:B--2---:R-:W-:Y:S05]  /*163d0*/  @!P2 NANOSLEEP.SYNCS 0x989680 ;  /* 0x009896800000a95d */ /* 0x004fea0003900000 */
[----:B------:R-:W2:Y:S02]  /*163e0*/  @!P2 SYNCS.PHASECHK.TRANS64 P2, [R9+URZ+0x16850], R4 ;  /* 0x016850040900a5a7 */ /* 0x000ea4000804007f */
[----:B--2---:R-:W-:Y:S05]  /*163f0*/  @!P2 BRA `(.L_x_1083) ;  /* 0xfffffffc00eca947 */ /* 0x004fea000383ffff */
[----:B------:R-:W-:Y:S05]  /*16400*/  BRA `(.L_x_1080) ;  /* 0xffffff2c000c7947 */ /* 0x000fea000383ffff */
.L_x_1089:
[----:B-1----:R-:W-:-:S04]  /*16410*/  IMAD.U32 R9, RZ, RZ, UR6 ;  /* 0x00000006ff097e24 */ /* 0x002fc8000f8e00ff */
[----:B------:R1:W2:Y:S03]  /*16420*/  SYNCS.PHASECHK.TRANS64.TRYWAIT P2, [R9+URZ+0x16830], R4 ;  /* 0x01683004090075a7 */ /* 0x0002a6000804017f */
[----:B--2---:R-:W-:Y:S05]  /*16430*/  @!P2 NANOSLEEP.SYNCS 0x989680 ;  /* 0x009896800000a95d */ /* 0x004fea0003900000 */
[----:B------:R-:W2:Y:S02]  /*16440*/  @!P2 SYNCS.PHASECHK.TRANS64 P2, [R9+URZ+0x16830], R4 ;  /* 0x016830040900a5a7 */ /* 0x000ea4000804007f */
[----:B--2---:R-:W-:Y:S05]  /*16450*/  @!P2 BRA `(.L_x_1089) ;  /* 0xfffffffc00eca947 */ /* 0x004fea000383ffff */
[----:B------:R-:W-:Y:S05]  /*16460*/  BRA `(.L_x_1086) ;  /* 0xffffff4c00ac7947 */ /* 0x000fea000383ffff */
.L_x_1093:
[----:B-1----:R-:W-:-:S04]  /*16470*/  IMAD.U32 R9, RZ, RZ, UR6 ;  /* 0x00000006ff097e24 */ /* 0x002fc8000f8e00ff */
[----:B------:R1:W2:Y:S03]  /*16480*/  SYNCS.PHASECHK.TRANS64.TRYWAIT P2, [R9+URZ+0x16850], R4 ;  /* 0x01685004090075a7 */ /* 0x0002a6000804017f */
[----:B--2---:R-:W-:Y:S05]  /*16490*/  @!P2 NANOSLEEP.SYNCS 0x989680 ;  /* 0x009896800000a95d */ /* 0x004fea0003900000 */
[----:B------:R-:W2:Y:S02]  /*164a0*/  @!P2 SYNCS.PHASECHK.TRANS64 P2, [R9+URZ+0x16850], R4 ;  /* 0x016850040900a5a7 */ /* 0x000ea4000804007f */
[----:B--2---:R-:W-:Y:S05]  /*164b0*/  @!P2 BRA `(.L_x_1093) ;  /* 0xfffffffc00eca947 */ /* 0x004fea000383ffff */
[----:B------:R-:W-:Y:S05]  /*164c0*/  BRA `(.L_x_1090) ;  /* 0xffffff50001c7947 */ /* 0x000fea000383ffff */
.L_x_1106:
[----:B-1----:R-:W-:-:S04]  /*164d0*/  IMAD.U32 R5, RZ, RZ, UR5 ;  /* 0x00000005ff057e24 */ /* 0x002fc8000f8e00ff */
[----:B------:R1:W2:Y:S03]  /*164e0*/  SYNCS.PHASECHK.TRANS64.TRYWAIT P0, [R5+URZ+0x16850], R0 ;  /* 0x01685000050075a7 */ /* 0x0002a6000800017f */
[----:B--2---:R-:W-:Y:S05]  /*164f0*/  @!P0 NANOSLEEP.SYNCS 0x989680 ;  /* 0x009896800000895d */ /* 0x004fea0003900000 */
[----:B------:R-:W2:Y:S02]  /*16500*/  @!P0 SYNCS.PHASECHK.TRANS64 P0, [R5+URZ+0x16850], R0 ;  /* 0x01685000050085a7 */ /* 0x000ea4000800007f */
[----:B--2---:R-:W-:Y:S05]  /*16510*/  @!P0 BRA `(.L_x_1106) ;  /* 0xfffffffc00ec8947 */ /* 0x004fea000383ffff */
[----:B------:R-:W-:Y:S05]  /*16520*/  BRA `(.L_x_1105) ;  /* 0xffffff8000a87947 */ /* 0x000fea000383ffff */
.L_x_1144:
[----:B------:R-:W0:Y:S01]  /*16530*/  S2R R20, SR_TID.X ;  /* 0x0000000000147919 */ /* 0x000e220000002100 */
[----:B------:R-:W-:Y:S01]  /*16540*/  BSSY B0, `(.L_x_1236) ;  /* 0x000000a000007945 */ /* 0x000fe20003800000 */
[----:B------:R-:W-:Y:S02]  /*16550*/  IMAD.MOV.U32 R12, RZ, RZ, RZ ;  /* 0x000000ffff0c7224 */ /* 0x000fe400078e00ff */
        /* <DEDUP_REMOVED lines=8> */
.L_x_1237:
[----:B------:R-:W-:Y:S05]  /*165e0*/  BSYNC B0 ;  /* 0x0000000000007941 */ /* 0x000fea0003800000 */
.L_x_1236:
[----:B------:R-:W-:Y:S05]  /*165f0*/  BRA `(.L_x_1238) ;  /* 0xffffffbc005c7947 */ /* 0x000fea000383ffff */
.L_x_1146:
[----:B------:R-:W-:Y:S01]  /*16600*/  BSSY B0, `(.L_x_1239) ;  /* 0x0000006000007945 */ /* 0x000fe20003800000 */
[----:B------:R-:W-:-:S07]  /*16610*/  IMAD.MOV.U32 R15, RZ, RZ, -0x1 ;  /* 0xffffffffff0f7424 */ /* 0x000fce00078e00ff */
[----:B01----:R-:W-:Y:S05]  /*16620*/  WARPSYNC.COLLECTIVE R15, `(.L_x_1240) ;  /* 0x000000000f0c7348 */ /* 0x003fea0003c00000 */
[----:B------:R-:W-:Y:S02]  /*16630*/  ELECT P6, UR62, PT ;  /* 0x00000000003e782f */ /* 0x000fe400038c0000 */
[----:B------:R-:W-:Y:S01]  /*16640*/  MOV R14, UR62 ;  /* 0x0000003e000e7c02 */ /* 0x000fe20008000f00 */
[----:B01----:R-:W-:Y:S10]  /*16650*/  ENDCOLLECTIVE ;  /* 0x000000000000791b */ /* 0x003ff40003800000 */
.L_x_1240:
[----:B------:R-:W-:Y:S05]  /*16660*/  BSYNC B0 ;  /* 0x0000000000007941 */ /* 0x000fea0003800000 */
.L_x_1239:
[----:B------:R-:W-:Y:S05]  /*16670*/  BRA `(.L_x_1241) ;  /* 0xffffffbc00647947 */ /* 0x000fea000383ffff */
.L_x_1148:
[----:B0-----:R0:W2:Y:S02]  /*16680*/  SYNCS.PHASECHK.TRANS64.TRYWAIT P0, [R3+URZ+0x16840], R0 ;  /* 0x01684000030075a7 */ /* 0x0010a4000800017f */
[----:B--2---:R-:W-:Y:S05]  /*16690*/  @!P0 NANOSLEEP.SYNCS 0x989680 ;  /* 0x009896800000895d */ /* 0x004fea0003900000 */
[----:B------:R-:W2:Y:S02]  /*166a0*/  @!P0 SYNCS.PHASECHK.TRANS64 P0, [R3+URZ+0x16840], R0 ;  /* 0x01684000030085a7 */ /* 0x000ea4000800007f */
[----:B--2---:R-:W-:Y:S05]  /*166b0*/  @!P0 BRA `(.L_x_1148) ;  /* 0xfffffffc00f08947 */ /* 0x004fea000383ffff */
[----:B------:R-:W-:Y:S05]  /*166c0*/  BRA `(.L_x_1242) ;  /* 0xffffffbc00c07947 */ /* 0x000fea000383ffff */
.L_x_1152:
[----:B------:R-:W2:Y:S01]  /*166d0*/  LDL.LU R11, [R1+0x10] ;  /* 0x00001000010b7983 */ /* 0x000ea20000300800 */
[----:B------:R-:W-:Y:S02]  /*166e0*/  IMAD.MOV.U32 R3, RZ, RZ, R12 ;  /* 0x000000ffff037224 */ /* 0x000fe400078e000c */
[----:B------:R-:W-:Y:S02]  /*166f0*/  IMAD.MOV.U32 R13, RZ, RZ, R4 ;  /* 0x000000ffff0d7224 */ /* 0x000fe400078e0004 */
[----:B------:R-:W-:Y:S02]  /*16700*/  IMAD.MOV.U32 R12, RZ, RZ, RZ ;  /* 0x000000ffff0c7224 */ /* 0x000fe400078e00ff */
[----:B------:R-:W-:Y:S02]  /*16710*/  IMAD.MOV.U32 R15, RZ, RZ, -0x1 ;  /* 0xffffffffff0f7424 */ /* 0x000fe400078e00ff */
[----:B------:R-:W-:Y:S02]  /*16720*/  IMAD.IADD R3, R21, 0x1, R3 ;  /* 0x0000000115037824 */ /* 0x000fe400078e0203 */
[----:B--2---:R-:W-:-:S02]  /*16730*/  IMAD R6, R11, R9, RZ ;  /* 0x000000090b067224 */ /* 0x004fc400078e02ff */
[----:B------:R-:W-:-:S03]  /*16740*/  IMAD.MOV.U32 R11, RZ, RZ, 0x181f ;  /* 0x0000181fff0b7424 */ /* 0x000fc600078e00ff */
[----:B------:R-:W-:-:S13]  /*16750*/  ISETP.GE.AND P1, PT, R3, R6, PT ;  /* 0x000000060300720c */ /* 0x000fda0003f26270 */
[----:B-----5:R-:W-:Y:S05]  /*16760*/  WARPSYNC.COLLECTIVE R15, `(.L_x_1243) ;  /* 0x000000000f087348 */ /* 0x020fea0003c00000 */
[----:B------:R0:W1:Y:S02]  /*16770*/  SHFL.IDX P6, R14, R13, R12, R11 ;  /* 0x0000000c0d0e7389 */ /* 0x00006400000c000b */
[----:B01---5:R-:W-:Y:S01]  /*16780*/  ENDCOLLECTIVE ;  /* 0x000000000000791b */ /* 0x023fe20003800000 */
.L_x_1243:
[----:B------:R-:W-:Y:S02]  /*16790*/  IMAD.MOV.U32 R13, RZ, RZ, R0 ;  /* 0x000000ffff0d7224 */ /* 0x000fe400078e0000 */
[----:B------:R-:W-:-:S07]  /*167a0*/  IMAD.MOV.U32 R7, RZ, RZ, R14 ;  /* 0x000000ffff077224 */ /* 0x000fce00078e000e */
[----:B------:R-:W-:Y:S05]  /*167b0*/  WARPSYNC.COLLECTIVE R15, `(.L_x_1244) ;  /* 0x000000000f087348 */ /* 0x000fea0003c00000 */
[----:B------:R0:W1:Y:S02]  /*167c0*/  SHFL.IDX P6, R14, R13, R12, R11 ;  /* 0x0000000c0d0e7389 */ /* 0x00006400000c000b */
[----:B01----:R-:W-:Y:S01]  /*167d0*/  ENDCOLLECTIVE ;  /* 0x000000000000791b */ /* 0x003fe20003800000 */
.L_x_1244:
[----:B------:R-:W-:Y:S02]  /*167e0*/  IMAD.MOV.U32 R13, RZ, RZ, R4 ;  /* 0x000000ffff0d7224 */ /* 0x000fe400078e0004 */
[----:B------:R-:W-:Y:S02]  /*167f0*/  IMAD.MOV.U32 R12, RZ, RZ, 0x1 ;  /* 0x00000001ff0c7424 */ /* 0x000fe400078e00ff */
[----:B------:R-:W-:-:S07]  /*16800*/  IMAD.MOV.U32 R8, RZ, RZ, R14 ;  /* 0x000000ffff087224 */ /* 0x000fce00078e000e */
[----:B------:R-:W-:Y:S05]  /*16810*/  WARPSYNC.COLLECTIVE R15, `(.L_x_1245) ;  /* 0x000000000f087348 */ /* 0x000fea0003c00000 */
[----:B------:R0:W1:Y:S02]  /*16820*/  SHFL.IDX P6, R14, R13, R12, R11 ;  /* 0x0000000c0d0e7389 */ /* 0x00006400000c000b */
[----:B01----:R-:W-:Y:S01]  /*16830*/  ENDCOLLECTIVE ;  /* 0x000000000000791b */ /* 0x003fe20003800000 */
.L_x_1245:
[----:B------:R-:W-:-:S05]  /*16840*/  @!P1 LEA R8, P2, R20, R8, 0x1 ;  /* 0x0000000814089211 */ /* 0x000fca00078408ff */
[----:B------:R-:W-:-:S04]  /*16850*/  @!P1 IMAD.X R7, RZ, RZ, R7, P2 ;  /* 0x000000ffff079224 */ /* 0x000fc800010e0607 */
        /* <DEDUP_REMOVED lines=12> */
.L_x_1246:
[----:B------:R-:W-:Y:S02]  /*16920*/  IMAD.MOV.U32 R13, RZ, RZ, R4 ;  /* 0x000000ffff0d7224 */ /* 0x000fe400078e0004 */
[----:B------:R-:W-:Y:S02]  /*16930*/  IMAD.MOV.U32 R12, RZ, RZ, 0x2 ;  /* 0x00000002ff0c7424 */ /* 0x000fe400078e00ff */
[----:B------:R-:W-:-:S07]  /*16940*/  IMAD.MOV.U32 R8, RZ, RZ, R14 ;  /* 0x000000ffff087224 */ /* 0x000fce00078e000e */
[----:B------:R-:W-:Y:S05]  /*16950*/  WARPSYNC.COLLECTIVE R15, `(.L_x_1247) ;  /* 0x000000000f087348 */ /* 0x000fea0003c00000 */
[----:B------:R0:W1:Y:S02]  /*16960*/  SHFL.IDX P6, R14, R13, R12, R11 ;  /* 0x0000000c0d0e7389 */ /* 0x00006400000c000b */
[----:B01----:R-:W-:Y:S01]  /*16970*/  ENDCOLLECTIVE ;  /* 0x000000000000791b */ /* 0x003fe20003800000 */
.L_x_1247:
        /* <DEDUP_REMOVED lines=14> */
.L_x_1248:
[----:B------:R-:W-:Y:S02]  /*16a60*/  IMAD.MOV.U32 R13, RZ, RZ, R4 ;  /* 0x000000ffff0d7224 */ /* 0x000fe400078e0004 */
[----:B------:R-:W-:Y:S02]  /*16a70*/  IMAD.MOV.U32 R12, RZ, RZ, 0x3 ;  /* 0x00000003ff0c7424 */ /* 0x000fe400078e00ff */
[----:B------:R-:W-:-:S07]  /*16a80*/  IMAD.MOV.U32 R8, RZ, RZ, R14 ;  /* 0x000000ffff087224 */ /* 0x000fce00078e000e */
[----:B------:R-:W-:Y:S05]  /*16a90*/  WARPSYNC.COLLECTIVE R15, `(.L_x_1249) ;  /* 0x000000000f087348 */ /* 0x000fea0003c00000 */
[----:B------:R0:W1:Y:S02]  /*16aa0*/  SHFL.IDX P6, R14, R13, R12, R11 ;  /* 0x0000000c0d0e7389 */ /* 0x00006400000c000b */
[----:B01----:R-:W-:Y:S01]  /*16ab0*/  ENDCOLLECTIVE ;  /* 0x000000000000791b */ /* 0x003fe20003800000 */
.L_x_1249:
        /* <DEDUP_REMOVED lines=14> */
.L_x_1250:
[----:B------:R-:W-:Y:S02]  /*16ba0*/  IMAD.MOV.U32 R13, RZ, RZ, R4 ;  /* 0x000000ffff0d7224 */ /* 0x000fe400078e0004 */
[----:B------:R-:W-:Y:S02]  /*16bb0*/  IMAD.MOV.U32 R12, RZ, RZ, 0x4 ;  /* 0x00000004ff0c7424 */ /* 0x000fe400078e00ff */
[----:B------:R-:W-:-:S07]  /*16bc0*/  IMAD.MOV.U32 R8, RZ, RZ, R14 ;  /* 0x000000ffff087224 */ /* 0x000fce00078e000e */
[----:B------:R-:W-:Y:S05]  /*16bd0*/  WARPSYNC.COLLECTIVE R15, `(.L_x_1251) ;  /* 0x000000000f087348 */ /* 0x000fea0003c00000 */
[----:B------:R0:W1:Y:S02]  /*16be0*/  SHFL.IDX P6, R14, R13, R12, R11 ;  /* 0x0000000c0d0e7389 */ /* 0x00006400000c000b */
[----:B01----:R-:W-:Y:S01]  /*16bf0*/  ENDCOLLECTIVE ;  /* 0x000000000000791b */ /* 0x003fe20003800000 */
.L_x_1251:
        /* <DEDUP_REMOVED lines=14> */
.L_x_1252:
[----:B------:R-:W-:Y:S02]  /*16ce0*/  IMAD.MOV.U32 R13, RZ, RZ, R4 ;  /* 0x000000ffff0d7224 */ /* 0x000fe400078e0004 */
[----:B------:R-:W-:Y:S02]  /*16cf0*/  IMAD.MOV.U32 R12, RZ, RZ, 0x5 ;  /* 0x00000005ff0c7424 */ /* 0x000fe400078e00ff */
[----:B------:R-:W-:-:S07]  /*16d00*/  IMAD.MOV.U32 R8, RZ, RZ, R14 ;  /* 0x000000ffff087224 */ /* 0x000fce00078e000e */
[----:B------:R-:W-:Y:S05]  /*16d10*/  WARPSYNC.COLLECTIVE R15, `(.L_x_1253) ;  /* 0x000000000f087348 */ /* 0x000fea0003c00000 */
[----:B------:R0:W1:Y:S02]  /*16d20*/  SHFL.IDX P6, R14, R13, R12, R11 ;  /* 0x0000000c0d0e7389 */ /* 0x00006400000c000b */
[----:B01----:R-:W-:Y:S01]  /*16d30*/  ENDCOLLECTIVE ;  /* 0x000000000000791b */ /* 0x003fe20003800000 */
.L_x_1253:
        /* <DEDUP_REMOVED lines=14> */
.L_x_1254:
[----:B------:R-:W-:Y:S02]  /*16e20*/  IMAD.MOV.U32 R13, RZ, RZ, R4 ;  /* 0x000000ffff0d7224 */ /* 0x000fe400078e0004 */
[----:B------:R-:W-:Y:S02]  /*16e30*/  IMAD.MOV.U32 R12, RZ, RZ, 0x6 ;  /* 0x00000006ff0c7424 */ /* 0x000fe400078e00ff */
[----:B------:R-:W-:-:S07]  /*16e40*/  IMAD.MOV.U32 R8, RZ, RZ, R14 ;  /* 0x000000ffff087224 */ /* 0x000fce00078e000e */
[----:B------:R-:W-:Y:S05]  /*16e50*/  WARPSYNC.COLLECTIVE R15, `(.L_x_1255) ;  /* 0x000000000f087348 */ /* 0x000fea0003c00000 */
[----:B------:R0:W1:Y:S02]  /*16e60*/  SHFL.IDX P6, R14, R13, R12, R11 ;  /* 0x0000000c0d0e7389 */ /* 0x00006400000c000b */
[----:B01----:R-:W-:Y:S01]  /*16e70*/  ENDCOLLECTIVE ;  /* 0x000000000000791b */ /* 0x003fe20003800000 */
.L_x_1255:
        /* <DEDUP_REMOVED lines=14> */
.L_x_1256:
[----:B------:R-:W-:Y:S02]  /*16f60*/  IMAD.MOV.U32 R13, RZ, RZ, R4 ;  /* 0x000000ffff0d7224 */ /* 0x000fe400078e0004 */
[----:B------:R-:W-:Y:S02]  /*16f70*/  IMAD.MOV.U32 R12, RZ, RZ, 0x7 ;  /* 0x00000007ff0c7424 */ /* 0x000fe400078e00ff */
[----:B------:R-:W-:-:S07]  /*16f80*/  IMAD.MOV.U32 R8, RZ, RZ, R14 ;  /* 0x000000ffff087224 */ /* 0x000fce00078e000e */
[----:B------:R-:W-:Y:S05]  /*16f90*/  WARPSYNC.COLLECTIVE R15, `(.L_x_1257) ;  /* 0x000000000f087348 */ /* 0x000fea0003c00000 */
[----:B------:R0:W1:Y:S02]  /*16fa0*/  SHFL.IDX P6, R14, R13, R12, R11 ;  /* 0x0000000c0d0e7389 */ /* 0x00006400000c000b */
[----:B01----:R-:W-:Y:S01]  /*16fb0*/  ENDCOLLECTIVE ;  /* 0x000000000000791b */ /* 0x003fe20003800000 */
.L_x_1257:
[----:B------:R-:W-:-:S05]  /*16fc0*/  @!P1 LEA R8, P2, R20, R8, 0x1 ;  /* 0x0000000814089211 */ /* 0x000fca00078408ff */
[----:B------:R-:W-:-:S04]  /*16fd0*/  @!P1 IMAD.X R7, RZ, RZ, R7, P2 ;  /* 0x000000ffff079224 */ /* 0x000fc800010e0607 */
[----:B------:R-:W-:Y:S02]  /*16fe0*/  @!P1 IMAD.MOV.U32 R9, RZ, RZ, R7 ;  /* 0x000000ffff099224 */ /* 0x000fe400078e0007 */
[----:B------:R-:W-:Y:S02]  /*16ff0*/  IMAD.MOV.U32 R13, RZ, RZ, R0 ;  /* 0x000000ffff0d7224 */ /* 0x000fe400078e0000 */
[----:B------:R-:W-:Y:S01]  /*17000*/  VIADD R7, R3, 0x70 ;  /* 0x0000007003077836 */ /* 0x000fe20000000000 */
[----:B------:R-:W-:Y:S01]  /*17010*/  @!PT LDS RZ, [RZ] ;  /* 0x00000000fffff984 */ /* 0x000fe20000000800 */
[----:B------:R-:W-:Y:S01]  /*17020*/  @!PT LDS RZ, [RZ] ;  /* 0x00000000fffff984 */ /* 0x000fe20000000800 */
[----:B------:R-:W-:Y:S01]  /*17030*/  @!PT LDS RZ, [RZ] ;  /* 0x00000000fffff984 */ /* 0x000fe20000000800 */
[----:B------:R0:W-:Y:S04]  /*17040*/  @!P1 LDGSTS.E.BYPASS.LTC128B.128 [R10+0xb400], desc[UR50][R8.64], !P0 ;  /* 0x0b400000080a9fae */ /* 0x0001e8000c101d72 */
[----:B------:R-:W-:Y:S01]  /*17050*/  ISETP.GE.AND P1, PT, R7, R6, PT ;  /* 0x000000060700720c */ /* 0x000fe20003f26270 */
[----:B------:R-:W-:-:S02]  /*17060*/  VIADD R7, R3, 0x80 ;  /* 0x0000008003077836 */ /* 0x000fc40000000000 */
[----:B------:R-:W-:-:S10]  /*17070*/  IMAD.MOV.U32 R4, RZ, RZ, R14 ;  /* 0x000000ffff047224 */ /* 0x000fd400078e000e */
[----:B0-----:R-:W-:Y:S05]  /*17080*/  WARPSYNC.COLLECTIVE R15, `(.L_x_1258) ;  /* 0x000000000f087348 */ /* 0x001fea0003c00000 */
[----:B------:R1:W2:Y:S02]  /*17090*/  SHFL.IDX P6, R14, R13, R12, R11 ;  /* 0x0000000c0d0e7389 */ /* 0x0002a400000c000b */
[----:B012---:R-:W-:Y:S01]  /*170a0*/  ENDCOLLECTIVE ;  /* 0x000000000000791b */ /* 0x007fe20003800000 */
.L_x_1258:
[----:B------:R-:W-:Y:S01]  /*170b0*/  ISETP.GE.AND P2, PT, R7, R6, PT ;  /* 0x000000060700720c */ /* 0x000fe20003f46270 */
[----:B------:R-:W-:Y:S02]  /*170c0*/  IMAD.MOV.U32 R13, RZ, RZ, R2 ;  /* 0x000000ffff0d7224 */ /* 0x000fe400078e0002 */
[----:B------:R-:W-:Y:S02]  /*170d0*/  IMAD.MOV.U32 R12, RZ, RZ, RZ ;  /* 0x000000ffff0c7224 */ /* 0x000fe400078e00ff */
[----:B------:R-:W-:-:S08]  /*170e0*/  IMAD.MOV.U32 R8, RZ, RZ, R14 ;  /* 0x000000ffff087224 */ /* 0x000fd000078e000e */
[----:B------:R-:W-:Y:S05]  /*170f0*/  WARPSYNC.COLLECTIVE R15, `(.L_x_1259) ;  /* 0x000000000f087348 */ /* 0x000fea0003c00000 */
[----:B------:R0:W1:Y:S02]  /*17100*/  SHFL.IDX P6, R14, R13, R12, R11 ;  /* 0x0000000c0d0e7389 */ /* 0x00006400000c000b */
[----:B01----:R-:W-:Y:S01]  /*17110*/  ENDCOLLECTIVE ;  /* 0x000000000000791b */ /* 0x003fe20003800000 */
.L_x_1259:
        /* <DEDUP_REMOVED lines=12> */
.L_x_1260:
[----:B------:R-:W-:Y:S02]  /*171e0*/  IMAD.MOV.U32 R13, RZ, RZ, R2 ;  /* 0x000000ffff0d7224 */ /* 0x000fe400078e0002 */
[----:B------:R-:W-:Y:S02]  /*171f0*/  IMAD.MOV.U32 R12, RZ, RZ, 0x1 ;  /* 0x00000001ff0c7424 */ /* 0x000fe400078e00ff */
[----:B------:R-:W-:-:S07]  /*17200*/  IMAD.MOV.U32 R7, RZ, RZ, R14 ;  /* 0x000000ffff077224 */ /* 0x000fce00078e000e */
[----:B------:R-:W-:Y:S05]  /*17210*/  WARPSYNC.COLLECTIVE R15, `(.L_x_1261) ;  /* 0x000000000f087348 */ /* 0x000fea0003c00000 */
[----:B------:R0:W1:Y:S02]  /*17220*/  SHFL.IDX P6, R14, R13, R12, R11 ;  /* 0x0000000c0d0e7389 */ /* 0x00006400000c000b */
[----:B01----:R-:W-:Y:S01]  /*17230*/  ENDCOLLECTIVE ;  /* 0x000000000000791b */ /* 0x003fe20003800000 */
.L_x_1261:
[----:B------:R-:W-:Y:S01]  /*17240*/  @!P2 LEA R8, P1, R20, R7, 0x1 ;  /* 0x000000071408a211 */ /* 0x000fe200078208ff */
[----:B------:R-:W-:-:S04]  /*17250*/  VIADD R7, R3, 0x90 ;  /* 0x0000009003077836 */ /* 0x000fc80000000000 */
[----:B------:R-:W-:Y:S01]  /*17260*/  @!P2 IMAD.X R9, RZ, RZ, R0, P1 ;  /* 0x000000ffff09a224 */ /* 0x000fe200008e0600 */
[----:B------:R-:W-:-:S04]  /*17270*/  ISETP.GE.AND P1, PT, R7, R6, PT ;  /* 0x000000060700720c */ /* 0x000fc80003f26270 */
        /* <DEDUP_REMOVED lines=9> */
.L_x_1262:
[----:B------:R-:W-:Y:S02]  /*17310*/  IMAD.MOV.U32 R13, RZ, RZ, R2 ;  /* 0x000000ffff0d7224 */ /* 0x000fe400078e0002 */
[----:B------:R-:W-:Y:S01]  /*17320*/  IMAD.MOV.U32 R12, RZ, RZ, 0x2 ;  /* 0x00000002ff0c7424 */ /* 0x000fe200078e00ff */
[----:B------:R-:W-:-:S05]  /*17330*/  @!P1 LEA R14, P2, R20, R14, 0x1 ;  /* 0x0000000e140e9211 */ /* 0x000fca00078408ff */
[----:B------:R-:W-:-:S08]  /*17340*/  @!P1 IMAD.MOV.U32 R8, RZ, RZ, R14 ;  /* 0x000000ffff089224 */ /* 0x000fd000078e000e */
[----:B------:R-:W-:Y:S05]  /*17350*/  WARPSYNC.COLLECTIVE R15, `(.L_x_1263) ;  /* 0x000000000f087348 */ /* 0x000fea0003c00000 */
[----:B------:R0:W1:Y:S02]  /*17360*/  SHFL.IDX P6, R14, R13, R12, R11 ;  /* 0x0000000c0d0e7389 */ /* 0x00006400000c000b */
[----:B01----:R-:W-:Y:S01]  /*17370*/  ENDCOLLECTIVE ;  /* 0x000000000000791b */ /* 0x003fe20003800000 */
.L_x_1263:
[----:B------:R-:W-:-:S04]  /*17380*/  @!P1 IMAD.X R7, RZ, RZ, R0, P2 ;  /* 0x000000ffff079224 */ /* 0x000fc800010e0600 */
[----:B------:R-:W-:Y:S02]  /*17390*/  @!P1 IMAD.MOV.U32 R9, RZ, RZ, R7 ;  /* 0x000000ffff099224 */ /* 0x000fe400078e0007 */
[----:B------:R-:W-:-:S03]  /*173a0*/  VIADD R7, R3, 0xa0 ;  /* 0x000000a003077836 */ /* 0x000fc60000000000 */
[----:B------:R-:W-:Y:S01]  /*173b0*/  @!PT LDS RZ, [RZ] ;  /* 0x00000000fffff984 */ /* 0x000fe20000000800 */
[----:B------:R-:W-:Y:S01]  /*173c0*/  @!PT LDS RZ, [RZ] ;  /* 0x00000000fffff984 */ /* 0x000fe20000000800 */
[----:B------:R-:W-:Y:S01]  /*173d0*/  @!PT LDS RZ, [RZ] ;  /* 0x00000000fffff984 */ /* 0x000fe20000000800 */
[----:B------:R0:W-:Y:S02]  /*173e0*/  @!P1 LDGSTS.E.BYPASS.LTC128B.128 [R10+0xcc00], desc[UR50][R8.64], !P0 ;  /* 0x0cc00000080a9fae */ /* 0x0001e4000c101d72 */
[----:B------:R-:W-:Y:S01]  /*173f0*/  ISETP.GE.AND P1, PT, R7, R6, PT ;  /* 0x000000060700720c */ /* 0x000fe20003f26270 */
[----:B------:R-:W-:Y:S02]  /*17400*/  IMAD.MOV.U32 R13, RZ, RZ, R5 ;  /* 0x000000ffff0d7224 */ /* 0x000fe400078e0005 */
[----:B------:R-:W-:-:S10]  /*17410*/  IMAD.MOV.U32 R0, RZ, RZ, R14 ;  /* 0x000000ffff007224 */ /* 0x000fd400078e000e */
[----:B0-----:R-:W-:Y:S05]  /*17420*/  WARPSYNC.COLLECTIVE R15, `(.L_x_1264) ;  /* 0x000000000f087348 */ /* 0x001fea0003c00000 */
[----:B------:R1:W2:Y:S02]  /*17430*/  SHFL.IDX P6, R14, R13, R12, R11 ;  /* 0x0000000c0d0e7389 */ /* 0x0002a400000c000b */
[----:B012---:R-:W-:Y:S01]  /*17440*/  ENDCOLLECTIVE ;  /* 0x000000000000791b */ /* 0x007fe20003800000 */
.L_x_1264:
[----:B------:R-:W-:Y:S02]  /*17450*/  IMAD.MOV.U32 R13, RZ, RZ, R2 ;  /* 0x000000ffff0d7224 */ /* 0x000fe400078e0002 */
[----:B------:R-:W-:Y:S01]  /*17460*/  IMAD.MOV.U32 R12, RZ, RZ, 0x3 ;  /* 0x00000003ff0c7424 */ /* 0x000fe200078e00ff */
[----:B------:R-:W-:-:S13]  /*17470*/  @!P1 LEA R8, P2, R20, R14, 0x1 ;  /* 0x0000000e14089211 */ /* 0x000fda00078408ff */
[----:B------:R-:W-:Y:S05]  /*17480*/  WARPSYNC.COLLECTIVE R15, `(.L_x_1265) ;  /* 0x000000000f087348 */ /* 0x000fea0003c00000 */
[----:B------:R0:W1:Y:S02]  /*17490*/  SHFL.IDX P6, R14, R13, R12, R11 ;  /* 0x0000000c0d0e7389 */ /* 0x00006400000c000b */
[----:B01----:R-:W-:Y:S01]  /*174a0*/  ENDCOLLECTIVE ;  /* 0x000000000000791b */ /* 0x003fe20003800000 */
.L_x_1265:
        /* <DEDUP_REMOVED lines=10> */
.L_x_1266:
[----:B------:R-:W-:Y:S05]  /*17550*/  BRA `(.L_x_1267) ;  /* 0xffffffbc00e47947 */ /* 0x000fea000383ffff */
.L_x_1155:
[----:B0-----:R0:W1:Y:S02]  /*17560*/  SYNCS.PHASECHK.TRANS64.TRYWAIT P0, [R22+URZ+0x16820], R3 ;  /* 0x01682003160075a7 */ /* 0x001064000800017f */
[----:B-1----:R-:W-:Y:S05]  /*17570*/  @!P0 NANOSLEEP.SYNCS 0x989680 ;  /* 0x009896800000895d */ /* 0x002fea0003900000 */
[----:B------:R-:W1:Y:S02]  /*17580*/  @!P0 SYNCS.PHASECHK.TRANS64 P0, [R22+URZ+0x16820], R3 ;  /* 0x01682003160085a7 */ /* 0x000e64000800007f */
[----:B-1----:R-:W-:Y:S05]  /*17590*/  @!P0 BRA `(.L_x_1155) ;  /* 0xfffffffc00f08947 */ /* 0x002fea000383ffff */
[----:B------:R-:W-:Y:S05]  /*175a0*/  BRA `(.L_x_1268) ;  /* 0xffffffc000507947 */ /* 0x000fea000383ffff */
.L_x_1164:
[----:B-1----:R1:W2:Y:S02]  /*175b0*/  SYNCS.PHASECHK.TRANS64.TRYWAIT P0, [R2+URZ+0x16840], R3 ;  /* 0x01684003020075a7 */ /* 0x0022a4000800017f */
[----:B--2---:R-:W-:Y:S05]  /*175c0*/  @!P0 NANOSLEEP.SYNCS 0x989680 ;  /* 0x009896800000895d */ /* 0x004fea0003900000 */
[----:B------:R-:W2:Y:S02]  /*175d0*/  @!P0 SYNCS.PHASECHK.TRANS64 P0, [R2+URZ+0x16840], R3 ;  /* 0x01684003020085a7 */ /* 0x000ea4000800007f */
[----:B--2---:R-:W-:Y:S05]  /*175e0*/  @!P0 BRA `(.L_x_1164) ;  /* 0xfffffffc00f08947 */ /* 0x004fea000383ffff */
[----:B------:R-:W-:Y:S05]  /*175f0*/  BRA `(.L_x_1269) ;  /* 0xffffffc000fc7947 */ /* 0x000fea000383ffff */
.L_x_1169:
[----:B0-----:R0:W1:Y:S02]  /*17600*/  SYNCS.PHASECHK.TRANS64.TRYWAIT P0, [R3+URZ+0x60], R2 ;  /* 0x00006002030075a7 */ /* 0x001064000800017f */
[----:B-1----:R-:W-:Y:S05]  /*17610*/  @!P0 NANOSLEEP.SYNCS 0x989680 ;  /* 0x009896800000895d */ /* 0x002fea0003900000 */
[----:B------:R-:W1:Y:S02]  /*17620*/  @!P0 SYNCS.PHASECHK.TRANS64 P0, [R3+URZ+0x60], R2 ;  /* 0x00006002030085a7 */ /* 0x000e64000800007f */
[----:B-1----:R-:W-:Y:S05]  /*17630*/  @!P0 BRA `(.L_x_1169) ;  /* 0xfffffffc00f08947 */ /* 0x002fea000383ffff */
[----:B------:R-:W-:Y:S05]  /*17640*/  BRA `(.L_x_1270) ;  /* 0xffffffc400887947 */ /* 0x000fea000383ffff */
.L_x_1177:
[----:B-1----:R1:W2:Y:S02]  /*17650*/  SYNCS.PHASECHK.TRANS64.TRYWAIT P0, [R2+URZ+0x16840], R3 ;  /* 0x01684003020075a7 */ /* 0x0022a4000800017f */
[----:B--2---:R-:W-:Y:S05]  /*17660*/  @!P0 NANOSLEEP.SYNCS 0x989680 ;  /* 0x009896800000895d */ /* 0x004fea0003900000 */
[----:B------:R-:W2:Y:S02]  /*17670*/  @!P0 SYNCS.PHASECHK.TRANS64 P0, [R2+URZ+0x16840], R3 ;  /* 0x01684003020085a7 */ /* 0x000ea4000800007f */
[----:B--2---:R-:W-:Y:S05]  /*17680*/  @!P0 BRA `(.L_x_1177) ;  /* 0xfffffffc00f08947 */ /* 0x004fea000383ffff */
[----:B------:R-:W-:Y:S05]  /*17690*/  BRA `(.L_x_1271) ;  /* 0xffffffc800cc7947 */ /* 0x000fea000383ffff */
.L_x_1182:
[----:B0-----:R0:W1:Y:S02]  /*176a0*/  SYNCS.PHASECHK.TRANS64.TRYWAIT P0, [R10+URZ+0x60], R3 ;  /* 0x000060030a0075a7 */ /* 0x001064000800017f */
[----:B-1----:R-:W-:Y:S05]  /*176b0*/  @!P0 NANOSLEEP.SYNCS 0x989680 ;  /* 0x009896800000895d */ /* 0x002fea0003900000 */
[----:B------:R-:W1:Y:S02]  /*176c0*/  @!P0 SYNCS.PHASECHK.TRANS64 P0, [R10+URZ+0x60], R3 ;  /* 0x000060030a0085a7 */ /* 0x000e64000800007f */
[----:B-1----:R-:W-:Y:S05]  /*176d0*/  @!P0 BRA `(.L_x_1182) ;  /* 0xfffffffc00f08947 */ /* 0x002fea000383ffff */
[----:B------:R-:W-:Y:S05]  /*176e0*/  BRA `(.L_x_1272) ;  /* 0xffffffcc00587947 */ /* 0x000fea000383ffff */
.L_x_1190:
[----:B-1----:R1:W2:Y:S02]  /*176f0*/  SYNCS.PHASECHK.TRANS64.TRYWAIT P0, [R2+URZ+0x16840], R3 ;  /* 0x01684003020075a7 */ /* 0x0022a4000800017f */
[----:B--2---:R-:W-:Y:S05]  /*17700*/  @!P0 NANOSLEEP.SYNCS 0x989680 ;  /* 0x009896800000895d */ /* 0x004fea0003900000 */
[----:B------:R-:W2:Y:S02]  /*17710*/  @!P0 SYNCS.PHASECHK.TRANS64 P0, [R2+URZ+0x16840], R3 ;  /* 0x01684003020085a7 */ /* 0x000ea4000800007f */
[----:B--2---:R-:W-:Y:S05]  /*17720*/  @!P0 BRA `(.L_x_1190) ;  /* 0xfffffffc00f08947 */ /* 0x004fea000383ffff */
[----:B------:R-:W-:Y:S05]  /*17730*/  BRA `(.L_x_1273) ;  /* 0xffffffd000687947 */ /* 0x000fea000383ffff */
.L_x_1195:
[----:B0-----:R0:W1:Y:S02]  /*17740*/  SYNCS.PHASECHK.TRANS64.TRYWAIT P0, [R7+URZ+0x60], R2 ;  /* 0x00006002070075a7 */ /* 0x001064000800017f */
[----:B-1----:R-:W-:Y:S05]  /*17750*/  @!P0 NANOSLEEP.SYNCS 0x989680 ;  /* 0x009896800000895d */ /* 0x002fea0003900000 */
[----:B------:R-:W1:Y:S02]  /*17760*/  @!P0 SYNCS.PHASECHK.TRANS64 P0, [R7+URZ+0x60], R2 ;  /* 0x00006002070085a7 */ /* 0x000e64000800007f */
[----:B-1----:R-:W-:Y:S05]  /*17770*/  @!P0 BRA `(.L_x_1195) ;  /* 0xfffffffc00f08947 */ /* 0x002fea000383ffff */
[----:B------:R-:W-:Y:S05]  /*17780*/  BRA `(.L_x_1274) ;  /* 0xffffffd000f87947 */ /* 0x000fea000383ffff */
.L_x_1205:
[----:B0-----:R0:W1:Y:S02]  /*17790*/  SYNCS.PHASECHK.TRANS64.TRYWAIT P0, [R3+URZ+0x16860], R0 ;  /* 0x01686000030075a7 */ /* 0x001064000800017f */
[----:B-1----:R-:W-:Y:S05]  /*177a0*/  @!P0 NANOSLEEP.SYNCS 0x989680 ;  /* 0x009896800000895d */ /* 0x002fea0003900000 */
[----:B------:R-:W1:Y:S02]  /*177b0*/  @!P0 SYNCS.PHASECHK.TRANS64 P0, [R3+URZ+0x16860], R0 ;  /* 0x01686000030085a7 */ /* 0x000e64000800007f */
[----:B-1----:R-:W-:Y:S05]  /*177c0*/  @!P0 BRA `(.L_x_1205) ;  /* 0xfffffffc00f08947 */ /* 0x002fea000383ffff */
[----:B------:R-:W-:Y:S05]  /*177d0*/  BRA `(.L_x_1275) ;  /* 0xffffffd400f47947 */ /* 0x000fea000383ffff */
.L_x_1211:
        /* <DEDUP_REMOVED lines=8> */
.L_x_1277:
[----:B------:R-:W-:Y:S05]  /*17860*/  BSYNC B0 ;  /* 0x0000000000007941 */ /* 0x000fea0003800000 */
.L_x_1276:
        /* <DEDUP_REMOVED lines=9> */
.L_x_1278:
[----:B------:R-:W-:Y:S02]  /*17900*/  ULDC UR4, c[0x0][0xc3c] ;  /* 0x00030f0000047ab9 */ /* 0x000fe40000000800 */
[----:B------:R-:W-:-:S13]  /*17910*/  ISETP.GE.OR P1, PT, R7, UR4, !P0 ;  /* 0x0000000407007c0c */ /* 0x000fda000c726670 */
[----:B------:R-:W0:Y:S01]  /*17920*/  @!P1 LDC.64 R2, c[0x0][0xc80] ;  /* 0x00032000ff029b82 */ /* 0x000e220000000a00 */
[----:B------:R-:W-:Y:S02]  /*17930*/  IMAD.MOV.U32 R17, RZ, RZ, RZ ;  /* 0x000000ffff117224 */ /* 0x000fe400078e00ff */
[----:B------:R-:W-:Y:S02]  /*17940*/  IMAD.MOV.U32 R11, RZ, RZ, RZ ;  /* 0x000000ffff0b7224 */ /* 0x000fe400078e00ff */
[----:B------:R-:W-:Y:S02]  /*17950*/  IMAD.MOV.U32 R5, RZ, RZ, R14 ;  /* 0x000000ffff057224 */ /* 0x000fe400078e000e */
[----:B0-----:R-:W-:-:S06]  /*17960*/  @!P1 IMAD.WIDE R2, R7, 0x4, R2 ;  /* 0x0000000407029825 */ /* 0x001fcc00078e0202 */
[----:B------:R-:W2:Y:S01]  /*17970*/  @!P1 LDG.E R2, desc[UR50][R2.64] ;  /* 0x0000003202029981 */ /* 0x000ea2000c1e1900 */
[C---:B------:R-:W-:Y:S02]  /*17980*/  ISETP.GE.U32.AND P2, PT, R8.reuse, 0x2, PT ;  /* 0x000000020800780c */ /* 0x040fe40003f46070 */
[C---:B------:R-:W-:Y:S02]  /*17990*/  ISETP.GE.U32.AND P3, PT, R8.reuse, 0x4, PT ;  /* 0x000000040800780c */ /* 0x040fe40003f66070 */
[C---:B------:R-:W-:Y:S02]  /*179a0*/  ISETP.GE.U32.AND P4, PT, R8.reuse, 0x8, PT ;  /* 0x000000080800780c */ /* 0x040fe40003f86070 */
[C---:B------:R-:W-:Y:S01]  /*179b0*/  ISETP.GE.U32.AND P5, PT, R8.reuse, 0x10, PT ;  /* 0x000000100800780c */ /* 0x040fe20003fa6070 */
[----:B--2---:R-:W-:Y:S01]  /*179c0*/  @!P1 IMAD.MOV.U32 R17, RZ, RZ, R2 ;  /* 0x000000ffff119224 */ /* 0x004fe200078e0002 */
[----:B------:R-:W-:-:S03]  /*179d0*/  ISETP.NE.AND P1, PT, R8, RZ, PT ;  /* 0x000000ff0800720c */ /* 0x000fc60003f25270 */
[----:B------:R-:W-:-:S10]  /*179e0*/  IMAD.MOV.U32 R13, RZ, RZ, R17 ;  /* 0x000000ffff0d7224 */ /* 0x000fd400078e0011 */
[----:B------:R-:W-:Y:S05]  /*179f0*/  WARPSYNC.COLLECTIVE R15, `(.L_x_1279) ;  /* 0x000000000f087348 */ /* 0x000fea0003c00000 */
[----:B------:R0:W1:Y:S02]  /*17a00*/  SHFL.UP P6, R14, R13, R12, R11 ;  /* 0x0400000c0d0e7389 */ /* 0x00006400000c000b */
[----:B01----:R-:W-:Y:S01]  /*17a10*/  ENDCOLLECTIVE ;  /* 0x000000000000791b */ /* 0x003fe20003800000 */
.L_x_1279:
[----:B------:R-:W-:Y:S01]  /*17a20*/  IMAD.MOV.U32 R12, RZ, RZ, 0x2 ;  /* 0x00000002ff0c7424 */ /* 0x000fe200078e00ff */
[----:B------:R-:W-:-:S05]  /*17a30*/  SEL R4, R14, RZ, P1 ;  /* 0x000000ff0e047207 */ /* 0x000fca0000800000 */
[----:B------:R-:W-:-:S04]  /*17a40*/  IMAD.IADD R4, R17, 0x1, R4 ;  /* 0x0000000111047824 */ /* 0x000fc800078e0204 */
[----:B------:R-:W-:-:S07]  /*17a50*/  IMAD.MOV.U32 R13, RZ, RZ, R4 ;  /* 0x000000ffff0d7224 */ /* 0x000fce00078e0004 */
[----:B------:R-:W-:Y:S05]  /*17a60*/  WARPSYNC.COLLECTIVE R15, `(.L_x_1280) ;  /* 0x000000000f087348 */ /* 0x000fea0003c00000 */
[----:B------:R0:W1:Y:S02]  /*17a70*/  SHFL.UP P6, R14, R13, R12, R11 ;  /* 0x0400000c0d0e7389 */ /* 0x00006400000c000b */
[----:B01----:R-:W-:Y:S01]  /*17a80*/  ENDCOLLECTIVE ;  /* 0x000000000000791b */ /* 0x003fe20003800000 */
.L_x_1280:
[----:B------:R-:W-:Y:S01]  /*17a90*/  IMAD.MOV.U32 R12, RZ, RZ, 0x4 ;  /* 0x00000004ff0c7424 */ /* 0x000fe200078e00ff */
[----:B------:R-:W-:-:S05]  /*17aa0*/  SEL R3, R14, RZ, P2 ;  /* 0x000000ff0e037207 */ /* 0x000fca0001000000 */
[----:B------:R-:W-:-:S04]  /*17ab0*/  IMAD.IADD R6, R4, 0x1, R3 ;  /* 0x0000000104067824 */ /* 0x000fc800078e0203 */
[----:B------:R-:W-:-:S07]  /*17ac0*/  IMAD.MOV.U32 R13, RZ, RZ, R6 ;  /* 0x000000ffff0d7224 */ /* 0x000fce00078e0006 */
[----:B------:R-:W-:Y:S05]  /*17ad0*/  WARPSYNC.COLLECTIVE R15, `(.L_x_1281) ;  /* 0x000000000f087348 */ /* 0x000fea0003c00000 */
[----:B------:R0:W1:Y:S02]  /*17ae0*/  SHFL.UP P6, R14, R13, R12, R11 ;  /* 0x0400000c0d0e7389 */ /* 0x00006400000c000b */
[----:B01----:R-:W-:Y:S01]  /*17af0*/  ENDCOLLECTIVE ;  /* 0x000000000000791b */ /* 0x003fe20003800000 */
.L_x_1281:
[----:B------:R-:W-:Y:S01]  /*17b00*/  IMAD.MOV.U32 R12, RZ, RZ, 0x8 ;  /* 0x00000008ff0c7424 */ /* 0x000fe200078e00ff */
[----:B------:R-:W-:-:S05]  /*17b10*/  SEL R3, R14, RZ, P3 ;  /* 0x000000ff0e037207 */ /* 0x000fca0001800000 */
[----:B------:R-:W-:-:S04]  /*17b20*/  IMAD.IADD R2, R6, 0x1, R3 ;  /* 0x0000000106027824 */ /* 0x000fc800078e0203 */
[----:B------:R-:W-:-:S07]  /*17b30*/  IMAD.MOV.U32 R13, RZ, RZ, R2 ;  /* 0x000000ffff0d7224 */ /* 0x000fce00078e0002 */
[----:B------:R-:W-:Y:S05]  /*17b40*/  WARPSYNC.COLLECTIVE R15, `(.L_x_1282) ;  /* 0x000000000f087348 */ /* 0x000fea0003c00000 */
[----:B------:R0:W1:Y:S02]  /*17b50*/  SHFL.UP P6, R14, R13, R12, R11 ;  /* 0x0400000c0d0e7389 */ /* 0x00006400000c000b */
[----:B01----:R-:W-:Y:S01]  /*17b60*/  ENDCOLLECTIVE ;  /* 0x000000000000791b */ /* 0x003fe20003800000 */
.L_x_1282:
[----:B------:R-:W-:Y:S01]  /*17b70*/  IMAD.MOV.U32 R12, RZ, RZ, 0x10 ;  /* 0x00000010ff0c7424 */ /* 0x000fe200078e00ff */
[----:B------:R-:W-:-:S05]  /*17b80*/  SEL R3, R14, RZ, P4 ;  /* 0x000000ff0e037207 */ /* 0x000fca0002000000 */
[----:B------:R-:W-:-:S04]  /*17b90*/  IMAD.IADD R3, R2, 0x1, R3 ;  /* 0x0000000102037824 */ /* 0x000fc800078e0203 */
[----:B------:R-:W-:-:S07]  /*17ba0*/  IMAD.MOV.U32 R13, RZ, RZ, R3 ;  /* 0x000000ffff0d7224 */ /* 0x000fce00078e0003 */
[----:B------:R-:W-:Y:S05]  /*17bb0*/  WARPSYNC.COLLECTIVE R15, `(.L_x_1283) ;  /* 0x000000000f087348 */ /* 0x000fea0003c00000 */
[----:B------:R0:W1:Y:S02]  /*17bc0*/  SHFL.UP P6, R14, R13, R12, R11 ;  /* 0x0400000c0d0e7389 */ /* 0x00006400000c000b */
[----:B01----:R-:W-:Y:S01]  /*17bd0*/  ENDCOLLECTIVE ;  /* 0x000000000000791b */ /* 0x003fe20003800000 */
.L_x_1283:
        /* <DEDUP_REMOVED lines=8> */
.L_x_1284:
[----:B------:R-:W-:Y:S05]  /*17c60*/  BRA `(.L_x_1285) ;  /* 0xffffffd800287947 */ /* 0x000fea000383ffff */
.L_x_1216:
[----:B------:R-:W-:Y:S01]  /*17c70*/  BSSY B0, `(.L_x_1286) ;  /* 0x0000008000007945 */ /* 0x000fe20003800000 */
[----:B-----5:R-:W-:Y:S02]  /*17c80*/  IMAD.MOV.U32 R13, RZ, RZ, R17 ;  /* 0x000000ffff0d7224 */ /* 0x020fe400078e0011 */
[----:B------:R-:W-:Y:S02]  /*17c90*/  IMAD.MOV.U32 R12, RZ, RZ, 0x1 ;  /* 0x00000001ff0c7424 */ /* 0x000fe400078e00ff */
[----:B------:R-:W-:Y:S02]  /*17ca0*/  IMAD.MOV.U32 R11, RZ, RZ, RZ ;  /* 0x000000ffff0b7224 */ /* 0x000fe400078e00ff */
[----:B------:R-:W-:-:S07]  /*17cb0*/  IMAD.MOV.U32 R15, RZ, RZ, -0x1 ;  /* 0xffffffffff0f7424 */ /* 0x000fce00078e00ff */
[----:B01----:R-:W-:Y:S05]  /*17cc0*/  WARPSYNC.COLLECTIVE R15, `(.L_x_1287) ;  /* 0x000000000f087348 */ /* 0x003fea0003c00000 */
[----:B------:R2:W3:Y:S02]  /*17cd0*/  SHFL.UP P6, R14, R13, R12, R11 ;  /* 0x0400000c0d0e7389 */ /* 0x0004e400000c000b */
[----:B0123--:R-:W-:Y:S01]  /*17ce0*/  ENDCOLLECTIVE ;  /* 0x000000000000791b */ /* 0x00ffe20003800000 */
.L_x_1287:
[----:B------:R-:W-:Y:S05]  /*17cf0*/  BSYNC B0 ;  /* 0x0000000000007941 */ /* 0x000fea0003800000 */
.L_x_1286:
        /* <DEDUP_REMOVED lines=8> */
.L_x_1288:
[----:B------:R-:W-:Y:S01]  /*17d80*/  IMAD.MOV.U32 R12, RZ, RZ, 0x4 ;  /* 0x00000004ff0c7424 */ /* 0x000fe200078e00ff */
[----:B------:R-:W-:-:S05]  /*17d90*/  SEL R2, R14, RZ, P2 ;  /* 0x000000ff0e027207 */ /* 0x000fca0001000000 */
[----:B------:R-:W-:-:S04]  /*17da0*/  IMAD.IADD R2, R13, 0x1, R2 ;  /* 0x000000010d027824 */ /* 0x000fc800078e0202 */
[----:B------:R-:W-:-:S07]  /*17db0*/  IMAD.MOV.U32 R13, RZ, RZ, R2 ;  /* 0x000000ffff0d7224 */ /* 0x000fce00078e0002 */
[----:B------:R-:W-:Y:S05]  /*17dc0*/  WARPSYNC.COLLECTIVE R15, `(.L_x_1289) ;  /* 0x000000000f087348 */ /* 0x000fea0003c00000 */
[----:B------:R0:W1:Y:S02]  /*17dd0*/  SHFL.UP P6, R14, R13, R12, R11 ;  /* 0x0400000c0d0e7389 */ /* 0x00006400000c000b */
[----:B01----:R-:W-:Y:S01]  /*17de0*/  ENDCOLLECTIVE ;  /* 0x000000000000791b */ /* 0x003fe20003800000 */
.L_x_1289:
[----:B------:R-:W-:Y:S01]  /*17df0*/  IMAD.MOV.U32 R12, RZ, RZ, 0x8 ;  /* 0x00000008ff0c7424 */ /* 0x000fe200078e00ff */
[----:B------:R-:W-:-:S05]  /*17e00*/  SEL R3, R14, RZ, P3 ;  /* 0x000000ff0e037207 */ /* 0x000fca0001800000 */
[----:B------:R-:W-:-:S04]  /*17e10*/  IMAD.IADD R3, R2, 0x1, R3 ;  /* 0x0000000102037824 */ /* 0x000fc800078e0203 */
[----:B------:R-:W-:-:S07]  /*17e20*/  IMAD.MOV.U32 R13, RZ, RZ, R3 ;  /* 0x000000ffff0d7224 */ /* 0x000fce00078e0003 */
[----:B------:R-:W-:Y:S05]  /*17e30*/  WARPSYNC.COLLECTIVE R15, `(.L_x_1290) ;  /* 0x000000000f087348 */ /* 0x000fea0003c00000 */
[----:B------:R0:W1:Y:S02]  /*17e40*/  SHFL.UP P6, R14, R13, R12, R11 ;  /* 0x0400000c0d0e7389 */ /* 0x00006400000c000b */
[----:B01----:R-:W-:Y:S01]  /*17e50*/  ENDCOLLECTIVE ;  /* 0x000000000000791b */ /* 0x003fe20003800000 */
.L_x_1290:
[----:B------:R-:W-:Y:S01]  /*17e60*/  IMAD.MOV.U32 R12, RZ, RZ, 0x10 ;  /* 0x00000010ff0c7424 */ /* 0x000fe200078e00ff */
[----:B------:R-:W-:-:S05]  /*17e70*/  SEL R4, R14, RZ, P4 ;  /* 0x000000ff0e047207 */ /* 0x000fca0002000000 */
[----:B------:R-:W-:-:S04]  /*17e80*/  IMAD.IADD R4, R3, 0x1, R4 ;  /* 0x0000000103047824 */ /* 0x000fc800078e0204 */
[----:B------:R-:W-:-:S07]  /*17e90*/  IMAD.MOV.U32 R13, RZ, RZ, R4 ;  /* 0x000000ffff0d7224 */ /* 0x000fce00078e0004 */
[----:B------:R-:W-:Y:S05]  /*17ea0*/  WARPSYNC.COLLECTIVE R15, `(.L_x_1291) ;  /* 0x000000000f087348 */ /* 0x000fea0003c00000 */
[----:B------:R0:W1:Y:S02]  /*17eb0*/  SHFL.UP P6, R14, R13, R12, R11 ;  /* 0x0400000c0d0e7389 */ /* 0x00006400000c000b */
[----:B01----:R-:W-:Y:S01]  /*17ec0*/  ENDCOLLECTIVE ;  /* 0x000000000000791b */ /* 0x003fe20003800000 */
.L_x_1291:
        /* <DEDUP_REMOVED lines=8> */
.L_x_1292:
[----:B------:R-:W-:Y:S05]  /*17f50*/  BRA `(.L_x_1293) ;  /* 0xffffffd800087947 */ /* 0x000fea000383ffff */
.L_x_1218:
[----:B------:R-:W-:Y:S01]  /*17f60*/  BSSY B0, `(.L_x_1294) ;  /* 0x0000006000007945 */ /* 0x000fe20003800000 */
[----:B------:R-:W-:Y:S01]  /*17f70*/  PLOP3.LUT P6, PT, P6, PT, PT, 0x8, 0x0 ;  /* 0x000000000000781c */ /* 0x000fe200037ce170 */
[----:B------:R-:W-:-:S12]  /*17f80*/  IMAD.MOV.U32 R15, RZ, RZ, -0x1 ;  /* 0xffffffffff0f7424 */ /* 0x000fd800078e00ff */
[----:B01----:R-:W-:Y:S05]  /*17f90*/  WARPSYNC.COLLECTIVE R15, `(.L_x_1295) ;  /* 0x000000000f087348 */ /* 0x003fea0003c00000 */
[----:B------:R-:W-:Y:S01]  /*17fa0*/  VOTE.ANY R14, PT, P6 ;  /* 0x00000000000e7806 */ /* 0x000fe200030e0100 */
[----:B01----:R-:W-:Y:S06]  /*17fb0*/  ENDCOLLECTIVE ;  /* 0x000000000000791b */ /* 0x003fec0003800000 */
.L_x_1295:
[----:B------:R-:W-:Y:S05]  /*17fc0*/  BSYNC B0 ;  /* 0x0000000000007941 */ /* 0x000fea0003800000 */
.L_x_1294:
[----:B------:R-:W-:Y:S02]  /*17fd0*/  IMAD.MOV.U32 R3, RZ, RZ, R14 ;  /* 0x000000ffff037224 */ /* 0x000fe400078e000e */
[----:B------:R-:W-:Y:S02]  /*17fe0*/  IMAD.MOV.U32 R13, RZ, RZ, R17 ;  /* 0x000000ffff0d7224 */ /* 0x000fe400078e0011 */
[----:B------:R-:W0:Y:S01]  /*17ff0*/  POPC R6, R3 ;  /* 0x0000000300067309 */ /* 0x000e220000000000 */
[----:B------:R-:W-:Y:S02]  /*18000*/  IMAD.MOV.U32 R11, RZ, RZ, 0x1f ;  /* 0x0000001fff0b7424 */ /* 0x000fe400078e00ff */
[----:B------:R-:W-:Y:S02]  /*18010*/  IMAD.MOV.U32 R15, RZ, RZ, -0x1 ;  /* 0xffffffffff0f7424 */ /* 0x000fe400078e00ff */
[----:B0-----:R-:W-:-:S07]  /*18020*/  IMAD.MOV.U32 R12, RZ, RZ, R6 ;  /* 0x000000ffff0c7224 */ /* 0x001fce00078e0006 */
[----:B------:R-:W-:Y:S05]  /*18030*/  WARPSYNC.COLLECTIVE R15, `(.L_x_1296) ;  /* 0x000000000f087348 */ /* 0x000fea0003c00000 */
[----:B------:R0:W1:Y:S02]  /*18040*/  SHFL.IDX P6, R14, R13, R12, R11 ;  /* 0x0000000c0d0e7389 */ /* 0x00006400000c000b */
[----:B01----:R-:W-:Y:S01]  /*18050*/  ENDCOLLECTIVE ;  /* 0x000000000000791b */ /* 0x003fe20003800000 */
.L_x_1296:
[----:B------:R-:W-:Y:S01]  /*18060*/  IMAD.MOV.U32 R17, RZ, RZ, R14 ;  /* 0x000000ffff117224 */ /* 0x000fe200078e000e */
[----:B------:R-:W-:Y:S06]  /*18070*/  BRA `(.L_x_1297) ;  /* 0xffffffd400f87947 */ /* 0x000fec000383ffff */
.L_x_1220:
[----:B------:R-:W-:Y:S01]  /*18080*/  BSSY B0, `(.L_x_1298) ;  /* 0x0000007000007945 */ /* 0x000fe20003800000 */
[----:B------:R-:W-:Y:S02]  /*18090*/  IMAD.MOV.U32 R13, RZ, RZ, R2 ;  /* 0x000000ffff0d7224 */ /* 0x000fe400078e0002 */
[----:B------:R-:W-:Y:S02]  /*180a0*/  IMAD.MOV.U32 R11, RZ, RZ, 0x1f ;  /* 0x0000001fff0b7424 */ /* 0x000fe400078e00ff */
[----:B------:R-:W-:-:S07]  /*180b0*/  IMAD.MOV.U32 R15, RZ, RZ, -0x1 ;  /* 0xffffffffff0f7424 */ /* 0x000fce00078e00ff */
[----:B0123--:R-:W-:Y:S05]  /*180c0*/  WARPSYNC.COLLECTIVE R15, `(.L_x_1299) ;  /* 0x000000000f087348 */ /* 0x00ffea0003c00000 */
[----:B------:R4:W0:Y:S02]  /*180d0*/  SHFL.IDX P6, R14, R13, R12, R11 ;  /* 0x0000000c0d0e7389 */ /* 0x00082400000c000b */
[----:B01234-:R-:W-:Y:S01]  /*180e0*/  ENDCOLLECTIVE ;  /* 0x000000000000791b */ /* 0x01ffe20003800000 */
.L_x_1299:
[----:B------:R-:W-:Y:S05]  /*180f0*/  BSYNC B0 ;  /* 0x0000000000007941 */ /* 0x000fea0003800000 */
.L_x_1298:
[----:B------:R-:W-:Y:S05]  /*18100*/  BRA `(.L_x_1219) ;  /* 0xffffffd400f07947 */ /* 0x000fea000383ffff */
.L_x_1224:
[----:B0-----:R0:W3:Y:S02]  /*18110*/  SYNCS.PHASECHK.TRANS64.TRYWAIT P0, [R9+URZ+0x16820], R0 ;  /* 0x01682000090075a7 */ /* 0x0010e4000800017f */
[----:B---3--:R-:W-:Y:S05]  /*18120*/  @!P0 NANOSLEEP.SYNCS 0x989680 ;  /* 0x009896800000895d */ /* 0x008fea0003900000 */
[----:B------:R-:W3:Y:S02]  /*18130*/  @!P0 SYNCS.PHASECHK.TRANS64 P0, [R9+URZ+0x16820], R0 ;  /* 0x01682000090085a7 */ /* 0x000ee4000800007f */
[----:B---3--:R-:W-:Y:S05]  /*18140*/  @!P0 BRA `(.L_x_1224) ;  /* 0xfffffffc00f08947 */ /* 0x008fea000383ffff */
[----:B------:R-:W-:Y:S05]  /*18150*/  BRA `(.L_x_1300) ;  /* 0xffffffdc00687947 */ /* 0x000fea000383ffff */
.L_x_1225:
[----:B------:R-:W3:Y:S01]  /*18160*/  S2R R2, SR_TID.X ;  /* 0x0000000000027919 */ /* 0x000ee20000002100 */
[----:B------:R-:W-:Y:S01]  /*18170*/  BSSY B0, `(.L_x_1301) ;  /* 0x000000a000007945 */ /* 0x000fe20003800000 */
[----:B------:R-:W-:Y:S02]  /*18180*/  IMAD.MOV.U32 R12, RZ, RZ, RZ ;  /* 0x000000ffff0c7224 */ /* 0x000fe400078e00ff */
[----:B------:R-:W-:Y:S02]  /*18190*/  IMAD.MOV.U32 R11, RZ, RZ, 0x1f ;  /* 0x0000001fff0b7424 */ /* 0x000fe400078e00ff */
[----:B------:R-:W-:Y:S01]  /*181a0*/  IMAD.MOV.U32 R15, RZ, RZ, -0x1 ;  /* 0xffffffffff0f7424 */ /* 0x000fe200078e00ff */
[----:B---3--:R-:W-:-:S04]  /*181b0*/  SHF.R.U32.HI R2, RZ, 0x5, R2 ;  /* 0x00000005ff027819 */ /* 0x008fc80000011602 */
[----:B------:R-:W-:-:S05]  /*181c0*/  LOP3.LUT R2, R2, 0x3, RZ, 0xc0, !PT ;  /* 0x0000000302027812 */ /* 0x000fca00078ec0ff */
[----:B------:R-:W-:-:S07]  /*181d0*/  IMAD.MOV.U32 R13, RZ, RZ, R2 ;  /* 0x000000ffff0d7224 */ /* 0x000fce00078e0002 */
[----:B012---:R-:W-:Y:S05]  /*181e0*/  WARPSYNC.COLLECTIVE R15, `(.L_x_1302) ;  /* 0x000000000f087348 */ /* 0x007fea0003c00000 */
[----:B------:R3:W4:Y:S02]  /*181f0*/  SHFL.IDX P6, R14, R13, R12, R11 ;  /* 0x0000000c0d0e7389 */ /* 0x00072400000c000b */
[----:B01234-:R-:W-:Y:S01]  /*18200*/  ENDCOLLECTIVE ;  /* 0x000000000000791b */ /* 0x01ffe20003800000 */
.L_x_1302:
[----:B------:R-:W-:Y:S05]  /*18210*/  BSYNC B0 ;  /* 0x0000000000007941 */ /* 0x000fea0003800000 */
.L_x_1301:
[----:B------:R-:W-:Y:S05]  /*18220*/  BRA `(.L_x_1303) ;  /* 0xffffffdc00507947 */ /* 0x000fea000383ffff */
.L_x_1228:
[----:B------:R-:W-:Y:S01]  /*18230*/  BSSY B1, `(.L_x_1304) ;  /* 0x0000006000017945 */ /* 0x000fe20003800000 */
[----:B------:R-:W-:-:S07]  /*18240*/  IMAD.MOV.U32 R15, RZ, RZ, -0x1 ;  /* 0xffffffffff0f7424 */ /* 0x000fce00078e00ff */
[----:B012---:R-:W-:Y:S05]  /*18250*/  WARPSYNC.COLLECTIVE R15, `(.L_x_1305) ;  /* 0x000000000f0c7348 */ /* 0x007fea0003c00000 */
[----:B------:R-:W-:Y:S02]  /*18260*/  ELECT P6, UR62, PT ;  /* 0x00000000003e782f */ /* 0x000fe400038c0000 */
[----:B------:R-:W-:Y:S01]  /*18270*/  MOV R14, UR62 ;  /* 0x0000003e000e7c02 */ /* 0x000fe20008000f00 */
[----:B012---:R-:W-:Y:S10]  /*18280*/  ENDCOLLECTIVE ;  /* 0x000000000000791b */ /* 0x007ff40003800000 */
.L_x_1305:
[----:B------:R-:W-:Y:S05]  /*18290*/  BSYNC B1 ;  /* 0x0000000000017941 */ /* 0x000fea0003800000 */
.L_x_1304:
[----:B------:R-:W-:Y:S05]  /*182a0*/  BRA `(.L_x_1306) ;  /* 0xffffffdc00487947 */ /* 0x000fea000383ffff */
.L_x_1230:
[----:B0-----:R0:W3:Y:S02]  /*182b0*/  SYNCS.PHASECHK.TRANS64.TRYWAIT P0, [R5+URZ], R4 ;  /* 0x00000004050075a7 */ /* 0x0010e4000800017f */
[----:B---3--:R-:W-:Y:S05]  /*182c0*/  @!P0 NANOSLEEP.SYNCS 0x989680 ;  /* 0x009896800000895d */ /* 0x008fea0003900000 */
[----:B------:R-:W3:Y:S02]  /*182d0*/  @!P0 SYNCS.PHASECHK.TRANS64 P0, [R5+URZ], R4 ;  /* 0x00000004050085a7 */ /* 0x000ee4000800007f */
[----:B---3--:R-:W-:Y:S05]  /*182e0*/  @!P0 BRA `(.L_x_1230) ;  /* 0xfffffffc00f08947 */ /* 0x008fea000383ffff */
[----:B------:R-:W-:Y:S05]  /*182f0*/  BRA `(.L_x_1307) ;  /* 0xffffffdc007c7947 */ /* 0x000fea000383ffff */
.L_x_1231:
[----:B---3--:R3:W4:Y:S02]  /*18300*/  SYNCS.PHASECHK.TRANS64.TRYWAIT P0, [R3+URZ], R2 ;  /* 0x00000002030075a7 */ /* 0x008724000800017f */
[----:B----4-:R-:W-:Y:S05]  /*18310*/  @!P0 NANOSLEEP.SYNCS 0x989680 ;  /* 0x009896800000895d */ /* 0x010fea0003900000 */
[----:B------:R-:W4:Y:S02]  /*18320*/  @!P0 SYNCS.PHASECHK.TRANS64 P0, [R3+URZ], R2 ;  /* 0x00000002030085a7 */ /* 0x000f24000800007f */
[----:B----4-:R-:W-:Y:S05]  /*18330*/  @!P0 BRA `(.L_x_1231) ;  /* 0xfffffffc00f08947 */ /* 0x010fea000383ffff */
[----:B------:R-:W-:Y:S05]  /*18340*/  BRA `(.L_x_1308) ;  /* 0xffffffdc00707947 */ /* 0x000fea000383ffff */
.L_x_1233:
[----:B----4-:R4:W0:Y:S02]  /*18350*/  SYNCS.PHASECHK.TRANS64.TRYWAIT P0, [R23+URZ], R4 ;  /* 0x00000004170075a7 */ /* 0x010824000800017f */
[----:B0-----:R-:W-:Y:S05]  /*18360*/  @!P0 NANOSLEEP.SYNCS 0x989680 ;  /* 0x009896800000895d */ /* 0x001fea0003900000 */
[----:B------:R-:W0:Y:S02]  /*18370*/  @!P0 SYNCS.PHASECHK.TRANS64 P0, [R23+URZ], R4 ;  /* 0x00000004170085a7 */ /* 0x000e24000800007f */
[----:B0-----:R-:W-:Y:S05]  /*18380*/  @!P0 BRA `(.L_x_1233) ;  /* 0xfffffffc00f08947 */ /* 0x001fea000383ffff */
[----:B------:R-:W-:Y:S05]  /*18390*/  BRA `(.L_x_1309) ;  /* 0xffffffdc00747947 */ /* 0x000fea000383ffff */
.L_x_1310:
        /* <DEDUP_REMOVED lines=14> */
.L_x_2644:


//--------------------- .text._ZN7cutlass13device_kernelIN5flash11enable_sm90INS1_16FlashAttnFwdSm90INS1_25CollectiveMainloopFwdSm90ILi2EN4cute5tupleIJNS5_1CILi1EEES8_S8_EEENS6_IJNS7_ILi192EEENS7_ILi128EEENS7_ILi64EEEEEELi64ENS_10bfloat16_tEfNS_4arch4Sm90ELb0ELb1ELb1ELb1ELb0ELb1ELb0ELb1ELb1ELb1ELb0ELb0EEENS1_21CollectiveEpilogueFwdINS6_IJSA_SC_SB_EEES9_SE_SG_Li384ELb1ELb1ELb0ELb0EEENS1_36VarlenDynamicPersistentTileSchedulerILi192ELi128ELi384ELi128ELb0ELb1ELb1ELb1ELb0ELb1EEEEEEEEEvNT_6ParamsE --------------------------
	.section	.text._ZN7cutlass13device_kernelIN5flash11enable_sm90INS1_16FlashAttnFwdSm90INS1_25CollectiveMainloopFwdSm90ILi2EN4cute5tupleIJNS5_1CILi1EEES8_S8_EEENS6_IJNS7_ILi192EEENS7_ILi128EEENS7_ILi64EEEEEELi64ENS_10bfloat16_tEfNS_4arch4Sm90ELb0ELb1ELb1ELb1ELb0ELb1ELb0ELb1ELb1ELb1ELb0ELb0EEENS1_21CollectiveEpilogueFwdINS6_IJSA_SC_SB_EEES9_SE_SG_Li384ELb1ELb1ELb0ELb0EEENS1_36VarlenDynamicPersistentTileSchedulerILi192ELi128ELi384ELi128ELb0ELb1ELb1ELb1ELb0ELb1EEEEEEEEEvNT_6ParamsE,"ax",@progbits
	.align	128
.text._ZN7cutlass13device_kernelIN5flash11enable_sm90INS1_16FlashAttnFwdSm90INS1_25CollectiveMainloopFwdSm90ILi2EN4cute5tupleIJNS5_1CILi1EEES8_S8_EEENS6_IJNS7_ILi192EEENS7_ILi128EEENS7_ILi64EEEEEELi64ENS_10bfloat16_tEfNS_4arch4Sm90ELb0ELb1ELb1ELb1ELb0ELb1ELb0ELb1ELb1ELb1ELb0ELb0EEENS1_21CollectiveEpilogueFwdINS6_IJSA_SC_SB_EEES9_SE_SG_Li384ELb1ELb1ELb0ELb0EEENS1_36VarlenDynamicPersistentTileSchedulerILi192ELi128ELi384ELi128ELb0ELb1ELb1ELb1ELb0ELb1EEEEEEEEEvNT_6ParamsE:
        .type           _ZN7cutlass13device_kernelIN5flash11enable_sm90INS1_16FlashAttnFwdSm90INS1_25CollectiveMainloopFwdSm90ILi2EN4cute5tupleIJNS5_1CILi1EEES8_S8_EEENS6_IJNS7_ILi192EEENS7_ILi128EEENS7_ILi64EEEEEELi64ENS_10bfloat16_tEfNS_4arch4Sm90ELb0ELb1ELb1ELb1ELb0ELb1ELb0ELb1ELb1ELb1ELb0ELb0EEENS1_21CollectiveEpilogueFwdINS6_IJSA_SC_SB_EEES9_SE_SG_Li384ELb1ELb1ELb0ELb0EEENS1_36VarlenDynamicPersistentTileSchedulerILi192ELi128ELi384ELi128ELb0ELb1ELb1ELb1ELb0ELb1EEEEEEEEEvNT_6ParamsE,@function
        .size           _ZN7cutlass13device_kernelIN5flash11enable_sm90INS1_16FlashAttnFwdSm90INS1_25CollectiveMainloopFwdSm90ILi2EN4cute5tupleIJNS5_1CILi1EEES8_S8_EEENS6_IJNS7_ILi192EEENS7_ILi128EEENS7_ILi64EEEEEELi64ENS_10bfloat16_tEfNS_4arch4Sm90ELb0ELb1ELb1ELb1ELb0ELb1ELb0ELb1ELb1ELb1ELb0ELb0EEENS1_21CollectiveEpilogueFwdINS6_IJSA_SC_SB_EEES9_SE_SG_Li384ELb1ELb1ELb0ELb0EEENS1_36VarlenDynamicPersistentTileSchedulerILi192ELi128ELi384ELi128ELb0ELb1ELb1ELb1ELb0ELb1EEEEEEEEEvNT_6ParamsE,(.L_x_2645 - _ZN7cutlass13device_kernelIN5flash11enable_sm90INS1_16FlashAttnFwdSm90INS1_25CollectiveMainloopFwdSm90ILi2EN4cute5tupleIJNS5_1CILi1EEES8_S8_EEENS6_IJNS7_ILi192EEENS7_ILi128EEENS7_ILi64EEEEEELi64ENS_10bfloat16_tEfNS_4arch4Sm90ELb0ELb1ELb1ELb1ELb0ELb1ELb0ELb1ELb1ELb1ELb0ELb0EEENS1_21CollectiveEpilogueFwdINS6_IJSA_SC_SB_EEES9_SE_SG_Li384ELb1ELb1ELb0ELb0EEENS1_36VarlenDynamicPersistentTileSchedulerILi192ELi128ELi384ELi128ELb0ELb1ELb1ELb1ELb0ELb1EEEEEEEEEvNT_6ParamsE)
        .other          _ZN7cutlass13device_kernelIN5flash11enable_sm90INS1_16FlashAttnFwdSm90INS1_25CollectiveMainloopFwdSm90ILi2EN4cute5tupleIJNS5_1CILi1EEES8_S8_EEENS6_IJNS7_ILi192EEENS7_ILi128EEENS7_ILi64EEEEEELi64ENS_10bfloat16_tEfNS_4arch4Sm90ELb0ELb1ELb1ELb1ELb0ELb1ELb0ELb1ELb1ELb1ELb0ELb0EEENS1_21CollectiveEpilogueFwdINS6_IJSA_SC_SB_EEES9_SE_SG_Li384ELb1ELb1ELb0ELb0EEENS1_36VarlenDynamicPersistentTileSchedulerILi192ELi128ELi384ELi128ELb0ELb1ELb1ELb1ELb0ELb1EEEEEEEEEvNT_6ParamsE,@"STO_CUDA_ENTRY STV_DEFAULT"
_ZN7cutlass13device_kernelIN5flash11enable_sm90INS1_16FlashAttnFwdSm90INS1_25CollectiveMainloopFwdSm90ILi2EN4cute5tupleIJNS5_1CILi1EEES8_S8_EEENS6_IJNS7_ILi192EEENS7_ILi128EEENS7_ILi64EEEEEELi64ENS_10bfloat16_tEfNS_4arch4Sm90ELb0ELb1ELb1ELb1ELb0ELb1ELb0ELb1ELb1ELb1ELb0ELb0EEENS1_21CollectiveEpilogueFwdINS6_IJSA_SC_SB_EEES9_SE_SG_Li384ELb1ELb1ELb0ELb0EEENS1_36VarlenDynamicPersistentTileSchedulerILi192ELi128ELi384ELi128ELb0ELb1ELb1ELb1ELb0ELb1EEEEEEEEEvNT_6ParamsE:
        /* <DEDUP_REMOVED lines=24> */
.L_x_1312:
[----:B------:R-:W-:Y:S05]  /*0180*/  BSYNC B0 ;  /* 0x0000000000007941 */ /* 0x000fea0003800000 */
.L_x_1311:
        /* <DEDUP_REMOVED lines=41> */
.L_x_1313:
        /* <DEDUP_REMOVED lines=22> */
.L_x_1314:
        /* <DEDUP_REMOVED lines=18> */
.L_x_1315:
        /* <DEDUP_REMOVED lines=22> */
.L_x_1316:
        /* <DEDUP_REMOVED lines=22> */
.L_x_1317:
[----:B------:R-:W-:Y:S01]  /*0960*/  PLOP3.LUT P0, PT, PT, PT, UP0, 0x80, 0x0 ;  /* 0x000000000000781c */ /* 0x000fe20003f0f008 */
[----:B------:R-:W-:Y:S01]  /*0970*/  UMOV UR36, 0x1 ;  /* 0x0000000100247882 */ /* 0x000fe20000000000 */
[----:B------:R-:W-:Y:S01]  /*0980*/  NOP ;  /* 0x0000000000007918 */ /* 0x000fe20000000000 */
[----:B------:R-:W-:Y:S01]  /*0990*/  USEL UR36, UR36, 0x2, !UP0 ;  /* 0x0000000224247887 */ /* 0x000fe2000c000000 */
[----:B------:R-:W-:Y:S01]  /*09a0*/  BSSY B9, `(.L_x_1318) ;  /* 0x0001f18000097945 */ /* 0x000fe20003800000 */
[----:B------:R-:W-:Y:S01]  /*09b0*/  ULDC.64 UR38, c[0x0][0x208] ;  /* 0x0000820000267ab9 */ /* 0x000fe20000000a00 */
[----:B012-4-:R-:W-:Y:S07]  /*09c0*/  BAR.SYNC.DEFER_BLOCKING 0x0 ;  /* 0x0000000000007b1d */ /* 0x017fee0000010000 */
[----:B------:R-:W-:Y:S05]  /*09d0*/  @!P0 BRA `(.L_x_1319) ;  /* 0x00000184000c8947 */ /* 0x000fea0003800000 */
.L_x_1320:
[----:B------:R-:W-:-:S08]  /*09e0*/  NOP ;  /* 0x0000000000007918 */ /* 0x000fd00000000000 */
[----:B------:R-:W0:Y:S02]  /*09f0*/  USETMAXREG.TRY_ALLOC.CTAPOOL UP0, 0xa0 ;  /* 0x000000a0000079c8 */ /* 0x000e240008000600 */
[----:B0-----:R-:W-:-:S13]  /*0a00*/  PLOP3.LUT P0, PT, PT, PT, UP0, 0x80, 0x0 ;  /* 0x000000000000781c */ /* 0x001fda0003f0f008 */
[----:B------:R-:W-:Y:S05]  /*0a10*/  @!P0 BRA `(.L_x_1320) ;  /* 0xfffffffc00f08947 */ /* 0x000fea000383ffff */
[----:B------:R-:W2:Y:S01]  /*0a20*/  LDL.LU R0, [R1] ;  /* 0x0000000001007983 */ /* 0x000ea20000300800 */
[----:B------:R-:W0:Y:S01]  /*0a30*/  S2R R2, SR_TID.X ;  /* 0x0000000000027919 */ /* 0x000e220000002100 */
        /* <DEDUP_REMOVED lines=12> */
[----:B--2---:R-:W-:-:S04]  /*0b00*/  LOP3.LUT R0, R0, 0xdfffffff, RZ, 0xc0, !PT ;  /* 0xdfffffff00007812 */ /* 0x004fc800078ec0ff */
[----:B------:R-:W-:-:S05]  /*0b10*/  @P0 LOP3.LUT R0, R0, 0x20000000, RZ, 0xfc, !PT ;  /* 0x2000000000000812 */ /* 0x000fca00078efcff */
[----:B------:R1:W-:Y:S01]  /*0b20*/  STL [R1], R0 ;  /* 0x0000000001007387 */ /* 0x0003e20000100800 */
[----:B0-----:R-:W-:-:S13]  /*0b30*/  ISETP.GE.AND P0, PT, R35, UR4, PT ;  /* 0x0000000423007c0c */ /* 0x001fda000bf06270 */
[----:B-1----:R-:W-:Y:S05]  /*0b40*/  @P0 BRA `(.L_x_1321) ;  /* 0x000001ec00f40947 */ /* 0x002fea0003800000 */
[----:B------:R-:W0:Y:S01]  /*0b50*/  S2R R0, SR_TID.X ;  /* 0x0000000000007919 */ /* 0x000e220000002100 */
[----:B------:R-:W-:Y:S01]  /*0b60*/  CS2R R22, SRZ ;  /* 0x0000000000167805 */ /* 0x000fe2000001ff00 */
[----:B------:R-:W-:Y:S01]  /*0b70*/  IMAD.MOV.U32 R16, RZ, RZ, RZ ;  /* 0x000000ffff107224 */ /* 0x000fe200078e00ff */
[----:B------:R-:W-:Y:S01]  /*0b80*/  ULOP3.LUT UR37, UR36, 0x1, URZ, 0xfc, !UPT ;  /* 0x0000000124257892 */ /* 0x000fe2000f8efc3f */
[----:B------:R-:W-:Y:S01]  /*0b90*/  STL [R1+0x58], RZ ;  /* 0x000058ff01007387 */ /* 0x000fe20000100800 */
[----:B0-----:R-:W-:-:S05]  /*0ba0*/  VIADD R11, R0, 0xffffff80 ;  /* 0xffffff80000b7836 */ /* 0x001fca0000000000 */
[----:B------:R-:W-:-:S04]  /*0bb0*/  SHF.R.S32.HI R0, RZ, 0x1f, R11 ;  /* 0x0000001fff007819 */ /* 0x000fc8000001140b */
[----:B------:R-:W-:-:S04]  /*0bc0*/  LEA.HI R3, R0, R11, RZ, 0x7 ;  /* 0x0000000b00037211 */ /* 0x000fc800078f38ff */
[----:B------:R-:W-:Y:S02]  /*0bd0*/  LOP3.LUT R4, R3, 0xffffff80, RZ, 0xc0, !PT ;  /* 0xffffff8003047812 */ /* 0x000fe400078ec0ff */
[----:B------:R-:W-:-:S03]  /*0be0*/  SHF.R.S32.HI R8, RZ, 0x7, R3 ;  /* 0x00000007ff087819 */ /* 0x000fc60000011403 */
[----:B------:R-:W-:-:S05]  /*0bf0*/  IMAD.IADD R9, R11, 0x1, -R4 ;  /* 0x000000010b097824 */ /* 0x000fca00078e0a04 */
[----:B------:R-:W-:-:S04]  /*0c00*/  SHF.R.S32.HI R4, RZ, 0x1f, R9 ;  /* 0x0000001fff047819 */ /* 0x000fc80000011409 */
[CC--:B------:R-:W-:Y:S02]  /*0c10*/  LEA.HI R5, R4.reuse, R9.reuse, RZ, 0x2 ;  /* 0x0000000904057211 */ /* 0x0c0fe400078f10ff */
[----:B------:R-:W-:Y:S02]  /*0c20*/  LEA.HI R4, R4, R9, RZ, 0x5 ;  /* 0x0000000904047211 */ /* 0x000fe400078f28ff */
[--C-:B------:R-:W-:Y:S02]  /*0c30*/  SHF.R.S32.HI R6, RZ, 0x2, R5.reuse ;  /* 0x00000002ff067819 */ /* 0x100fe40000011405 */
[----:B------:R-:W-:Y:S02]  /*0c40*/  SHF.R.S32.HI R3, RZ, 0x1f, R5 ;  /* 0x0000001fff037819 */ /* 0x000fe40000011405 */
[----:B------:R-:W-:Y:S02]  /*0c50*/  SHF.R.S32.HI R4, RZ, 0x5, R4 ;  /* 0x00000005ff047819 */ /* 0x000fe40000011404 */
[----:B------:R-:W-:Y:S01]  /*0c60*/  LEA.HI R7, R3, R6, RZ, 0x3 ;  /* 0x0000000603077211 */ /* 0x000fe200078f18ff */
[----:B------:R-:W-:Y:S01]  /*0c70*/  IMAD.HI R3, R8, 0x55555556, RZ ;  /* 0x5555555608037827 */ /* 0x000fe200078e02ff */
[----:B------:R-:W-:-:S02]  /*0c80*/  LOP3.LUT R5, R5, 0x7ffffffc, RZ, 0xc0, !PT ;  /* 0x7ffffffc05057812 */ /* 0x000fc400078ec0ff */
[----:B------:R-:W-:Y:S02]  /*0c90*/  LOP3.LUT R7, R7, 0xfffffff8, RZ, 0xc0, !PT ;  /* 0xfffffff807077812 */ /* 0x000fe400078ec0ff */
[----:B------:R-:W-:-:S03]  /*0ca0*/  LEA.HI R3, R3, R3, RZ, 0x1 ;  /* 0x0000000303037211 */ /* 0x000fc600078f08ff */
[----:B------:R-:W-:Y:S02]  /*0cb0*/  IMAD.IADD R7, R6, 0x1, -R7 ;  /* 0x0000000106077824 */ /* 0x000fe400078e0a07 */
[----:B------:R-:W-:Y:S02]  /*0cc0*/  IMAD R3, R3, -0x3, R8 ;  /* 0xfffffffd03037824 */ /* 0x000fe400078e0208 */
[----:B------:R-:W-:-:S04]  /*0cd0*/  IMAD R4, R4, 0x10, R7 ;  /* 0x0000001004047824 */ /* 0x000fc800078e0207 */
[----:B------:R-:W-:Y:S01]  /*0ce0*/  IMAD R8, R3, 0x40, R4 ;  /* 0x0000004003087824 */ /* 0x000fe200078e0204 */
[CC--:B------:R-:W-:Y:S02]  /*0cf0*/  LEA.HI R3, R0.reuse, R11.reuse, RZ, 0x2 ;  /* 0x0000000b00037211 */ /* 0x0c0fe400078f10ff */
[----:B------:R-:W-:Y:S02]  /*0d00*/  LEA.HI R0, R0, R11, RZ, 0x5 ;  /* 0x0000000b00007211 */ /* 0x000fe400078f28ff */
[--C-:B------:R-:W-:Y:S01]  /*0d10*/  SHF.R.S32.HI R17, RZ, 0x2, R3.reuse ;  /* 0x00000002ff117819 */ /* 0x100fe20000011403 */
[----:B------:R-:W-:Y:S01]  /*0d20*/  STL [R1+0x60], R8 ;  /* 0x0000600801007387 */ /* 0x000fe20000100800 */
[----:B------:R-:W-:Y:S02]  /*0d30*/  LOP3.LUT R4, R3, 0xfffffffc, RZ, 0xc0, !PT ;  /* 0xfffffffc03047812 */ /* 0x000fe400078ec0ff */
[----:B------:R-:W-:Y:S01]  /*0d40*/  SHF.R.S32.HI R0, RZ, 0x5, R0 ;  /* 0x00000005ff007819 */ /* 0x000fe20000011400 */
[----:B------:R-:W-:Y:S01]  /*0d50*/  VIADD R10, R17, 0x60 ;  /* 0x00000060110a7836 */ /* 0x000fe20000000000 */
[----:B------:R-:W-:Y:S01]  /*0d60*/  SHF.R.S32.HI R6, RZ, 0x1f, R3 ;  /* 0x0000001fff067819 */ /* 0x000fe20000011403 */
[----:B------:R-:W-:Y:S01]  /*0d70*/  IMAD.IADD R7, R11, 0x1, -R4 ;  /* 0x000000010b077824 */ /* 0x000fe200078e0a04 */
[----:B------:R-:W-:Y:S01]  /*0d80*/  SHF.R.S32.HI R4, RZ, 0x1f, R17 ;  /* 0x0000001fff047819 */ /* 0x000fe20000011411 */
[----:B------:R-:W-:Y:S01]  /*0d90*/  IMAD.SHL.U32 R3, R10, 0x40, RZ ;  /* 0x000000400a037824 */ /* 0x000fe200078e00ff */
[----:B------:R-:W-:Y:S01]  /*0da0*/  SHF.R.S32.HI R0, RZ, 0x1f, R10 ;  /* 0x0000001fff007819 */ /* 0x000fe2000001140a */
[C---:B------:R-:W-:Y:S01]  /*0db0*/  IMAD.SHL.U32 R18, R7.reuse, 0x8, RZ ;  /* 0x0000000807127824 */ /* 0x040fe200078e00ff */
[----:B------:R-:W-:Y:S01]  /*0dc0*/  LEA.HI R6, R6, R17, RZ, 0x3 ;  /* 0x0000001106067211 */ /* 0x000fe200078f18ff */
[----:B------:R-:W-:Y:S01]  /*0dd0*/  IMAD.SHL.U32 R152, R7, 0x4, RZ ;  /* 0x0000000407987824 */ /* 0x000fe200078e00ff */
[----:B------:R-:W-:Y:S01]  /*0de0*/  LEA.HI R4, R0, R10, RZ, 0x3 ;  /* 0x0000000a00047211 */ /* 0x000fe200078f18ff */
[----:B------:R-:W-:Y:S01]  /*0df0*/  STL [R1+0x10], RZ ;  /* 0x000010ff01007387 */ /* 0x000fe20000100800 */
[----:B------:R-:W-:-:S02]  /*0e00*/  LOP3.LUT R6, R6, 0xfffffff8, RZ, 0xc0, !PT ;  /* 0xfffffff806067812 */ /* 0x000fc400078ec0ff */
[----:B------:R-:W-:Y:S01]  /*0e10*/  LEA.HI R0, R7, R7, RZ, 0x1 ;  /* 0x0000000707007211 */ /* 0x000fe200078f08ff */
[----:B------:R-:W-:Y:S01]  /*0e20*/  IMAD.SHL.U32 R4, R4, 0x40, RZ ;  /* 0x0000004004047824 */ /* 0x000fe200078e00ff */
[----:B------:R-:W-:Y:S01]  /*0e30*/  LOP3.LUT R3, R3, 0x1c0, RZ, 0xc0, !PT ;  /* 0x000001c003037812 */ /* 0x000fe200078ec0ff */
[----:B------:R-:W-:Y:S01]  /*0e40*/  IMAD.IADD R6, R17, 0x1, -R6 ;  /* 0x0000000111067824 */ /* 0x000fe200078e0a06 */
[----:B------:R-:W-:Y:S02]  /*0e50*/  LOP3.LUT R0, R0, 0x1ffffffe, RZ, 0xc0, !PT ;  /* 0x1ffffffe00007812 */ /* 0x000fe400078ec0ff */
[----:B------:R-:W-:Y:S02]  /*0e60*/  SHF.R.U32.HI R10, RZ, 0x3, R3 ;  /* 0x00000003ff0a7819 */ /* 0x000fe40000011603 */
[----:B------:R-:W-:Y:S01]  /*0e70*/  LOP3.LUT R4, R4, 0xfffffe00, RZ, 0xc0, !PT ;  /* 0xfffffe0004047812 */ /* 0x000fe200078ec0ff */
[----:B------:R-:W-:Y:S01]  /*0e80*/  IMAD.IADD R0, R7, 0x1, -R0 ;  /* 0x0000000107007824 */ /* 0x000fe200078e0a00 */
[----:B------:R-:W-:-:S03]  /*0e90*/  LOP3.LUT R3, R3, 0x38, R18, 0xf8, !PT ;  /* 0x0000003803037812 */ /* 0x000fc600078ef812 */
[----:B------:R0:W-:Y:S01]  /*0ea0*/  STL [R1+0x4c], R4 ;  /* 0x00004c0401007387 */ /* 0x0001e20000100800 */
[----:B------:R-:W-:Y:S01]  /*0eb0*/  LOP3.LUT R3, R4, R3, R10, 0xf6, !PT ;  /* 0x0000000304037212 */ /* 0x000fe200078ef60a */
[----:B------:R-:W-:Y:S02]  /*0ec0*/  IMAD R0, R0, 0x8, R8 ;  /* 0x0000000800007824 */ /* 0x000fe400078e0208 */
[----:B------:R1:W-:Y:S02]  /*0ed0*/  STL [R1+0x48], R6 ;  /* 0x0000480601007387 */ /* 0x0003e40000100800 */
[----:B------:R-:W-:Y:S02]  /*0ee0*/  IMAD R3, R3, 0x2, R2 ;  /* 0x0000000203037824 */ /* 0x000fe400078e0202 */
[----:B0-----:R-:W-:Y:S02]  /*0ef0*/  IMAD.IADD R4, R9, 0x1, -R5 ;  /* 0x0000000109047824 */ /* 0x001fe400078e0a05 */
[----:B-1----:R-:W-:-:S05]  /*0f00*/  VIADD R6, R152, 0x10 ;  /* 0x0000001098067836 */ /* 0x002fca0000000000 */
[----:B------:R0:W-:Y:S04]  /*0f10*/  STL [R1+0x14], R6 ;  /* 0x0000140601007387 */ /* 0x0001e80000100800 */
[----:B------:R0:W-:Y:S04]  /*0f20*/  STL [R1+0xc], R4 ;  /* 0x00000c0401007387 */ /* 0x0001e80000100800 */
[----:B------:R0:W-:Y:S04]  /*0f30*/  STL [R1+0x3c], R0 ;  /* 0x00003c0001007387 */ /* 0x0001e80000100800 */
[----:B------:R0:W-:Y:S02]  /*0f40*/  STL [R1+0x5c], R3 ;  /* 0x00005c0301007387 */ /* 0x0001e40000100800 */
.L_x_1513:
[----:B------:R-:W-:Y:S05]  /*0f50*/  YIELD ;  /* 0x0000000000007946 */ /* 0x000fea0003800000 */
[----:B------:R-:W-:Y:S01]  /*0f60*/  ULDC.64 UR4, c[0x0][0xa28] ;  /* 0x00028a0000047ab9 */ /* 0x000fe20000000a00 */
[----:B0--3-5:R-:W0:Y:S01]  /*0f70*/  LDC.64 R6, c[0x0][0xa08] ;  /* 0x00028200ff067b82 */ /* 0x029e220000000a00 */
[----:B------:R-:W-:Y:S01]  /*0f80*/  ISETP.NE.U32.AND P1, PT, RZ, UR4, PT ;  /* 0x00000004ff007c0c */ /* 0x000fe2000bf25070 */
[----:B------:R-:W-:Y:S02]  /*0f90*/  IMAD.MOV.U32 R0, RZ, RZ, RZ ;  /* 0x000000ffff007224 */ /* 0x000fe400078e00ff */
[----:B--2---:R-:W-:Y:S01]  /*0fa0*/  IMAD.MOV.U32 R30, RZ, RZ, RZ ;  /* 0x000000ffff1e7224 */ /* 0x004fe200078e00ff */
[----:B------:R-:W-:Y:S01]  /*0fb0*/  ISETP.NE.AND.EX P1, PT, RZ, UR5, PT, P1 ;  /* 0x00000005ff007c0c */ /* 0x000fe2000bf25310 */
[----:B------:R-:W-:-:S02]  /*0fc0*/  ULDC.64 UR4, c[0x0][0xa18] ;  /* 0x0002860000047ab9 */ /* 0x000fc40000000a00 */
[----:B------:R-:W-:-:S04]  /*0fd0*/  ISETP.NE.U32.AND P2, PT, RZ, UR4, PT ;  /* 0x00000004ff007c0c */ /* 0x000fc8000bf45070 */
[----:B------:R-:W-:Y:S01]  /*0fe0*/  ISETP.NE.AND.EX P2, PT, RZ, UR5, PT, P2 ;  /* 0x00000005ff007c0c */ /* 0x000fe2000bf45320 */
[----:B------:R-:W-:Y:S02]  /*0ff0*/  ULDC.64 UR4, c[0x0][0xa08] ;  /* 0x0002820000047ab9 */ /* 0x000fe40000000a00 */
[----:B------:R-:W-:-:S03]  /*1000*/  ISETP.NE.U32.AND P0, PT, RZ, UR4, PT ;  /* 0x00000004ff007c0c */ /* 0x000fc6000bf05070 */
[----:B-1----:R-:W1:Y:S01]  /*1010*/  @P1 LDC.64 R4, c[0x0][0xa28] ;  /* 0x00028a00ff041b82 */ /* 0x002e620000000a00 */
[----:B0-----:R-:W-:-:S07]  /*1020*/  IMAD.WIDE R10, R35, 0x4, R6 ;  /* 0x00000004230a7825 */ /* 0x001fce00078e0206 */
[----:B------:R-:W0:Y:S01]  /*1030*/  @P2 LDC.64 R8, c[0x0][0xa18] ;  /* 0x00028600ff082b82 */ /* 0x000e220000000a00 */
[----:B------:R-:W-:Y:S01]  /*1040*/  ULDC UR4, c[0x0][0x288] ;  /* 0x0000a20000047ab9 */ /* 0x000fe20000000800 */
[----:B------:R-:W-:Y:S01]  /*1050*/  ISETP.NE.AND.EX P0, PT, RZ, UR5, PT, P0 ;  /* 0x00000005ff007c0c */ /* 0x000fe2000bf05300 */
[----:B------:R-:W-:Y:S01]  /*1060*/  IMAD.U32 R3, RZ, RZ, UR4 ;  /* 0x00000004ff037e24 */ /* 0x000fe2000f8e00ff */
[----:B------:R-:W-:-:S11]  /*1070*/  ULDC.64 UR4, c[0x0][0x418] ;  /* 0x0001060000047ab9 */ /* 0x000fd60000000a00 */
[----:B------:R2:W5:Y:S01]  /*1080*/  @P0 LDG.E R30, desc[UR38][R10.64] ;  /* 0x000000260a1e0981 */ /* 0x000562000c1e1900 */
[----:B-1----:R-:W-:-:S05]  /*1090*/  @P1 IMAD.WIDE R4, R35, 0x4, R4 ;  /* 0x0000000423041825 */ /* 0x002fca00078e0204 */
[----:B------:R2:W5:Y:S01]  /*10a0*/  @P1 LDG.E R0, desc[UR38][R4.64] ;  /* 0x0000002604001981 */ /* 0x000562000c1e1900 */
[----:B0-----:R-:W-:-:S05]  /*10b0*/  @P2 IMAD.WIDE R6, R35, 0x4, R8 ;  /* 0x0000000423062825 */ /* 0x001fca00078e0208 */
[----:B------:R-:W3:Y:S01]  /*10c0*/  @P2 LDG.E R3, desc[UR38][R6.64] ;  /* 0x0000002606032981 */ /* 0x000ee2000c1e1900 */
        /* <DEDUP_REMOVED lines=8> */
[----:B------:R-:W-:Y:S01]  /*1150*/  IMAD.U32 R31, RZ, RZ, UR4 ;  /* 0x00000004ff1f7e24 */ /* 0x000fe2000f8e00ff */
[----:B---3--:R2:W-:Y:S01]  /*1160*/  STL [R1+0x4], R3 ;  /* 0x0000040301007387 */ /* 0x0085e20000100800 */
[----:B------:R-:W-:Y:S01]  /*1170*/  IMAD.MOV.U32 R14, RZ, RZ, R3 ;  /* 0x000000ffff0e7224 */ /* 0x000fe200078e0003 */
[----:B------:R-:W-:Y:S06]  /*1180*/  @P2 BRA `(.L_x_1322) ;  /* 0x0000000000282947 */ /* 0x000fec0003800000 */
[----:B------:R-:W-:Y:S02]  /*1190*/  ULDC.64 UR4, c[0x0][0xa00] ;  /* 0x0002800000047ab9 */ /* 0x000fe40000000a00 */
[----:B------:R-:W-:-:S04]  /*11a0*/  ISETP.NE.U32.AND P1, PT, RZ, UR4, PT ;  /* 0x00000004ff007c0c */ /* 0x000fc8000bf25070 */
[----:B------:R-:W-:-:S13]  /*11b0*/  ISETP.NE.AND.EX P1, PT, RZ, UR5, PT, P1 ;  /* 0x00000005ff007c0c */ /* 0x000fda000bf25310 */
[----:B------:R-:W-:Y:S05]  /*11c0*/  @!P1 BRA `(.L_x_1322) ;  /* 0x0000000000189947 */ /* 0x000fea0003800000 */
[----:B--2---:R-:W0:Y:S02]  /*11d0*/  LDC.64 R4, c[0x0][0xa00] ;  /* 0x00028000ff047b82 */ /* 0x004e240000000a00 */
[----:B0-----:R-:W-:-:S05]  /*11e0*/  IMAD.WIDE R4, R35, 0x4, R4 ;  /* 0x0000000423047825 */ /* 0x001fca00078e0204 */
[----:B------:R-:W2:Y:S04]  /*11f0*/  LDG.E R3, desc[UR38][R4.64] ;  /* 0x0000002604037981 */ /* 0x000ea8000c1e1900 */
[----:B------:R-:W2:Y:S02]  /*1200*/  LDG.E R6, desc[UR38][R4.64+0x4] ;  /* 0x0000042604067981 */ /* 0x000ea4000c1e1900 */
[----:B--2---:R-:W-:-:S05]  /*1210*/  IMAD.IADD R14, R6, 0x1, -R3 ;  /* 0x00000001060e7824 */ /* 0x004fca00078e0a03 */
[----:B------:R0:W-:Y:S02]  /*1220*/  STL [R1+0x4], R14 ;  /* 0x0000040e01007387 */ /* 0x0001e40000100800 */
.L_x_1322:
[----:B------:R-:W-:Y:S01]  /*1230*/  ULDC.64 UR4, c[0x0][0xa20] ;  /* 0x0002880000047ab9 */ /* 0x000fe20000000a00 */
[----:B------:R1:W-:Y:S01]  /*1240*/  STL [R1+0x50], R34 ;  /* 0x0000502201007387 */ /* 0x0003e20000100800 */
[----:B------:R-:W-:-:S03]  /*1250*/  ISETP.NE.U32.AND P1, PT, RZ, UR4, PT ;  /* 0x00000004ff007c0c */ /* 0x000fc6000bf25070 */
[----:B------:R1:W-:Y:S01]  /*1260*/  STL [R1+0x54], R35 ;  /* 0x0000542301007387 */ /* 0x0003e20000100800 */
[----:B------:R-:W-:-:S13]  /*1270*/  ISETP.NE.AND.EX P1, PT, RZ, UR5, PT, P1 ;  /* 0x00000005ff007c0c */ /* 0x000fda000bf25310 */
[----:B-1----:R-:W-:Y:S05]  /*1280*/  @!P1 BRA `(.L_x_1323) ;  /* 0x0000000000109947 */ /* 0x002fea0003800000 */
[----:B--2---:R-:W1:Y:S02]  /*1290*/  LDC.64 R4, c[0x0][0xa20] ;  /* 0x00028800ff047b82 */ /* 0x004e640000000a00 */
[----:B-1----:R-:W-:-:S05]  /*12a0*/  IMAD.WIDE R4, R35, 0x4, R4 ;  /* 0x0000000423047825 */ /* 0x002fca00078e0204 */
[----:B------:R1:W5:Y:S01]  /*12b0*/  LDG.E R31, desc[UR38][R4.64] ;  /* 0x00000026041f7981 */ /* 0x000362000c1e1900 */
[----:B------:R-:W-:Y:S05]  /*12c0*/  BRA `(.L_x_1324) ;  /* 0x0000000000107947 */ /* 0x000fea0003800000 */
.L_x_1323:
[----:B------:R-:W-:Y:S05]  /*12d0*/  @!P0 BRA `(.L_x_1324) ;  /* 0x00000000000c8947 */ /* 0x000fea0003800000 */
[----:B--2---:R-:W2:Y:S04]  /*12e0*/  LDG.E R4, desc[UR38][R10.64] ;  /* 0x000000260a047981 */ /* 0x004ea8000c1e1900 */
[----:B------:R-:W2:Y:S02]  /*12f0*/  LDG.E R31, desc[UR38][R10.64+0x4] ;  /* 0x000004260a1f7981 */ /* 0x000ea4000c1e1900 */
[----:B--2---:R-:W-:-:S07]  /*1300*/  IMAD.IADD R31, R31, 0x1, -R4 ;  /* 0x000000011f1f7824 */ /* 0x004fce00078e0a04 */
.L_x_1324:
[----:B------:R-:W-:Y:S01]  /*1310*/  ULDC.64 UR4, c[0x0][0xa10] ;  /* 0x0002840000047ab9 */ /* 0x000fe20000000a00 */
[----:B------:R-:W3:Y:S01]  /*1320*/  LDC R9, c[0x0][0x448] ;  /* 0x00011200ff097b82 */ /* 0x000ee20000000800 */
[----:B------:R-:W-:-:S04]  /*1330*/  ISETP.NE.U32.AND P0, PT, RZ, UR4, PT ;  /* 0x00000004ff007c0c */ /* 0x000fc8000bf05070 */
[----:B------:R-:W-:Y:S01]  /*1340*/  ISETP.NE.AND.EX P0, PT, RZ, UR5, PT, P0 ;  /* 0x00000005ff007c0c */ /* 0x000fe2000bf05300 */
[----:B------:R-:W-:Y:S02]  /*1350*/  ULDC.64 UR4, c[0x0][0xa30] ;  /* 0x00028c0000047ab9 */ /* 0x000fe40000000a00 */
[----:B------:R-:W-:Y:S01]  /*1360*/  ISETP.NE.U32.AND P1, PT, RZ, UR4, PT ;  /* 0x00000004ff007c0c */ /* 0x000fe2000bf25070 */
[----:B-----5:R-:W-:Y:S01]  /*1370*/  IMAD.MOV.U32 R24, RZ, RZ, R31 ;  /* 0x000000ffff187224 */ /* 0x020fe200078e001f */
[----:B------:R-:W4:Y:S02]  /*1380*/  LDC.64 R12, c[0x0][0x9e0] ;  /* 0x00027800ff0c7b82 */ /* 0x000f240000000a00 */
[----:B------:R-:W-:-:S06]  /*1390*/  ISETP.NE.AND.EX P1, PT, RZ, UR5, PT, P1 ;  /* 0x00000005ff007c0c */ /* 0x000fcc000bf25310 */
[----:B-12---:R-:W1:Y:S08]  /*13a0*/  @P0 LDC.64 R4, c[0x0][0xa10] ;  /* 0x00028400ff040b82 */ /* 0x006e700000000a00 */
[----:B------:R-:W2:Y:S01]  /*13b0*/  @P1 LDC.64 R6, c[0x0][0xa30] ;  /* 0x00028c00ff061b82 */ /* 0x000ea20000000a00 */
[----:B-1----:R-:W-:-:S05]  /*13c0*/  @P0 IMAD.WIDE R4, R35, 0x4, R4 ;  /* 0x0000000423040825 */ /* 0x002fca00078e0204 */
[----:B------:R-:W4:Y:S04]  /*13d0*/  @P0 LDG.E R3, desc[UR38][R4.64] ;  /* 0x0000002604030981 */ /* 0x000f28000c1e1900 */
[----:B------:R-:W4:Y:S01]  /*13e0*/  @P0 LDG.E R8, desc[UR38][R4.64+0x4] ;  /* 0x0000042604080981 */ /* 0x000f22000c1e1900 */
[----:B--2---:R-:W-:-:S05]  /*13f0*/  @P1 IMAD.WIDE R6, R35, 0x4, R6 ;  /* 0x0000000423061825 */ /* 0x004fca00078e0206 */
[----:B------:R1:W5:Y:S01]  /*1400*/  @P1 LDG.E R24, desc[UR38][R6.64] ;  /* 0x0000002606181981 */ /* 0x000362000c1e1900 */
[----:B---3--:R-:W-:Y:S01]  /*1410*/  ISETP.NE.AND P1, PT, R9, 0x1, PT ;  /* 0x000000010900780c */ /* 0x008fe20003f25270 */
[----:B------:R-:W-:Y:S01]  /*1420*/  IMAD R15, R33, 0xc0, RZ ;  /* 0x000000c0210f7824 */ /* 0x000fe200078e02ff */
[----:B----4-:R-:W-:-:S04]  /*1430*/  ISETP.GE.AND P2, PT, R13, 0x1, PT ;  /* 0x000000010d00780c */ /* 0x010fc80003f46270 */
[----:B------:R2:W-:Y:S07]  /*1440*/  STL [R1+0x18], R15 ;  /* 0x0000180f01007387 */ /* 0x0005ee0000100800 */
[----:B------:R-:W3:Y:S08]  /*1450*/  @P1 LDC R9, c[0x0][0x44c] ;  /* 0x00011300ff091b82 */ /* 0x000ef00000000800 */
[----:B------:R-:W4:Y:S01]  /*1460*/  @P1 LDC R10, c[0x0][0x450] ;  /* 0x00011400ff0a1b82 */ /* 0x000f220000000800 */
[----:B------:R-:W-:-:S02]  /*1470*/  @P0 IMAD.IADD R29, R8, 0x1, -R3 ;  /* 0x00000001081d0824 */ /* 0x000fc400078e0a03 */
[----:B------:R-:W-:Y:S02]  /*1480*/  IMAD.IADD R8, R31, 0x1, -R0 ;  /* 0x000000011f087824 */ /* 0x000fe400078e0a00 */
[----:B------:R-:W-:Y:S02]  /*1490*/  VIADD R0, R15, 0xbf ;  /* 0x000000bf0f007836 */ /* 0x000fe40000000000 */
[----:B------:R-:W-:Y:S02]  /*14a0*/  IMAD.IADD R11, R8, 0x1, R29 ;  /* 0x00000001080b7824 */ /* 0x000fe400078e021d */
[----:B---3--:R-:W-:-:S03]  /*14b0*/  @P1 IMAD.HI.U32 R3, R0, R9, RZ ;  /* 0x0000000900031227 */ /* 0x008fc600078e00ff */
[----:B------:R2:W-:Y:S01]  /*14c0*/  STL [R1+0x8], R11 ;  /* 0x0000080b01007387 */ /* 0x0005e20000100800 */
[----:B------:R-:W-:Y:S01]  /*14d0*/  IMAD.MOV.U32 R5, RZ, RZ, R0 ;  /* 0x000000ffff057224 */ /* 0x000fe200078e0000 */
[----:B----4-:R-:W-:Y:S01]  /*14e0*/  @P1 SHF.R.U32.HI R5, RZ, R10, R3 ;  /* 0x0000000aff051219 */ /* 0x010fe20000011603 */
[C---:B------:R-:W-:Y:S01]  /*14f0*/  VIADD R0, R11.reuse, 0x7f ;  /* 0x0000007f0b007836 */ /* 0x040fe20000000000 */
[----:B------:R-:W-:-:S04]  /*1500*/  IADD3 R28, R11, 0x1, -R14 ;  /* 0x000000010b1c7810 */ /* 0x000fc80007ffe80e */
[----:B------:R-:W-:Y:S01]  /*1510*/  SHF.R.S32.HI R3, RZ, 0x1f, R0 ;  /* 0x0000001fff037819 */ /* 0x000fe20000011400 */
[----:B-1----:R-:W-:-:S03]  /*1520*/  IMAD.IADD R7, R28, 0x1, R5 ;  /* 0x000000011c077824 */ /* 0x002fc600078e0205 */
[----:B------:R-:W-:Y:S01]  /*1530*/  LEA.HI R3, R3, R0, RZ, 0x7 ;  /* 0x0000000003037211 */ /* 0x000fe200078f38ff */
[----:B------:R-:W-:-:S03]  /*1540*/  IMAD.IADD R0, R7, 0x1, R12 ;  /* 0x0000000107007824 */ /* 0x000fc600078e020c */
[----:B------:R-:W-:Y:S01]  /*1550*/  SHF.R.S32.HI R92, RZ, 0x7, R3 ;  /* 0x00000007ff5c7819 */ /* 0x000fe20000011403 */
[----:B--2---:R-:W-:Y:S06]  /*1560*/  @!P2 BRA `(.L_x_1325) ;  /* 0x000000000048a947 */ /* 0x004fec0003800000 */
[C---:B------:R-:W-:Y:S01]  /*1570*/  ISETP.GT.AND P0, PT, R7.reuse, RZ, PT ;  /* 0x000000ff0700720c */ /* 0x040fe20003f04270 */
[----:B------:R-:W-:Y:S01]  /*1580*/  BSSY B0, `(.L_x_1326) ;  /* 0x000000e000007945 */ /* 0x000fe20003800000 */
[----:B------:R-:W-:-:S11]  /*1590*/  VIADD R3, R7, 0xffffffff ;  /* 0xffffffff07037836 */ /* 0x000fd60000000000 */
[----:B------:R-:W-:Y:S05]  /*15a0*/  @P0 BRA `(.L_x_1327) ;  /* 0x00000000001c0947 */ /* 0x000fea0003800000 */
[----:B------:R-:W-:Y:S01]  /*15b0*/  ISETP.NE.AND P0, PT, R13, 0x1, PT ;  /* 0x000000010d00780c */ /* 0x000fe20003f05270 */
[----:B------:R-:W-:-:S12]  /*15c0*/  IMAD.MOV R3, RZ, RZ, -R7 ;  /* 0x000000ffff037224 */ /* 0x000fd800078e0a07 */
[----:B------:R-:W1:Y:S02]  /*15d0*/  @P0 LDC.64 R4, c[0x0][0x9e8] ;  /* 0x00027a00ff040b82 */ /* 0x000e640000000a00 */
[----:B-1----:R-:W-:-:S05]  /*15e0*/  @P0 IMAD.HI.U32 R4, R3, R4, RZ ;  /* 0x0000000403040227 */ /* 0x002fca00078e00ff */
[----:B------:R-:W-:-:S04]  /*15f0*/  @P0 SHF.R.U32.HI R3, RZ, R5, R4 ;  /* 0x00000005ff030219 */ /* 0x000fc80000011604 */
[----:B------:R-:W-:Y:S01]  /*1600*/  LOP3.LUT R3, RZ, R3, RZ, 0x33, !PT ;  /* 0x00000003ff037212 */ /* 0x000fe200078e33ff */
[----:B------:R-:W-:Y:S06]  /*1610*/  BRA `(.L_x_1328) ;  /* 0x0000000000107947 */ /* 0x000fec0003800000 */
.L_x_1327:
[----:B------:R-:W-:-:S13]  /*1620*/  ISETP.NE.AND P0, PT, R13, 0x1, PT ;  /* 0x000000010d00780c */ /* 0x000fda0003f05270 */
[----:B------:R-:W1:Y:S02]  /*1630*/  @P0 LDC.64 R4, c[0x0][0x9e8] ;  /* 0x00027a00ff040b82 */ /* 0x000e640000000a00 */
[----:B-1----:R-:W-:-:S05]  /*1640*/  @P0 IMAD.HI.U32 R4, R3, R4, RZ ;  /* 0x0000000403040227 */ /* 0x002fca00078e00ff */
[----:B------:R-:W-:-:S07]  /*1650*/  @P0 SHF.R.U32.HI R3, RZ, R5, R4 ;  /* 0x00000005ff030219 */ /* 0x000fce0000011604 */
.L_x_1328:
[----:B------:R-:W-:Y:S05]  /*1660*/  BSYNC B0 ;  /* 0x0000000000007941 */ /* 0x000fea0003800000 */
.L_x_1326:
[----:B------:R-:W-:-:S05]  /*1670*/  IMAD R3, R3, R13, R13 ;  /* 0x0000000d03037224 */ /* 0x000fca00078e020d */
[----:B------:R-:W-:-:S07]  /*1680*/  VIMNMX R0, R0, R3, PT ;  /* 0x0000000300007248 */ /* 0x000fce0003fe0100 */
.L_x_1325:
[----:B------:R-:W1:Y:S01]  /*1690*/  @P1 LDC R3, c[0x0][0x44c] ;  /* 0x00011300ff031b82 */ /* 0x000e620000000800 */
[----:B------:R-:W-:Y:S01]  /*16a0*/  IMAD.MOV.U32 R4, RZ, RZ, R15 ;  /* 0x000000ffff047224 */ /* 0x000fe200078e000f */
[----:B------:R-:W-:Y:S01]  /*16b0*/  ULDC UR4, c[0x0][0x9dc] ;  /* 0x0002770000047ab9 */ /* 0x000fe20000000800 */
[----:B------:R-:W-:-:S05]  /*16c0*/  IMAD.IADD R93, R11, 0x1, -R14 ;  /* 0x000000010b5d7824 */ /* 0x000fca00078e0a0e */
[----:B------:R-:W2:Y:S01]  /*16d0*/  @P1 LDC R6, c[0x0][0x450] ;  /* 0x00011400ff061b82 */ /* 0x000ea20000000800 */
[----:B-1----:R-:W-:-:S05]  /*16e0*/  @P1 IMAD.HI.U32 R3, R15, R3, RZ ;  /* 0x000000030f031227 */ /* 0x002fca00078e00ff */
[----:B--2---:R-:W-:-:S05]  /*16f0*/  @P1 SHF.R.U32.HI R4, RZ, R6, R3 ;  /* 0x00000006ff041219 */ /* 0x004fca0000011603 */
[----:B------:R-:W-:-:S04]  /*1700*/  IMAD.IADD R3, R93, 0x1, R4 ;  /* 0x000000015d037824 */ /* 0x000fc800078e0204 */
[----:B------:R-:W-:Y:S01]  /*1710*/  VIADD R4, R3, -UR4 ;  /* 0x8000000403047c36 */ /* 0x000fe20008000000 */
[----:B------:R-:W-:Y:S06]  /*1720*/  @!P2 BRA `(.L_x_1329) ;  /* 0x000000000044a947 */ /* 0x000fec0003800000 */
[----:B------:R-:W-:Y:S01]  /*1730*/  ISETP.GT.AND P0, PT, R3, -0x1, PT ;  /* 0xffffffff0300780c */ /* 0x000fe20003f04270 */
[----:B------:R-:W-:-:S12]  /*1740*/  BSSY B0, `(.L_x_1330) ;  /* 0x000000d000007945 */ /* 0x000fd80003800000 */
[----:B------:R-:W-:Y:S05]  /*1750*/  @P0 BRA `(.L_x_1331) ;  /* 0x00000000001c0947 */ /* 0x000fea0003800000 */
[----:B------:R-:W-:Y:S02]  /*1760*/  ISETP.NE.AND P0, PT, R13, 0x1, PT ;  /* 0x000000010d00780c */ /* 0x000fe40003f05270 */
[----:B------:R-:W-:-:S11]  /*1770*/  LOP3.LUT R3, RZ, R3, RZ, 0x33, !PT ;  /* 0x00000003ff037212 */ /* 0x000fd600078e33ff */
[----:B------:R-:W1:Y:S02]  /*1780*/  @P0 LDC.64 R6, c[0x0][0x9e8] ;  /* 0x00027a00ff060b82 */ /* 0x000e640000000a00 */
[----:B-1----:R-:W-:-:S05]  /*1790*/  @P0 IMAD.HI.U32 R6, R3, R6, RZ ;  /* 0x0000000603060227 */ /* 0x002fca00078e00ff */
[----:B------:R-:W-:-:S04]  /*17a0*/  @P0 SHF.R.U32.HI R3, RZ, R7, R6 ;  /* 0x00000007ff030219 */ /* 0x000fc80000011606 */
[----:B------:R-:W-:Y:S01]  /*17b0*/  LOP3.LUT R3, RZ, R3, RZ, 0x33, !PT ;  /* 0x00000003ff037212 */ /* 0x000fe200078e33ff */
[----:B------:R-:W-:Y:S06]  /*17c0*/  BRA `(.L_x_1332) ;  /* 0x0000000000107947 */ /* 0x000fec0003800000 */
.L_x_1331:
[----:B------:R-:W-:-:S13]  /*17d0*/  ISETP.NE.AND P0, PT, R13, 0x1, PT ;  /* 0x000000010d00780c */ /* 0x000fda0003f05270 */
[----:B------:R-:W1:Y:S02]  /*17e0*/  @P0 LDC.64 R6, c[0x0][0x9e8] ;  /* 0x00027a00ff060b82 */ /* 0x000e640000000a00 */
[----:B-1----:R-:W-:-:S05]  /*17f0*/  @P0 IMAD.HI.U32 R6, R3, R6, RZ ;  /* 0x0000000603060227 */ /* 0x002fca00078e00ff */
[----:B------:R-:W-:-:S07]  /*1800*/  @P0 SHF.R.U32.HI R3, RZ, R7, R6 ;  /* 0x00000007ff030219 */ /* 0x000fce0000011606 */
.L_x_1332:
[----:B------:R-:W-:Y:S05]  /*1810*/  BSYNC B0 ;  /* 0x0000000000007941 */ /* 0x000fea0003800000 */
.L_x_1330:
[----:B------:R-:W-:-:S05]  /*1820*/  IMAD R3, R3, R13, RZ ;  /* 0x0000000d03037224 */ /* 0x000fca00078e02ff */
[----:B------:R-:W-:-:S07]  /*1830*/  VIMNMX R4, R4, R3, !PT ;  /* 0x0000000304047248 */ /* 0x000fce0007fe0100 */
.L_x_1329:
[----:B------:R-:W-:Y:S01]  /*1840*/  VIADD R0, R0, 0x7f ;  /* 0x0000007f00007836 */ /* 0x000fe20000000000 */
[----:B------:R-:W-:-:S04]  /*1850*/  SHF.R.S32.HI R5, RZ, 0x1f, R4 ;  /* 0x0000001fff057819 */ /* 0x000fc80000011404 */
[----:B------:R-:W-:Y:S02]  /*1860*/  SHF.R.S32.HI R3, RZ, 0x1f, R0 ;  /* 0x0000001fff037819 */ /* 0x000fe40000011400 */
[----:B------:R-:W-:Y:S02]  /*1870*/  LEA.HI R5, R5, R4, RZ, 0x7 ;  /* 0x0000000405057211 */ /* 0x000fe400078f38ff */
[----:B------:R-:W-:Y:S02]  /*1880*/  LEA.HI R3, R3, R0, RZ, 0x7 ;  /* 0x0000000003037211 */ /* 0x000fe400078f38ff */
[----:B------:R-:W-:Y:S02]  /*1890*/  SHF.R.S32.HI R5, RZ, 0x7, R5 ;  /* 0x00000007ff057819 */ /* 0x000fe40000011405 */
[----:B------:R-:W-:Y:S02]  /*18a0*/  SHF.R.S32.HI R3, RZ, 0x7, R3 ;  /* 0x00000007ff037819 */ /* 0x000fe40000011403 */
[----:B------:R-:W-:-:S02]  /*18b0*/  VIMNMX R5, RZ, R5, !PT ;  /* 0x00000005ff057248 */ /* 0x000fc40007fe0100 */
[----:B------:R-:W-:-:S03]  /*18c0*/  VIMNMX R3, R92, R3, PT ;  /* 0x000000035c037248 */ /* 0x000fc60003fe0100 */
[--C-:B------:R-:W-:Y:S02]  /*18d0*/  IMAD R5, R5, 0x80, -R8.reuse ;  /* 0x0000008005057824 */ /* 0x100fe400078e0a08 */
[----:B------:R-:W-:-:S03]  /*18e0*/  IMAD R0, R3, 0x80, -R8 ;  /* 0x0000008003007824 */ /* 0x000fc600078e0a08 */
[----:B------:R-:W-:Y:S02]  /*18f0*/  VIMNMX R5, RZ, R5, !PT ;  /* 0x00000005ff057248 */ /* 0x000fe40007fe0100 */
[----:B------:R-:W-:Y:S02]  /*1900*/  VIMNMX R0, R0, R29, PT ;  /* 0x0000001d00007248 */ /* 0x000fe40003fe0100 */
[----:B------:R-:W-:Y:S02]  /*1910*/  SHF.R.U32.HI R27, RZ, 0x7, R5 ;  /* 0x00000007ff1b7819 */ /* 0x000fe40000011605 */
[----:B------:R-:W-:-:S03]  /*1920*/  ISETP.GT.AND P0, PT, R0, R5, PT ;  /* 0x000000050000720c */ /* 0x000fc60003f04270 */
[----:B------:R-:W-:-:S10]  /*1930*/  IMAD.MOV.U32 R26, RZ, RZ, R27 ;  /* 0x000000ffff1a7224 */ /* 0x000fd400078e001b */
[----:B------:R-:W-:-:S05]  /*1940*/  @P0 VIADD R0, R0, 0x7f ;  /* 0x0000007f00000836 */ /* 0x000fca0000000000 */
[----:B------:R-:W-:-:S04]  /*1950*/  @P0 SHF.R.S32.HI R3, RZ, 0x1f, R0 ;  /* 0x0000001fff030819 */ /* 0x000fc80000011400 */
[----:B------:R-:W-:-:S04]  /*1960*/  @P0 LEA.HI R3, R3, R0, RZ, 0x7 ;  /* 0x0000000003030211 */ /* 0x000fc800078f38ff */
[----:B------:R-:W-:Y:S02]  /*1970*/  @P0 SHF.R.S32.HI R26, RZ, 0x7, R3 ;  /* 0x00000007ff1a0819 */ /* 0x000fe40000011403 */
[----:B------:R-:W-:Y:S02]  /*1980*/  PLOP3.LUT P0, PT, PT, PT, PT, 0x80, 0x0 ;  /* 0x000000000000781c */ /* 0x000fe40003f0f070 */
[----:B------:R-:W-:-:S13]  /*1990*/  ISETP.GT.AND P1, PT, R26, R27, PT ;  /* 0x0000001b1a00720c */ /* 0x000fda0003f24270 */
[----:B------:R-:W-:Y:S05]  /*19a0*/  @!P1 BRA `(.L_x_1333) ;  /* 0x0000004000589947 */ /* 0x000fea0003800000 */
        /* <DEDUP_REMOVED lines=8> */
[----:B0-----:R0:W1:Y:S01]  /*1a30*/  LDC.64 R14, c[0x4][R0] ;  /* 0x01000000000e7b82 */ /* 0x0010620000000a00 */
        /* <DEDUP_REMOVED lines=11> */
.L_x_1335:
[----:B------:R-:W-:Y:S05]  /*1af0*/  BSYNC B6 ;  /* 0x0000000000067941 */ /* 0x000fea0003800000 */
.L_x_1334:
        /* <DEDUP_REMOVED lines=20> */
.L_x_1337:
[----:B------:R-:W-:Y:S05]  /*1c40*/  BSYNC B6 ;  /* 0x0000000000067941 */ /* 0x000fea0003800000 */
.L_x_1336:
[----:B------:R-:W-:Y:S01]  /*1c50*/  ULDC.64 UR4, c[0x0][0x9f8] ;  /* 0x00027e0000047ab9 */ /* 0x000fe20000000a00 */
[----:B------:R-:W2:Y:S01]  /*1c60*/  LDL R38, [R1+0x48] ;  /* 0x0000480001267983 */ /* 0x000ea20000100800 */
[----:B------:R-:W-:Y:S01]  /*1c70*/  ISETP.NE.U32.AND P0, PT, RZ, UR4, PT ;  /* 0x00000004ff007c0c */ /* 0x000fe2000bf05070 */
[----:B------:R-:W1:Y:S01]  /*1c80*/  LDC.64 R74, c[0x0][0x300] ;  /* 0x0000c000ff4a7b82 */ /* 0x000e620000000a00 */
[----:B------:R-:W-:Y:S01]  /*1c90*/  IMAD.IADD R32, R30, 0x1, R31 ;  /* 0x000000011e207824 */ /* 0x000fe200078e021f */
[----:B------:R-:W3:Y:S01]  /*1ca0*/  LDL.LU R44, [R1] ;  /* 0x00000000012c7983 */ /* 0x000ee20000300800 */
[----:B------:R-:W-:Y:S01]  /*1cb0*/  ISETP.NE.AND.EX P0, PT, RZ, UR5, PT, P0 ;  /* 0x00000005ff007c0c */ /* 0x000fe2000bf05300 */
[----:B------:R-:W-:Y:S01]  /*1cc0*/  ULDC.64 UR6, c[0x0][0xa08] ;  /* 0x0002820000067ab9 */ /* 0x000fe20000000a00 */
[----:B------:R-:W-:Y:S01]  /*1cd0*/  SHF.R.S32.HI R11, RZ, 0x1f, R34 ;  /* 0x0000001fff0b7819 */ /* 0x000fe20000011422 */
[----:B------:R-:W4:Y:S01]  /*1ce0*/  LDL R36, [R1+0x4c] ;  /* 0x00004c0001247983 */ /* 0x000f220000100800 */
[----:B------:R-:W0:Y:S01]  /*1cf0*/  S2R R43, SR_TID.X ;  /* 0x00000000002b7919 */ /* 0x000e220000002100 */
[----:B------:R-:W-:Y:S01]  /*1d00*/  SHF.R.S32.HI R41, RZ, 0x1f, R32 ;  /* 0x0000001fff297819 */ /* 0x000fe20000011420 */
[----:B------:R-:W-:Y:S01]  /*1d10*/  ULDC.64 UR4, c[0x0][0x308] ;  /* 0x0000c20000047ab9 */ /* 0x000fe20000000a00 */
[----:B------:R-:W3:Y:S08]  /*1d20*/  LDC.64 R72, c[0x0][0x3f8] ;  /* 0x0000fe00ff487b82 */ /* 0x000ef00000000a00 */
[----:B------:R-:W0:Y:S08]  /*1d30*/  @P0 LDC.64 R4, c[0x0][0x9f8] ;  /* 0x00027e00ff040b82 */ /* 0x000e300000000a00 */
[----:B------:R-:W1:Y:S01]  /*1d40*/  LDC R39, c[0x0][0x3f4] ;  /* 0x0000fd00ff277b82 */ /* 0x000e620000000800 */
[----:B0-----:R-:W-:-:S05]  /*1d50*/  @P0 IMAD.WIDE R4, R35, 0x4, R4 ;  /* 0x0000000423040825 */ /* 0x001fca00078e0204 */
[----:B------:R0:W4:Y:S01]  /*1d60*/  @P0 LDG.E R35, desc[UR38][R4.64] ;  /* 0x0000002604230981 */ /* 0x000122000c1e1900 */
[-C--:B-1----:R-:W-:Y:S01]  /*1d70*/  IMAD R0, R41, R74.reuse, RZ ;  /* 0x0000004a29007224 */ /* 0x082fe200078e02ff */
[----:B------:R-:W-:Y:S01]  /*1d80*/  ISETP.NE.U32.AND P0, PT, RZ, UR6, PT ;  /* 0x00000006ff007c0c */ /* 0x000fe2000bf05070 */
[C---:B------:R-:W-:Y:S01]  /*1d90*/  IMAD.WIDE.U32 R6, R32.reuse, R74, RZ ;  /* 0x0000004a20067225 */ /* 0x040fe200078e00ff */
[----:B------:R-:W-:Y:S02]  /*1da0*/  SHF.R.U32.HI R42, RZ, 0x7, R43 ;  /* 0x00000007ff2a7819 */ /* 0x000fe4000001162b */
[----:B------:R-:W-:Y:S01]  /*1db0*/  ISETP.NE.AND.EX P0, PT, RZ, UR7, PT, P0 ;  /* 0x00000007ff007c0c */ /* 0x000fe2000bf05300 */
[----:B------:R-:W-:Y:S01]  /*1dc0*/  IMAD R3, R32, R75, R0 ;  /* 0x0000004b20037224 */ /* 0x000fe200078e0200 */
[----:B------:R-:W-:Y:S01]  /*1dd0*/  ISETP.NE.AND P6, PT, R42, 0x1, PT ;  /* 0x000000012a00780c */ /* 0x000fe20003fc5270 */
[----:B------:R-:W-:Y:S01]  /*1de0*/  VIADD R43, R43, 0xffffff80 ;  /* 0xffffff802b2b7836 */ /* 0x000fe20000000000 */
[----:B------:R-:W-:Y:S01]  /*1df0*/  SHF.R.S32.HI R40, RZ, 0x1f, R17 ;  /* 0x0000001fff287819 */ /* 0x000fe20000011411 */
[----:B------:R-:W-:Y:S01]  /*1e00*/  IMAD.IADD R7, R7, 0x1, R3 ;  /* 0x0000000107077824 */ /* 0x000fe200078e0203 */
[----:B------:R-:W-:Y:S01]  /*1e10*/  SHF.R.S32.HI R19, RZ, 0x1f, R18 ;  /* 0x0000001fff137819 */ /* 0x000fe20000011412 */
[----:B------:R-:W-:Y:S01]  /*1e20*/  IMAD R3, R11, UR4, RZ ;  /* 0x000000040b037c24 */ /* 0x000fe2000f8e02ff */
[----:B------:R-:W-:Y:S01]  /*1e30*/  SHF.R.S32.HI R153, RZ, 0x1f, R152 ;  /* 0x0000001fff997819 */ /* 0x000fe20000011498 */
[----:B0-----:R-:W-:-:S04]  /*1e40*/  IMAD.WIDE.U32 R4, R34, UR4, R6 ;  /* 0x0000000422047c25 */ /* 0x001fc8000f8e0006 */
[----:B------:R-:W-:Y:S01]  /*1e50*/  IMAD R3, R34, UR5, R3 ;  /* 0x0000000522037c24 */ /* 0x000fe2000f8e0203 */
[----:B------:R-:W-:Y:S01]  /*1e60*/  ULDC.64 UR4, c[0x0][0x310] ;  /* 0x0000c40000047ab9 */ /* 0x000fe20000000a00 */
[----:B------:R-:W-:-:S04]  /*1e70*/  IMAD.WIDE.U32 R6, R17, R74, R18 ;  /* 0x0000004a11067225 */ /* 0x000fc800078e0012 */
[----:B------:R-:W-:Y:S02]  /*1e80*/  IMAD.IADD R5, R5, 0x1, R3 ;  /* 0x0000000105057824 */ /* 0x000fe400078e0203 */
[----:B------:R-:W-:Y:S02]  /*1e90*/  VIADD R67, R18, 0x20 ;  /* 0x0000002012437836 */ /* 0x000fe40000000000 */
[----:B------:R-:W-:Y:S02]  /*1ea0*/  VIADD R65, R42, 0x8 ;  /* 0x000000082a417836 */ /* 0x000fe40000000000 */
[----:B------:R-:W-:Y:S01]  /*1eb0*/  IMAD.SHL.U32 R64, R39, 0x2, RZ ;  /* 0x0000000227407824 */ /* 0x000fe200078e00ff */
[C---:B--2---:R-:W-:Y:S01]  /*1ec0*/  LOP3.LUT P1, RZ, R38.reuse, 0x4, RZ, 0xc0, !PT ;  /* 0x0000000426ff7812 */ /* 0x044fe2000782c0ff */
[----:B------:R-:W-:Y:S02]  /*1ed0*/  IMAD.SHL.U32 R71, R38, 0x40, RZ ;  /* 0x0000004026477824 */ /* 0x000fe400078e00ff */
[----:B------:R-:W-:Y:S01]  /*1ee0*/  VIADD R38, R17, 0x60 ;  /* 0x0000006011267836 */ /* 0x000fe20000000000 */
[----:B---3--:R-:W-:-:S02]  /*1ef0*/  LOP3.LUT R44, R44, 0xfffffffb, RZ, 0xc0, !PT ;  /* 0xfffffffb2c2c7812 */ /* 0x008fc400078ec0ff */
[----:B------:R-:W-:Y:S02]  /*1f00*/  LOP3.LUT R71, R71, 0x1c0, RZ, 0xc0, !PT ;  /* 0x000001c047477812 */ /* 0x000fe400078ec0ff */
[----:B------:R-:W-:Y:S02]  /*1f10*/  SHF.R.S32.HI R66, RZ, 0x1f, R38 ;  /* 0x0000001fff427819 */ /* 0x000fe40000011426 */
[----:B------:R-:W-:Y:S02]  /*1f20*/  SHF.R.S32.HI R38, RZ, 0x1f, R43 ;  /* 0x0000001fff267819 */ /* 0x000fe4000001142b */
[----:B------:R-:W-:Y:S02]  /*1f30*/  SHF.R.U32.HI R68, RZ, 0x3, R71 ;  /* 0x00000003ff447819 */ /* 0x000fe40000011647 */
[----:B------:R-:W-:Y:S02]  /*1f40*/  @P1 LOP3.LUT R44, R44, 0x4, RZ, 0xfc, !PT ;  /* 0x000000042c2c1812 */ /* 0x000fe400078efcff */
[----:B------:R-:W-:-:S03]  /*1f50*/  LEA.HI R38, R38, R43, RZ, 0x5 ;  /* 0x0000002b26267211 */ /* 0x000fc600078f28ff */
[----:B------:R0:W-:Y:S01]  /*1f60*/  STL [R1], R44 ;  /* 0x0000002c01007387 */ /* 0x0001e20000100800 */
[----:B------:R-:W-:Y:S02]  /*1f70*/  SHF.R.S32.HI R38, RZ, 0x5, R38 ;  /* 0x00000005ff267819 */ /* 0x000fe40000011426 */
[----:B----4-:R-:W-:Y:S02]  /*1f80*/  SHF.R.S32.HI R0, RZ, 0x1f, R35 ;  /* 0x0000001fff007819 */ /* 0x010fe40000011423 */
[----:B------:R-:W-:Y:S02]  /*1f90*/  SEL R35, R35, RZ, !P0 ;  /* 0x000000ff23237207 */ /* 0x000fe40004000000 */
[----:B------:R-:W-:-:S03]  /*1fa0*/  SEL R12, R0, RZ, !P0 ;  /* 0x000000ff000c7207 */ /* 0x000fc60004000000 */
[----:B------:R-:W-:Y:S02]  /*1fb0*/  IMAD.WIDE.U32 R8, R35, UR4, R4 ;  /* 0x0000000423087c25 */ /* 0x000fe4000f8e0004 */
[----:B------:R-:W1:Y:S02]  /*1fc0*/  LDC.64 R4, c[0x0][0x408] ;  /* 0x00010200ff047b82 */ /* 0x000e640000000a00 */
[----:B------:R-:W-:Y:S01]  /*1fd0*/  IMAD R0, R12, UR4, RZ ;  /* 0x000000040c007c24 */ /* 0x000fe2000f8e02ff */
[----:B------:R-:W-:-:S03]  /*1fe0*/  IADD3 R77, P0, R8, R6, RZ ;  /* 0x00000006084d7210 */ /* 0x000fc60007f1e0ff */
[----:B------:R-:W-:Y:S01]  /*1ff0*/  IMAD R3, R35, UR5, R0 ;  /* 0x0000000523037c24 */ /* 0x000fe2000f8e0200 */
[----:B------:R-:W-:Y:S05]  /*2000*/  @!P6 WARPSYNC.ALL ;  /* 0x000000000000e948 */ /* 0x000fea0003800000 */
[----:B------:R-:W-:Y:S01]  /*2010*/  ULDC.64 UR4, c[0x0][0x330] ;  /* 0x0000cc0000047ab9 */ /* 0x000fe20000000a00 */
[----:B------:R-:W-:Y:S02]  /*2020*/  IMAD R0, R40, R74, RZ ;  /* 0x0000004a28007224 */ /* 0x000fe400078e02ff */
[----:B------:R-:W-:Y:S02]  /*2030*/  IMAD R11, R11, UR4, RZ ;  /* 0x000000040b0b7c24 */ /* 0x000fe4000f8e02ff */
[----:B------:R-:W-:Y:S01]  /*2040*/  IMAD R13, R17, R75, R0 ;  /* 0x0000004b110d7224 */ /* 0x000fe200078e0200 */
[----:B------:R-:W-:Y:S01]  /*2050*/  SHF.L.U64.HI R75, R74, 0x7, R75 ;  /* 0x000000074a4b7819 */ /* 0x000fe2000001024b */
[----:B------:R-:W-:-:S02]  /*2060*/  IMAD R15, R34, UR5, R11 ;  /* 0x00000005220f7c24 */ /* 0x000fc4000f8e020b */
[----:B------:R-:W-:Y:S01]  /*2070*/  IMAD.WIDE.U32 R10, R34, UR4, R18 ;  /* 0x00000004220a7c25 */ /* 0x000fe2000f8e0012 */
[----:B------:R-:W-:Y:S01]  /*2080*/  ULDC.64 UR4, c[0x0][0x338] ;  /* 0x0000ce0000047ab9 */ /* 0x000fe20000000a00 */
[----:B-1----:R-:W-:Y:S02]  /*2090*/  SHF.L.U64.HI R70, R4, 0x7, R5 ;  /* 0x0000000704467819 */ /* 0x002fe40000010205 */
[----:B------:R-:W-:Y:S02]  /*20a0*/  IMAD R0, R40, R72, RZ ;  /* 0x0000004828007224 */ /* 0x000fe400078e02ff */
[----:B------:R-:W-:Y:S02]  /*20b0*/  IMAD.IADD R11, R11, 0x1, R15 ;  /* 0x000000010b0b7824 */ /* 0x000fe400078e020f */
[----:B------:R-:W-:Y:S02]  /*20c0*/  IMAD R21, R17, R73, R0 ;  /* 0x0000004911157224 */ /* 0x000fe400078e0200 */
[----:B------:R-:W-:-:S02]  /*20d0*/  IMAD.IADD R78, R9, 0x1, R3 ;  /* 0x00000001094e7824 */ /* 0x000fc400078e0203 */
[-C--:B------:R-:W-:Y:S02]  /*20e0*/  IMAD R0, R40, R4.reuse, RZ ;  /* 0x0000000428007224 */ /* 0x080fe400078e02ff */
[----:B------:R-:W-:Y:S01]  /*20f0*/  IMAD.WIDE.U32 R58, R35, UR4, R10 ;  /* 0x00000004233a7c25 */ /* 0x000fe2000f8e000a */
[----:B------:R-:W-:Y:S02]  /*2100*/  IADD3.X R76, R78, R7, R13, P0, !PT ;  /* 0x000000074e4c7210 */ /* 0x000fe400007fe40d */
[----:B------:R-:W-:Y:S01]  /*2110*/  ISETP.GE.AND P0, PT, R18, R39, PT ;  /* 0x000000271200720c */ /* 0x000fe20003f06270 */
[----:B------:R-:W-:-:S04]  /*2120*/  IMAD.WIDE.U32 R10, R17, R4, R152 ;  /* 0x00000004110a7225 */ /* 0x000fc800078e0098 */
[C---:B------:R-:W-:Y:S02]  /*2130*/  IMAD R31, R17.reuse, R5, R0 ;  /* 0x00000005111f7224 */ /* 0x040fe400078e0200 */
[----:B------:R-:W-:Y:S01]  /*2140*/  IMAD R3, R12, UR4, RZ ;  /* 0x000000040c037c24 */ /* 0x000fe2000f8e02ff */
[----:B------:R-:W-:Y:S01]  /*2150*/  ULDC UR4, c[0x0][0x2f4] ;  /* 0x0000bd0000047ab9 */ /* 0x000fe20000000800 */
[----:B------:R-:W-:Y:S01]  /*2160*/  IMAD.WIDE.U32 R14, R17, R4, R18 ;  /* 0x00000004110e7225 */ /* 0x000fe200078e0012 */
[----:B------:R-:W-:-:S03]  /*2170*/  ISETP.GE.AND P2, PT, R67, UR4, PT ;  /* 0x0000000443007c0c */ /* 0x000fc6000bf46270 */
[----:B------:R-:W-:Y:S02]  /*2180*/  IMAD.IADD R11, R11, 0x1, R31 ;  /* 0x000000010b0b7824 */ /* 0x000fe400078e021f */
[----:B------:R-:W-:Y:S01]  /*2190*/  IMAD R37, R35, UR5, R3 ;  /* 0x0000000523257c24 */ /* 0x000fe2000f8e0203 */
[----:B------:R-:W-:Y:S01]  /*21a0*/  SEL R3, R39, RZ, P0 ;  /* 0x000000ff27037207 */ /* 0x000fe20000000000 */
[----:B------:R-:W-:Y:S02]  /*21b0*/  IMAD.IADD R15, R31, 0x1, R15 ;  /* 0x000000011f0f7824 */ /* 0x000fe400078e020f */
[----:B-----5:R-:W-:Y:S01]  /*21c0*/  IMAD.WIDE.U32 R30, R24, R4, R10 ;  /* 0x00000004181e7225 */ /* 0x020fe200078e000a */
[----:B------:R-:W-:Y:S01]  /*21d0*/  @!P6 BAR.SYNC.DEFER_BLOCKING 0x9, 0x100 ;  /* 0x024400000000eb1d */ /* 0x000fe20000010000 */
[C---:B------:R-:W-:Y:S02]  /*21e0*/  IADD3 R10, P1, R17.reuse, R32, RZ ;  /* 0x00000020110a7210 */ /* 0x040fe40007f3e0ff */
[----:B------:R-:W-:-:S04]  /*21f0*/  IMAD.WIDE.U32 R6, R17, R72, R152 ;  /* 0x0000004811067225 */ /* 0x000fc800078e0098 */
[----:B------:R-:W-:-:S04]  /*2200*/  IMAD.WIDE.U32 R12, R17, R72, R18 ;  /* 0x00000048110c7225 */ /* 0x000fc800078e0012 */
[----:B------:R-:W-:Y:S02]  /*2210*/  IMAD.IADD R3, R18, 0x1, R3 ;  /* 0x0000000112037824 */ /* 0x000fe400078e0203 */
[----:B------:R-:W-:Y:S01]  /*2220*/  IMAD.X R11, R40, 0x1, R41, P1 ;  /* 0x00000001280b7824 */ /* 0x000fe200008e0629 */
[----:B------:R-:W-:Y:S01]  /*2230*/  ISETP.GE.AND P1, PT, R18, UR4, PT ;  /* 0x0000000412007c0c */ /* 0x000fe2000bf26270 */
[----:B------:R-:W-:Y:S01]  /*2240*/  IMAD.IADD R7, R7, 0x1, R21 ;  /* 0x0000000107077824 */ /* 0x000fe200078e0215 */
[----:B------:R-:W-:Y:S01]  /*2250*/  SHF.R.S32.HI R0, RZ, 0x1f, R3 ;  /* 0x0000001fff007819 */ /* 0x000fe20000011403 */
[----:B------:R-:W-:Y:S01]  /*2260*/  IMAD.IADD R13, R21, 0x1, R13 ;  /* 0x00000001150d7824 */ /* 0x000fe200078e020d */
[----:B------:R-:W-:Y:S01]  /*2270*/  SHF.R.S32.HI R21, RZ, 0x1f, R24 ;  /* 0x0000001fff157819 */ /* 0x000fe20000011418 */
[----:B------:R-:W-:Y:S01]  /*2280*/  VIADD R40, R17, 0x60 ;  /* 0x0000006011287836 */ /* 0x000fe20000000000 */
[----:B------:R-:W-:Y:S01]  /*2290*/  LEA.HI R0, R0, R3, RZ, 0x3 ;  /* 0x0000000300007211 */ /* 0x000fe200078f18ff */
[----:B------:R-:W-:-:S03]  /*22a0*/  IMAD.WIDE.U32 R56, R24, R72, R6 ;  /* 0x0000004818387225 */ /* 0x000fc600078e0006 */
[----:B------:R-:W-:Y:S01]  /*22b0*/  SHF.R.S32.HI R6, RZ, 0x3, R0 ;  /* 0x00000003ff067819 */ /* 0x000fe20000011400 */
[----:B------:R-:W-:Y:S02]  /*22c0*/  IMAD.SHL.U32 R40, R40, 0x40, RZ ;  /* 0x0000004028287824 */ /* 0x000fe400078e00ff */
[C---:B------:R-:W-:Y:S02]  /*22d0*/  IMAD R3, R21.reuse, R72, RZ ;  /* 0x0000004815037224 */ /* 0x040fe400078e02ff */
[-C--:B------:R-:W-:Y:S01]  /*22e0*/  IMAD R21, R21, R4.reuse, RZ ;  /* 0x0000000415157224 */ /* 0x080fe200078e02ff */
[----:B------:R-:W-:Y:S01]  /*22f0*/  LOP3.LUT R40, R40, 0x1c0, RZ, 0xc0, !PT ;  /* 0x000001c028287812 */ /* 0x000fe200078ec0ff */
[----:B------:R-:W-:Y:S02]  /*2300*/  IMAD.SHL.U32 R69, R4, 0x80, RZ ;  /* 0x0000008004457824 */ /* 0x000fe400078e00ff */
[C---:B------:R-:W-:Y:S02]  /*2310*/  IMAD R7, R24.reuse, R5, R21 ;  /* 0x0000000518077224 */ /* 0x040fe400078e0215 */
[----:B------:R-:W-:Y:S01]  /*2320*/  IMAD.WIDE.U32 R20, R24, R4, R14 ;  /* 0x0000000418147225 */ /* 0x000fe200078e000e */
[----:B------:R-:W-:-:S03]  /*2330*/  LOP3.LUT R4, R40, 0x38, R0, 0xf8, !PT ;  /* 0x0000003828047812 */ /* 0x000fc600078ef800 */
[----:B------:R-:W-:Y:S02]  /*2340*/  VIADD R40, R17, 0x60 ;  /* 0x0000006011287836 */ /* 0x000fe40000000000 */
[----:B------:R-:W-:Y:S01]  /*2350*/  IMAD R61, R24, R73, R3 ;  /* 0x00000049183d7224 */ /* 0x000fe200078e0203 */
[----:B------:R-:W-:Y:S01]  /*2360*/  LOP3.LUT R3, R71, 0x18, R18, 0xf8, !PT ;  /* 0x0000001847037812 */ /* 0x000fe200078ef812 */
[----:B------:R-:W-:Y:S01]  /*2370*/  IMAD.SHL.U32 R40, R40, 0x40, RZ ;  /* 0x0000004028287824 */ /* 0x000fe200078e00ff */
[----:B------:R-:W-:Y:S01]  /*2380*/  SHF.L.U64.HI R73, R72, 0x7, R73 ;  /* 0x0000000748497819 */ /* 0x000fe20000010249 */
[----:B------:R-:W-:Y:S01]  /*2390*/  IMAD.WIDE.U32 R34, R24, R72, R12 ;  /* 0x0000004818227225 */ /* 0x000fe200078e000c */
[----:B------:R-:W-:Y:S02]  /*23a0*/  LOP3.LUT R3, R3, R68, RZ, 0x3c, !PT ;  /* 0x0000004403037212 */ /* 0x000fe400078e3cff */
[----:B------:R-:W-:Y:S01]  /*23b0*/  LOP3.LUT R40, R40, 0x1c0, RZ, 0xc0, !PT ;  /* 0x000001c028287812 */ /* 0x000fe200078ec0ff */
[----:B------:R-:W-:-:S02]  /*23c0*/  IMAD.IADD R60, R31, 0x1, R7 ;  /* 0x000000011f3c7824 */ /* 0x000fc400078e0207 */
[----:B------:R-:W-:Y:S01]  /*23d0*/  IMAD R63, R38, 0x200, R3 ;  /* 0x00000200263f7824 */ /* 0x000fe200078e0203 */
[----:B------:R-:W-:Y:S01]  /*23e0*/  LOP3.LUT R3, R71, 0x38, R0, 0xf8, !PT ;  /* 0x0000003847037812 */ /* 0x000fe200078ef800 */
[----:B------:R-:W-:Y:S01]  /*23f0*/  IMAD.IADD R32, R7, 0x1, R21 ;  /* 0x0000000107207824 */ /* 0x000fe200078e0215 */
[----:B------:R-:W-:Y:S01]  /*2400*/  SHF.R.U32.HI R40, RZ, 0x3, R40 ;  /* 0x00000003ff287819 */ /* 0x000fe20000011628 */
[----:B------:R-:W-:Y:S01]  /*2410*/  IMAD.IADD R62, R57, 0x1, R61 ;  /* 0x00000001393e7824 */ /* 0x000fe200078e023d */
[----:B------:R-:W-:Y:S01]  /*2420*/  LOP3.LUT R3, R3, R68, RZ, 0x3c, !PT ;  /* 0x0000004403037212 */ /* 0x000fe200078e3cff */
[----:B------:R-:W-:Y:S01]  /*2430*/  IMAD.SHL.U32 R74, R74, 0x80, RZ ;  /* 0x000000804a4a7824 */ /* 0x000fe200078e00ff */
[----:B------:R-:W-:Y:S01]  /*2440*/  LOP3.LUT R12, R4, R40, RZ, 0x3c, !PT ;  /* 0x00000028040c7212 */ /* 0x000fe200078e3cff */
[----:B------:R-:W-:Y:S01]  /*2450*/  IMAD.SHL.U32 R72, R72, 0x80, RZ ;  /* 0x0000008048487824 */ /* 0x000fe200078e00ff */
[----:B------:R-:W-:Y:S01]  /*2460*/  LOP3.LUT R7, R0, 0xfffffff8, RZ, 0xc0, !PT ;  /* 0xfffffff800077812 */ /* 0x000fe200078ec0ff */
[----:B------:R-:W-:-:S02]  /*2470*/  IMAD R4, R38, 0x200, R3 ;  /* 0x0000020026047824 */ /* 0x000fc400078e0203 */
[----:B------:R-:W-:Y:S01]  /*2480*/  IMAD.IADD R61, R61, 0x1, R35 ;  /* 0x000000013d3d7824 */ /* 0x000fe200078e0223 */
[----:B------:R-:W-:Y:S01]  /*2490*/  SHF.R.S32.HI R5, RZ, 0x1f, R7 ;  /* 0x0000001fff057819 */ /* 0x000fe20000011407 */
[----:B------:R-:W-:Y:S02]  /*24a0*/  IMAD.IADD R3, R36, 0x1, R12 ;  /* 0x0000000124037824 */ /* 0x000fe400078e020c */
[----:B0-----:R-:W-:-:S07]  /*24b0*/  IMAD.IADD R0, R59, 0x1, R37 ;  /* 0x000000013b007824 */ /* 0x001fce00078e0225 */
.L_x_1387:
[----:B------:R-:W2:Y:S01]  /*24c0*/  LDL R39, [R1+0x48] ;  /* 0x0000480001277983 */ /* 0x000ea20000100800 */
[----:B0-----:R-:W0:Y:S03]  /*24d0*/  LDC.64 R86, c[0x0][0x300] ;  /* 0x0000c000ff567b82 */ /* 0x001e260000000a00 */
[----:B------:R-:W3:Y:S01]  /*24e0*/  LDL.LU R38, [R1] ;  /* 0x0000000001267983 */ /* 0x000ee20000300800 */
[----:B------:R-:W-:Y:S01]  /*24f0*/  VIADD R36, R26, 0xffffffff ;  /* 0xffffffff1a247836 */ /* 0x000fe20000000000 */
[----:B------:R-:W-:Y:S05]  /*2500*/  YIELD ;  /* 0x0000000000007946 */ /* 0x000fea0003800000 */
[----:B------:R-:W1:Y:S01]  /*2510*/  LDC.64 R80, c[0x0][0x2e8] ;  /* 0x0000ba00ff507b82 */ /* 0x000e620000000a00 */
[----:B------:R-:W-:Y:S01]  /*2520*/  SHF.R.S32.HI R79, RZ, 0x1f, R36 ;  /* 0x0000001fff4f7819 */ /* 0x000fe20000011424 */
[-C--:B------:R-:W-:Y:S01]  /*2530*/  IMAD R13, R75, R36.reuse, RZ ;  /* 0x000000244b0d7224 */ /* 0x080fe200078e02ff */
[----:B------:R-:W-:Y:S01]  /*2540*/  BSSY B0, `(.L_x_1338) ;  /* 0x0000302000007945 */ /* 0x000fe20003800000 */
[----:B------:R-:W-:-:S04]  /*2550*/  IMAD.WIDE.U32 R14, R74, R36, RZ ;  /* 0x000000244a0e7225 */ /* 0x000fc800078e00ff */
[----:B------:R-:W-:Y:S01]  /*2560*/  IMAD R13, R79, R74, R13 ;  /* 0x0000004a4f0d7224 */ /* 0x000fe200078e020d */
[----:B------:R-:W-:Y:S01]  /*2570*/  IADD3 R26, P3, R77, R14, RZ ;  /* 0x0000000e4d1a7210 */ /* 0x000fe20007f7e0ff */
[----:B------:R-:W-:Y:S01]  /*2580*/  IMAD.MOV.U32 R84, RZ, RZ, R14 ;  /* 0x000000ffff547224 */ /* 0x000fe200078e000e */
[----:B------:R-:W4:Y:S01]  /*2590*/  LDC R88, c[0x0][0x3f4] ;  /* 0x0000fd00ff587b82 */ /* 0x000f220000000800 */
[----:B------:R-:W-:Y:S02]  /*25a0*/  IMAD.IADD R85, R15, 0x1, R13 ;  /* 0x000000010f557824 */ /* 0x000fe400078e020d */
[----:B0-----:R-:W-:Y:S02]  /*25b0*/  IMAD R37, R87, 0x60, RZ ;  /* 0x0000006057257824 */ /* 0x001fe400078e02ff */
[----:B------:R-:W-:-:S03]  /*25c0*/  IMAD.WIDE.U32 R12, R86, 0x60, R84 ;  /* 0x00000060560c7825 */ /* 0x000fc600078e0054 */
[----:B------:R-:W-:Y:S01]  /*25d0*/  IADD3 R15, P4, R77, R12, RZ ;  /* 0x0000000c4d0f7210 */ /* 0x000fe20007f9e0ff */
[----:B------:R-:W-:-:S03]  /*25e0*/  IMAD R12, R22, 0x2000, R63 ;  /* 0x00002000160c7824 */ /* 0x000fc600078e023f */
[----:B------:R-:W-:Y:S01]  /*25f0*/  IADD3.X R14, R76, R13, R37, P4, !PT ;  /* 0x0000000d4c0e7210 */ /* 0x000fe200027fe425 */
[----:B------:R-:W-:Y:S01]  /*2600*/  IMAD.X R13, R85, 0x1, R76, P3 ;  /* 0x00000001550d7824 */ /* 0x000fe200018e064c */
[CC--:B-1----:R-:W-:Y:S01]  /*2610*/  LEA R40, P4, R15.reuse, R80.reuse, 0x1 ;  /* 0x000000500f287211 */ /* 0x0c2fe200078808ff */
[----:B------:R-:W-:Y:S01]  /*2620*/  VIADD R82, R12, 0x20 ;  /* 0x000000200c527836 */ /* 0x000fe20000000000 */
[----:B------:R-:W-:Y:S01]  /*2630*/  LEA R42, P3, R26, R80, 0x1 ;  /* 0x000000501a2a7211 */ /* 0x000fe200078608ff */
[----:B------:R-:W-:Y:S01]  /*2640*/  IMAD R83, R12, 0x2, R25 ;  /* 0x000000020c537824 */ /* 0x000fe200078e0219 */
[----:B------:R-:W-:Y:S02]  /*2650*/  LEA.HI.X R41, R15, R81, R14, 0x1, P4 ;  /* 0x000000510f297211 */ /* 0x000fe400020f0c0e */
[----:B------:R-:W-:Y:S02]  /*2660*/  ISETP.GT.AND P4, PT, R36, R27, PT ;  /* 0x0000001b2400720c */ /* 0x000fe40003f84270 */
[----:B------:R-:W-:Y:S01]  /*2670*/  LEA.HI.X R43, R26, R81, R13, 0x1, P3 ;  /* 0x000000511a2b7211 */ /* 0x000fe200018f0c0d */
[----:B------:R-:W-:Y:S01]  /*2680*/  IMAD.MOV.U32 R26, RZ, RZ, R36 ;  /* 0x000000ffff1a7224 */ /* 0x000fe200078e0024 */
[----:B----4-:R-:W-:-:S02]  /*2690*/  ISETP.GE.AND P3, PT, R88, 0x1, PT ;  /* 0x000000015800780c */ /* 0x010fc40003f66270 */
[----:B--2---:R-:W-:Y:S02]  /*26a0*/  LOP3.LUT P5, RZ, R39, 0x4, RZ, 0xc0, !PT ;  /* 0x0000000427ff7812 */ /* 0x004fe400078ac0ff */
[----:B---3--:R-:W-:-:S05]  /*26b0*/  LOP3.LUT R38, R38, 0xfffffffd, RZ, 0xc0, !PT ;  /* 0xfffffffd26267812 */ /* 0x008fca00078ec0ff */
[----:B------:R-:W-:-:S05]  /*26c0*/  @P4 LOP3.LUT R38, R38, 0x2, RZ, 0xfc, !PT ;  /* 0x0000000226264812 */ /* 0x000fca00078efcff */
[----:B------:R0:W-:Y:S01]  /*26d0*/  STL [R1], R38 ;  /* 0x0000002601007387 */ /* 0x0001e20000100800 */
[----:B------:R-:W-:-:S04]  /*26e0*/  @P5 VIADD R82, R12, 0xffffffe0 ;  /* 0xffffffe00c525836 */ /* 0x000fc80000000000 */
[----:B------:R-:W-:Y:S01]  /*26f0*/  IMAD R82, R82, 0x2, R25 ;  /* 0x0000000252527824 */ /* 0x000fe200078e0219 */
[----:B------:R-:W-:Y:S06]  /*2700*/  @!P3 BRA `(.L_x_1339) ;  /* 0x0000002c0024b947 */ /* 0x000fec0003800000 */
[----:B------:R-:W-:Y:S01]  /*2710*/  ULDC.U8 UR4, c[0x0][0x410] ;  /* 0x0001040000047ab9 */ /* 0x000fe20000000000 */
[-C--:B------:R-:W-:Y:S01]  /*2720*/  IMAD R13, R73, R36.reuse, RZ ;  /* 0x00000024490d7224 */ /* 0x080fe200078e02ff */
[----:B------:R-:W-:Y:S01]  /*2730*/  ISETP.NE.AND P3, PT, RZ, UR4, PT ;  /* 0x00000004ff007c0c */ /* 0x000fe2000bf65270 */
[----:B------:R-:W-:Y:S02]  /*2740*/  IMAD R12, R70, R36, RZ ;  /* 0x00000024460c7224 */ /* 0x000fe400078e02ff */
[C---:B------:R-:W-:Y:S02]  /*2750*/  IMAD R13, R79.reuse, R72, R13 ;  /* 0x000000484f0d7224 */ /* 0x040fe400078e020d */
[----:B------:R-:W-:Y:S02]  /*2760*/  IMAD R90, R26, -0x80, R29 ;  /* 0xffffff801a5a7824 */ /* 0x000fe400078e021d */
[----:B------:R-:W-:Y:S02]  /*2770*/  IMAD R79, R79, R69, R12 ;  /* 0x000000454f4f7224 */ /* 0x000fe400078e020c */
[----:B------:R-:W-:Y:S01]  /*2780*/  IMAD.WIDE.U32 R50, R72, R36, RZ ;  /* 0x0000002448327225 */ /* 0x000fe200078e00ff */
[----:B------:R-:W-:-:S03]  /*2790*/  VIMNMX R90, R90, 0x80, PT ;  /* 0x000000805a5a7848 */ /* 0x000fc60003fe0100 */
[----:B------:R-:W-:-:S04]  /*27a0*/  IMAD.WIDE.U32 R48, R69, R36, RZ ;  /* 0x0000002445307225 */ /* 0x000fc800078e00ff */
[----:B------:R-:W-:Y:S02]  /*27b0*/  IMAD.IADD R89, R51, 0x1, R13 ;  /* 0x0000000133597824 */ /* 0x000fe400078e020d */
[----:B------:R-:W-:Y:S01]  /*27c0*/  IMAD.IADD R79, R49, 0x1, R79 ;  /* 0x00000001314f7824 */ /* 0x000fe200078e024f */
[----:B------:R-:W-:Y:S06]  /*27d0*/  @!P3 BRA `(.L_x_1340) ;  /* 0x00000014002cb947 */ /* 0x000fec0003800000 */
[----:B------:R1:W5:Y:S01]  /*27e0*/  LDL R91, [R1+0x14] ;  /* 0x00001400015b7983 */ /* 0x0003620000100800 */
        /* <DEDUP_REMOVED lines=10> */
[----:B-1----:R-:W-:Y:S06]  /*2890*/  @P4 BRA `(.L_x_1342) ;  /* 0x0000000000504947 */ /* 0x002fec0003800000 */
[----:B------:R-:W-:Y:S01]  /*28a0*/  IADD3 R13, P3, R56, R50, RZ ;  /* 0x00000032380d7210 */ /* 0x000fe20007f7e0ff */
[----:B------:R-:W-:Y:S01]  /*28b0*/  ULDC.64 UR4, c[0x0][0x3e8] ;  /* 0x0000fa0000047ab9 */ /* 0x000fe20000000a00 */
[----:B------:R-:W-:Y:S02]  /*28c0*/  CS2R R80, SRZ ;  /* 0x0000000000507805 */ /* 0x000fe4000001ff00 */
[----:B------:R-:W-:Y:S01]  /*28d0*/  CS2R R84, SRZ ;  /* 0x0000000000547805 */ /* 0x000fe2000001ff00 */
[----:B------:R-:W-:Y:S01]  /*28e0*/  IMAD.X R14, R89, 0x1, R62, P3 ;  /* 0x00000001590e7824 */ /* 0x000fe200018e063e */
[----:B------:R-:W-:-:S05]  /*28f0*/  IADD3 R15, P3, R30, R48, RZ ;  /* 0x000000301e0f7210 */ /* 0x000fca0007f7e0ff */
[----:B------:R-:W-:Y:S01]  /*2900*/  IMAD.X R52, R79, 0x1, R60, P3 ;  /* 0x000000014f347824 */ /* 0x000fe200018e063c */
        /* <DEDUP_REMOVED lines=9> */
[----:B------:R0:W5:Y:S02]  /*29a0*/  @!P3 LDG.E.64 R84, desc[UR38][R14.64] ;  /* 0x000000260e54b981 */ /* 0x000164000c1e1b00 */
[----:B-----5:R-:W-:-:S13]  /*29b0*/  ISETP.GE.AND P3, PT, R91, R88, PT ;  /* 0x000000585b00720c */ /* 0x020fda0003f66270 */
[----:B------:R0:W5:Y:S04]  /*29c0*/  @!P3 LDG.E.64 R52, desc[UR38][R12.64+0x20] ;  /* 0x000020260c34b981 */ /* 0x000168000c1e1b00 */
[----:B------:R0:W5:Y:S02]  /*29d0*/  @!P3 LDG.E.64 R54, desc[UR38][R14.64+0x20] ;  /* 0x000020260e36b981 */ /* 0x000164000c1e1b00 */
.L_x_1342:
[----:B------:R-:W-:Y:S05]  /*29e0*/  BSYNC B1 ;  /* 0x0000000000017941 */ /* 0x000fea0003800000 */
.L_x_1341:
        /* <DEDUP_REMOVED lines=34> */
.L_x_1344:
[----:B------:R-:W-:Y:S05]  /*2c10*/  BSYNC B1 ;  /* 0x0000000000017941 */ /* 0x000fea0003800000 */
.L_x_1343:
[----:B0-----:R-:W-:Y:S01]  /*2c20*/  IMAD.MOV.U32 R12, RZ, RZ, R80 ;  /* 0x000000ffff0c7224 */ /* 0x001fe200078e0050 */
[----:B------:R-:W-:Y:S01]  /*2c30*/  UISETP.NE.AND UP0, UPT, UR37, 0x3, UPT ;  /* 0x000000032500788c */ /* 0x000fe2000bf05270 */
[----:B------:R-:W-:Y:S01]  /*2c40*/  IMAD.MOV.U32 R13, RZ, RZ, R81 ;  /* 0x000000ffff0d7224 */ /* 0x000fe200078e0051 */
[----:B------:R-:W-:Y:S01]  /*2c50*/  PRMT R98, R86, 0x7610, R98 ;  /* 0x0000761056627816 */ /* 0x000fe20000000062 */
[----:B------:R-:W-:Y:S01]  /*2c60*/  IMAD.MOV.U32 R14, RZ, RZ, R84 ;  /* 0x000000ffff0e7224 */ /* 0x000fe200078e0054 */
[----:B------:R-:W-:Y:S01]  /*2c70*/  PRMT R49, R49, 0x5410, R12 ;  /* 0x0000541031317816 */ /* 0x000fe2000000000c */
[----:B------:R-:W-:Y:S01]  /*2c80*/  IMAD.MOV.U32 R12, RZ, RZ, R54 ;  /* 0x000000ffff0c7224 */ /* 0x000fe200078e0036 */
[----:B------:R-:W-:Y:S01]  /*2c90*/  PRMT R50, R50, 0x5410, R13 ;  /* 0x0000541032327816 */ /* 0x000fe2000000000d */
[----:B------:R-:W-:Y:S01]  /*2ca0*/  IMAD.MOV.U32 R13, RZ, RZ, R55 ;  /* 0x000000ffff0d7224 */ /* 0x000fe200078e0037 */
[----:B------:R-:W-:Y:S01]  /*2cb0*/  PLOP3.LUT P3, PT, PT, PT, UP0, 0x80, 0x0 ;  /* 0x000000000000781c */ /* 0x000fe20003f6f008 */
[----:B------:R-:W-:Y:S01]  /*2cc0*/  IMAD.MOV.U32 R15, RZ, RZ, R85 ;  /* 0x000000ffff0f7224 */ /* 0x000fe200078e0055 */
        /* <DEDUP_REMOVED lines=8> */
[----:B------:R-:W-:-:S02]  /*2d50*/  PRMT R97, R87, 0x7610, R97 ;  /* 0x0000761057617816 */ /* 0x000fc40000000061 */
        /* <DEDUP_REMOVED lines=8> */
[----:B------:R-:W-:Y:S02]  /*2de0*/  PRMT R50, R12, 0x7610, R50 ;  /* 0x000076100c327816 */ /* 0x000fe40000000032 */
[----:B------:R-:W-:-:S02]  /*2df0*/  PRMT R51, R13, 0x7610, R51 ;  /* 0x000076100d337816 */ /* 0x000fc40000000033 */
[----:B------:R-:W-:Y:S02]  /*2e00*/  PRMT R89, R14, 0x7610, R89 ;  /* 0x000076100e597816 */ /* 0x000fe40000000059 */
[----:B------:R-:W-:Y:S01]  /*2e10*/  PRMT R94, R15, 0x7610, R94 ;  /* 0x000076100f5e7816 */ /* 0x000fe2000000005e */
[----:B------:R-:W-:Y:S06]  /*2e20*/  @!P3 BRA `(.L_x_1345) ;  /* 0x000000000004b947 */ /* 0x000fec0003800000 */
[----:B------:R-:W-:Y:S01]  /*2e30*/  BPT.TRAP 0x1 ;  /* 0x000000040000795c */ /* 0x000fe20000300000 */
.L_x_1345:
[----:B------:R-:W2:Y:S01]  /*2e40*/  LDL R12, [R1+0x10] ;  /* 0x00001000010c7983 */ /* 0x000ea20000100800 */
[----:B------:R-:W-:Y:S01]  /*2e50*/  IMAD R79, R22, 0x8, R2 ;  /* 0x00000008164f7824 */ /* 0x000fe200078e0202 */
[----:B------:R-:W-:Y:S01]  /*2e60*/  BSSY B1, `(.L_x_1346) ;  /* 0x0000004000017945 */ /* 0x000fe20003800000 */
[----:B--2---:R-:W-:-:S04]  /*2e70*/  SHF.L.U32 R91, R12, 0x1f, RZ ;  /* 0x0000001f0c5b7819 */ /* 0x004fc800000006ff */
[----:B------:R-:W0:Y:S02]  /*2e80*/  SYNCS.PHASECHK.TRANS64.TRYWAIT P6, [R79+URZ+0x16890], R91 ;  /* 0x0168905b4f0075a7 */ /* 0x000e2400080c017f */
[----:B0-----:R-:W-:Y:S05]  /*2e90*/  @!P6 BRA `(.L_x_1347) ;  /* 0x000001cc0028e947 */ /* 0x001fea0003800000 */
.L_x_1672:
[----:B------:R-:W-:Y:S05]  /*2ea0*/  BSYNC B1 ;  /* 0x0000000000017941 */ /* 0x000fea0003800000 */
.L_x_1346:
        /* <DEDUP_REMOVED lines=8> */
[----:B------:R-:W-:Y:S02]  /*2f30*/  SHF.R.U64 R103, R84, 0x10, R85 ;  /* 0x0000001054677819 */ /* 0x000fe40000001255 */
[----:B------:R-:W-:Y:S02]  /*2f40*/  SHF.R.U64 R99, R80, 0x10, R81 ;  /* 0x0000001050637819 */ /* 0x000fe40000001251 */
[----:B------:R-:W-:Y:S02]  /*2f50*/  SHF.R.U32.HI R105, RZ, 0x10, R85 ;  /* 0x00000010ff697819 */ /* 0x000fe40000011655 */
[----:B------:R-:W-:Y:S02]  /*2f60*/  PRMT R103, R51, 0x5432, R103 ;  /* 0x0000543233677816 */ /* 0x000fe40000000067 */
[----:B------:R-:W-:Y:S01]  /*2f70*/  SHF.R.U32.HI R101, RZ, 0x10, R81 ;  /* 0x00000010ff657819 */ /* 0x000fe20000011651 */
[----:B--2---:R-:W-:Y:S01]  /*2f80*/  IMAD.U32 R81, R14, 0x10000, RZ ;  /* 0x000100000e517824 */ /* 0x004fe200078e00ff */
[----:B------:R-:W-:-:S02]  /*2f90*/  PRMT R99, R49, 0x5432, R99 ;  /* 0x0000543231637816 */ /* 0x000fc40000000063 */
[----:B------:R-:W-:Y:S02]  /*2fa0*/  PRMT R105, R100, 0x5410, R105 ;  /* 0x0000541064697816 */ /* 0x000fe40000000069 */
[----:B------:R-:W-:Y:S02]  /*2fb0*/  LOP3.LUT R84, R13, 0xffff0000, RZ, 0xc0, !PT ;  /* 0xffff00000d547812 */ /* 0x000fe400078ec0ff */
[----:B------:R-:W-:Y:S01]  /*2fc0*/  LOP3.LUT R104, R103, 0xffff0000, RZ, 0xc0, !PT ;  /* 0xffff000067687812 */ /* 0x000fe200078ec0ff */
[----:B------:R-:W-:Y:S01]  /*2fd0*/  IMAD.U32 R106, R105, 0x10000, RZ ;  /* 0x00010000696a7824 */ /* 0x000fe200078e00ff */
[----:B------:R-:W-:Y:S01]  /*2fe0*/  PRMT R101, R50, 0x5432, R101 ;  /* 0x0000543232657816 */ /* 0x000fe20000000065 */
[----:B------:R-:W-:Y:S01]  /*2ff0*/  IMAD.U32 R103, R103, 0x10000, RZ ;  /* 0x0001000067677824 */ /* 0x000fe200078e00ff */
[----:B------:R-:W-:Y:S01]  /*3000*/  LOP3.LUT R85, R14, 0xffff0000, RZ, 0xc0, !PT ;  /* 0xffff00000e557812 */ /* 0x000fe200078ec0ff */
[----:B------:R-:W-:Y:S01]  /*3010*/  IMAD.U32 R14, R15, 0x10000, RZ ;  /* 0x000100000f0e7824 */ /* 0x000fe200078e00ff */
[----:B------:R-:W-:Y:S01]  /*3020*/  LOP3.LUT R100, R99, 0xffff0000, RZ, 0xc0, !PT ;  /* 0xffff000063647812 */ /* 0x000fe200078ec0ff */
[----:B------:R-:W-:Y:S01]  /*3030*/  FMUL.FTZ R108, R84, R104 ;  /* 0x00000068546c7220 */ /* 0x000fe20000410000 */
[----:B------:R-:W-:Y:S01]  /*3040*/  LOP3.LUT R80, R15, 0xffff0000, RZ, 0xc0, !PT ;  /* 0xffff00000f507812 */ /* 0x000fe200078ec0ff */
[----:B------:R-:W-:Y:S01]  /*3050*/  IMAD.U32 R15, R13, 0x10000, RZ ;  /* 0x000100000d0f7824 */ /* 0x000fe200078e00ff */
[----:B------:R-:W-:Y:S01]  /*3060*/  LOP3.LUT R105, R105, 0xffff0000, RZ, 0xc0, !PT ;  /* 0xffff000069697812 */ /* 0x000fe200078ec0ff */
[----:B------:R-:W-:-:S02]  /*3070*/  IMAD.U32 R102, R101, 0x10000, RZ ;  /* 0x0001000065667824 */ /* 0x000fc400078e00ff */
[----:B------:R-:W-:Y:S01]  /*3080*/  FMUL.FTZ R107, R84, R100 ;  /* 0x00000064546b7220 */ /* 0x000fe20000410000 */
[----:B------:R-:W-:Y:S01]  /*3090*/  FMUL.FTZ R84, R85, R106 ;  /* 0x0000006a55547220 */ /* 0x000fe20000410000 */
[----:B------:R-:W-:Y:S01]  /*30a0*/  FFMA.FTZ R108, R15, R100, -R108 ;  /* 0x000000640f6c7223 */ /* 0x000fe2000001086c */
[C---:B------:R-:W-:Y:S02]  /*30b0*/  IMAD.U32 R13, R12.reuse, 0x10000, RZ ;  /* 0x000100000c0d7824 */ /* 0x040fe400078e00ff */
[-C--:B------:R-:W-:Y:S01]  /*30c0*/  FMUL.FTZ R100, R85, R102.reuse ;  /* 0x0000006655647220 */ /* 0x080fe20000410000 */
[----:B------:R-:W-:Y:S01]  /*30d0*/  LOP3.LUT R101, R101, 0xffff0000, RZ, 0xc0, !PT ;  /* 0xffff000065657812 */ /* 0x000fe200078ec0ff */
[----:B------:R-:W-:Y:S01]  /*30e0*/  FFMA.FTZ R84, R81, R102, -R84 ;  /* 0x0000006651547223 */ /* 0x000fe20000010854 */
[----:B------:R-:W-:Y:S01]  /*30f0*/  LOP3.LUT R12, R12, 0xffff0000, RZ, 0xc0, !PT ;  /* 0xffff00000c0c7812 */ /* 0x000fe200078ec0ff */
[----:B------:R-:W-:Y:S02]  /*3100*/  IMAD.U32 R99, R99, 0x10000, RZ ;  /* 0x0001000063637824 */ /* 0x000fe400078e00ff */
[----:B------:R-:W-:Y:S01]  /*3110*/  FFMA.FTZ R107, R15, R104, R107 ;  /* 0x000000680f6b7223 */ /* 0x000fe2000001006b */
[----:B------:R-:W-:Y:S01]  /*3120*/  FFMA.FTZ R81, R81, R106, R100 ;  /* 0x0000006a51517223 */ /* 0x000fe20000010064 */
[C---:B------:R-:W-:Y:S01]  /*3130*/  FMUL.FTZ R15, R80.reuse, R105 ;  /* 0x00000069500f7220 */ /* 0x040fe20000410000 */
        /* <DEDUP_REMOVED lines=9> */
[----:B------:R-:W-:Y:S01]  /*31d0*/  F2FP.BF16.F32.PACK_AB R12, R13, R80 ;  /* 0x000000500d0c723e */ /* 0x000fe200000010ff */
[----:B------:R-:W-:Y:S01]  /*31e0*/  IMAD.MOV.U32 R13, RZ, RZ, R107 ;  /* 0x000000ffff0d7224 */ /* 0x000fe200078e006b */
[----:B------:R-:W-:-:S07]  /*31f0*/  F2FP.BF16.F32.PACK_AB R14, R81, R84 ;  /* 0x00000054510e723e */ /* 0x000fce00000010ff */
.L_x_1353:
[----:B------:R-:W-:Y:S05]  /*3200*/  BSYNC B3 ;  /* 0x0000000000037941 */ /* 0x000fea0003800000 */
.L_x_1352:
[----:B--2---:R1:W-:Y:S02]  /*3210*/  STG.E.128 desc[UR38][R42.64], R12 ;  /* 0x0000000c2a007986 */ /* 0x0043e4000c101d26 */
.L_x_1351:
[----:B------:R-:W-:Y:S05]  /*3220*/  BSYNC B2 ;  /* 0x0000000000027941 */ /* 0x000fea0003800000 */
.L_x_1350:
[----:B------:R-:W-:Y:S05]  /*3230*/  @P2 BRA `(.L_x_1349) ;  /* 0x0000000000d42947 */ /* 0x000fea0003800000 */
[----:B------:R-:W2:Y:S01]  /*3240*/  LDL R80, [R1+0x14] ;  /* 0x0000140001507983 */ /* 0x000ea20000100800 */
[----:B------:R-:W-:Y:S03]  /*3250*/  BSSY B2, `(.L_x_1354) ;  /* 0x0000032000027945 */ /* 0x000fe60003800000 */
[----:B-1----:R1:W3:Y:S01]  /*3260*/  LDS.128 R12, [R82+0xe000] ;  /* 0x00e00000520c7984 */ /* 0x0022e20000000c00 */
[----:B--2---:R-:W-:-:S13]  /*3270*/  ISETP.GE.AND P4, PT, R80, R88, PT ;  /* 0x000000585000720c */ /* 0x004fda0003f86270 */
[----:B-1-3--:R-:W-:Y:S05]  /*3280*/  @P4 BRA `(.L_x_1355) ;  /* 0x0000000000b84947 */ /* 0x00afea0003800000 */
[----:B------:R-:W-:Y:S02]  /*3290*/  SHF.R.U32.HI R80, RZ, 0x10, R55 ;  /* 0x00000010ff507819 */ /* 0x000fe40000011637 */
[----:B------:R-:W-:Y:S02]  /*32a0*/  SHF.R.U32.HI R84, RZ, 0x10, R53 ;  /* 0x00000010ff547819 */ /* 0x000fe40000011635 */
[----:B------:R-:W-:Y:S01]  /*32b0*/  SHF.R.U64 R81, R54, 0x10, R55 ;  /* 0x0000001036517819 */ /* 0x000fe20000001237 */
[----:B------:R-:W-:Y:S01]  /*32c0*/  IMAD.U32 R54, R15, 0x10000, RZ ;  /* 0x000100000f367824 */ /* 0x000fe200078e00ff */
[----:B------:R-:W-:Y:S01]  /*32d0*/  SHF.R.U64 R85, R52, 0x10, R53 ;  /* 0x0000001034557819 */ /* 0x000fe20000001235 */
[----:B------:R-:W-:Y:S01]  /*32e0*/  IMAD.U32 R52, R14, 0x10000, RZ ;  /* 0x000100000e347824 */ /* 0x000fe200078e00ff */
[----:B------:R-:W-:Y:S02]  /*32f0*/  PRMT R95, R95, 0x5410, R80 ;  /* 0x000054105f5f7816 */ /* 0x000fe40000000050 */
[----:B------:R-:W-:-:S02]  /*3300*/  PRMT R97, R97, 0x5410, R84 ;  /* 0x0000541061617816 */ /* 0x000fc40000000054 */
[----:B------:R-:W-:Y:S02]  /*3310*/  PRMT R96, R96, 0x5410, R81 ;  /* 0x0000541060607816 */ /* 0x000fe40000000051 */
[----:B------:R-:W-:Y:S01]  /*3320*/  LOP3.LUT R53, R14, 0xffff0000, RZ, 0xc0, !PT ;  /* 0xffff00000e357812 */ /* 0x000fe200078ec0ff */
[----:B------:R-:W-:Y:S01]  /*3330*/  IMAD.U32 R81, R97, 0x10000, RZ ;  /* 0x0001000061517824 */ /* 0x000fe200078e00ff */
[----:B------:R-:W-:Y:S01]  /*3340*/  LOP3.LUT R55, R15, 0xffff0000, RZ, 0xc0, !PT ;  /* 0xffff00000f377812 */ /* 0x000fe200078ec0ff */
[----:B------:R-:W-:Y:S01]  /*3350*/  IMAD.U32 R14, R13, 0x10000, RZ ;  /* 0x000100000d0e7824 */ /* 0x000fe200078e00ff */
[----:B------:R-:W-:Y:S01]  /*3360*/  PRMT R98, R98, 0x5410, R85 ;  /* 0x0000541062627816 */ /* 0x000fe20000000055 */
[----:B------:R-:W-:Y:S01]  /*3370*/  IMAD.U32 R85, R95, 0x10000, RZ ;  /* 0x000100005f557824 */ /* 0x000fe200078e00ff */
[----:B------:R-:W-:Y:S01]  /*3380*/  LOP3.LUT R15, R13, 0xffff0000, RZ, 0xc0, !PT ;  /* 0xffff00000d0f7812 */ /* 0x000fe200078ec0ff */
[----:B------:R-:W-:Y:S01]  /*3390*/  IMAD.U32 R13, R12, 0x10000, RZ ;  /* 0x000100000c0d7824 */ /* 0x000fe200078e00ff */
[----:B------:R-:W-:Y:S01]  /*33a0*/  LOP3.LUT R84, R96, 0xffff0000, RZ, 0xc0, !PT ;  /* 0xffff000060547812 */ /* 0x000fe200078ec0ff */
[C---:B------:R-:W-:Y:S01]  /*33b0*/  FMUL.FTZ R101, R53.reuse, R85 ;  /* 0x0000005535657220 */ /* 0x040fe20000410000 */
[----:B------:R-:W-:Y:S01]  /*33c0*/  LOP3.LUT R80, R98, 0xffff0000, RZ, 0xc0, !PT ;  /* 0xffff000062507812 */ /* 0x000fe200078ec0ff */
[-C--:B------:R-:W-:Y:S01]  /*33d0*/  FMUL.FTZ R53, R53, R81.reuse ;  /* 0x0000005135357220 */ /* 0x080fe20000410000 */
[----:B------:R-:W-:Y:S01]  /*33e0*/  LOP3.LUT R95, R95, 0xffff0000, RZ, 0xc0, !PT ;  /* 0xffff00005f5f7812 */ /* 0x000fe200078ec0ff */
[----:B------:R-:W-:Y:S01]  /*33f0*/  FMUL.FTZ R99, R15, R84 ;  /* 0x000000540f637220 */ /* 0x000fe20000410000 */
[----:B------:R-:W-:Y:S01]  /*3400*/  LOP3.LUT R97, R97, 0xffff0000, RZ, 0xc0, !PT ;  /* 0xffff000061617812 */ /* 0x000fe200078ec0ff */
[----:B------:R-:W-:Y:S01]  /*3410*/  FFMA.FTZ R101, R52, R81, -R101 ;  /* 0x0000005134657223 */ /* 0x000fe20000010865 */
[-C--:B------:R-:W-:Y:S01]  /*3420*/  FMUL.FTZ R15, R15, R80.reuse ;  /* 0x000000500f0f7220 */ /* 0x080fe20000410000 */
[----:B------:R-:W-:Y:S01]  /*3430*/  LOP3.LUT R12, R12, 0xffff0000, RZ, 0xc0, !PT ;  /* 0xffff00000c0c7812 */ /* 0x000fe200078ec0ff */
[----:B------:R-:W-:Y:S01]  /*3440*/  FFMA.FTZ R99, R14, R80, -R99 ;  /* 0x000000500e637223 */ /* 0x000fe20000010863 */
[----:B------:R-:W-:Y:S01]  /*3450*/  FFMA.FTZ R52, R52, R85, R53 ;  /* 0x0000005534347223 */ /* 0x000fe20000010035 */
[----:B------:R-:W-:-:S02]  /*3460*/  IMAD.U32 R96, R96, 0x10000, RZ ;  /* 0x0001000060607824 */ /* 0x000fc400078e00ff */
[C---:B------:R-:W-:Y:S01]  /*3470*/  FMUL.FTZ R53, R55.reuse, R95 ;  /* 0x0000005f37357220 */ /* 0x040fe20000410000 */
[----:B------:R-:W-:Y:S02]  /*3480*/  IMAD.U32 R98, R98, 0x10000, RZ ;  /* 0x0001000062627824 */ /* 0x000fe400078e00ff */
[-C--:B------:R-:W-:Y:S01]  /*3490*/  FMUL.FTZ R80, R55, R97.reuse ;  /* 0x0000006137507220 */ /* 0x080fe20000410000 */
[----:B------:R-:W-:Y:S01]  /*34a0*/  FFMA.FTZ R84, R14, R84, R15 ;  /* 0x000000540e547223 */ /* 0x000fe2000001000f */
[C---:B------:R-:W-:Y:S01]  /*34b0*/  FMUL.FTZ R14, R12.reuse, R96 ;  /* 0x000000600c0e7220 */ /* 0x040fe20000410000 */
[-C--:B------:R-:W-:Y:S01]  /*34c0*/  FMUL.FTZ R15, R12, R98.reuse ;  /* 0x000000620c0f7220 */ /* 0x080fe20000410000 */
        /* <DEDUP_REMOVED lines=8> */
[----:B------:R-:W-:Y:S01]  /*3550*/  F2FP.BF16.F32.PACK_AB R13, R84, R99 ;  /* 0x00000063540d723e */ /* 0x000fe200000010ff */
[----:B------:R-:W-:-:S07]  /*3560*/  IMAD.MOV.U32 R15, RZ, RZ, R53 ;  /* 0x000000ffff0f7224 */ /* 0x000fce00078e0035 */
.L_x_1355:
[----:B------:R-:W-:Y:S05]  /*3570*/  BSYNC B2 ;  /* 0x0000000000027941 */ /* 0x000fea0003800000 */
.L_x_1354:
[----:B------:R2:W-:Y:S02]  /*3580*/  STG.E.128 desc[UR38][R42.64+0x40], R12 ;  /* 0x0000400c2a007986 */ /* 0x0005e4000c101d26 */
.L_x_1349:
[----:B------:R-:W-:Y:S05]  /*3590*/  BSYNC B1 ;  /* 0x0000000000017941 */ /* 0x000fea0003800000 */
.L_x_1348:
        /* <DEDUP_REMOVED lines=53> */
.L_x_1360:
[----:B------:R-:W-:Y:S05]  /*38f0*/  BSYNC B2 ;  /* 0x0000000000027941 */ /* 0x000fea0003800000 */
.L_x_1359:
[----:B--2---:R3:W-:Y:S02]  /*3900*/  STG.E.128 desc[UR38][R40.64], R12 ;  /* 0x0000000c28007986 */ /* 0x0047e4000c101d26 */
.L_x_1358:
[----:B------:R-:W-:Y:S05]  /*3910*/  BSYNC B1 ;  /* 0x0000000000017941 */ /* 0x000fea0003800000 */
.L_x_1357:
[----:B------:R-:W-:Y:S05]  /*3920*/  @P2 BRA `(.L_x_1356) ;  /* 0x0000001c000c2947 */ /* 0x000fea0003800000 */
[----:B-12---:R-:W2:Y:S01]  /*3930*/  LDL R42, [R1+0x14] ;  /* 0x00001400012a7983 */ /* 0x006ea20000100800 */
[----:B------:R-:W-:Y:S03]  /*3940*/  BSSY B1, `(.L_x_1361) ;  /* 0x0000032000017945 */ /* 0x000fe60003800000 */
[----:B---3--:R1:W3:Y:S01]  /*3950*/  LDS.128 R12, [R82+0x11000] ;  /* 0x01100000520c7984 */ /* 0x0082e20000000c00 */
        /* <DEDUP_REMOVED lines=48> */
.L_x_1362:
[----:B------:R-:W-:Y:S05]  /*3c60*/  BSYNC B1 ;  /* 0x0000000000017941 */ /* 0x000fea0003800000 */
.L_x_1361:
[----:B------:R4:W-:Y:S01]  /*3c70*/  STG.E.128 desc[UR38][R40.64+0x40], R12 ;  /* 0x0000400c28007986 */ /* 0x0009e2000c101d26 */
[----:B------:R-:W-:Y:S05]  /*3c80*/  BRA `(.L_x_1356) ;  /* 0x0000001800347947 */ /* 0x000fea0003800000 */
.L_x_1340:
        /* <DEDUP_REMOVED lines=48> */
.L_x_1364:
[----:B------:R-:W-:Y:S05]  /*3f90*/  BSYNC B1 ;  /* 0x0000000000017941 */ /* 0x000fea0003800000 */
.L_x_1363:
[----:B-----5:R-:W-:Y:S01]  /*3fa0*/  IMAD.MOV.U32 R48, RZ, RZ, R42 ;  /* 0x000000ffff307224 */ /* 0x020fe200078e002a */
[----:B------:R-:W-:Y:S01]  /*3fb0*/  UISETP.NE.AND UP0, UPT, UR37, 0x3, UPT ;  /* 0x000000032500788c */ /* 0x000fe2000bf05270 */
        /* <DEDUP_REMOVED lines=31> */
[----:B------:R-:W-:Y:S01]  /*41b0*/  PRMT R120, R51, 0x7610, R120 ;  /* 0x0000761033787816 */ /* 0x000fe20000000078 */
[----:B------:R-:W-:Y:S06]  /*41c0*/  @!P3 BRA `(.L_x_1365) ;  /* 0x000000000004b947 */ /* 0x000fec0003800000 */
[----:B------:R-:W-:Y:S01]  /*41d0*/  BPT.TRAP 0x1 ;  /* 0x000000040000795c */ /* 0x000fe20000300000 */
.L_x_1365:
[----:B------:R-:W2:Y:S01]  /*41e0*/  LDL R48, [R1+0x10] ;  /* 0x0000100001307983 */ /* 0x000ea20000100800 */
[----:B------:R-:W-:Y:S01]  /*41f0*/  IMAD R79, R22, 0x8, R2 ;  /* 0x00000008164f7824 */ /* 0x000fe200078e0202 */
[----:B------:R-:W0:Y:S01]  /*4200*/  LDC R95, c[0x0][0x2f4] ;  /* 0x0000bd00ff5f7b82 */ /* 0x000e220000000800 */
[----:B------:R-:W-:Y:S01]  /*4210*/  BSSY B1, `(.L_x_1366) ;  /* 0x0000005000017945 */ /* 0x000fe20003800000 */
[----:B0-----:R-:W-:Y:S01]  /*4220*/  IMAD.IADD R97, R95, 0x1, -R64 ;  /* 0x000000015f617824 */ /* 0x001fe200078e0a40 */
[----:B--2---:R-:W-:-:S04]  /*4230*/  SHF.L.U32 R91, R48, 0x1f, RZ ;  /* 0x0000001f305b7819 */ /* 0x004fc800000006ff */
[----:B------:R-:W0:Y:S02]  /*4240*/  SYNCS.PHASECHK.TRANS64.TRYWAIT P5, [R79+URZ+0x16890], R91 ;  /* 0x0168905b4f0075a7 */ /* 0x000e2400080a017f */
[----:B0-----:R-:W-:Y:S05]  /*4250*/  @!P5 BRA `(.L_x_1367) ;  /* 0x000001b8004cd947 */ /* 0x001fea0003800000 */
.L_x_1673:
[----:B------:R-:W-:Y:S05]  /*4260*/  BSYNC B1 ;  /* 0x0000000000017941 */ /* 0x000fea0003800000 */
.L_x_1366:
        /* <DEDUP_REMOVED lines=15> */
[----:B------:R-:W-:Y:S02]  /*4360*/  LEA.HI R49, R49, R48, RZ, 0x4 ;  /* 0x0000003031317211 */ /* 0x000fe400078f20ff */
[----:B------:R-:W-:Y:S02]  /*4370*/  SHF.R.S32.HI R50, RZ, 0x1f, R51 ;  /* 0x0000001fff327819 */ /* 0x000fe40000011433 */
[----:B------:R-:W-:Y:S02]  /*4380*/  LEA.HI.SX32 R49, R49, R6, 0x1c ;  /* 0x0000000631317211 */ /* 0x000fe400078fe2ff */
[----:B------:R-:W-:-:S03]  /*4390*/  LEA.HI R50, R50, R51, RZ, 0x5 ;  /* 0x0000003332327211 */ /* 0x000fc600078f28ff */
[----:B------:R-:W-:Y:S01]  /*43a0*/  IMAD.SHL.U32 R98, R49, 0x8, RZ ;  /* 0x0000000831627824 */ /* 0x000fe200078e00ff */
[----:B------:R-:W-:-:S04]  /*43b0*/  SHF.R.S32.HI R50, RZ, 0x5, R50 ;  /* 0x00000005ff327819 */ /* 0x000fc80000011432 */
[----:B------:R-:W-:-:S04]  /*43c0*/  LOP3.LUT R49, R71, 0x38, R98, 0xf8, !PT ;  /* 0x0000003847317812 */ /* 0x000fc800078ef862 */
[----:B------:R-:W-:-:S05]  /*43d0*/  LOP3.LUT R49, R49, R68, RZ, 0x3c, !PT ;  /* 0x0000004431317212 */ /* 0x000fca00078e3cff */
[----:B------:R-:W-:Y:S02]  /*43e0*/  IMAD R51, R50, 0x200, R49 ;  /* 0x0000020032337824 */ /* 0x000fe400078e0231 */
[C---:B------:R-:W-:Y:S02]  /*43f0*/  IMAD R49, R22.reuse, 0x2000, R4 ;  /* 0x0000200016317824 */ /* 0x040fe400078e0204 */
[----:B------:R-:W-:Y:S02]  /*4400*/  IMAD R51, R22, 0x2000, R51 ;  /* 0x0000200016337824 */ /* 0x000fe400078e0233 */
[--C-:B------:R-:W-:Y:S02]  /*4410*/  IMAD R49, R49, 0x2, R2.reuse ;  /* 0x0000000231317824 */ /* 0x100fe400078e0202 */
[----:B------:R-:W-:-:S04]  /*4420*/  IMAD R52, R51, 0x2, R2 ;  /* 0x0000000233347824 */ /* 0x000fc800078e0202 */
[----:B------:R-:W1:Y:S04]  /*4430*/  LDS.128 R48, [R49+0xe400] ;  /* 0x00e4000031307984 */ /* 0x000e680000000c00 */
[----:B------:R-:W2:Y:S01]  /*4440*/  LDS.128 R52, [R52+0xe400] ;  /* 0x00e4000034347984 */ /* 0x000ea20000000c00 */
[----:B------:R-:W-:Y:S05]  /*4450*/  @P4 BRA `(.L_x_1371) ;  /* 0x00000004006c4947 */ /* 0x000fea0003800000 */
[--C-:B------:R-:W-:Y:S01]  /*4460*/  SHF.R.U64 R12, R12, 0x10, R13.reuse ;  /* 0x000000100c0c7819 */ /* 0x100fe2000000120d */
[----:B--2---:R-:W-:Y:S01]  /*4470*/  IMAD.U32 R114, R53, 0x10000, RZ ;  /* 0x0001000035727824 */ /* 0x004fe200078e00ff */
[----:B------:R-:W-:Y:S01]  /*4480*/  SHF.R.U32.HI R100, RZ, 0x10, R13 ;  /* 0x00000010ff647819 */ /* 0x000fe2000001160d */
[----:B------:R-:W-:Y:S01]  /*4490*/  IMAD.U32 R115, R55, 0x10000, RZ ;  /* 0x0001000037737824 */ /* 0x000fe200078e00ff */
[----:B------:R-:W-:Y:S01]  /*44a0*/  SHF.R.U64 R13, R14, 0x10, R15 ;  /* 0x000000100e0d7819 */ /* 0x000fe2000000120f */
[----:B-1----:R-:W-:Y:S01]  /*44b0*/  IMAD.U32 R111, R51, 0x10000, RZ ;  /* 0x00010000336f7824 */ /* 0x002fe200078e00ff */
[----:B------:R-:W-:Y:S01]  /*44c0*/  SHF.R.U32.HI R113, RZ, 0x10, R37 ;  /* 0x00000010ff717819 */ /* 0x000fe20000011625 */
[----:B------:R-:W-:Y:S01]  /*44d0*/  IMAD.U32 R110, R50, 0x10000, RZ ;  /* 0x00010000326e7824 */ /* 0x000fe200078e00ff */
[----:B------:R-:W-:Y:S02]  /*44e0*/  PRMT R13, R119, 0x5410, R13 ;  /* 0x00005410770d7816 */ /* 0x000fe4000000000d */
[----:B------:R-:W-:-:S02]  /*44f0*/  PRMT R119, R120, 0x5410, R113 ;  /* 0x0000541078777816 */ /* 0x000fc40000000071 */
[----:B------:R-:W-:Y:S02]  /*4500*/  PRMT R116, R116, 0x5410, R100 ;  /* 0x0000541074747816 */ /* 0x000fe40000000064 */
[----:B------:R-:W-:Y:S01]  /*4510*/  SHF.R.U32.HI R15, RZ, 0x10, R15 ;  /* 0x00000010ff0f7819 */ /* 0x000fe2000001160f */
[----:B------:R-:W-:Y:S01]  /*4520*/  IMAD.U32 R113, R119, 0x10000, RZ ;  /* 0x0001000077717824 */ /* 0x000fe200078e00ff */
[----:B------:R-:W-:Y:S01]  /*4530*/  SHF.R.U32.HI R101, RZ, 0x10, R39 ;  /* 0x00000010ff657819 */ /* 0x000fe20000011627 */
[----:B------:R-:W-:Y:S01]  /*4540*/  IMAD.U32 R100, R116, 0x10000, RZ ;  /* 0x0001000074647824 */ /* 0x000fe200078e00ff */
[----:B------:R-:W-:Y:S01]  /*4550*/  SHF.R.U64 R14, R36, 0x10, R37 ;  /* 0x00000010240e7819 */ /* 0x000fe20000001225 */
[----:B------:R-:W-:Y:S01]  /*4560*/  IMAD.U32 R37, R49, 0x10000, RZ ;  /* 0x0001000031257824 */ /* 0x000fe200078e00ff */
[----:B------:R-:W-:Y:S01]  /*4570*/  PRMT R15, R118, 0x5410, R15 ;  /* 0x00005410760f7816 */ /* 0x000fe2000000000f */
[CC--:B------:R-:W-:Y:S01]  /*4580*/  FMUL.FTZ R120, R114.reuse, R113.reuse ;  /* 0x0000007172787220 */ /* 0x0c0fe20000410000 */
[----:B------:R-:W-:Y:S01]  /*4590*/  LOP3.LUT R53, R53, 0xffff0000, RZ, 0xc0, !PT ;  /* 0xffff000035357812 */ /* 0x000fe200078ec0ff */
[-C--:B------:R-:W-:Y:S01]  /*45a0*/  FMUL.FTZ R122, R114, R100.reuse ;  /* 0x00000064727a7220 */ /* 0x080fe20000410000 */
[----:B------:R-:W-:Y:S01]  /*45b0*/  PRMT R117, R117, 0x5410, R101 ;  /* 0x0000541075757816 */ /* 0x000fe20000000065 */
[----:B------:R-:W-:Y:S01]  /*45c0*/  FFMA.FTZ R100, R37, R100, -R120 ;  /* 0x0000006425647223 */ /* 0x000fe20000010878 */
[----:B------:R-:W-:Y:S01]  /*45d0*/  LOP3.LUT R118, R119, 0xffff0000, RZ, 0xc0, !PT ;  /* 0xffff000077767812 */ /* 0x000fe200078ec0ff */
[----:B------:R-:W-:Y:S01]  /*45e0*/  FFMA.FTZ R37, R37, R113, R122 ;  /* 0x0000007125257223 */ /* 0x000fe2000001007a */
[----:B------:R-:W-:Y:S01]  /*45f0*/  SHF.R.U64 R36, R38, 0x10, R39 ;  /* 0x0000001026247819 */ /* 0x000fe20000001227 */
[----:B------:R-:W-:Y:S01]  /*4600*/  IMAD.U32 R122, R15, 0x10000, RZ ;  /* 0x000100000f7a7824 */ /* 0x000fe200078e00ff */
[----:B------:R-:W-:Y:S01]  /*4610*/  LOP3.LUT R114, R116, 0xffff0000, RZ, 0xc0, !PT ;  /* 0xffff000074727812 */ /* 0x000fe200078ec0ff */
[----:B------:R-:W-:Y:S01]  /*4620*/  IMAD.U32 R116, R117, 0x10000, RZ ;  /* 0x0001000075747824 */ /* 0x000fe200078e00ff */
[----:B------:R-:W-:Y:S01]  /*4630*/  LOP3.LUT R39, R49, 0xffff0000, RZ, 0xc0, !PT ;  /* 0xffff000031277812 */ /* 0x000fe200078ec0ff */
[----:B------:R-:W-:Y:S01]  /*4640*/  FMUL.FTZ R120, R53, R118 ;  /* 0x0000007635787220 */ /* 0x000fe20000410000 */
[----:B------:R-:W-:Y:S01]  /*4650*/  LOP3.LUT R55, R55, 0xffff0000, RZ, 0xc0, !PT ;  /* 0xffff000037377812 */ /* 0x000fe200078ec0ff */
[----:B------:R-:W-:Y:S01]  /*4660*/  FMUL.FTZ R124, R53, R114 ;  /* 0x00000072357c7220 */ /* 0x000fe20000410000 */
[----:B------:R-:W-:Y:S01]  /*4670*/  FMUL.FTZ R126, R115, R116 ;  /* 0x00000074737e7220 */ /* 0x000fe20000410000 */
[----:B------:R-:W-:Y:S01]  /*4680*/  FFMA.FTZ R53, R39, R114, -R120 ;  /* 0x0000007227357223 */ /* 0x000fe20000010878 */
[----:B------:R-:W-:Y:S01]  /*4690*/  PRMT R14, R103, 0x5432, R14 ;  /* 0x00005432670e7816 */ /* 0x000fe2000000000e */
[----:B------:R-:W-:Y:S01]  /*46a0*/  FMUL.FTZ R115, R115, R122 ;  /* 0x0000007a73737220 */ /* 0x000fe20000410000 */
[----:B------:R-:W-:Y:S01]  /*46b0*/  LOP3.LUT R120, R117, 0xffff0000, RZ, 0xc0, !PT ;  /* 0xffff000075787812 */ /* 0x000fe200078ec0ff */
[----:B------:R-:W-:Y:S01]  /*46c0*/  FFMA.FTZ R114, R39, R118, R124 ;  /* 0x0000007627727223 */ /* 0x000fe2000001007c */
[----:B------:R-:W-:Y:S01]  /*46d0*/  PRMT R12, R104, 0x5432, R12 ;  /* 0x00005432680c7816 */ /* 0x000fe2000000000c */
[----:B------:R-:W-:Y:S01]  /*46e0*/  FFMA.FTZ R39, R111, R122, -R126 ;  /* 0x0000007a6f277223 */ /* 0x000fe2000001087e */
[----:B------:R-:W-:Y:S01]  /*46f0*/  LOP3.LUT R51, R51, 0xffff0000, RZ, 0xc0, !PT ;  /* 0xffff000033337812 */ /* 0x000fe200078ec0ff */
[----:B------:R-:W-:Y:S01]  /*4700*/  FFMA.FTZ R111, R111, R116, R115 ;  /* 0x000000746f6f7223 */ /* 0x000fe20000010073 */
[----:B------:R-:W-:Y:S01]  /*4710*/  LOP3.LUT R118, R15, 0xffff0000, RZ, 0xc0, !PT ;  /* 0xffff00000f767812 */ /* 0x000fe200078ec0ff */
[----:B------:R-:W-:-:S02]  /*4720*/  IMAD.U32 R49, R52, 0x10000, RZ ;  /* 0x0001000034317824 */ /* 0x000fc400078e00ff */
[C---:B------:R-:W-:Y:S01]  /*4730*/  FMUL.FTZ R116, R55.reuse, R120 ;  /* 0x0000007837747220 */ /* 0x040fe20000410000 */
[----:B------:R-:W-:Y:S01]  /*4740*/  IMAD.U32 R101, R14, 0x10000, RZ ;  /* 0x000100000e657824 */ /* 0x000fe200078e00ff */
[----:B------:R-:W-:Y:S01]  /*4750*/  LOP3.LUT R52, R52, 0xffff0000, RZ, 0xc0, !PT ;  /* 0xffff000034347812 */ /* 0x000fe200078ec0ff */
[----:B------:R-:W-:Y:S01]  /*4760*/  IMAD.U32 R15, R12, 0x10000, RZ ;  /* 0x000100000c0f7824 */ /* 0x000fe200078e00ff */
[----:B------:R-:W-:Y:S01]  /*4770*/  LOP3.LUT R113, R14, 0xffff0000, RZ, 0xc0, !PT ;  /* 0xffff00000e717812 */ /* 0x000fe200078ec0ff */
[----:B------:R-:W-:Y:S02]  /*4780*/  IMAD.U32 R38, R48, 0x10000, RZ ;  /* 0x0001000030267824 */ /* 0x000fe400078e00ff */
[-C--:B------:R-:W-:Y:S01]  /*4790*/  FMUL.FTZ R122, R55, R118.reuse ;  /* 0x00000076377a7220 */ /* 0x080fe20000410000 */
[----:B------:R-:W-:Y:S01]  /*47a0*/  FFMA.FTZ R116, R51, R118, -R116 ;  /* 0x0000007633747223 */ /* 0x000fe20000010874 */
[C---:B------:R-:W-:Y:S01]  /*47b0*/  FMUL.FTZ R115, R49.reuse, R101 ;  /* 0x0000006531737220 */ /* 0x040fe20000410000 */
[----:B------:R-:W-:Y:S01]  /*47c0*/  LOP3.LUT R55, R12, 0xffff0000, RZ, 0xc0, !PT ;  /* 0xffff00000c377812 */ /* 0x000fe200078ec0ff */
[----:B------:R-:W-:Y:S01]  /*47d0*/  FMUL.FTZ R118, R49, R15 ;  /* 0x0000000f31767220 */ /* 0x000fe20000410000 */
[----:B------:R-:W-:Y:S01]  /*47e0*/  LOP3.LUT R48, R48, 0xffff0000, RZ, 0xc0, !PT ;  /* 0xffff000030307812 */ /* 0x000fe200078ec0ff */
[----:B------:R-:W-:Y:S01]  /*47f0*/  FMUL.FTZ R49, R52, R113 ;  /* 0x0000007134317220 */ /* 0x000fe20000410000 */
[----:B------:R-:W-:Y:S01]  /*4800*/  PRMT R36, R102, 0x5432, R36 ;  /* 0x0000543266247816 */ /* 0x000fe20000000024 */
[----:B------:R-:W-:Y:S01]  /*4810*/  FFMA.FTZ R14, R38, R15, -R115 ;  /* 0x0000000f260e7223 */ /* 0x000fe20000010873 */
[----:B------:R-:W-:Y:S01]  /*4820*/  LOP3.LUT R112, R50, 0xffff0000, RZ, 0xc0, !PT ;  /* 0xffff000032707812 */ /* 0x000fe200078ec0ff */
[----:B------:R-:W-:Y:S01]  /*4830*/  FFMA.FTZ R38, R38, R101, R118 ;  /* 0x0000006526267223 */ /* 0x000fe20000010076 */
[----:B------:R-:W-:-:S02]  /*4840*/  IMAD.U32 R50, R54, 0x10000, RZ ;  /* 0x0001000036327824 */ /* 0x000fc400078e00ff */
[----:B------:R-:W-:Y:S01]  /*4850*/  FFMA.FTZ R12, R51, R120, R122 ;  /* 0x00000078330c7223 */ /* 0x000fe2000001007a */
[-C--:B------:R-:W-:Y:S01]  /*4860*/  FMUL.FTZ R101, R52, R55.reuse ;  /* 0x0000003734657220 */ /* 0x080fe20000410000 */
[----:B------:R-:W-:Y:S01]  /*4870*/  LOP3.LUT R54, R54, 0xffff0000, RZ, 0xc0, !PT ;  /* 0xffff000036367812 */ /* 0x000fe200078ec0ff */
[----:B------:R-:W-:Y:S01]  /*4880*/  FFMA.FTZ R55, R48, R55, -R49 ;  /* 0x0000003730377223 */ /* 0x000fe20000010831 */
[C---:B------:R-:W-:Y:S01]  /*4890*/  LOP3.LUT R51, R36.reuse, 0xffff0000, RZ, 0xc0, !PT ;  /* 0xffff000024337812 */ /* 0x040fe200078ec0ff */
[----:B------:R-:W-:Y:S02]  /*48a0*/  IMAD.U32 R49, R36, 0x10000, RZ ;  /* 0x0001000024317824 */ /* 0x000fe400078e00ff */
[----:B------:R-:W-:Y:S01]  /*48b0*/  FFMA.FTZ R101, R48, R113, R101 ;  /* 0x0000007130657223 */ /* 0x000fe20000010065 */
[C---:B------:R-:W-:Y:S01]  /*48c0*/  IMAD.U32 R15, R13.reuse, 0x10000, RZ ;  /* 0x000100000d0f7824 */ /* 0x040fe200078e00ff */
[----:B------:R-:W-:Y:S01]  /*48d0*/  LOP3.LUT R13, R13, 0xffff0000, RZ, 0xc0, !PT ;  /* 0xffff00000d0d7812 */ /* 0x000fe200078ec0ff */
[----:B------:R-:W-:Y:S01]  /*48e0*/  FMUL.FTZ R113, R50, R49 ;  /* 0x0000003132717220 */ /* 0x000fe20000410000 */
[----:B------:R-:W-:Y:S01]  /*48f0*/  FMUL.FTZ R115, R54, R51 ;  /* 0x0000003336737220 */ /* 0x000fe20000410000 */
[----:B------:R-:W-:Y:S01]  /*4900*/  FMUL.FTZ R50, R50, R15 ;  /* 0x0000000f32327220 */ /* 0x000fe20000410000 */
[----:B------:R-:W-:Y:S01]  /*4910*/  F2FP.BF16.F32.PACK_AB R52, R101, R38 ;  /* 0x000000266534723e */ /* 0x000fe200000010ff */
[----:B------:R-:W-:Y:S01]  /*4920*/  FMUL.FTZ R54, R54, R13 ;  /* 0x0000000d36367220 */ /* 0x000fe20000410000 */
[----:B------:R-:W-:Y:S01]  /*4930*/  FFMA.FTZ R113, R110, R15, -R113 ;  /* 0x0000000f6e717223 */ /* 0x000fe20000010871 */
[----:B------:R-:W-:Y:S01]  /*4940*/  FFMA.FTZ R36, R112, R13, -R115 ;  /* 0x0000000d70247223 */ /* 0x000fe20000010873 */
[----:B------:R-:W-:Y:S01]  /*4950*/  FFMA.FTZ R50, R110, R49, R50 ;  /* 0x000000316e327223 */ /* 0x000fe20000010032 */
[----:B------:R-:W-:Y:S01]  /*4960*/  FFMA.FTZ R51, R112, R51, R54 ;  /* 0x0000003370337223 */ /* 0x000fe20000010036 */
[----:B------:R-:W-:-:S02]  /*4970*/  F2FP.BF16.F32.PACK_AB R39, R116, R39 ;  /* 0x000000277427723e */ /* 0x000fc400000010ff */
[----:B------:R-:W-:Y:S02]  /*4980*/  F2FP.BF16.F32.PACK_AB R12, R12, R111 ;  /* 0x0000006f0c0c723e */ /* 0x000fe400000010ff */
[----:B------:R-:W-:Y:S02]  /*4990*/  F2FP.BF16.F32.PACK_AB R38, R36, R113 ;  /* 0x000000712426723e */ /* 0x000fe400000010ff */
[----:B------:R-:W-:Y:S02]  /*49a0*/  F2FP.BF16.F32.PACK_AB R49, R53, R100 ;  /* 0x000000643531723e */ /* 0x000fe400000010ff */
[----:B------:R-:W-:Y:S01]  /*49b0*/  F2FP.BF16.F32.PACK_AB R48, R55, R14 ;  /* 0x0000000e3730723e */ /* 0x000fe200000010ff */
[----:B------:R-:W-:Y:S01]  /*49c0*/  IMAD.MOV.U32 R55, RZ, RZ, R12 ;  /* 0x000000ffff377224 */ /* 0x000fe200078e000c */
[----:B------:R-:W-:Y:S01]  /*49d0*/  F2FP.BF16.F32.PACK_AB R54, R51, R50 ;  /* 0x000000323336723e */ /* 0x000fe200000010ff */
[----:B------:R-:W-:Y:S01]  /*49e0*/  IMAD.MOV.U32 R50, RZ, RZ, R38 ;  /* 0x000000ffff327224 */ /* 0x000fe200078e0026 */
[----:B------:R-:W-:Y:S01]  /*49f0*/  F2FP.BF16.F32.PACK_AB R53, R114, R37 ;  /* 0x000000257235723e */ /* 0x000fe200000010ff */
[----:B------:R-:W-:-:S07]  /*4a00*/  IMAD.MOV.U32 R51, RZ, RZ, R39 ;  /* 0x000000ffff337224 */ /* 0x000fce00078e0027 */
.L_x_1371:
[----:B------:R-:W-:Y:S05]  /*4a10*/  BSYNC B2 ;  /* 0x0000000000027941 */ /* 0x000fea0003800000 */
.L_x_1370:
[----:B------:R-:W-:Y:S02]  /*4a20*/  ISETP.GE.AND P5, PT, R98, R95, PT ;  /* 0x0000005f6200720c */ /* 0x000fe40003fa6270 */
[----:B------:R-:W-:-:S11]  /*4a30*/  P2R R13, PR, RZ, 0x1 ;  /* 0x00000001ff0d7803 */ /* 0x000fd60000000000 */
[--C-:B------:R-:W-:Y:S02]  /*4a40*/  @!P5 SHF.R.S32.HI R12, RZ, 0x1f, R98.reuse ;  /* 0x0000001fff0cd819 */ /* 0x100fe40000011462 */
[----:B------:R-:W-:-:S04]  /*4a50*/  @!P5 IADD3 R88, P0, P6, R8, R88, R98 ;  /* 0x000000580858d210 */ /* 0x000fc80007e1e062 */
[----:B------:R-:W-:Y:S02]  /*4a60*/  @!P5 IADD3.X R99, R78, R99, R12, P0, P6 ;  /* 0x000000634e63d210 */ /* 0x000fe400007ec40c */
[CC--:B------:R-:W-:Y:S02]  /*4a70*/  LEA R12, P6, R94.reuse, R80.reuse, 0x1 ;  /* 0x000000505e0c7211 */ /* 0x0c0fe400078c08ff */
[----:B------:R-:W-:Y:S02]  /*4a80*/  ISETP.NE.AND P0, PT, R13, RZ, PT ;  /* 0x000000ff0d00720c */ /* 0x000fe40003f05270 */
[----:B------:R-:W-:Y:S02]  /*4a90*/  LEA.HI.X R13, R94, R81, R96, 0x1, P6 ;  /* 0x000000515e0d7211 */ /* 0x000fe400030f0c60 */
[----:B------:R-:W-:-:S03]  /*4aa0*/  @!P5 LEA R14, P6, R88, R80, 0x1 ;  /* 0x00000050580ed211 */ /* 0x000fc600078c08ff */
[----:B-1----:R1:W-:Y:S01]  /*4ab0*/  STG.E.128 desc[UR38][R12.64], R48 ;  /* 0x000000300c007986 */ /* 0x0023e2000c101d26 */
[----:B------:R-:W-:-:S05]  /*4ac0*/  @!P5 LEA.HI.X R15, R88, R81, R99, 0x1, P6 ;  /* 0x00000051580fd211 */ /* 0x000fca00030f0c63 */
[----:B--2---:R1:W-:Y:S04]  /*4ad0*/  @!P5 STG.E.128 desc[UR38][R14.64], R52 ;  /* 0x000000340e00d986 */ /* 0x0043e8000c101d26 */
.L_x_1369:
[----:B------:R-:W-:Y:S05]  /*4ae0*/  BSYNC B1 ;  /* 0x0000000000017941 */ /* 0x000fea0003800000 */
.L_x_1368:
        /* <DEDUP_REMOVED lines=9> */
[C---:B------:R-:W-:Y:S01]  /*4b80*/  VIADD R15, R17.reuse, 0x60 ;  /* 0x00000060110f7836 */ /* 0x040fe20000000000 */
[----:B------:R-:W-:Y:S01]  /*4b90*/  SEL R97, R64, R97, !P0 ;  /* 0x0000006140617207 */ /* 0x000fe20004000000 */
[----:B------:R-:W-:Y:S01]  /*4ba0*/  VIADD R36, R17, 0x60 ;  /* 0x0000006011247836 */ /* 0x000fe20000000000 */
[----:B------:R-:W-:Y:S01]  /*4bb0*/  IADD3.X R13, R78, R51, R5, P5, P6 ;  /* 0x000000334e0d7210 */ /* 0x000fe20002fec405 */
[----:B------:R-:W-:Y:S01]  /*4bc0*/  IMAD.SHL.U32 R15, R15, 0x40, RZ ;  /* 0x000000400f0f7824 */ /* 0x000fe200078e00ff */
[----:B------:R-:W-:Y:S01]  /*4bd0*/  LEA R48, P5, R12, R80, 0x1 ;  /* 0x000000500c307211 */ /* 0x000fe200078a08ff */
[----:B------:R-:W-:Y:S01]  /*4be0*/  IMAD.SHL.U32 R36, R36, 0x40, RZ ;  /* 0x0000004024247824 */ /* 0x000fe200078e00ff */
[----:B------:R-:W-:Y:S02]  /*4bf0*/  BSSY B1, `(.L_x_1372) ;  /* 0x0000070000017945 */ /* 0x000fe40003800000 */
[----:B------:R-:W-:Y:S01]  /*4c00*/  LEA.HI.X R49, R12, R81, R13, 0x1, P5 ;  /* 0x000000510c317211 */ /* 0x000fe200028f0c0d */
[----:B------:R-:W-:Y:S01]  /*4c10*/  IMAD R13, R22, 0x2000, R3 ;  /* 0x00002000160d7824 */ /* 0x000fe200078e0203 */
[----:B------:R-:W-:-:S02]  /*4c20*/  SHF.R.S32.HI R12, RZ, 0x1f, R97 ;  /* 0x0000001fff0c7819 */ /* 0x000fc40000011461 */
[----:B------:R-:W-:Y:S01]  /*4c30*/  LOP3.LUT R15, R15, 0x1c0, RZ, 0xc0, !PT ;  /* 0x000001c00f0f7812 */ /* 0x000fe200078ec0ff */
[----:B------:R-:W-:Y:S01]  /*4c40*/  IMAD R13, R13, 0x2, R2 ;  /* 0x000000020d0d7824 */ /* 0x000fe200078e0202 */
[----:B------:R-:W-:Y:S02]  /*4c50*/  LEA.HI R97, R12, R97, RZ, 0x4 ;  /* 0x000000610c617211 */ /* 0x000fe400078f20ff */
[----:B------:R-:W-:Y:S02]  /*4c60*/  LOP3.LUT R36, R36, 0x1c0, RZ, 0xc0, !PT ;  /* 0x000001c024247812 */ /* 0x000fe400078ec0ff */
[----:B------:R-:W-:Y:S02]  /*4c70*/  LEA.HI.SX32 R53, R97, R6, 0x1c ;  /* 0x0000000661357211 */ /* 0x000fe400078fe2ff */
        /* <DEDUP_REMOVED lines=10> */
[----:B------:R-:W-:Y:S01]  /*4d20*/  SHF.R.U32.HI R54, RZ, 0x10, R45 ;  /* 0x00000010ff367819 */ /* 0x000fe2000001162d */
[----:B--2---:R-:W-:Y:S01]  /*4d30*/  IMAD.U32 R50, R39, 0x10000, RZ ;  /* 0x0001000027327824 */ /* 0x004fe200078e00ff */
[----:B------:R-:W-:Y:S02]  /*4d40*/  SHF.R.U32.HI R88, RZ, 0x10, R41 ;  /* 0x00000010ff587819 */ /* 0x000fe40000011629 */
[--C-:B------:R-:W-:Y:S01]  /*4d50*/  SHF.R.U64 R55, R42, 0x10, R43.reuse ;  /* 0x000000102a377819 */ /* 0x100fe2000000122b */
[----:B-1----:R-:W-:Y:S01]  /*4d60*/  IMAD.U32 R42, R13, 0x10000, RZ ;  /* 0x000100000d2a7824 */ /* 0x002fe200078e00ff */
[----:B------:R-:W-:Y:S02]  /*4d70*/  PRMT R109, R109, 0x5410, R54 ;  /* 0x000054106d6d7816 */ /* 0x000fe40000000036 */
[----:B------:R-:W-:Y:S02]  /*4d80*/  PRMT R105, R105, 0x5410, R88 ;  /* 0x0000541069697816 */ /* 0x000fe40000000058 */
[----:B------:R-:W-:-:S02]  /*4d90*/  SHF.R.U32.HI R86, RZ, 0x10, R43 ;  /* 0x00000010ff567819 */ /* 0x000fc4000001162b */
[----:B------:R-:W-:Y:S01]  /*4da0*/  SHF.R.U64 R89, R44, 0x10, R45 ;  /* 0x000000102c597819 */ /* 0x000fe2000000122d */
[----:B------:R-:W-:Y:S01]  /*4db0*/  IMAD.U32 R44, R37, 0x10000, RZ ;  /* 0x00010000252c7824 */ /* 0x000fe200078e00ff */
[----:B------:R-:W-:Y:S01]  /*4dc0*/  SHF.R.U64 R87, R46, 0x10, R47 ;  /* 0x000000102e577819 */ /* 0x000fe2000000122f */
[----:B------:R-:W-:Y:S01]  /*4dd0*/  IMAD.U32 R46, R15, 0x10000, RZ ;  /* 0x000100000f2e7824 */ /* 0x000fe200078e00ff */
[----:B------:R-:W-:Y:S01]  /*4de0*/  PRMT R102, R102, 0x5410, R55 ;  /* 0x0000541066667816 */ /* 0x000fe20000000037 */
[----:B------:R-:W-:Y:S01]  /*4df0*/  IMAD.U32 R55, R109, 0x10000, RZ ;  /* 0x000100006d377824 */ /* 0x000fe200078e00ff */
[----:B------:R-:W-:Y:S01]  /*4e00*/  LOP3.LUT R43, R39, 0xffff0000, RZ, 0xc0, !PT ;  /* 0xffff0000272b7812 */ /* 0x000fe200078ec0ff */
[----:B------:R-:W-:Y:S01]  /*4e10*/  IMAD.U32 R39, R105, 0x10000, RZ ;  /* 0x0001000069277824 */ /* 0x000fe200078e00ff */
[----:B------:R-:W-:Y:S02]  /*4e20*/  SHF.R.U32.HI R52, RZ, 0x10, R47 ;  /* 0x00000010ff347819 */ /* 0x000fe4000001162f */
[----:B------:R-:W-:Y:S01]  /*4e30*/  PRMT R106, R106, 0x5410, R87 ;  /* 0x000054106a6a7816 */ /* 0x000fe20000000057 */
[----:B------:R-:W-:Y:S01]  /*4e40*/  FMUL.FTZ R87, R44, R55 ;  /* 0x000000372c577220 */ /* 0x000fe20000410000 */
[----:B------:R-:W-:Y:S01]  /*4e50*/  PRMT R108, R108, 0x5410, R89 ;  /* 0x000054106c6c7816 */ /* 0x000fe20000000059 */
[-C--:B------:R-:W-:Y:S01]  /*4e60*/  FMUL.FTZ R89, R44, R39.reuse ;  /* 0x000000272c597220 */ /* 0x080fe20000410000 */
[----:B------:R-:W-:Y:S01]  /*4e70*/  PRMT R103, R103, 0x5410, R86 ;  /* 0x0000541067677816 */ /* 0x000fe20000000056 */
[C---:B------:R-:W-:Y:S01]  /*4e80*/  FFMA.FTZ R39, R42.reuse, R39, -R87 ;  /* 0x000000272a277223 */ /* 0x040fe20000010857 */
[----:B------:R-:W-:Y:S01]  /*4e90*/  PRMT R107, R107, 0x5410, R52 ;  /* 0x000054106b6b7816 */ /* 0x000fe20000000034 */
[----:B------:R-:W-:Y:S01]  /*4ea0*/  FFMA.FTZ R42, R42, R55, R89 ;  /* 0x000000372a2a7223 */ /* 0x000fe20000010059 */
[----:B------:R-:W-:Y:S01]  /*4eb0*/  LOP3.LUT R47, R37, 0xffff0000, RZ, 0xc0, !PT ;  /* 0xffff0000252f7812 */ /* 0x000fe200078ec0ff */
[----:B------:R-:W-:Y:S01]  /*4ec0*/  IMAD.U32 R55, R103, 0x10000, RZ ;  /* 0x0001000067377824 */ /* 0x000fe200078e00ff */
[----:B------:R-:W-:Y:S01]  /*4ed0*/  LOP3.LUT R52, R109, 0xffff0000, RZ, 0xc0, !PT ;  /* 0xffff00006d347812 */ /* 0x000fe200078ec0ff */
[----:B------:R-:W-:Y:S01]  /*4ee0*/  IMAD.U32 R87, R107, 0x10000, RZ ;  /* 0x000100006b577824 */ /* 0x000fe200078e00ff */
[----:B------:R-:W-:Y:S01]  /*4ef0*/  LOP3.LUT R44, R105, 0xffff0000, RZ, 0xc0, !PT ;  /* 0xffff0000692c7812 */ /* 0x000fe200078ec0ff */
[----:B------:R-:W-:Y:S01]  /*4f00*/  FMUL.FTZ R88, R50, R55 ;  /* 0x0000003732587220 */ /* 0x000fe20000410000 */
[----:B------:R-:W-:Y:S01]  /*4f10*/  SHF.R.U64 R97, R40, 0x10, R41 ;  /* 0x0000001028617819 */ /* 0x000fe20000001229 */
[----:B------:R-:W-:Y:S01]  /*4f20*/  FMUL.FTZ R54, R47, R52 ;  /* 0x000000342f367220 */ /* 0x000fe20000410000 */
[----:B------:R-:W-:Y:S01]  /*4f30*/  LOP3.LUT R45, R13, 0xffff0000, RZ, 0xc0, !PT ;  /* 0xffff00000d2d7812 */ /* 0x000fe200078ec0ff */
[-C--:B------:R-:W-:Y:S01]  /*4f40*/  FMUL.FTZ R86, R47, R44.reuse ;  /* 0x0000002c2f567220 */ /* 0x080fe20000410000 */
[-C--:B------:R-:W-:Y:S01]  /*4f50*/  FMUL.FTZ R47, R50, R87.reuse ;  /* 0x00000057322f7220 */ /* 0x080fe20000410000 */
[----:B------:R-:W-:Y:S01]  /*4f60*/  PRMT R104, R104, 0x5410, R97 ;  /* 0x0000541068687816 */ /* 0x000fe20000000061 */
[C---:B------:R-:W-:Y:S01]  /*4f70*/  FFMA.FTZ R88, R46.reuse, R87, R88 ;  /* 0x000000572e587223 */ /* 0x040fe20000010058 */
[----:B------:R-:W-:Y:S01]  /*4f80*/  FFMA.FTZ R44, R45, R44, -R54 ;  /* 0x0000002c2d2c7223 */ /* 0x000fe20000010836 */
[----:B------:R-:W-:Y:S01]  /*4f90*/  LOP3.LUT R54, R107, 0xffff0000, RZ, 0xc0, !PT ;  /* 0xffff00006b367812 */ /* 0x000fe200078ec0ff */
[----:B------:R-:W-:Y:S01]  /*4fa0*/  FFMA.FTZ R89, R45, R52, R86 ;  /* 0x000000342d597223 */ /* 0x000fe20000010056 */
[----:B------:R-:W-:Y:S01]  /*4fb0*/  LOP3.LUT R50, R103, 0xffff0000, RZ, 0xc0, !PT ;  /* 0xffff000067327812 */ /* 0x000fe200078ec0ff */
[----:B------:R-:W-:Y:S01]  /*4fc0*/  FFMA.FTZ R52, R46, R55, -R47 ;  /* 0x000000372e347223 */ /* 0x000fe2000001082f */
[----:B------:R-:W-:Y:S01]  /*4fd0*/  IMAD.U32 R37, R36, 0x10000, RZ ;  /* 0x0001000024257824 */ /* 0x000fe200078e00ff */
[----:B------:R-:W-:Y:S01]  /*4fe0*/  LOP3.LUT R41, R15, 0xffff0000, RZ, 0xc0, !PT ;  /* 0xffff00000f297812 */ /* 0x000fe200078ec0ff */
[----:B------:R-:W-:-:S02]  /*4ff0*/  IMAD.U32 R46, R108, 0x10000, RZ ;  /* 0x000100006c2e7824 */ /* 0x000fc400078e00ff */
[C---:B------:R-:W-:Y:S01]  /*5000*/  FMUL.FTZ R86, R43.reuse, R54 ;  /* 0x000000362b567220 */ /* 0x040fe20000410000 */
[----:B------:R-:W-:Y:S02]  /*5010*/  IMAD.U32 R45, R104, 0x10000, RZ ;  /* 0x00010000682d7824 */ /* 0x000fe400078e00ff */
[----:B------:R-:W-:Y:S01]  /*5020*/  FMUL.FTZ R94, R43, R50 ;  /* 0x000000322b5e7220 */ /* 0x000fe20000410000 */
[----:B------:R-:W-:Y:S01]  /*5030*/  IMAD.U32 R40, R12, 0x10000, RZ ;  /* 0x000100000c287824 */ /* 0x000fe200078e00ff */
[----:B------:R-:W-:Y:S01]  /*5040*/  LOP3.LUT R36, R36, 0xffff0000, RZ, 0xc0, !PT ;  /* 0xffff000024247812 */ /* 0x000fe200078ec0ff */
[C---:B------:R-:W-:Y:S01]  /*5050*/  FMUL.FTZ R55, R37.reuse, R46 ;  /* 0x0000002e25377220 */ /* 0x040fe20000410000 */
[----:B------:R-:W-:Y:S01]  /*5060*/  LOP3.LUT R47, R108, 0xffff0000, RZ, 0xc0, !PT ;  /* 0xffff00006c2f7812 */ /* 0x000fe200078ec0ff */
[-C--:B------:R-:W-:Y:S01]  /*5070*/  FMUL.FTZ R37, R37, R45.reuse ;  /* 0x0000002d25257220 */ /* 0x080fe20000410000 */
[----:B------:R-:W-:Y:S01]  /*5080*/  LOP3.LUT R43, R104, 0xffff0000, RZ, 0xc0, !PT ;  /* 0xffff0000682b7812 */ /* 0x000fe200078ec0ff */
[C---:B------:R-:W-:Y:S01]  /*5090*/  FFMA.FTZ R87, R41.reuse, R50, -R86 ;  /* 0x0000003229577223 */ /* 0x040fe20000010856 */
[----:B------:R-:W-:Y:S01]  /*50a0*/  LOP3.LUT R12, R12, 0xffff0000, RZ, 0xc0, !PT ;  /* 0xffff00000c0c7812 */ /* 0x000fe200078ec0ff */
[----:B------:R-:W-:Y:S01]  /*50b0*/  FFMA.FTZ R97, R41, R54, R94 ;  /* 0x0000003629617223 */ /* 0x000fe2000001005e */
[----:B------:R-:W-:Y:S01]  /*50c0*/  FFMA.FTZ R55, R40, R45, -R55 ;  /* 0x0000002d28377223 */ /* 0x000fe20000010837 */
[C---:B------:R-:W-:Y:S01]  /*50d0*/  IMAD.U32 R13, R14.reuse, 0x10000, RZ ;  /* 0x000100000e0d7824 */ /* 0x040fe200078e00ff */
[----:B------:R-:W-:Y:S01]  /*50e0*/  LOP3.LUT R15, R14, 0xffff0000, RZ, 0xc0, !PT ;  /* 0xffff00000e0f7812 */ /* 0x000fe200078ec0ff */
[----:B------:R-:W-:Y:S01]  /*50f0*/  FMUL.FTZ R41, R36, R47 ;  /* 0x0000002f24297220 */ /* 0x000fe20000410000 */
[----:B------:R-:W-:Y:S01]  /*5100*/  FFMA.FTZ R40, R40, R46, R37 ;  /* 0x0000002e28287223 */ /* 0x000fe20000010025 */
[-C--:B------:R-:W-:Y:S01]  /*5110*/  FMUL.FTZ R45, R36, R43.reuse ;  /* 0x0000002b242d7220 */ /* 0x080fe20000410000 */
[C---:B------:R-:W-:Y:S01]  /*5120*/  IMAD.U32 R14, R38.reuse, 0x10000, RZ ;  /* 0x00010000260e7824 */ /* 0x040fe200078e00ff */
[----:B------:R-:W-:Y:S01]  /*5130*/  LOP3.LUT R38, R38, 0xffff0000, RZ, 0xc0, !PT ;  /* 0xffff000026267812 */ /* 0x000fe200078ec0ff */
[C---:B------:R-:W-:Y:S01]  /*5140*/  IMAD.U32 R37, R106.reuse, 0x10000, RZ ;  /* 0x000100006a257824 */ /* 0x040fe200078e00ff */
[----:B------:R-:W-:Y:S01]  /*5150*/  LOP3.LUT R106, R106, 0xffff0000, RZ, 0xc0, !PT ;  /* 0xffff00006a6a7812 */ /* 0x000fe200078ec0ff */
[C---:B------:R-:W-:Y:S01]  /*5160*/  IMAD.U32 R36, R102.reuse, 0x10000, RZ ;  /* 0x0001000066247824 */ /* 0x040fe200078e00ff */
[----:B------:R-:W-:Y:S01]  /*5170*/  LOP3.LUT R102, R102, 0xffff0000, RZ, 0xc0, !PT ;  /* 0xffff000066667812 */ /* 0x000fe200078ec0ff */
[C---:B------:R-:W-:Y:S01]  /*5180*/  FFMA.FTZ R46, R12.reuse, R43, -R41 ;  /* 0x0000002b0c2e7223 */ /* 0x040fe20000010829 */
        /* <DEDUP_REMOVED lines=18> */
[----:B------:R-:W-:Y:S01]  /*52b0*/  IMAD.MOV.U32 R14, RZ, RZ, R40 ;  /* 0x000000ffff0e7224 */ /* 0x000fe200078e0028 */
[----:B------:R-:W-:Y:S01]  /*52c0*/  F2FP.BF16.F32.PACK_AB R37, R89, R42 ;  /* 0x0000002a5925723e */ /* 0x000fe200000010ff */
[----:B------:R-:W-:-:S02]  /*52d0*/  IMAD.MOV.U32 R38, RZ, RZ, R41 ;  /* 0x000000ffff267224 */ /* 0x000fc400078e0029 */
[----:B------:R-:W-:-:S07]  /*52e0*/  IMAD.MOV.U32 R39, RZ, RZ, R88 ;  /* 0x000000ffff277224 */ /* 0x000fce00078e0058 */
.L_x_1373:
[----:B------:R-:W-:Y:S05]  /*52f0*/  BSYNC B1 ;  /* 0x0000000000017941 */ /* 0x000fea0003800000 */
.L_x_1372:
[----:B-1----:R1:W-:Y:S01]  /*5300*/  STG.E.128 desc[UR38][R48.64], R12 ;  /* 0x0000000c30007986 */ /* 0x0023e2000c101d26 */
[----:B------:R-:W-:-:S13]  /*5310*/  ISETP.GE.AND P4, PT, R53, R95, PT ;  /* 0x0000005f3500720c */ /* 0x000fda0003f86270 */
[----:B------:R-:W-:Y:S05]  /*5320*/  @P4 BRA `(.L_x_1356) ;  /* 0x00000000008c4947 */ /* 0x000fea0003800000 */
[--C-:B-1----:R-:W-:Y:S02]  /*5330*/  SHF.R.S32.HI R12, RZ, 0x1f, R53.reuse ;  /* 0x0000001fff0c7819 */ /* 0x102fe40000011435 */
[----:B------:R-:W-:-:S04]  /*5340*/  IADD3 R53, P4, P5, R8, R84, R53 ;  /* 0x0000005408357210 */ /* 0x000fc80007d9e035 */
[----:B------:R-:W-:Y:S02]  /*5350*/  IADD3.X R12, R78, R51, R12, P4, P5 ;  /* 0x000000334e0c7210 */ /* 0x000fe400027ea40c */
[----:B------:R-:W-:-:S04]  /*5360*/  LEA R80, P4, R53, R80, 0x1 ;  /* 0x0000005035507211 */ /* 0x000fc800078808ff */
[----:B------:R-:W-:-:S05]  /*5370*/  LEA.HI.X R81, R53, R81, R12, 0x1, P4 ;  /* 0x0000005135517211 */ /* 0x000fca00020f0c0c */
[----:B--2---:R1:W-:Y:S01]  /*5380*/  STG.E.128 desc[UR38][R80.64], R36 ;  /* 0x0000002450007986 */ /* 0x0043e2000c101d26 */
[----:B------:R-:W-:Y:S05]  /*5390*/  BRA `(.L_x_1356) ;  /* 0x0000000000707947 */ /* 0x000fea0003800000 */
.L_x_1339:
[----:B------:R-:W-:-:S06]  /*53a0*/  UISETP.NE.AND UP0, UPT, UR37, 0x3, UPT ;  /* 0x000000032500788c */ /* 0x000fcc000bf05270 */
[----:B------:R-:W-:-:S13]  /*53b0*/  PLOP3.LUT P3, PT, PT, PT, UP0, 0x80, 0x0 ;  /* 0x000000000000781c */ /* 0x000fda0003f6f008 */
[----:B------:R-:W-:Y:S05]  /*53c0*/  @!P3 BRA `(.L_x_1374) ;  /* 0x000000000004b947 */ /* 0x000fea0003800000 */
[----:B------:R-:W-:Y:S01]  /*53d0*/  BPT.TRAP 0x1 ;  /* 0x000000040000795c */ /* 0x000fe20000300000 */
.L_x_1374:
[----:B------:R-:W2:Y:S01]  /*53e0*/  LDL R12, [R1+0x10] ;  /* 0x00001000010c7983 */ /* 0x000ea20000100800 */
[----:B------:R-:W-:Y:S01]  /*53f0*/  IMAD R79, R22, 0x8, R2 ;  /* 0x00000008164f7824 */ /* 0x000fe200078e0202 */
[----:B------:R-:W-:Y:S01]  /*5400*/  BSSY B1, `(.L_x_1375) ;  /* 0x0000006000017945 */ /* 0x000fe20003800000 */
[----:B------:R-:W-:-:S05]  /*5410*/  IMAD R90, R26, -0x80, R29 ;  /* 0xffffff801a5a7824 */ /* 0x000fca00078e021d */
[----:B------:R-:W-:Y:S02]  /*5420*/  VIMNMX R90, R90, 0x80, PT ;  /* 0x000000805a5a7848 */ /* 0x000fe40003fe0100 */
[----:B--2---:R-:W-:-:S04]  /*5430*/  SHF.L.U32 R91, R12, 0x1f, RZ ;  /* 0x0000001f0c5b7819 */ /* 0x004fc800000006ff */
[----:B------:R-:W1:Y:S02]  /*5440*/  SYNCS.PHASECHK.TRANS64.TRYWAIT P4, [R79+URZ+0x16890], R91 ;  /* 0x0168905b4f0075a7 */ /* 0x000e64000808017f */
[----:B-1----:R-:W-:Y:S05]  /*5450*/  @!P4 BRA `(.L_x_1376) ;  /* 0x000001a400e0c947 */ /* 0x002fea0003800000 */
.L_x_1674:
[----:B------:R-:W-:Y:S05]  /*5460*/  BSYNC B1 ;  /* 0x0000000000017941 */ /* 0x000fea0003800000 */
.L_x_1375:
[----:B------:R-:W-:Y:S01]  /*5470*/  ISETP.GE.AND P4, PT, R17, R90, PT ;  /* 0x0000005a1100720c */ /* 0x000fe20003f86270 */
[----:B------:R-:W-:-:S12]  /*5480*/  BSSY B1, `(.L_x_1377) ;  /* 0x0000006000017945 */ /* 0x000fd80003800000 */
[----:B------:R-:W-:Y:S05]  /*5490*/  @P4 BRA `(.L_x_1378) ;  /* 0x0000000000104947 */ /* 0x000fea0003800000 */
[----:B------:R-:W2:Y:S04]  /*54a0*/  @!P1 LDS.128 R12, [R83+0xe000] ;  /* 0x00e00000530c9984 */ /* 0x000ea80000000c00 */
[----:B0-----:R-:W0:Y:S04]  /*54b0*/  @!P2 LDS.128 R36, [R82+0xe000] ;  /* 0x00e000005224a984 */ /* 0x001e280000000c00 */
[----:B--2---:R2:W-:Y:S04]  /*54c0*/  @!P1 STG.E.128 desc[UR38][R42.64], R12 ;  /* 0x0000000c2a009986 */ /* 0x0045e8000c101d26 */
[----:B0-----:R2:W-:Y:S02]  /*54d0*/  @!P2 STG.E.128 desc[UR38][R42.64+0x40], R36 ;  /* 0x000040242a00a986 */ /* 0x0015e4000c101d26 */
.L_x_1378:
[----:B------:R-:W-:Y:S05]  /*54e0*/  BSYNC B1 ;  /* 0x0000000000017941 */ /* 0x000fea0003800000 */
.L_x_1377:
[----:B--2---:R-:W-:-:S05]  /*54f0*/  VIADD R12, R17, 0x60 ;  /* 0x00000060110c7836 */ /* 0x004fca0000000000 */
[----:B------:R-:W-:-:S13]  /*5500*/  ISETP.GE.AND P4, PT, R12, R90, PT ;  /* 0x0000005a0c00720c */ /* 0x000fda0003f86270 */
[----:B------:R-:W-:Y:S05]  /*5510*/  @P4 BRA `(.L_x_1356) ;  /* 0x0000000000104947 */ /* 0x000fea0003800000 */
[----:B------:R-:W2:Y:S04]  /*5520*/  @!P1 LDS.128 R12, [R83+0x11000] ;  /* 0x01100000530c9984 */ /* 0x000ea80000000c00 */
[----:B0-----:R-:W0:Y:S04]  /*5530*/  @!P2 LDS.128 R36, [R82+0x11000] ;  /* 0x011000005224a984 */ /* 0x001e280000000c00 */
[----:B--2---:R2:W-:Y:S04]  /*5540*/  @!P1 STG.E.128 desc[UR38][R40.64], R12 ;  /* 0x0000000c28009986 */ /* 0x0045e8000c101d26 */
[----:B0-----:R2:W-:Y:S02]  /*5550*/  @!P2 STG.E.128 desc[UR38][R40.64+0x40], R36 ;  /* 0x000040242800a986 */ /* 0x0015e4000c101d26 */
.L_x_1356:
[----:B------:R-:W-:Y:S05]  /*5560*/  BSYNC B0 ;  /* 0x0000000000007941 */ /* 0x000fea0003800000 */
.L_x_1338:
[----:B-1234-:R-:W1:Y:S01]  /*5570*/  S2R R12, SR_TID.X ;  /* 0x00000000000c7919 */ /* 0x01ee620000002100 */
        /* <DEDUP_REMOVED lines=16> */
.L_x_1380:
[----:B------:R-:W-:Y:S05]  /*5680*/  BSYNC B0 ;  /* 0x0000000000007941 */ /* 0x000fea0003800000 */
.L_x_1379:
[----:B------:R-:W2:Y:S01]  /*5690*/  SYNCS.PHASECHK.TRANS64.TRYWAIT P3, [R79+URZ+0x168b0], R91 ;  /* 0x0168b05b4f0075a7 */ /* 0x000ea2000806017f */
[----:B------:R-:W-:Y:S01]  /*56a0*/  ULDC UR40, c[0x0][0x2f4] ;  /* 0x0000bd0000287ab9 */ /* 0x000fe20000000800 */
[----:B------:R-:W-:Y:S01]  /*56b0*/  ULDC.64 UR44, c[0x0][0x328] ;  /* 0x0000ca00002c7ab9 */ /* 0x000fe20000000a00 */
[----:B------:R-:W-:Y:S01]  /*56c0*/  ULDC.64 UR42, c[0x0][0x318] ;  /* 0x0000c600002a7ab9 */ /* 0x000fe20000000a00 */
[----:B------:R-:W-:Y:S01]  /*56d0*/  BSSY B0, `(.L_x_1381) ;  /* 0x0000003000007945 */ /* 0x000fe20003800000 */
[----:B------:R-:W-:-:S03]  /*56e0*/  IMAD.WIDE R36, R26, 0x80, R10 ;  /* 0x000000801a247825 */ /* 0x000fc600078e020a */
[----:B--2---:R-:W-:Y:S05]  /*56f0*/  @!P3 BRA `(.L_x_1382) ;  /* 0x000001a4004cb947 */ /* 0x004fea0003800000 */
.L_x_1675:
[----:B------:R-:W-:Y:S05]  /*5700*/  BSYNC B0 ;  /* 0x0000000000007941 */ /* 0x000fea0003800000 */
.L_x_1381:
        /* <DEDUP_REMOVED lines=17> */
.L_x_1384:
[----:B------:R-:W-:Y:S05]  /*5820*/  BSYNC B0 ;  /* 0x0000000000007941 */ /* 0x000fea0003800000 */
.L_x_1383:
[----:B-1-3--:R-:W-:Y:S01]  /*5830*/  VIADD R12, R17, 0x60 ;  /* 0x00000060110c7836 */ /* 0x00afe20000000000 */
[----:B------:R-:W-:Y:S04]  /*5840*/  BSSY B0, `(.L_x_1385) ;  /* 0x0000013000007945 */ /* 0x000fe80003800000 */
[----:B------:R-:W-:-:S13]  /*5850*/  ISETP.GE.AND P3, PT, R12, R90, PT ;  /* 0x0000005a0c00720c */ /* 0x000fda0003f66270 */
[----:B------:R-:W-:Y:S05]  /*5860*/  @P3 BRA `(.L_x_1386) ;  /* 0x0000000000403947 */ /* 0x000fea0003800000 */
[----:B------:R-:W-:Y:S01]  /*5870*/  IADD3 R15, P3, R36, 0x60, RZ ;  /* 0x00000060240f7810 */ /* 0x000fe20007f7e0ff */
[----:B------:R-:W-:Y:S02]  /*5880*/  IMAD.MOV.U32 R12, RZ, RZ, R58 ;  /* 0x000000ffff0c7224 */ /* 0x000fe400078e003a */
[----:B------:R-:W-:Y:S02]  /*5890*/  IMAD.MOV.U32 R13, RZ, RZ, R0 ;  /* 0x000000ffff0d7224 */ /* 0x000fe400078e0000 */
        /* <DEDUP_REMOVED lines=13> */
.L_x_1386:
[----:B------:R-:W-:Y:S05]  /*5970*/  BSYNC B0 ;  /* 0x0000000000007941 */ /* 0x000fea0003800000 */
.L_x_1385:
[----:B-1----:R-:W3:Y:S04]  /*5980*/  LDL R12, [R1] ;  /* 0x00000000010c7983 */ /* 0x002ee80000100800 */
[----:B------:R-:W4:Y:S01]  /*5990*/  LDL.LU R13, [R1+0x10] ;  /* 0x00001000010d7983 */ /* 0x000f220000300800 */
        /* <DEDUP_REMOVED lines=15> */
[----:B----4-:R-:W-:-:S05]  /*5a90*/  LOP3.LUT R13, R13, R12, RZ, 0x3c, !PT ;  /* 0x0000000c0d0d7212 */ /* 0x010fca00078e3cff */
[----:B------:R0:W-:Y:S02]  /*5aa0*/  STL [R1+0x10], R13 ;  /* 0x0000100d01007387 */ /* 0x0001e40000100800 */
[----:B------:R-:W-:Y:S05]  /*5ab0*/  @P5 BRA `(.L_x_1387) ;  /* 0xffffffc800805947 */ /* 0x000fea000383ffff */
[----:B0-----:R-:W0:Y:S01]  /*5ac0*/  S2R R13, SR_TID.X ;  /* 0x00000000000d7919 */ /* 0x001e220000002100 */
[----:B------:R-:W-:Y:S02]  /*5ad0*/  PLOP3.LUT P0, PT, PT, PT, PT, 0x8, 0x0 ;  /* 0x000000000000781c */ /* 0x000fe40003f0e170 */
[----:B0-----:R-:W-:-:S04]  /*5ae0*/  SHF.R.U32.HI R13, RZ, 0x7, R13 ;  /* 0x00000007ff0d7819 */ /* 0x001fc8000001160d */
[----:B------:R-:W-:-:S13]  /*5af0*/  ISETP.NE.AND P5, PT, R13, 0x1, PT ;  /* 0x000000010d00780c */ /* 0x000fda0003fa5270 */
[----:B------:R-:W-:Y:S06]  /*5b00*/  @!P5 BAR.ARV 0x9, 0x100 ;  /* 0x024400000000db1d */ /* 0x000fec0000002000 */
.L_x_1333:
[----:B------:R-:W2:Y:S01]  /*5b10*/  LDL R10, [R1+0x18] ;  /* 0x00001800010a7983 */ /* 0x000ea20000100800 */
[----:B------:R-:W1:Y:S08]  /*5b20*/  LDC R0, c[0x0][0x448] ;  /* 0x00011200ff007b82 */ /* 0x000e700000000800 */
[----:B------:R-:W3:Y:S01]  /*5b30*/  LDC.64 R6, c[0x0][0x9e0] ;  /* 0x00027800ff067b82 */ /* 0x000ee20000000a00 */
[----:B-1----:R-:W-:-:S02]  /*5b40*/  ISETP.NE.AND P1, PT, R0, 0x1, PT ;  /* 0x000000010000780c */ /* 0x002fc40003f25270 */
[----:B---3--:R-:W-:-:S11]  /*5b50*/  ISETP.GE.AND P2, PT, R7, 0x1, PT ;  /* 0x000000010700780c */ /* 0x008fd60003f46270 */
[----:B------:R-:W1:Y:S08]  /*5b60*/  @P1 LDC R0, c[0x0][0x44c] ;  /* 0x00011300ff001b82 */ /* 0x000e700000000800 */
[----:B------:R-:W3:Y:S01]  /*5b70*/  @P1 LDC R5, c[0x0][0x450] ;  /* 0x00011400ff051b82 */ /* 0x000ee20000000800 */
[----:B--2---:R-:W-:-:S04]  /*5b80*/  VIADD R3, R10, 0xbf ;  /* 0x000000bf0a037836 */ /* 0x004fc80000000000 */
[----:B-1----:R-:W-:-:S05]  /*5b90*/  @P1 IMAD.HI.U32 R0, R3, R0, RZ ;  /* 0x0000000003001227 */ /* 0x002fca00078e00ff */
[----:B---3--:R-:W-:-:S05]  /*5ba0*/  @P1 SHF.R.U32.HI R3, RZ, R5, R0 ;  /* 0x00000005ff031219 */ /* 0x008fca0000011600 */
[----:B------:R-:W-:Y:S01]  /*5bb0*/  IMAD.IADD R5, R28, 0x1, R3 ;  /* 0x000000011c057824 */ /* 0x000fe200078e0203 */
[----:B------:R-:W-:Y:S06]  /*5bc0*/  @P0 BRA `(.L_x_1388) ;  /* 0x00000000000c0947 */ /* 0x000fec0003800000 */
[----:B------:R-:W1:Y:S01]  /*5bd0*/  FENCE.VIEW.ASYNC.G ;  /* 0x00000000000073c6 */ /* 0x000e620000000100 */
[----:B------:R-:W-:Y:S05]  /*5be0*/  WARPSYNC.ALL ;  /* 0x0000000000007948 */ /* 0x000fea0003800000 */
[----:B-1----:R-:W-:Y:S06]  /*5bf0*/  BAR.ARV 0xc, 0x200 ;  /* 0x0308000000007b1d */ /* 0x002fec0000002000 */
.L_x_1388:
[----:B------:R-:W-:Y:S01]  /*5c00*/  IMAD.IADD R0, R5, 0x1, R6 ;  /* 0x0000000105007824 */ /* 0x000fe200078e0206 */
[----:B------:R-:W-:Y:S06]  /*5c10*/  @!P2 BRA `(.L_x_1389) ;  /* 0x000000000048a947 */ /* 0x000fec0003800000 */
        /* <DEDUP_REMOVED lines=11> */
.L_x_1391:
[----:B------:R-:W-:-:S13]  /*5cd0*/  ISETP.NE.AND P0, PT, R7, 0x1, PT ;  /* 0x000000010700780c */ /* 0x000fda0003f05270 */
[----:B------:R-:W1:Y:S02]  /*5ce0*/  @P0 LDC.64 R4, c[0x0][0x9e8] ;  /* 0x00027a00ff040b82 */ /* 0x000e640000000a00 */
[----:B-1----:R-:W-:-:S05]  /*5cf0*/  @P0 IMAD.HI.U32 R4, R3, R4, RZ ;  /* 0x0000000403040227 */ /* 0x002fca00078e00ff */
[----:B------:R-:W-:-:S07]  /*5d00*/  @P0 SHF.R.U32.HI R3, RZ, R5, R4 ;  /* 0x00000005ff030219 */ /* 0x000fce0000011604 */
.L_x_1392:
[----:B------:R-:W-:Y:S05]  /*5d10*/  BSYNC B0 ;  /* 0x0000000000007941 */ /* 0x000fea0003800000 */
.L_x_1390:
[----:B------:R-:W-:-:S05]  /*5d20*/  IMAD R3, R3, R7, R7 ;  /* 0x0000000703037224 */ /* 0x000fca00078e0207 */
[----:B------:R-:W-:-:S07]  /*5d30*/  VIMNMX R0, R0, R3, PT ;  /* 0x0000000300007248 */ /* 0x000fce0003fe0100 */
.L_x_1389:
[----:B------:R-:W1:Y:S01]  /*5d40*/  @P1 LDC R4, c[0x0][0x44c] ;  /* 0x00011300ff041b82 */ /* 0x000e620000000800 */
[----:B------:R-:W-:Y:S01]  /*5d50*/  VIADD R0, R0, 0x7f ;  /* 0x0000007f00007836 */ /* 0x000fe20000000000 */
[----:B------:R-:W-:-:S04]  /*5d60*/  ULDC UR4, c[0x0][0x9dc] ;  /* 0x0002770000047ab9 */ /* 0x000fc80000000800 */
[----:B------:R-:W-:Y:S02]  /*5d70*/  SHF.R.S32.HI R3, RZ, 0x1f, R0 ;  /* 0x0000001fff037819 */ /* 0x000fe40000011400 */
[----:B------:R-:W2:Y:S02]  /*5d80*/  @P1 LDC R6, c[0x0][0x450] ;  /* 0x00011400ff061b82 */ /* 0x000ea40000000800 */
[----:B------:R-:W-:-:S04]  /*5d90*/  LEA.HI R3, R3, R0, RZ, 0x7 ;  /* 0x0000000003037211 */ /* 0x000fc800078f38ff */
[----:B------:R-:W-:-:S04]  /*5da0*/  SHF.R.S32.HI R3, RZ, 0x7, R3 ;  /* 0x00000007ff037819 */ /* 0x000fc80000011403 */
[----:B------:R-:W-:Y:S01]  /*5db0*/  VIMNMX R92, R92, R3, PT ;  /* 0x000000035c5c7248 */ /* 0x000fe20003fe0100 */
[----:B-1----:R-:W-:-:S04]  /*5dc0*/  @P1 IMAD.HI.U32 R5, R10, R4, RZ ;  /* 0x000000040a051227 */ /* 0x002fc800078e00ff */
[----:B------:R-:W-:Y:S01]  /*5dd0*/  IMAD.MOV.U32 R4, RZ, RZ, R10 ;  /* 0x000000ffff047224 */ /* 0x000fe200078e000a */
        /* <DEDUP_REMOVED lines=14> */
.L_x_1395:
[----:B------:R-:W-:-:S13]  /*5ec0*/  ISETP.NE.AND P0, PT, R7, 0x1, PT ;  /* 0x000000010700780c */ /* 0x000fda0003f05270 */
[----:B------:R-:W1:Y:S02]  /*5ed0*/  @P0 LDC.64 R4, c[0x0][0x9e8] ;  /* 0x00027a00ff040b82 */ /* 0x000e640000000a00 */
[----:B-1----:R-:W-:-:S05]  /*5ee0*/  @P0 IMAD.HI.U32 R4, R0, R4, RZ ;  /* 0x0000000400040227 */ /* 0x002fca00078e00ff */
[----:B------:R-:W-:-:S07]  /*5ef0*/  @P0 SHF.R.U32.HI R0, RZ, R5, R4 ;  /* 0x00000005ff000219 */ /* 0x000fce0000011604 */
.L_x_1396:
[----:B------:R-:W-:Y:S05]  /*5f00*/  BSYNC B0 ;  /* 0x0000000000007941 */ /* 0x000fea0003800000 */
.L_x_1394:
[----:B------:R-:W-:-:S05]  /*5f10*/  IMAD R0, R0, R7, RZ ;  /* 0x0000000700007224 */ /* 0x000fca00078e02ff */
[----:B------:R-:W-:-:S07]  /*5f20*/  VIMNMX R3, R3, R0, !PT ;  /* 0x0000000003037248 */ /* 0x000fce0007fe0100 */
.L_x_1393:
[----:B------:R-:W-:Y:S01]  /*5f30*/  SHF.R.S32.HI R4, RZ, 0x1f, R3 ;  /* 0x0000001fff047819 */ /* 0x000fe20000011403 */
[----:B------:R-:W-:Y:S01]  /*5f40*/  IMAD.MOV.U32 R0, RZ, RZ, RZ ;  /* 0x000000ffff007224 */ /* 0x000fe200078e00ff */
[----:B------:R-:W-:Y:S01]  /*5f50*/  PLOP3.LUT P0, PT, PT, PT, PT, 0x80, 0x0 ;  /* 0x000000000000781c */ /* 0x000fe20003f0f070 */
[----:B------:R-:W-:Y:S01]  /*5f60*/  IMAD.MOV.U32 R31, RZ, RZ, RZ ;  /* 0x000000ffff1f7224 */ /* 0x000fe200078e00ff */
[----:B------:R-:W-:Y:S02]  /*5f70*/  LEA.HI R4, R4, R3, RZ, 0x7 ;  /* 0x0000000304047211 */ /* 0x000fe400078f38ff */
[----:B0-----:R-:W-:Y:S01]  /*5f80*/  CS2R R14, SRZ ;  /* 0x00000000000e7805 */ /* 0x001fe2000001ff00 */
[----:B------:R-:W-:Y:S01]  /*5f90*/  IMAD.MOV.U32 R118, RZ, RZ, RZ ;  /* 0x000000ffff767224 */ /* 0x000fe200078e00ff */
[----:B------:R-:W-:Y:S02]  /*5fa0*/  CS2R R114, SRZ ;  /* 0x0000000000727805 */ /* 0x000fe4000001ff00 */
[----:B------:R-:W-:Y:S01]  /*5fb0*/  SHF.R.S32.HI R4, RZ, 0x7, R4 ;  /* 0x00000007ff047819 */ /* 0x000fe20000011404 */
[----:B------:R-:W-:Y:S01]  /*5fc0*/  IMAD.MOV.U32 R117, RZ, RZ, RZ ;  /* 0x000000ffff757224 */ /* 0x000fe200078e00ff */
[----:B------:R-:W-:-:S02]  /*5fd0*/  CS2R R112, SRZ ;  /* 0x0000000000707805 */ /* 0x000fc4000001ff00 */
[----:B------:R-:W-:Y:S02]  /*5fe0*/  CS2R R110, SRZ ;  /* 0x00000000006e7805 */ /* 0x000fe4000001ff00 */
[----:B------:R-:W-:Y:S02]  /*5ff0*/  VIMNMX R5, RZ, R4, !PT ;  /* 0x00000004ff057248 */ /* 0x000fe40007fe0100 */
[----:B------:R-:W-:Y:S02]  /*6000*/  CS2R R108, SRZ ;  /* 0x00000000006c7805 */ /* 0x000fe4000001ff00 */
[----:B------:R-:W-:Y:S02]  /*6010*/  CS2R R106, SRZ ;  /* 0x00000000006a7805 */ /* 0x000fe4000001ff00 */
[----:B------:R-:W-:Y:S02]  /*6020*/  CS2R R104, SRZ ;  /* 0x0000000000687805 */ /* 0x000fe4000001ff00 */
[----:B------:R-:W-:Y:S01]  /*6030*/  ISETP.GT.AND P1, PT, R92, R5, PT ;  /* 0x000000055c00720c */ /* 0x000fe20003f24270 */
[----:B------:R0:W-:Y:S01]  /*6040*/  STL [R1+0x44], R5 ;  /* 0x0000440501007387 */ /* 0x0001e20000100800 */
[----:B------:R-:W-:-:S02]  /*6050*/  CS2R R102, SRZ ;  /* 0x0000000000667805 */ /* 0x000fc4000001ff00 */
[----:B------:R-:W-:Y:S02]  /*6060*/  CS2R R100, SRZ ;  /* 0x0000000000647805 */ /* 0x000fe4000001ff00 */
[----:B------:R-:W-:Y:S02]  /*6070*/  CS2R R98, SRZ ;  /* 0x0000000000627805 */ /* 0x000fe4000001ff00 */
[----:B------:R-:W-:Y:S02]  /*6080*/  CS2R R96, SRZ ;  /* 0x0000000000607805 */ /* 0x000fe4000001ff00 */
[----:B------:R-:W-:Y:S01]  /*6090*/  CS2R R10, SRZ ;  /* 0x00000000000a7805 */ /* 0x000fe2000001ff00 */
[----:B------:R-:W-:Y:S01]  /*60a0*/  IMAD.MOV.U32 R94, RZ, RZ, RZ ;  /* 0x000000ffff5e7224 */ /* 0x000fe200078e00ff */
[----:B------:R-:W-:Y:S01]  /*60b0*/  CS2R R90, SRZ ;  /* 0x00000000005a7805 */ /* 0x000fe2000001ff00 */
[----:B------:R-:W-:Y:S01]  /*60c0*/  IMAD.MOV.U32 R25, RZ, RZ, RZ ;  /* 0x000000ffff197224 */ /* 0x000fe200078e00ff */
[----:B------:R-:W-:Y:S01]  /*60d0*/  CS2R R88, SRZ ;  /* 0x0000000000587805 */ /* 0x000fe2000001ff00 */
[----:B0-----:R-:W-:Y:S06]  /*60e0*/  @!P1 BRA `(.L_x_1397) ;  /* 0x0000011000c09947 */ /* 0x001fec0003800000 */
        /* <DEDUP_REMOVED lines=9> */
.L_x_1678:
[----:B------:R-:W1:Y:S01]  /*6180*/  LDL R3, [R1+0x20] ;  /* 0x0000200001037983 */ /* 0x000e620000100800 */
[----:B------:R-:W-:Y:S01]  /*6190*/  BSSY B6, `(.L_x_1399) ;  /* 0x000001b000067945 */ /* 0x000fe20003800000 */
[----:B-1----:R-:W-:-:S05]  /*61a0*/  IMAD.HI R0, R3, 0x55555556, RZ ;  /* 0x5555555603007827 */ /* 0x002fca00078e02ff */
[----:B------:R-:W-:-:S05]  /*61b0*/  LEA.HI R0, R0, R0, RZ, 0x1 ;  /* 0x0000000000007211 */ /* 0x000fca00078f08ff */
[----:B------:R-:W-:Y:S02]  /*61c0*/  IMAD R0, R0, -0x3, R3 ;  /* 0xfffffffd00007824 */ /* 0x000fe400078e0203 */
[----:B------:R-:W-:-:S04]  /*61d0*/  VIADD R3, R2, 0x8400 ;  /* 0x0000840002037836 */ /* 0x000fc80000000000 */
[----:B------:R-:W-:Y:S01]  /*61e0*/  IMAD R0, R0, 0x2000, R3 ;  /* 0x0000200000007824 */ /* 0x000fe200078e0203 */
[----:B------:R-:W-:-:S04]  /*61f0*/  LOP3.LUT P0, RZ, R3, 0x3ff, RZ, 0xc0, !PT ;  /* 0x000003ff03ff7812 */ /* 0x000fc8000780c0ff */
[----:B------:R-:W-:Y:S02]  /*6200*/  SHF.R.U32.HI R0, RZ, 0x4, R0 ;  /* 0x00000004ff007819 */ /* 0x000fe40000011600 */
[----:B------:R-:W-:Y:S02]  /*6210*/  P2R R25, PR, RZ, 0x1 ;  /* 0x00000001ff197803 */ /* 0x000fe40000000000 */
[----:B------:R-:W-:-:S05]  /*6220*/  LOP3.LUT R30, R0, 0x3fff, RZ, 0xc0, !PT ;  /* 0x00003fff001e7812 */ /* 0x000fca00078ec0ff */
        /* <DEDUP_REMOVED lines=17> */
.L_x_1400:
[----:B------:R-:W-:Y:S05]  /*6340*/  BSYNC B6 ;  /* 0x0000000000067941 */ /* 0x000fea0003800000 */
.L_x_1399:
[----:B------:R-:W-:Y:S02]  /*6350*/  ULDC UR4, c[0x0][0x3f4] ;  /* 0x0000fd0000047ab9 */ /* 0x000fe40000000800 */
[----:B------:R-:W-:-:S13]  /*6360*/  ISETP.LT.AND P0, PT, RZ, UR4, PT ;  /* 0x00000004ff007c0c */ /* 0x000fda000bf01270 */
[----:B------:R-:W-:Y:S05]  /*6370*/  @P0 BRA `(.L_x_1401) ;  /* 0x0000000000400947 */ /* 0x000fea0003800000 */
[----:B------:R-:W2:Y:S02]  /*6380*/  LDL R20, [R1+0x58] ;  /* 0x0000580001147983 */ /* 0x000ea40000100800 */
[----:B--2---:R-:W-:-:S04]  /*6390*/  LEA.HI R0, R20, R20, RZ, 0x1 ;  /* 0x0000001414007211 */ /* 0x004fc800078f08ff */
[----:B------:R-:W-:-:S05]  /*63a0*/  LOP3.LUT R0, R0, 0xfffffffe, RZ, 0xc0, !PT ;  /* 0xfffffffe00007812 */ /* 0x000fca00078ec0ff */
[----:B------:R-:W-:-:S05]  /*63b0*/  IMAD.IADD R0, R20, 0x1, -R0 ;  /* 0x0000000114007824 */ /* 0x000fca00078e0a00 */
[----:B------:R-:W-:-:S04]  /*63c0*/  SHF.L.U32 R3, R0, 0x1f, RZ ;  /* 0x0000001f00037819 */ /* 0x000fc800000006ff */
[----:B------:R1:W2:Y:S03]  /*63d0*/  SYNCS.PHASECHK.TRANS64.TRYWAIT P0, [R2+URZ+0x16800], R3 ;  /* 0x01680003020075a7 */ /* 0x0002a6000800017f */
[----:B--2---:R-:W-:Y:S05]  /*63e0*/  @!P0 NANOSLEEP.SYNCS 0x989680 ;  /* 0x009896800000895d */ /* 0x004fea0003900000 */
[----:B------:R-:W2:Y:S01]  /*63f0*/  @!P0 SYNCS.PHASECHK.TRANS64 P0, [R2+URZ+0x16800], R3 ;  /* 0x01680003020085a7 */ /* 0x000ea2000800007f */
[----:B------:R-:W-:Y:S04]  /*6400*/  BSSY B0, `(.L_x_1402) ;  /* 0x0000006000007945 */ /* 0x000fe80003800000 */
[----:B--2---:R-:W-:Y:S05]  /*6410*/  @P0 BRA `(.L_x_1403) ;  /* 0x0000000000100947 */ /* 0x004fea0003800000 */
.L_x_1404:
[----:B--2---:R2:W3:Y:S02]  /*6420*/  SYNCS.PHASECHK.TRANS64.TRYWAIT P0, [R2+URZ+0x16800], R3 ;  /* 0x01680003020075a7 */ /* 0x0044e4000800017f */
[----:B---3--:R-:W-:Y:S05]  /*6430*/  @!P0 NANOSLEEP.SYNCS 0x989680 ;  /* 0x009896800000895d */ /* 0x008fea0003900000 */
[----:B------:R-:W3:Y:S02]  /*6440*/  @!P0 SYNCS.PHASECHK.TRANS64 P0, [R2+URZ+0x16800], R3 ;  /* 0x01680003020085a7 */ /* 0x000ee4000800007f */
[----:B---3--:R-:W-:Y:S05]  /*6450*/  @!P0 BRA `(.L_x_1404) ;  /* 0xfffffffc00f08947 */ /* 0x008fea000383ffff */
.L_x_1403:
[----:B------:R-:W-:Y:S05]  /*6460*/  BSYNC B0 ;  /* 0x0000000000007941 */ /* 0x000fea0003800000 */
.L_x_1402:
[----:B------:R-:W-:Y:S05]  /*6470*/  BRA `(.L_x_1405) ;  /* 0x0000003000347947 */ /* 0x000fea0003800000 */
.L_x_1401:
[----:B------:R-:W-:Y:S01]  /*6480*/  ISETP.NE.AND P0, PT, R25, RZ, PT ;  /* 0x000000ff1900720c */ /* 0x000fe20003f05270 */
[----:B------:R-:W-:Y:S01]  /*6490*/  ULDC.64 UR4, c[0x0][0x3f8] ;  /* 0x0000fe0000047ab9 */ /* 0x000fe20000000a00 */
[----:B-----5:R-:W-:Y:S01]  /*64a0*/  SHF.R.S32.HI R0, RZ, 0x1f, R24 ;  /* 0x0000001fff007819 */ /* 0x020fe20000011418 */
[----:B------:R-:W-:Y:S01]  /*64b0*/  ULDC.64 UR6, c[0x0][0x408] ;  /* 0x0001020000067ab9 */ /* 0x000fe20000000a00 */
[----:B------:R-:W-:Y:S01]  /*64c0*/  IMAD.WIDE.U32 R26, R24, UR4, RZ ;  /* 0x00000004181a7c25 */ /* 0x000fe2000f8e00ff */
[----:B------:R-:W-:Y:S03]  /*64d0*/  BSSY B6, `(.L_x_1406) ;  /* 0x0000019000067945 */ /* 0x000fe60003800000 */
[C---:B------:R-:W-:Y:S02]  /*64e0*/  IMAD R3, R0.reuse, UR4, RZ ;  /* 0x0000000400037c24 */ /* 0x040fe4000f8e02ff */
[----:B------:R-:W-:-:S02]  /*64f0*/  IMAD R5, R0, UR6, RZ ;  /* 0x0000000600057c24 */ /* 0x000fc4000f8e02ff */
[C---:B------:R-:W-:Y:S02]  /*6500*/  IMAD R3, R24.reuse, UR5, R3 ;  /* 0x0000000518037c24 */ /* 0x040fe4000f8e0203 */
[C---:B------:R-:W-:Y:S02]  /*6510*/  IMAD R5, R24.reuse, UR7, R5 ;  /* 0x0000000718057c24 */ /* 0x040fe4000f8e0205 */
[----:B------:R-:W-:-:S04]  /*6520*/  IMAD.WIDE.U32 R24, R24, UR6, RZ ;  /* 0x0000000618187c25 */ /* 0x000fc8000f8e00ff */
[----:B------:R-:W-:Y:S02]  /*6530*/  IMAD.IADD R29, R3, 0x1, R27 ;  /* 0x00000001031d7824 */ /* 0x000fe400078e021b */
[----:B------:R-:W-:Y:S01]  /*6540*/  IMAD.IADD R31, R5, 0x1, R25 ;  /* 0x00000001051f7824 */ /* 0x000fe200078e0219 */
[----:B------:R-:W-:Y:S06]  /*6550*/  @!P0 BRA `(.L_x_1407) ;  /* 0x0000000000408947 */ /* 0x000fec0003800000 */
        /* <DEDUP_REMOVED lines=16> */
.L_x_1407:
[----:B------:R-:W-:Y:S05]  /*6660*/  BSYNC B6 ;  /* 0x0000000000067941 */ /* 0x000fea0003800000 */
.L_x_1406:
[----:B------:R-:W2:Y:S01]  /*6670*/  LDL R20, [R1+0x18] ;  /* 0x0000180001147983 */ /* 0x000ea20000100800 */
[----:B------:R-:W-:Y:S01]  /*6680*/  ULDC.U8 UR4, c[0x0][0x410] ;  /* 0x0001040000047ab9 */ /* 0x000fe20000000000 */
[----:B------:R-:W-:Y:S01]  /*6690*/  BSSY B0, `(.L_x_1408) ;  /* 0x00002e3000007945 */ /* 0x000fe20003800000 */
[----:B------:R-:W-:Y:S01]  /*66a0*/  ISETP.NE.AND P0, PT, RZ, UR4, PT ;  /* 0x00000004ff007c0c */ /* 0x000fe2000bf05270 */
[----:B--2---:R-:W-:-:S12]  /*66b0*/  IMAD.IADD R41, R17, 0x1, R20 ;  /* 0x0000000111297824 */ /* 0x004fd800078e0214 */
[----:B------:R-:W-:Y:S05]  /*66c0*/  @!P0 BRA `(.L_x_1409) ;  /* 0x0000001400e88947 */ /* 0x000fea0003800000 */
[----:B------:R-:W2:Y:S01]  /*66d0*/  LDL R47, [R1+0x14] ;  /* 0x00001400012f7983 */ /* 0x000ea20000100800 */
[----:B------:R-:W1:Y:S01]  /*66e0*/  LDC R32, c[0x0][0x448] ;  /* 0x00011200ff207b82 */ /* 0x000e620000000800 */
[----:B------:R-:W-:Y:S01]  /*66f0*/  ULDC.64 UR4, c[0x0][0x3f8] ;  /* 0x0000fe0000047ab9 */ /* 0x000fe20000000a00 */
[----:B------:R-:W-:Y:S01]  /*6700*/  ULDC.64 UR6, c[0x0][0x408] ;  /* 0x0001020000067ab9 */ /* 0x000fe20000000a00 */
[----:B------:R-:W3:Y:S01]  /*6710*/  S2R R20, SR_TID.X ;  /* 0x0000000000147919 */ /* 0x000ee20000002100 */
[----:B-1----:R-:W-:Y:S01]  /*6720*/  ISETP.NE.AND P0, PT, R32, 0x1, PT ;  /* 0x000000012000780c */ /* 0x002fe20003f05270 */
[----:B---3--:R-:W-:-:S12]  /*6730*/  VIADD R21, R20, 0xffffff80 ;  /* 0xffffff8014157836 */ /* 0x008fd80000000000 */
[----:B------:R-:W1:Y:S01]  /*6740*/  @P0 LDC R0, c[0x0][0x44c] ;  /* 0x00011300ff000b82 */ /* 0x000e620000000800 */
[----:B------:R-:W-:-:S07]  /*6750*/  SHF.R.S32.HI R20, RZ, 0x1f, R21 ;  /* 0x0000001fff147819 */ /* 0x000fce0000011415 */
[----:B------:R-:W3:Y:S01]  /*6760*/  @P0 LDC R5, c[0x0][0x450] ;  /* 0x00011400ff050b82 */ /* 0x000ee20000000800 */
[----:B------:R-:W-:-:S04]  /*6770*/  LEA.HI R20, R20, R21, RZ, 0x2 ;  /* 0x0000001514147211 */ /* 0x000fc800078f10ff */
[----:B------:R-:W-:-:S05]  /*6780*/  LOP3.LUT R20, R20, 0xfffffffc, RZ, 0xc0, !PT ;  /* 0xfffffffc14147812 */ /* 0x000fca00078ec0ff */
[----:B------:R-:W-:-:S04]  /*6790*/  IMAD.IADD R20, R21, 0x1, -R20 ;  /* 0x0000000115147824 */ /* 0x000fc800078e0a14 */
[----:B------:R-:W-:-:S04]  /*67a0*/  IMAD R3, R20, 0x60, R41 ;  /* 0x0000006014037824 */ /* 0x000fc800078e0229 */
[----:B-1----:R-:W-:-:S05]  /*67b0*/  @P0 IMAD.HI.U32 R0, R3, R0, RZ ;  /* 0x0000000003000227 */ /* 0x002fca00078e00ff */
[----:B---3--:R-:W-:-:S04]  /*67c0*/  @P0 SHF.R.U32.HI R3, RZ, R5, R0 ;  /* 0x00000005ff030219 */ /* 0x008fc80000011600 */
[----:B------:R-:W-:Y:S01]  /*67d0*/  SHF.R.S32.HI R0, RZ, 0x1f, R3 ;  /* 0x0000001fff007819 */ /* 0x000fe20000011403 */
[----:B------:R-:W-:Y:S02]  /*67e0*/  IMAD.MOV.U32 R6, RZ, RZ, R26 ;  /* 0x000000ffff067224 */ /* 0x000fe400078e001a */
[----:B------:R-:W-:Y:S02]  /*67f0*/  IMAD.MOV.U32 R7, RZ, RZ, R29 ;  /* 0x000000ffff077224 */ /* 0x000fe400078e001d */
[C---:B------:R-:W-:Y:S02]  /*6800*/  IMAD R4, R0.reuse, UR4, RZ ;  /* 0x0000000400047c24 */ /* 0x040fe4000f8e02ff */
[----:B------:R-:W-:Y:S02]  /*6810*/  IMAD.MOV.U32 R8, RZ, RZ, R24 ;  /* 0x000000ffff087224 */ /* 0x000fe400078e0018 */
[----:B------:R-:W-:Y:S02]  /*6820*/  IMAD.MOV.U32 R9, RZ, RZ, R31 ;  /* 0x000000ffff097224 */ /* 0x000fe400078e001f */
[----:B------:R-:W-:-:S02]  /*6830*/  IMAD R0, R0, UR6, RZ ;  /* 0x0000000600007c24 */ /* 0x000fc4000f8e02ff */
[----:B------:R-:W-:-:S04]  /*6840*/  IMAD.WIDE.U32 R6, R3, UR4, R6 ;  /* 0x0000000403067c25 */ /* 0x000fc8000f8e0006 */
[C---:B------:R-:W-:Y:S01]  /*6850*/  IMAD R5, R3.reuse, UR5, R4 ;  /* 0x0000000503057c24 */ /* 0x040fe2000f8e0204 */
[----:B------:R-:W-:Y:S01]  /*6860*/  ULDC.64 UR4, c[0x0][0x3e8] ;  /* 0x0000fa0000047ab9 */ /* 0x000fe20000000a00 */
[----:B------:R-:W-:-:S04]  /*6870*/  IMAD.WIDE.U32 R8, R3, UR6, R8 ;  /* 0x0000000603087c25 */ /* 0x000fc8000f8e0008 */
[----:B------:R-:W-:Y:S01]  /*6880*/  IMAD R3, R3, UR7, R0 ;  /* 0x0000000703037c24 */ /* 0x000fe2000f8e0200 */
[----:B------:R-:W-:Y:S01]  /*6890*/  ULDC.64 UR6, c[0x0][0x400] ;  /* 0x0001000000067ab9 */ /* 0x000fe20000000a00 */
[----:B------:R-:W-:Y:S01]  /*68a0*/  IMAD.IADD R5, R7, 0x1, R5 ;  /* 0x0000000107057824 */ /* 0x000fe200078e0205 */
[----:B------:R-:W-:Y:S01]  /*68b0*/  LEA R4, P0, R6, UR4, 0x1 ;  /* 0x0000000406047c11 */ /* 0x000fe2000f8008ff */
[----:B------:R-:W-:Y:S01]  /*68c0*/  IMAD.IADD R3, R9, 0x1, R3 ;  /* 0x0000000109037824 */ /* 0x000fe200078e0203 */
[----:B------:R-:W-:Y:S01]  /*68d0*/  LEA R7, P1, R8, UR6, 0x1 ;  /* 0x0000000608077c11 */ /* 0x000fe2000f8208ff */
[----:B------:R-:W-:Y:S01]  /*68e0*/  UMOV UR4, 0xffffffff ;  /* 0xffffffff00047882 */ /* 0x000fe20000000000 */
[----:B------:R-:W-:Y:S02]  /*68f0*/  LEA.HI.X R6, R6, UR5, R5, 0x1, P0 ;  /* 0x0000000506067c11 */ /* 0x000fe400080f0c05 */
[----:B------:R-:W-:Y:S02]  /*6900*/  LEA.HI.X R8, R8, UR7, R3, 0x1, P1 ;  /* 0x0000000708087c11 */ /* 0x000fe400088f0c03 */
[----:B--2---:R-:W-:Y:S01]  /*6910*/  SHF.R.S32.HI R38, RZ, 0x1f, R47 ;  /* 0x0000001fff267819 */ /* 0x004fe2000001142f */
[----:B------:R-:W-:Y:S06]  /*6920*/  BRA.DIV UR4, `(.L_x_1410) ;  /* 0x0000019604147947 */ /* 0x000fec000b800000 */
[----:B------:R1:W2:Y:S04]  /*6930*/  SHFL.IDX PT, R3, R6, RZ, 0x1c1f ;  /* 0x001c1fff06037589 */ /* 0x0002a800000e0000 */
[----:B------:R1:W3:Y:S04]  /*6940*/  SHFL.IDX PT, R0, R4, RZ, 0x1c1f ;  /* 0x001c1fff04007589 */ /* 0x0002e800000e0000 */
[----:B------:R1:W4:Y:S04]  /*6950*/  SHFL.IDX PT, R5, R8, RZ, 0x1c1f ;  /* 0x001c1fff08057589 */ /* 0x00032800000e0000 */
[----:B0-----:R1:W0:Y:S02]  /*6960*/  SHFL.IDX PT, R14, R7, RZ, 0x1c1f ;  /* 0x001c1fff070e7589 */ /* 0x00122400000e0000 */
.L_x_1684:
[----:B------:R-:W5:Y:S01]  /*6970*/  LDL R9, [R1+0x4] ;  /* 0x0000040001097983 */ /* 0x000f620000100800 */
[----:B------:R-:W-:Y:S01]  /*6980*/  BSSY B1, `(.L_x_1411) ;  /* 0x000001e000017945 */ /* 0x000fe20003800000 */
[----:B------:R-:W-:Y:S02]  /*6990*/  CS2R R34, SRZ ;  /* 0x0000000000227805 */ /* 0x000fe4000001ff00 */
[----:B------:R-:W-:Y:S02]  /*69a0*/  CS2R R20, SRZ ;  /* 0x0000000000147805 */ /* 0x000fe4000001ff00 */
[----:B------:R-:W-:Y:S02]  /*69b0*/  CS2R R28, SRZ ;  /* 0x00000000001c7805 */ /* 0x000fe4000001ff00 */
[----:B------:R-:W-:Y:S01]  /*69c0*/  CS2R R24, SRZ ;  /* 0x0000000000187805 */ /* 0x000fe2000001ff00 */
[----:B-----5:R-:W-:-:S05]  /*69d0*/  IMAD R32, R9, R32, RZ ;  /* 0x0000002009207224 */ /* 0x020fca00078e02ff */
[----:B------:R-:W-:-:S13]  /*69e0*/  ISETP.GE.AND P0, PT, R41, R32, PT ;  /* 0x000000202900720c */ /* 0x000fda0003f06270 */
[----:B------:R-:W-:Y:S05]  /*69f0*/  @P0 BRA `(.L_x_1412) ;  /* 0x0000000000580947 */ /* 0x000fea0003800000 */
[----:B------:R-:W-:Y:S01]  /*6a00*/  ULDC UR4, c[0x0][0x3f4] ;  /* 0x0000fd0000047ab9 */ /* 0x000fe20000000800 */
[----:B---3--:R-:W-:Y:S01]  /*6a10*/  IMAD.MOV.U32 R10, RZ, RZ, R0 ;  /* 0x000000ffff0a7224 */ /* 0x008fe200078e0000 */
[----:B------:R-:W-:Y:S01]  /*6a20*/  ISETP.GE.AND P3, PT, R47, UR4, PT ;  /* 0x000000042f007c0c */ /* 0x000fe2000bf66270 */
[----:B--2---:R-:W-:Y:S01]  /*6a30*/  IMAD.MOV.U32 R11, RZ, RZ, R3 ;  /* 0x000000ffff0b7224 */ /* 0x004fe200078e0003 */
[----:B------:R-:W-:Y:S01]  /*6a40*/  ISETP.GE.AND P2, PT, R152, UR4, PT ;  /* 0x0000000498007c0c */ /* 0x000fe2000bf46270 */
[----:B----4-:R-:W-:Y:S01]  /*6a50*/  IMAD.MOV.U32 R15, RZ, RZ, R5 ;  /* 0x000000ffff0f7224 */ /* 0x010fe200078e0005 */
[----:B------:R-:W-:-:S09]  /*6a60*/  CS2R R28, SRZ ;  /* 0x00000000001c7805 */ /* 0x000fd2000001ff00 */
[C---:B------:R-:W-:Y:S01]  /*6a70*/  @!P3 IMAD.SHL.U32 R37, R47.reuse, 0x2, RZ ;  /* 0x000000022f25b824 */ /* 0x040fe200078e00ff */
[----:B------:R-:W-:Y:S02]  /*6a80*/  @!P3 SHF.L.U64.HI R20, R47, 0x1, R38 ;  /* 0x000000012f14b819 */ /* 0x000fe40000010226 */
[----:B------:R-:W-:Y:S02]  /*6a90*/  CS2R R34, SRZ ;  /* 0x0000000000227805 */ /* 0x000fe4000001ff00 */
[----:B------:R-:W-:Y:S01]  /*6aa0*/  CS2R R24, SRZ ;  /* 0x0000000000187805 */ /* 0x000fe2000001ff00 */
[----:B------:R-:W-:Y:S01]  /*6ab0*/  @!P2 IMAD.WIDE R10, R152, 0x2, R10 ;  /* 0x00000002980aa825 */ /* 0x000fe200078e020a */
[-C--:B------:R-:W-:Y:S02]  /*6ac0*/  @!P3 IADD3 R26, P0, R0, R37.reuse, RZ ;  /* 0x00000025001ab210 */ /* 0x080fe40007f1e0ff */
[----:B0-----:R-:W-:Y:S01]  /*6ad0*/  @!P3 IADD3 R36, P1, R14, R37, RZ ;  /* 0x000000250e24b210 */ /* 0x001fe20007f3e0ff */
[----:B------:R-:W-:Y:S01]  /*6ae0*/  @!P2 IMAD.WIDE R12, R152, 0x2, R14 ;  /* 0x00000002980ca825 */ /* 0x000fe200078e020e */
[----:B------:R0:W5:Y:S03]  /*6af0*/  @!P2 LD.E.64 R28, desc[UR38][R10.64] ;  /* 0x000000260a1ca980 */ /* 0x000166000c101b00 */
[--C-:B------:R-:W-:Y:S01]  /*6b00*/  @!P3 IMAD.X R27, R3, 0x1, R20.reuse, P0 ;  /* 0x00000001031bb824 */ /* 0x100fe200000e0614 */
[----:B------:R0:W5:Y:S01]  /*6b10*/  @!P2 LD.E.64 R34, desc[UR38][R12.64] ;  /* 0x000000260c22a980 */ /* 0x000162000c101b00 */
[----:B------:R-:W-:Y:S01]  /*6b20*/  @!P3 IMAD.X R37, R5, 0x1, R20, P1 ;  /* 0x000000010525b824 */ /* 0x000fe200008e0614 */
[----:B------:R-:W-:-:S02]  /*6b30*/  CS2R R20, SRZ ;  /* 0x0000000000147805 */ /* 0x000fc4000001ff00 */
[----:B------:R0:W5:Y:S04]  /*6b40*/  @!P3 LD.E.64 R24, desc[UR38][R26.64] ;  /* 0x000000261a18b980 */ /* 0x000168000c101b00 */
[----:B------:R0:W5:Y:S02]  /*6b50*/  @!P3 LD.E.64 R20, desc[UR38][R36.64] ;  /* 0x000000262414b980 */ /* 0x000164000c101b00 */
.L_x_1412:
[----:B------:R-:W-:Y:S05]  /*6b60*/  BSYNC B1 ;  /* 0x0000000000017941 */ /* 0x000fea0003800000 */
.L_x_1411:
[----:B---3-5:R-:W-:Y:S01]  /*6b70*/  IMAD.MOV.U32 R0, RZ, RZ, R34 ;  /* 0x000000ffff007224 */ /* 0x028fe200078e0022 */
[----:B------:R-:W-:Y:S01]  /*6b80*/  UMOV UR4, 0xffffffff ;  /* 0xffffffff00047882 */ /* 0x000fe20000000000 */
[----:B--2---:R-:W-:Y:S01]  /*6b90*/  IMAD.MOV.U32 R3, RZ, RZ, R35 ;  /* 0x000000ffff037224 */ /* 0x004fe200078e0023 */
[----:B0-----:R-:W-:Y:S01]  /*6ba0*/  CS2R R26, SRZ ;  /* 0x00000000001a7805 */ /* 0x001fe2000001ff00 */
[----:B----4-:R-:W-:Y:S01]  /*6bb0*/  IMAD.MOV.U32 R5, RZ, RZ, R20 ;  /* 0x000000ffff057224 */ /* 0x010fe200078e0014 */
[----:B------:R-:W-:Y:S01]  /*6bc0*/  PRMT R46, R0, 0x7610, R46 ;  /* 0x00007610002e7816 */ /* 0x000fe2000000002e */
[----:B------:R-:W-:Y:S02]  /*6bd0*/  IMAD.MOV.U32 R9, RZ, RZ, R21 ;  /* 0x000000ffff097224 */ /* 0x000fe400078e0015 */
[----:B------:R-:W-:Y:S01]  /*6be0*/  IMAD.MOV.U32 R0, RZ, RZ, R28 ;  /* 0x000000ffff007224 */ /* 0x000fe200078e001c */
[----:B------:R-:W-:Y:S01]  /*6bf0*/  PRMT R39, R5, 0x5410, R3 ;  /* 0x0000541005277816 */ /* 0x000fe20000000003 */
[----:B------:R-:W-:Y:S01]  /*6c00*/  IMAD.MOV.U32 R3, RZ, RZ, R29 ;  /* 0x000000ffff037224 */ /* 0x000fe200078e001d */
[----:B------:R-:W-:Y:S01]  /*6c10*/  PRMT R40, R9, 0x7610, R40 ;  /* 0x0000761009287816 */ /* 0x000fe20000000028 */
[----:B------:R-:W-:-:S02]  /*6c20*/  IMAD.MOV.U32 R5, RZ, RZ, R24 ;  /* 0x000000ffff057224 */ /* 0x000fc400078e0018 */
[----:B------:R-:W-:Y:S01]  /*6c30*/  IMAD.MOV.U32 R9, RZ, RZ, R25 ;  /* 0x000000ffff097224 */ /* 0x000fe200078e0019 */
[----:B------:R-:W-:Y:S02]  /*6c40*/  PRMT R40, R40, 0x5410, R0 ;  /* 0x0000541028287816 */ /* 0x000fe40000000000 */
[----:B------:R-:W-:Y:S02]  /*6c50*/  PRMT R49, R3, 0x7610, R49 ;  /* 0x0000761003317816 */ /* 0x000fe40000000031 */
[----:B------:R-:W-:Y:S02]  /*6c60*/  PRMT R43, R5, 0x7610, R43 ;  /* 0x00007610052b7816 */ /* 0x000fe4000000002b */
[----:B------:R-:W-:Y:S01]  /*6c70*/  PRMT R42, R9, 0x7610, R42 ;  /* 0x00007610092a7816 */ /* 0x000fe2000000002a */
[----:B------:R-:W-:Y:S06]  /*6c80*/  BRA.DIV UR4, `(.L_x_1413) ;  /* 0x0000019204ac7947 */ /* 0x000fec000b800000 */
[----:B------:R0:W2:Y:S04]  /*6c90*/  SHFL.IDX PT, R3, R6, 0x1, 0x1c1f ;  /* 0x003c1f0006037f89 */ /* 0x0000a800000e0000 */
[----:B------:R0:W3:Y:S04]  /*6ca0*/  SHFL.IDX PT, R0, R4, 0x1, 0x1c1f ;  /* 0x003c1f0004007f89 */ /* 0x0000e800000e0000 */
[----:B------:R0:W4:Y:S04]  /*6cb0*/  SHFL.IDX PT, R5, R8, 0x1, 0x1c1f ;  /* 0x003c1f0008057f89 */ /* 0x00012800000e0000 */
[----:B------:R0:W0:Y:S02]  /*6cc0*/  SHFL.IDX PT, R14, R7, 0x1, 0x1c1f ;  /* 0x003c1f00070e7f89 */ /* 0x00002400000e0000 */
.L_x_1690:
[----:B01----:R-:W5:Y:S04]  /*6cd0*/  LDL R6, [R1+0x58] ;  /* 0x0000580001067983 */ /* 0x003f680000100800 */
[----:B------:R-:W2:Y:S01]  /*6ce0*/  LDL R44, [R1+0x48] ;  /* 0x00004800012c7983 */ /* 0x000ea20000100800 */
[----:B------:R-:W-:Y:S01]  /*6cf0*/  VIADD R41, R41, 0x60 ;  /* 0x0000006029297836 */ /* 0x000fe20000000000 */
[----:B------:R-:W-:Y:S01]  /*6d00*/  BSSY B1, `(.L_x_1414) ;  /* 0x0000021000017945 */ /* 0x000fe20003800000 */
[----:B------:R-:W-:Y:S02]  /*6d10*/  CS2R R10, SRZ ;  /* 0x00000000000a7805 */ /* 0x000fe4000001ff00 */
[----:B------:R-:W-:Y:S02]  /*6d20*/  CS2R R12, SRZ ;  /* 0x00000000000c7805 */ /* 0x000fe4000001ff00 */
[----:B------:R-:W-:-:S02]  /*6d30*/  CS2R R8, SRZ ;  /* 0x0000000000087805 */ /* 0x000fc4000001ff00 */
[----:B------:R-:W-:Y:S02]  /*6d40*/  ISETP.GE.AND P0, PT, R41, R32, PT ;  /* 0x000000202900720c */ /* 0x000fe40003f06270 */
[----:B-----5:R-:W-:-:S04]  /*6d50*/  LEA.HI R4, R6, R6, RZ, 0x1 ;  /* 0x0000000606047211 */ /* 0x020fc800078f08ff */
[----:B------:R-:W-:Y:S01]  /*6d60*/  LOP3.LUT R4, R4, 0xfffffffe, RZ, 0xc0, !PT ;  /* 0xfffffffe04047812 */ /* 0x000fe200078ec0ff */
[----:B--2---:R-:W-:-:S04]  /*6d70*/  IMAD.SHL.U32 R31, R44, 0x40, RZ ;  /* 0x000000402c1f7824 */ /* 0x004fc800078e00ff */
[----:B------:R-:W-:-:S05]  /*6d80*/  IMAD.IADD R4, R6, 0x1, -R4 ;  /* 0x0000000106047824 */ /* 0x000fca00078e0a04 */
[----:B------:R-:W-:Y:S01]  /*6d90*/  SHF.L.U32 R45, R4, 0x1f, RZ ;  /* 0x0000001f042d7819 */ /* 0x000fe200000006ff */
[----:B------:R-:W-:Y:S06]  /*6da0*/  @P0 BRA `(.L_x_1415) ;  /* 0x0000000000580947 */ /* 0x000fec0003800000 */
[----:B------:R-:W-:Y:S01]  /*6db0*/  ULDC UR4, c[0x0][0x3f4] ;  /* 0x0000fd0000047ab9 */ /* 0x000fe20000000800 */
[----:B---3--:R-:W-:Y:S01]  /*6dc0*/  IMAD.MOV.U32 R6, RZ, RZ, R0 ;  /* 0x000000ffff067224 */ /* 0x008fe200078e0000 */
[----:B------:R-:W-:Y:S01]  /*6dd0*/  ISETP.GE.AND P3, PT, R47, UR4, PT ;  /* 0x000000042f007c0c */ /* 0x000fe2000bf66270 */
[----:B------:R-:W-:Y:S01]  /*6de0*/  IMAD.MOV.U32 R7, RZ, RZ, R3 ;  /* 0x000000ffff077224 */ /* 0x000fe200078e0003 */
[----:B------:R-:W-:Y:S01]  /*6df0*/  ISETP.GE.AND P2, PT, R152, UR4, PT ;  /* 0x0000000498007c0c */ /* 0x000fe2000bf46270 */
[----:B----4-:R-:W-:Y:S01]  /*6e00*/  IMAD.MOV.U32 R15, RZ, RZ, R5 ;  /* 0x000000ffff0f7224 */ /* 0x010fe200078e0005 */
[----:B------:R-:W-:-:S09]  /*6e10*/  CS2R R12, SRZ ;  /* 0x00000000000c7805 */ /* 0x000fd2000001ff00 */
[C---:B------:R-:W-:Y:S01]  /*6e20*/  @!P3 IMAD.SHL.U32 R9, R47.reuse, 0x2, RZ ;  /* 0x000000022f09b824 */ /* 0x040fe200078e00ff */
[----:B------:R-:W-:Y:S02]  /*6e30*/  @!P3 SHF.L.U64.HI R10, R47, 0x1, R38 ;  /* 0x000000012f0ab819 */ /* 0x000fe40000010226 */
[----:B------:R-:W-:Y:S01]  /*6e40*/  CS2R R26, SRZ ;  /* 0x00000000001a7805 */ /* 0x000fe2000001ff00 */
[----:B------:R-:W-:Y:S01]  /*6e50*/  @!P2 IMAD.WIDE R6, R152, 0x2, R6 ;  /* 0x000000029806a825 */ /* 0x000fe200078e0206 */
[-C--:B------:R-:W-:Y:S02]  /*6e60*/  @!P3 IADD3 R36, P0, R0, R9.reuse, RZ ;  /* 0x000000090024b210 */ /* 0x080fe40007f1e0ff */
[----:B------:R-:W-:Y:S02]  /*6e70*/  @!P3 IADD3 R4, P1, R14, R9, RZ ;  /* 0x000000090e04b210 */ /* 0x000fe40007f3e0ff */
[----:B------:R-:W-:Y:S01]  /*6e80*/  CS2R R8, SRZ ;  /* 0x0000000000087805 */ /* 0x000fe2000001ff00 */
[----:B------:R0:W5:Y:S01]  /*6e90*/  @!P2 LD.E.64 R12, desc[UR38][R6.64] ;  /* 0x00000026060ca980 */ /* 0x000162000c101b00 */
[----:B------:R-:W-:-:S02]  /*6ea0*/  @!P3 IMAD.X R37, R3, 0x1, R10, P0 ;  /* 0x000000010325b824 */ /* 0x000fc400000e060a */
[----:B------:R-:W-:Y:S01]  /*6eb0*/  @!P3 IMAD.X R5, R5, 0x1, R10, P1 ;  /* 0x000000010505b824 */ /* 0x000fe200008e060a */
[----:B------:R-:W-:Y:S01]  /*6ec0*/  CS2R R10, SRZ ;  /* 0x00000000000a7805 */ /* 0x000fe2000001ff00 */
[----:B------:R-:W-:Y:S01]  /*6ed0*/  @!P2 IMAD.WIDE R14, R152, 0x2, R14 ;  /* 0x00000002980ea825 */ /* 0x000fe200078e020e */
[----:B------:R0:W5:Y:S04]  /*6ee0*/  @!P3 LD.E.64 R8, desc[UR38][R36.64] ;  /* 0x000000262408b980 */ /* 0x000168000c101b00 */
[----:B------:R0:W5:Y:S04]  /*6ef0*/  @!P2 LD.E.64 R26, desc[UR38][R14.64] ;  /* 0x000000260e1aa980 */ /* 0x000168000c101b00 */
[----:B------:R0:W5:Y:S02]  /*6f00*/  @!P3 LD.E.64 R10, desc[UR38][R4.64] ;  /* 0x00000026040ab980 */ /* 0x000164000c101b00 */
.L_x_1415:
[----:B------:R-:W-:Y:S05]  /*6f10*/  BSYNC B1 ;  /* 0x0000000000017941 */ /* 0x000fea0003800000 */
.L_x_1414:
[----:B0-----:R-:W0:Y:S01]  /*6f20*/  S2R R7, SR_TID.X ;  /* 0x0000000000077919 */ /* 0x001e220000002100 */
[----:B------:R-:W1:Y:S01]  /*6f30*/  SYNCS.PHASECHK.TRANS64.TRYWAIT P0, [R2+URZ+0x16800], R45 ;  /* 0x0168002d020075a7 */ /* 0x000e62000800017f */
[----:B------:R-:W-:Y:S01]  /*6f40*/  LOP3.LUT R31, R31, 0x1c0, RZ, 0xc0, !PT ;  /* 0x000001c01f1f7812 */ /* 0x000fe200078ec0ff */
[----:B-----5:R-:W-:Y:S01]  /*6f50*/  IMAD.MOV.U32 R3, RZ, RZ, R26 ;  /* 0x000000ffff037224 */ /* 0x020fe200078e001a */
[----:B------:R-:W-:Y:S01]  /*6f60*/  BSSY B1, `(.L_x_1416) ;  /* 0x000001f000017945 */ /* 0x000fe20003800000 */
[----:B------:R-:W-:Y:S01]  /*6f70*/  IMAD.MOV.U32 R4, RZ, RZ, R10 ;  /* 0x000000ffff047224 */ /* 0x000fe200078e000a */
[----:B---3--:R-:W-:Y:S01]  /*6f80*/  LOP3.LUT R0, R31, 0x18, R18, 0xf8, !PT ;  /* 0x000000181f007812 */ /* 0x008fe200078ef812 */
[----:B------:R-:W-:Y:S01]  /*6f90*/  IMAD R14, R33, -0xc0, R32 ;  /* 0xffffff40210e7824 */ /* 0x000fe200078e0220 */
[----:B------:R-:W-:Y:S01]  /*6fa0*/  SHF.R.U32.HI R31, RZ, 0x3, R31 ;  /* 0x00000003ff1f7819 */ /* 0x000fe2000001161f */
[----:B----4-:R-:W-:Y:S01]  /*6fb0*/  IMAD.MOV.U32 R5, RZ, RZ, R11 ;  /* 0x000000ffff057224 */ /* 0x010fe200078e000b */
[----:B------:R-:W-:Y:S01]  /*6fc0*/  PRMT R37, R3, 0x7610, R37 ;  /* 0x0000761003257816 */ /* 0x000fe20000000025 */
[----:B------:R-:W-:Y:S01]  /*6fd0*/  IMAD.MOV.U32 R3, RZ, RZ, R27 ;  /* 0x000000ffff037224 */ /* 0x000fe200078e001b */
[----:B------:R-:W-:Y:S01]  /*6fe0*/  LOP3.LUT R0, R0, R31, RZ, 0x3c, !PT ;  /* 0x0000001f00007212 */ /* 0x000fe200078e3cff */
[----:B------:R-:W-:Y:S01]  /*6ff0*/  IMAD.MOV.U32 R6, RZ, RZ, R12 ;  /* 0x000000ffff067224 */ /* 0x000fe200078e000c */
[----:B------:R-:W-:Y:S01]  /*7000*/  PRMT R15, R4, 0x7610, R15 ;  /* 0x00007610040f7816 */ /* 0x000fe2000000000f */
[----:B------:R-:W-:Y:S01]  /*7010*/  IMAD.MOV.U32 R4, RZ, RZ, R8 ;  /* 0x000000ffff047224 */ /* 0x000fe200078e0008 */
[----:B------:R-:W-:-:S02]  /*7020*/  PRMT R36, R3, 0x7610, R36 ;  /* 0x0000761003247816 */ /* 0x000fc40000000024 */
[----:B------:R-:W-:Y:S02]  /*7030*/  VIMNMX R14, R14, 0xc0, PT ;  /* 0x000000c00e0e7848 */ /* 0x000fe40003fe0100 */
[----:B------:R-:W-:Y:S01]  /*7040*/  PRMT R31, R5, 0x7610, R31 ;  /* 0x00007610051f7816 */ /* 0x000fe2000000001f */
[----:B------:R-:W-:Y:S01]  /*7050*/  IMAD.MOV.U32 R5, RZ, RZ, R9 ;  /* 0x000000ffff057224 */ /* 0x000fe200078e0009 */
[----:B------:R-:W-:Y:S02]  /*7060*/  PRMT R32, R4, 0x7610, R32 ;  /* 0x0000761004207816 */ /* 0x000fe40000000020 */
[----:B------:R-:W-:Y:S02]  /*7070*/  PRMT R38, R6, 0x7610, R38 ;  /* 0x0000761006267816 */ /* 0x000fe40000000026 */
[----:B------:R-:W-:Y:S02]  /*7080*/  LOP3.LUT P2, RZ, R44, 0x4, RZ, 0xc0, !PT ;  /* 0x000000042cff7812 */ /* 0x000fe4000784c0ff */
[----:B------:R-:W-:Y:S01]  /*7090*/  ISETP.GE.AND P1, PT, R17, R14, PT ;  /* 0x0000000e1100720c */ /* 0x000fe20003f26270 */
[----:B0-----:R-:W-:-:S05]  /*70a0*/  VIADD R47, R7, 0xffffff80 ;  /* 0xffffff80072f7836 */ /* 0x001fca0000000000 */
[----:B------:R-:W-:-:S04]  /*70b0*/  SHF.R.S32.HI R7, RZ, 0x1f, R47 ;  /* 0x0000001fff077819 */ /* 0x000fc8000001142f */
[----:B------:R-:W-:-:S04]  /*70c0*/  LEA.HI R7, R7, R47, RZ, 0x5 ;  /* 0x0000002f07077211 */ /* 0x000fc800078f28ff */
[----:B------:R-:W-:-:S05]  /*70d0*/  SHF.R.S32.HI R7, RZ, 0x5, R7 ;  /* 0x00000005ff077819 */ /* 0x000fca0000011407 */
[----:B------:R-:W-:Y:S02]  /*70e0*/  IMAD R3, R7, 0x200, R0 ;  /* 0x0000020007037824 */ /* 0x000fe400078e0200 */
[----:B------:R-:W-:Y:S02]  /*70f0*/  IMAD.MOV.U32 R0, RZ, RZ, R13 ;  /* 0x000000ffff007224 */ /* 0x000fe400078e000d */
[----:B------:R-:W-:-:S03]  /*7100*/  IMAD R3, R3, 0x2, R2 ;  /* 0x0000000203037824 */ /* 0x000fc600078e0202 */
[----:B------:R-:W-:Y:S01]  /*7110*/  PRMT R41, R0, 0x7610, R41 ;  /* 0x0000761000297816 */ /* 0x000fe20000000029 */
[C---:B------:R-:W-:Y:S02]  /*7120*/  VIADD R4, R3.reuse, 0x8400 ;  /* 0x0000840003047836 */ /* 0x040fe40000000000 */
[----:B------:R-:W-:Y:S01]  /*7130*/  VIADD R0, R3, 0x8440 ;  /* 0x0000844003007836 */ /* 0x000fe20000000000 */
[----:B-1----:R-:W-:Y:S06]  /*7140*/  @!P0 BRA `(.L_x_1417) ;  /* 0x0000018c00ec8947 */ /* 0x002fec0003800000 */
.L_x_1691:
[----:B------:R-:W-:Y:S05]  /*7150*/  BSYNC B1 ;  /* 0x0000000000017941 */ /* 0x000fea0003800000 */
.L_x_1416:
[----:B------:R-:W-:Y:S01]  /*7160*/  BSSY B1, `(.L_x_1418) ;  /* 0x0000068000017945 */ /* 0x000fe20003800000 */
[----:B------:R-:W-:Y:S01]  /*7170*/  PRMT R33, R5, 0x7610, R33 ;  /* 0x0000761005217816 */ /* 0x000fe20000000021 */
[----:B------:R-:W-:Y:S02]  /*7180*/  @P2 VIADD R0, R4, 0xffffffc0 ;  /* 0xffffffc004002836 */ /* 0x000fe40000000000 */
[----:B------:R-:W-:Y:S05]  /*7190*/  @P1 BRA `(.L_x_1419) ;  /* 0x0000000400901947 */ /* 0x000fea0003800000 */
[----:B------:R-:W2:Y:S01]  /*71a0*/  LDL R6, [R1+0x14] ;  /* 0x0000140001067983 */ /* 0x000ea20000100800 */
[----:B------:R-:W1:Y:S01]  /*71b0*/  LDC R5, c[0x0][0x3f4] ;  /* 0x0000fd00ff057b82 */ /* 0x000e620000000800 */
[----:B------:R-:W-:Y:S01]  /*71c0*/  BSSY B2, `(.L_x_1420) ;  /* 0x0000032000027945 */ /* 0x000fe20003800000 */
[-C--:B-1----:R-:W-:Y:S02]  /*71d0*/  ISETP.GE.AND P0, PT, R152, R5.reuse, PT ;  /* 0x000000059800720c */ /* 0x082fe40003f06270 */
[----:B--2---:R-:W-:-:S11]  /*71e0*/  ISETP.GE.AND P1, PT, R6, R5, PT ;  /* 0x000000050600720c */ /* 0x004fd60003f26270 */
[----:B------:R-:W-:Y:S05]  /*71f0*/  @P0 BRA `(.L_x_1421) ;  /* 0x0000000000b80947 */ /* 0x000fea0003800000 */
[----:B------:R-:W1:Y:S01]  /*7200*/  LDS.128 R4, [R3+0x8400] ;  /* 0x0084000003047984 */ /* 0x000e620000000c00 */
[----:B------:R-:W-:Y:S02]  /*7210*/  SHF.R.U32.HI R48, RZ, 0x10, R35 ;  /* 0x00000010ff307819 */ /* 0x000fe40000011623 */
[----:B0-----:R-:W-:Y:S02]  /*7220*/  SHF.R.U32.HI R45, RZ, 0x10, R29 ;  /* 0x00000010ff2d7819 */ /* 0x001fe4000001161d */
[----:B------:R-:W-:Y:S02]  /*7230*/  PRMT R48, R39, 0x5432, R48 ;  /* 0x0000543227307816 */ /* 0x000fe40000000030 */
[----:B------:R-:W-:Y:S02]  /*7240*/  SHF.R.U64 R47, R34, 0x10, R35 ;  /* 0x00000010222f7819 */ /* 0x000fe40000001223 */
[----:B------:R-:W-:Y:S01]  /*7250*/  PRMT R45, R49, 0x5410, R45 ;  /* 0x00005410312d7816 */ /* 0x000fe2000000002d */
[----:B------:R-:W-:Y:S01]  /*7260*/  IMAD.U32 R49, R48, 0x10000, RZ ;  /* 0x0001000030317824 */ /* 0x000fe200078e00ff */
[----:B------:R-:W-:-:S02]  /*7270*/  SHF.R.U64 R44, R28, 0x10, R29 ;  /* 0x000000101c2c7819 */ /* 0x000fc4000000121d */
[----:B------:R-:W-:Y:S01]  /*7280*/  PRMT R47, R46, 0x5410, R47 ;  /* 0x000054102e2f7816 */ /* 0x000fe2000000002f */
[C---:B------:R-:W-:Y:S01]  /*7290*/  IMAD.U32 R46, R45.reuse, 0x10000, RZ ;  /* 0x000100002d2e7824 */ /* 0x040fe200078e00ff */
[----:B------:R-:W-:Y:S02]  /*72a0*/  LOP3.LUT R48, R48, 0xffff0000, RZ, 0xc0, !PT ;  /* 0xffff000030307812 */ /* 0x000fe400078ec0ff */
[----:B------:R-:W-:Y:S02]  /*72b0*/  LOP3.LUT R45, R45, 0xffff0000, RZ, 0xc0, !PT ;  /* 0xffff00002d2d7812 */ /* 0x000fe400078ec0ff */
[----:B------:R-:W-:Y:S02]  /*72c0*/  PRMT R44, R40, 0x5432, R44 ;  /* 0x00005432282c7816 */ /* 0x000fe4000000002c */
[C---:B-1----:R-:W-:Y:S01]  /*72d0*/  LOP3.LUT R29, R6.reuse, 0xffff0000, RZ, 0xc0, !PT ;  /* 0xffff0000061d7812 */ /* 0x042fe200078ec0ff */
[----:B------:R-:W-:Y:S01]  /*72e0*/  IMAD.U32 R28, R6, 0x10000, RZ ;  /* 0x00010000061c7824 */ /* 0x000fe200078e00ff */
[C---:B------:R-:W-:Y:S01]  /*72f0*/  LOP3.LUT R35, R7.reuse, 0xffff0000, RZ, 0xc0, !PT ;  /* 0xffff000007237812 */ /* 0x040fe200078ec0ff */
[----:B------:R-:W-:-:S02]  /*7300*/  IMAD.U32 R34, R7, 0x10000, RZ ;  /* 0x0001000007227824 */ /* 0x000fc400078e00ff */
[CC--:B------:R-:W-:Y:S01]  /*7310*/  FMUL.FTZ R51, R29.reuse, R49.reuse ;  /* 0x000000311d337220 */ /* 0x0c0fe20000410000 */
[----:B------:R-:W-:Y:S01]  /*7320*/  FMUL.FTZ R50, R29, R46 ;  /* 0x0000002e1d327220 */ /* 0x000fe20000410000 */
[----:B------:R-:W-:Y:S01]  /*7330*/  FMUL.FTZ R29, R35, R48 ;  /* 0x00000030231d7220 */ /* 0x000fe20000410000 */
[----:B------:R-:W-:Y:S02]  /*7340*/  IMAD.U32 R6, R4, 0x10000, RZ ;  /* 0x0001000004067824 */ /* 0x000fe400078e00ff */
[C---:B------:R-:W-:Y:S01]  /*7350*/  FFMA.FTZ R51, R28.reuse, R46, -R51 ;  /* 0x0000002e1c337223 */ /* 0x040fe20000010833 */
[----:B------:R-:W-:Y:S01]  /*7360*/  FFMA.FTZ R50, R28, R49, R50 ;  /* 0x000000311c327223 */ /* 0x000fe20000010032 */
[-C--:B------:R-:W-:Y:S01]  /*7370*/  FFMA.FTZ R49, R34, R45.reuse, -R29 ;  /* 0x0000002d22317223 */ /* 0x080fe2000001081d */
[C---:B------:R-:W-:Y:S01]  /*7380*/  IMAD.U32 R7, R5.reuse, 0x10000, RZ ;  /* 0x0001000005077824 */ /* 0x040fe200078e00ff */
[----:B------:R-:W-:Y:S01]  /*7390*/  LOP3.LUT R4, R4, 0xffff0000, RZ, 0xc0, !PT ;  /* 0xffff000004047812 */ /* 0x000fe200078ec0ff */
[C---:B------:R-:W-:Y:S01]  /*73a0*/  IMAD.U32 R29, R44.reuse, 0x10000, RZ ;  /* 0x000100002c1d7824 */ /* 0x040fe200078e00ff */
[----:B------:R-:W-:Y:S01]  /*73b0*/  LOP3.LUT R5, R5, 0xffff0000, RZ, 0xc0, !PT ;  /* 0xffff000005057812 */ /* 0x000fe200078ec0ff */
[----:B------:R-:W-:Y:S01]  /*73c0*/  FMUL.FTZ R53, R35, R45 ;  /* 0x0000002d23357220 */ /* 0x000fe20000410000 */
[C---:B------:R-:W-:Y:S01]  /*73d0*/  LOP3.LUT R28, R47.reuse, 0xffff0000, RZ, 0xc0, !PT ;  /* 0xffff00002f1c7812 */ /* 0x040fe200078ec0ff */
[----:B------:R-:W-:Y:S01]  /*73e0*/  IMAD.U32 R35, R47, 0x10000, RZ ;  /* 0x000100002f237824 */ /* 0x000fe200078e00ff */
[----:B------:R-:W-:Y:S01]  /*73f0*/  LOP3.LUT R44, R44, 0xffff0000, RZ, 0xc0, !PT ;  /* 0xffff00002c2c7812 */ /* 0x000fe200078ec0ff */
[----:B------:R-:W-:Y:S01]  /*7400*/  FFMA.FTZ R48, R34, R48, R53 ;  /* 0x0000003022307223 */ /* 0x000fe20000010035 */
[C---:B------:R-:W-:Y:S01]  /*7410*/  FMUL.FTZ R34, R4.reuse, R29 ;  /* 0x0000001d04227220 */ /* 0x040fe20000410000 */
[-C--:B------:R-:W-:Y:S01]  /*7420*/  FMUL.FTZ R45, R4, R35.reuse ;  /* 0x00000023042d7220 */ /* 0x080fe20000410000 */
[C---:B------:R-:W-:Y:S01]  /*7430*/  FMUL.FTZ R46, R5.reuse, R28 ;  /* 0x0000001c052e7220 */ /* 0x040fe20000410000 */
[-C--:B------:R-:W-:Y:S01]  /*7440*/  FMUL.FTZ R47, R5, R44.reuse ;  /* 0x0000002c052f7220 */ /* 0x080fe20000410000 */
[C---:B------:R-:W-:Y:S01]  /*7450*/  FFMA.FTZ R35, R6.reuse, R35, R34 ;  /* 0x0000002306237223 */ /* 0x040fe20000010022 */
[----:B------:R-:W-:Y:S01]  /*7460*/  FFMA.FTZ R4, R6, R29, -R45 ;  /* 0x0000001d06047223 */ /* 0x000fe2000001082d */
[C---:B------:R-:W-:Y:S01]  /*7470*/  FFMA.FTZ R5, R7.reuse, R44, -R46 ;  /* 0x0000002c07057223 */ /* 0x040fe2000001082e */
[----:B------:R-:W-:Y:S01]  /*7480*/  FFMA.FTZ R28, R7, R28, R47 ;  /* 0x0000001c071c7223 */ /* 0x000fe2000001002f */
[----:B------:R-:W-:-:S02]  /*7490*/  F2FP.BF16.F32.PACK_AB R6, R50, R51 ;  /* 0x000000333206723e */ /* 0x000fc400000010ff */
[----:B------:R-:W-:Y:S02]  /*74a0*/  F2FP.BF16.F32.PACK_AB R7, R48, R49 ;  /* 0x000000313007723e */ /* 0x000fe400000010ff */
[----:B------:R-:W-:Y:S02]  /*74b0*/  F2FP.BF16.F32.PACK_AB R4, R35, R4 ;  /* 0x000000042304723e */ /* 0x000fe400000010ff */
[----:B------:R-:W-:-:S05]  /*74c0*/  F2FP.BF16.F32.PACK_AB R5, R28, R5 ;  /* 0x000000051c05723e */ /* 0x000fca00000010ff */
[----:B------:R1:W-:Y:S02]  /*74d0*/  STS.128 [R3+0x8400], R4 ;  /* 0x0084000403007388 */ /* 0x0003e40000000c00 */
.L_x_1421:
[----:B------:R-:W-:Y:S05]  /*74e0*/  BSYNC B2 ;  /* 0x0000000000027941 */ /* 0x000fea0003800000 */
.L_x_1420:
[----:B------:R-:W-:Y:S05]  /*74f0*/  @P1 BRA `(.L_x_1419) ;  /* 0x0000000000b81947 */ /* 0x000fea0003800000 */
[----:B-1----:R-:W1:Y:S01]  /*7500*/  LDS.128 R4, [R0] ;  /* 0x0000000000047984 */ /* 0x002e620000000c00 */
[----:B------:R-:W-:Y:S02]  /*7510*/  SHF.R.U64 R24, R24, 0x10, R25 ;  /* 0x0000001018187819 */ /* 0x000fe40000001219 */
[----:B------:R-:W-:Y:S02]  /*7520*/  SHF.R.U64 R20, R20, 0x10, R21 ;  /* 0x0000001014147819 */ /* 0x000fe40000001215 */
[----:B------:R-:W-:Y:S02]  /*7530*/  SHF.R.U32.HI R25, RZ, 0x10, R25 ;  /* 0x00000010ff197819 */ /* 0x000fe40000011619 */
[----:B------:R-:W-:Y:S02]  /*7540*/  SHF.R.U32.HI R21, RZ, 0x10, R21 ;  /* 0x00000010ff157819 */ /* 0x000fe40000011615 */
[----:B------:R-:W-:Y:S02]  /*7550*/  PRMT R42, R42, 0x5410, R25 ;  /* 0x000054102a2a7816 */ /* 0x000fe40000000019 */
[----:B------:R-:W-:-:S02]  /*7560*/  PRMT R40, R40, 0x5410, R21 ;  /* 0x0000541028287816 */ /* 0x000fc40000000015 */
[----:B------:R-:W-:Y:S01]  /*7570*/  PRMT R39, R39, 0x5410, R20 ;  /* 0x0000541027277816 */ /* 0x000fe20000000014 */
[C---:B------:R-:W-:Y:S01]  /*7580*/  IMAD.U32 R28, R42.reuse, 0x10000, RZ ;  /* 0x000100002a1c7824 */ /* 0x040fe200078e00ff */
[----:B------:R-:W-:Y:S01]  /*7590*/  LOP3.LUT R42, R42, 0xffff0000, RZ, 0xc0, !PT ;  /* 0xffff00002a2a7812 */ /* 0x000fe200078ec0ff */
[C---:B------:R-:W-:Y:S01]  /*75a0*/  IMAD.U32 R29, R40.reuse, 0x10000, RZ ;  /* 0x00010000281d7824 */ /* 0x040fe200078e00ff */
[----:B------:R-:W-:Y:S02]  /*75b0*/  LOP3.LUT R40, R40, 0xffff0000, RZ, 0xc0, !PT ;  /* 0xffff000028287812 */ /* 0x000fe400078ec0ff */
[----:B------:R-:W-:Y:S02]  /*75c0*/  PRMT R43, R43, 0x5410, R24 ;  /* 0x000054102b2b7816 */ /* 0x000fe40000000018 */
[C---:B-1----:R-:W-:Y:S01]  /*75d0*/  LOP3.LUT R21, R6.reuse, 0xffff0000, RZ, 0xc0, !PT ;  /* 0xffff000006157812 */ /* 0x042fe200078ec0ff */
[----:B------:R-:W-:Y:S01]  /*75e0*/  IMAD.U32 R20, R6, 0x10000, RZ ;  /* 0x0001000006147824 */ /* 0x000fe200078e00ff */
[C---:B------:R-:W-:Y:S01]  /*75f0*/  LOP3.LUT R25, R7.reuse, 0xffff0000, RZ, 0xc0, !PT ;  /* 0xffff000007197812 */ /* 0x040fe200078ec0ff */
[----:B------:R-:W-:-:S02]  /*7600*/  IMAD.U32 R24, R7, 0x10000, RZ ;  /* 0x0001000007187824 */ /* 0x000fc400078e00ff */
[C---:B------:R-:W-:Y:S01]  /*7610*/  FMUL.FTZ R34, R21.reuse, R28 ;  /* 0x0000001c15227220 */ /* 0x040fe20000410000 */
[-C--:B------:R-:W-:Y:S01]  /*7620*/  FMUL.FTZ R35, R21, R29.reuse ;  /* 0x0000001d15237220 */ /* 0x080fe20000410000 */
[----:B------:R-:W-:Y:S01]  /*7630*/  FMUL.FTZ R21, R25, R40 ;  /* 0x0000002819157220 */ /* 0x000fe20000410000 */
[----:B------:R-:W-:Y:S02]  /*7640*/  IMAD.U32 R6, R4, 0x10000, RZ ;  /* 0x0001000004067824 */ /* 0x000fe400078e00ff */
[C---:B0-----:R-:W-:Y:S01]  /*7650*/  FFMA.FTZ R45, R20.reuse, R29, R34 ;  /* 0x0000001d142d7223 */ /* 0x041fe20000010022 */
[----:B------:R-:W-:Y:S02]  /*7660*/  IMAD.U32 R7, R5, 0x10000, RZ ;  /* 0x0001000005077824 */ /* 0x000fe400078e00ff */
[----:B------:R-:W-:Y:S01]  /*7670*/  FFMA.FTZ R44, R20, R28, -R35 ;  /* 0x0000001c142c7223 */ /* 0x000fe20000010823 */
[-C--:B------:R-:W-:Y:S01]  /*7680*/  FMUL.FTZ R29, R25, R42.reuse ;  /* 0x0000002a191d7220 */ /* 0x080fe20000410000 */
[----:B------:R-:W-:Y:S01]  /*7690*/  LOP3.LUT R4, R4, 0xffff0000, RZ, 0xc0, !PT ;  /* 0xffff000004047812 */ /* 0x000fe200078ec0ff */
[C---:B------:R-:W-:Y:S01]  /*76a0*/  FFMA.FTZ R42, R24.reuse, R42, -R21 ;  /* 0x0000002a182a7223 */ /* 0x040fe20000010815 */
[----:B------:R-:W-:Y:S01]  /*76b0*/  LOP3.LUT R5, R5, 0xffff0000, RZ, 0xc0, !PT ;  /* 0xffff000005057812 */ /* 0x000fe200078ec0ff */
[C---:B------:R-:W-:Y:S01]  /*76c0*/  IMAD.U32 R25, R39.reuse, 0x10000, RZ ;  /* 0x0001000027197824 */ /* 0x040fe200078e00ff */
[----:B------:R-:W-:Y:S01]  /*76d0*/  LOP3.LUT R28, R39, 0xffff0000, RZ, 0xc0, !PT ;  /* 0xffff0000271c7812 */ /* 0x000fe200078ec0ff */
[C---:B------:R-:W-:Y:S01]  /*76e0*/  IMAD.U32 R21, R43.reuse, 0x10000, RZ ;  /* 0x000100002b157824 */ /* 0x040fe200078e00ff */
[----:B------:R-:W-:Y:S01]  /*76f0*/  LOP3.LUT R20, R43, 0xffff0000, RZ, 0xc0, !PT ;  /* 0xffff00002b147812 */ /* 0x000fe200078ec0ff */
[----:B------:R-:W-:Y:S01]  /*7700*/  FFMA.FTZ R39, R24, R40, R29 ;  /* 0x0000002818277223 */ /* 0x000fe2000001001d */
[C---:B------:R-:W-:Y:S01]  /*7710*/  FMUL.FTZ R29, R4.reuse, R25 ;  /* 0x00000019041d7220 */ /* 0x040fe20000410000 */
[-C--:B------:R-:W-:Y:S01]  /*7720*/  FMUL.FTZ R24, R4, R21.reuse ;  /* 0x0000001504187220 */ /* 0x080fe20000410000 */
        /* <DEDUP_REMOVED lines=11> */
.L_x_1419:
[----:B------:R-:W-:Y:S05]  /*77e0*/  BSYNC B1 ;  /* 0x0000000000017941 */ /* 0x000fea0003800000 */
.L_x_1418:
[----:B-12---:R-:W-:-:S05]  /*77f0*/  VIADD R4, R17, 0x60 ;  /* 0x0000006011047836 */ /* 0x006fca0000000000 */
[----:B------:R-:W-:-:S13]  /*7800*/  ISETP.GE.AND P0, PT, R4, R14, PT ;  /* 0x0000000e0400720c */ /* 0x000fda0003f06270 */
        /* <DEDUP_REMOVED lines=8> */
[----:B------:R-:W-:Y:S02]  /*7890*/  SHF.R.U64 R21, R12, 0x10, R13 ;  /* 0x000000100c157819 */ /* 0x000fe4000000120d */
[--C-:B------:R-:W-:Y:S02]  /*78a0*/  SHF.R.U64 R12, R26, 0x10, R27.reuse ;  /* 0x000000101a0c7819 */ /* 0x100fe4000000121b */
[----:B------:R-:W-:Y:S02]  /*78b0*/  SHF.R.U32.HI R27, RZ, 0x10, R27 ;  /* 0x00000010ff1b7819 */ /* 0x000fe4000001161b */
[----:B------:R-:W-:Y:S02]  /*78c0*/  SHF.R.U32.HI R14, RZ, 0x10, R13 ;  /* 0x00000010ff0e7819 */ /* 0x000fe4000001160d */
[----:B------:R-:W-:Y:S02]  /*78d0*/  PRMT R36, R36, 0x5410, R27 ;  /* 0x0000541024247816 */ /* 0x000fe4000000001b */
[----:B------:R-:W-:-:S02]  /*78e0*/  PRMT R41, R41, 0x5410, R14 ;  /* 0x0000541029297816 */ /* 0x000fc4000000000e */
[----:B------:R-:W-:Y:S01]  /*78f0*/  PRMT R38, R38, 0x5410, R21 ;  /* 0x0000541026267816 */ /* 0x000fe20000000015 */
[C---:B------:R-:W-:Y:S01]  /*7900*/  IMAD.U32 R24, R36.reuse, 0x10000, RZ ;  /* 0x0001000024187824 */ /* 0x040fe200078e00ff */
[----:B------:R-:W-:Y:S01]  /*7910*/  PRMT R37, R37, 0x5410, R12 ;  /* 0x0000541025257816 */ /* 0x000fe2000000000c */
[C---:B------:R-:W-:Y:S01]  /*7920*/  IMAD.U32 R21, R41.reuse, 0x10000, RZ ;  /* 0x0001000029157824 */ /* 0x040fe200078e00ff */
[----:B------:R-:W-:Y:S02]  /*7930*/  LOP3.LUT R25, R36, 0xffff0000, RZ, 0xc0, !PT ;  /* 0xffff000024197812 */ /* 0x000fe400078ec0ff */
[----:B------:R-:W-:Y:S02]  /*7940*/  LOP3.LUT R41, R41, 0xffff0000, RZ, 0xc0, !PT ;  /* 0xffff000029297812 */ /* 0x000fe400078ec0ff */
[C---:B-1----:R-:W-:Y:S01]  /*7950*/  LOP3.LUT R13, R6.reuse, 0xffff0000, RZ, 0xc0, !PT ;  /* 0xffff0000060d7812 */ /* 0x042fe200078ec0ff */
[----:B------:R-:W-:Y:S01]  /*7960*/  IMAD.U32 R12, R6, 0x10000, RZ ;  /* 0x00010000060c7824 */ /* 0x000fe200078e00ff */
[C---:B------:R-:W-:Y:S01]  /*7970*/  LOP3.LUT R20, R7.reuse, 0xffff0000, RZ, 0xc0, !PT ;  /* 0xffff000007147812 */ /* 0x040fe200078ec0ff */
[----:B------:R-:W-:-:S02]  /*7980*/  IMAD.U32 R14, R7, 0x10000, RZ ;  /* 0x00010000070e7824 */ /* 0x000fc400078e00ff */
[CC--:B------:R-:W-:Y:S01]  /*7990*/  FMUL.FTZ R27, R13.reuse, R24.reuse ;  /* 0x000000180d1b7220 */ /* 0x0c0fe20000410000 */
[-C--:B------:R-:W-:Y:S01]  /*79a0*/  FMUL.FTZ R13, R13, R21.reuse ;  /* 0x000000150d0d7220 */ /* 0x080fe20000410000 */
[C---:B------:R-:W-:Y:S01]  /*79b0*/  IMAD.U32 R6, R4.reuse, 0x10000, RZ ;  /* 0x0001000004067824 */ /* 0x040fe200078e00ff */
[----:B------:R-:W-:Y:S01]  /*79c0*/  LOP3.LUT R4, R4, 0xffff0000, RZ, 0xc0, !PT ;  /* 0xffff000004047812 */ /* 0x000fe200078ec0ff */
[C---:B------:R-:W-:Y:S02]  /*79d0*/  IMAD.U32 R7, R5.reuse, 0x10000, RZ ;  /* 0x0001000005077824 */ /* 0x040fe400078e00ff */
[C---:B------:R-:W-:Y:S01]  /*79e0*/  FFMA.FTZ R29, R12.reuse, R24, R13 ;  /* 0x000000180c1d7223 */ /* 0x040fe2000001000d */
[----:B------:R-:W-:Y:S01]  /*79f0*/  FFMA.FTZ R26, R12, R21, -R27 ;  /* 0x000000150c1a7223 */ /* 0x000fe2000001081b */
[----:B------:R-:W-:Y:S01]  /*7a00*/  IMAD.U32 R13, R38, 0x10000, RZ ;  /* 0x00010000260d7824 */ /* 0x000fe200078e00ff */
[----:B------:R-:W-:Y:S01]  /*7a10*/  LOP3.LUT R5, R5, 0xffff0000, RZ, 0xc0, !PT ;  /* 0xffff000005057812 */ /* 0x000fe200078ec0ff */
[C---:B------:R-:W-:Y:S01]  /*7a20*/  FMUL.FTZ R35, R20.reuse, R25 ;  /* 0x0000001914237220 */ /* 0x040fe20000410000 */
[-C--:B------:R-:W-:Y:S01]  /*7a30*/  FMUL.FTZ R27, R20, R41.reuse ;  /* 0x00000029141b7220 */ /* 0x080fe20000410000 */
[C---:B------:R-:W-:Y:S01]  /*7a40*/  LOP3.LUT R12, R37.reuse, 0xffff0000, RZ, 0xc0, !PT ;  /* 0xffff0000250c7812 */ /* 0x040fe200078ec0ff */
[----:B------:R-:W-:Y:S01]  /*7a50*/  IMAD.U32 R21, R37, 0x10000, RZ ;  /* 0x0001000025157824 */ /* 0x000fe200078e00ff */
[----:B------:R-:W-:Y:S01]  /*7a60*/  LOP3.LUT R38, R38, 0xffff0000, RZ, 0xc0, !PT ;  /* 0xffff000026267812 */ /* 0x000fe200078ec0ff */
[C---:B------:R-:W-:Y:S01]  /*7a70*/  FFMA.FTZ R35, R14.reuse, R41, -R35 ;  /* 0x000000290e237223 */ /* 0x040fe20000010823 */
        /* <DEDUP_REMOVED lines=14> */
.L_x_1424:
[----:B------:R-:W-:Y:S05]  /*7b60*/  BSYNC B1 ;  /* 0x0000000000017941 */ /* 0x000fea0003800000 */
.L_x_1423:
[----:B------:R-:W-:Y:S05]  /*7b70*/  @P1 BRA `(.L_x_1422) ;  /* 0x0000001800501947 */ /* 0x000fea0003800000 */
[----:B-1----:R-:W1:Y:S01]  /*7b80*/  LDS.128 R4, [R0+0x3000] ;  /* 0x0030000000047984 */ /* 0x002e620000000c00 */
        /* <DEDUP_REMOVED lines=13> */
[C---:B------:R-:W-:Y:S01]  /*7c60*/  IMAD.U32 R10, R7.reuse, 0x10000, RZ ;  /* 0x00010000070a7824 */ /* 0x040fe200078e00ff */
[----:B------:R-:W-:Y:S01]  /*7c70*/  LOP3.LUT R7, R7, 0xffff0000, RZ, 0xc0, !PT ;  /* 0xffff000007077812 */ /* 0x000fe200078ec0ff */
[----:B------:R-:W-:-:S02]  /*7c80*/  IMAD.U32 R8, R6, 0x10000, RZ ;  /* 0x0001000006087824 */ /* 0x000fc400078e00ff */
[CC--:B------:R-:W-:Y:S01]  /*7c90*/  FMUL.FTZ R13, R9.reuse, R12.reuse ;  /* 0x0000000c090d7220 */ /* 0x0c0fe20000410000 */
[----:B------:R-:W-:Y:S01]  /*7ca0*/  FMUL.FTZ R9, R9, R11 ;  /* 0x0000000b09097220 */ /* 0x000fe20000410000 */
[C---:B------:R-:W-:Y:S01]  /*7cb0*/  FMUL.FTZ R21, R7.reuse, R31 ;  /* 0x0000001f07157220 */ /* 0x040fe20000410000 */
[----:B------:R-:W-:Y:S02]  /*7cc0*/  IMAD.U32 R3, R4, 0x10000, RZ ;  /* 0x0001000004037824 */ /* 0x000fe400078e00ff */
[C---:B------:R-:W-:Y:S01]  /*7cd0*/  FFMA.FTZ R13, R8.reuse, R11, -R13 ;  /* 0x0000000b080d7223 */ /* 0x040fe2000001080d */
[----:B------:R-:W-:Y:S01]  /*7ce0*/  FFMA.FTZ R14, R8, R12, R9 ;  /* 0x0000000c080e7223 */ /* 0x000fe20000010009 */
[-C--:B------:R-:W-:Y:S01]  /*7cf0*/  FMUL.FTZ R9, R7, R33.reuse ;  /* 0x0000002107097220 */ /* 0x080fe20000410000 */
[----:B------:R-:W-:Y:S01]  /*7d00*/  IMAD.U32 R6, R5, 0x10000, RZ ;  /* 0x0001000005067824 */ /* 0x000fe200078e00ff */
[----:B------:R-:W-:Y:S01]  /*7d10*/  LOP3.LUT R4, R4, 0xffff0000, RZ, 0xc0, !PT ;  /* 0xffff000004047812 */ /* 0x000fe200078ec0ff */
[----:B------:R-:W-:Y:S01]  /*7d20*/  IMAD.U32 R8, R15, 0x10000, RZ ;  /* 0x000100000f087824 */ /* 0x000fe200078e00ff */
[----:B------:R-:W-:Y:S01]  /*7d30*/  LOP3.LUT R5, R5, 0xffff0000, RZ, 0xc0, !PT ;  /* 0xffff000005057812 */ /* 0x000fe200078ec0ff */
[----:B------:R-:W-:Y:S01]  /*7d40*/  IMAD.U32 R7, R32, 0x10000, RZ ;  /* 0x0001000020077824 */ /* 0x000fe200078e00ff */
[----:B------:R-:W-:Y:S01]  /*7d50*/  LOP3.LUT R15, R15, 0xffff0000, RZ, 0xc0, !PT ;  /* 0xffff00000f0f7812 */ /* 0x000fe200078ec0ff */
[----:B------:R-:W-:Y:S01]  /*7d60*/  FFMA.FTZ R21, R10, R33, -R21 ;  /* 0x000000210a157223 */ /* 0x000fe20000010815 */
[----:B------:R-:W-:Y:S01]  /*7d70*/  LOP3.LUT R32, R32, 0xffff0000, RZ, 0xc0, !PT ;  /* 0xffff000020207812 */ /* 0x000fe200078ec0ff */
        /* <DEDUP_REMOVED lines=13> */
[----:B------:R2:W-:Y:S01]  /*7e50*/  STS.128 [R0+0x3000], R4 ;  /* 0x0030000400007388 */ /* 0x0005e20000000c00 */
[----:B------:R-:W-:Y:S05]  /*7e60*/  BRA `(.L_x_1422) ;  /* 0x0000001400947947 */ /* 0x000fea0003800000 */
.L_x_1409:
[----:B------:R-:W1:Y:S01]  /*7e70*/  S2R R0, SR_TID.X ;  /* 0x0000000000007919 */ /* 0x000e620000002100 */
[----:B------:R-:W2:Y:S01]  /*7e80*/  LDC R32, c[0x0][0x448] ;  /* 0x00011200ff207b82 */ /* 0x000ea20000000800 */
[----:B------:R-:W-:Y:S01]  /*7e90*/  ULDC.64 UR4, c[0x0][0x3f8] ;  /* 0x0000fe0000047ab9 */ /* 0x000fe20000000a00 */
[----:B------:R-:W-:Y:S01]  /*7ea0*/  ULDC.64 UR6, c[0x0][0x408] ;  /* 0x0001020000067ab9 */ /* 0x000fe20000000a00 */
[----:B------:R-:W-:Y:S01]  /*7eb0*/  IMAD.MOV.U32 R27, RZ, RZ, R29 ;  /* 0x000000ffff1b7224 */ /* 0x000fe200078e001d */
[----:B------:R-:W-:Y:S01]  /*7ec0*/  SHF.R.S32.HI R43, RZ, 0x1f, R18 ;  /* 0x0000001fff2b7819 */ /* 0x000fe20000011412 */
[----:B------:R-:W-:Y:S01]  /*7ed0*/  IMAD.MOV.U32 R4, RZ, RZ, R24 ;  /* 0x000000ffff047224 */ /* 0x000fe200078e0018 */
[----:B--2---:R-:W-:Y:S01]  /*7ee0*/  ISETP.NE.AND P0, PT, R32, 0x1, PT ;  /* 0x000000012000780c */ /* 0x004fe20003f05270 */
[----:B-1----:R-:W-:-:S05]  /*7ef0*/  VIADD R0, R0, 0xffffff80 ;  /* 0xffffff8000007836 */ /* 0x002fca0000000000 */
[----:B------:R-:W-:-:S07]  /*7f00*/  SHF.R.S32.HI R3, RZ, 0x1f, R0 ;  /* 0x0000001fff037819 */ /* 0x000fce0000011400 */
[----:B------:R-:W1:Y:S01]  /*7f10*/  @P0 LDC R5, c[0x0][0x450] ;  /* 0x00011400ff050b82 */ /* 0x000e620000000800 */
[----:B------:R-:W-:-:S04]  /*7f20*/  LEA.HI R3, R3, R0, RZ, 0x2 ;  /* 0x0000000003037211 */ /* 0x000fc800078f10ff */
[----:B------:R-:W-:-:S05]  /*7f30*/  LOP3.LUT R3, R3, 0xfffffffc, RZ, 0xc0, !PT ;  /* 0xfffffffc03037812 */ /* 0x000fca00078ec0ff */
[----:B------:R-:W-:Y:S02]  /*7f40*/  IMAD.IADD R3, R0, 0x1, -R3 ;  /* 0x0000000100037824 */ /* 0x000fe400078e0a03 */
[----:B------:R-:W2:Y:S02]  /*7f50*/  @P0 LDC R0, c[0x0][0x44c] ;  /* 0x00011300ff000b82 */ /* 0x000ea40000000800 */
[----:B------:R-:W-:-:S04]  /*7f60*/  IMAD R3, R3, 0x60, R41 ;  /* 0x0000006003037824 */ /* 0x000fc800078e0229 */
[----:B--2---:R-:W-:-:S05]  /*7f70*/  @P0 IMAD.HI.U32 R0, R3, R0, RZ ;  /* 0x0000000003000227 */ /* 0x004fca00078e00ff */
[----:B-1----:R-:W-:Y:S01]  /*7f80*/  @P0 SHF.R.U32.HI R3, RZ, R5, R0 ;  /* 0x00000005ff030219 */ /* 0x002fe20000011600 */
[----:B------:R-:W-:-:S03]  /*7f90*/  IMAD.MOV.U32 R5, RZ, RZ, R31 ;  /* 0x000000ffff057224 */ /* 0x000fc600078e001f */
[----:B------:R-:W-:Y:S01]  /*7fa0*/  SHF.R.S32.HI R0, RZ, 0x1f, R3 ;  /* 0x0000001fff007819 */ /* 0x000fe20000011403 */
[----:B------:R-:W-:-:S04]  /*7fb0*/  IMAD.WIDE.U32 R26, R3, UR4, R26 ;  /* 0x00000004031a7c25 */ /* 0x000fc8000f8e001a */
[C---:B------:R-:W-:Y:S02]  /*7fc0*/  IMAD R6, R0.reuse, UR4, RZ ;  /* 0x0000000400067c24 */ /* 0x040fe4000f8e02ff */
[----:B------:R-:W-:Y:S02]  /*7fd0*/  IMAD R0, R0, UR6, RZ ;  /* 0x0000000600007c24 */ /* 0x000fe4000f8e02ff */
[C---:B------:R-:W-:Y:S01]  /*7fe0*/  IMAD R7, R3.reuse, UR5, R6 ;  /* 0x0000000503077c24 */ /* 0x040fe2000f8e0206 */
[----:B------:R-:W-:Y:S01]  /*7ff0*/  ULDC.64 UR4, c[0x0][0x3e8] ;  /* 0x0000fa0000047ab9 */ /* 0x000fe20000000a00 */
[C---:B------:R-:W-:Y:S01]  /*8000*/  IMAD.WIDE.U32 R4, R3.reuse, UR6, R4 ;  /* 0x0000000603047c25 */ /* 0x040fe2000f8e0004 */
[----:B------:R-:W-:Y:S01]  /*8010*/  LEA R25, P0, R26, UR4, 0x1 ;  /* 0x000000041a197c11 */ /* 0x000fe2000f8008ff */
[----:B------:R-:W-:Y:S02]  /*8020*/  UMOV UR4, 0xffffffff ;  /* 0xffffffff00047882 */ /* 0x000fe40000000000 */
[----:B------:R-:W-:Y:S01]  /*8030*/  IMAD R3, R3, UR7, R0 ;  /* 0x0000000703037c24 */ /* 0x000fe2000f8e0200 */
[----:B------:R-:W-:Y:S01]  /*8040*/  ULDC.64 UR6, c[0x0][0x400] ;  /* 0x0001000000067ab9 */ /* 0x000fe20000000a00 */
[----:B------:R-:W-:Y:S01]  /*8050*/  IMAD.IADD R7, R27, 0x1, R7 ;  /* 0x000000011b077824 */ /* 0x000fe200078e0207 */
[----:B------:R-:W-:Y:S01]  /*8060*/  LEA R27, P1, R4, UR6, 0x1 ;  /* 0x00000006041b7c11 */ /* 0x000fe2000f8208ff */
[----:B------:R-:W-:-:S03]  /*8070*/  IMAD.IADD R3, R5, 0x1, R3 ;  /* 0x0000000105037824 */ /* 0x000fc600078e0203 */
[----:B------:R-:W-:Y:S02]  /*8080*/  LEA.HI.X R26, R26, UR5, R7, 0x1, P0 ;  /* 0x000000051a1a7c11 */ /* 0x000fe400080f0c07 */
[----:B------:R-:W-:Y:S01]  /*8090*/  LEA.HI.X R24, R4, UR7, R3, 0x1, P1 ;  /* 0x0000000704187c11 */ /* 0x000fe200088f0c03 */
[----:B------:R-:W-:Y:S06]  /*80a0*/  BRA.DIV UR4, `(.L_x_1425) ;  /* 0x0000018204287947 */ /* 0x000fec000b800000 */
[----:B------:R-:W2:Y:S01]  /*80b0*/  LDL R6, [R1+0x4] ;  /* 0x0000040001067983 */ /* 0x000ea20000100800 */
[----:B------:R-:W1:Y:S03]  /*80c0*/  LDC R35, c[0x0][0x3f4] ;  /* 0x0000fd00ff237b82 */ /* 0x000e660000000800 */
[----:B------:R-:W3:Y:S04]  /*80d0*/  SHFL.IDX PT, R3, R25, RZ, 0x1c1f ;  /* 0x001c1fff19037589 */ /* 0x000ee800000e0000 */
[----:B------:R-:W4:Y:S04]  /*80e0*/  SHFL.IDX PT, R0, R26, RZ, 0x1c1f ;  /* 0x001c1fff1a007589 */ /* 0x000f2800000e0000 */
[----:B0-----:R-:W0:Y:S04]  /*80f0*/  SHFL.IDX PT, R14, R27, RZ, 0x1c1f ;  /* 0x001c1fff1b0e7589 */ /* 0x001e2800000e0000 */
[----:B------:R-:W5:Y:S01]  /*8100*/  SHFL.IDX PT, R4, R24, RZ, 0x1c1f ;  /* 0x001c1fff18047589 */ /* 0x000f6200000e0000 */
[----:B-1----:R-:W-:Y:S01]  /*8110*/  ISETP.GE.AND P0, PT, R18, R35, PT ;  /* 0x000000231200720c */ /* 0x002fe20003f06270 */
[----:B--2---:R-:W-:-:S05]  /*8120*/  IMAD R32, R6, R32, RZ ;  /* 0x0000002006207224 */ /* 0x004fca00078e02ff */
[----:B------:R-:W-:-:S13]  /*8130*/  ISETP.GE.OR P1, PT, R41, R32, P0 ;  /* 0x000000202900720c */ /* 0x000fda0000726670 */
[C---:B------:R-:W-:Y:S01]  /*8140*/  @!P1 IMAD.SHL.U32 R5, R18.reuse, 0x2, RZ ;  /* 0x0000000212059824 */ /* 0x040fe200078e00ff */
[----:B------:R-:W-:-:S04]  /*8150*/  @!P1 SHF.L.U64.HI R21, R18, 0x1, R43 ;  /* 0x0000000112159819 */ /* 0x000fc8000001022b */
[----:B---3--:R-:W-:-:S05]  /*8160*/  @!P1 IADD3 R6, P2, R3, R5, RZ ;  /* 0x0000000503069210 */ /* 0x008fca0007f5e0ff */
[----:B----4-:R-:W-:-:S05]  /*8170*/  @!P1 IMAD.X R7, R0, 0x1, R21, P2 ;  /* 0x0000000100079824 */ /* 0x010fca00010e0615 */
[----:B------:R-:W2:Y:S01]  /*8180*/  @!P1 LD.E.128 R8, desc[UR38][R6.64] ;  /* 0x0000002606089980 */ /* 0x000ea2000c101d00 */
[----:B0-----:R-:W-:-:S05]  /*8190*/  @!P1 IADD3 R14, P2, R14, R5, RZ ;  /* 0x000000050e0e9210 */ /* 0x001fca0007f5e0ff */
[----:B-----5:R-:W-:-:S04]  /*81a0*/  @!P1 IMAD.X R3, R4, 0x1, R21, P2 ;  /* 0x0000000104039824 */ /* 0x020fc800010e0615 */
[----:B------:R-:W-:-:S05]  /*81b0*/  @!P1 IMAD.MOV.U32 R15, RZ, RZ, R3 ;  /* 0x000000ffff0f9224 */ /* 0x000fca00078e0003 */
[----:B------:R0:W3:Y:S01]  /*81c0*/  @!P1 LD.E.128 R4, desc[UR38][R14.64] ;  /* 0x000000260e049980 */ /* 0x0000e2000c101d00 */
[----:B------:R-:W-:Y:S02]  /*81d0*/  CS2R R36, SRZ ;  /* 0x0000000000247805 */ /* 0x000fe4000001ff00 */
[----:B------:R-:W-:Y:S02]  /*81e0*/  CS2R R38, SRZ ;  /* 0x0000000000267805 */ /* 0x000fe4000001ff00 */
[----:B------:R-:W-:Y:S01]  /*81f0*/  CS2R R20, SRZ ;  /* 0x0000000000147805 */ /* 0x000fe2000001ff00 */
[----:B------:R-:W1:Y:S01]  /*8200*/  SHFL.IDX PT, R24, R24, 0x1, 0x1c1f ;  /* 0x003c1f0018187f89 */ /* 0x000e6200000e0000 */
[----:B------:R-:W-:-:S03]  /*8210*/  CS2R R28, SRZ ;  /* 0x00000000001c7805 */ /* 0x000fc6000001ff00 */
[----:B0-----:R0:W4:Y:S01]  /*8220*/  SHFL.IDX PT, R14, R27, 0x1, 0x1c1f ;  /* 0x003c1f001b0e7f89 */ /* 0x00112200000e0000 */
[----:B--2---:R-:W-:Y:S02]  /*8230*/  @!P1 IMAD.MOV.U32 R36, RZ, RZ, R8 ;  /* 0x000000ffff249224 */ /* 0x004fe400078e0008 */
[----:B------:R-:W-:Y:S02]  /*8240*/  @!P1 IMAD.MOV.U32 R37, RZ, RZ, R9 ;  /* 0x000000ffff259224 */ /* 0x000fe400078e0009 */
[----:B------:R-:W-:Y:S02]  /*8250*/  IMAD.MOV.U32 R0, RZ, RZ, R36 ;  /* 0x000000ffff007224 */ /* 0x000fe400078e0024 */
[----:B------:R-:W-:Y:S02]  /*8260*/  IMAD.MOV.U32 R3, RZ, RZ, R37 ;  /* 0x000000ffff037224 */ /* 0x000fe400078e0025 */
[----:B------:R-:W-:Y:S01]  /*8270*/  @!P1 IMAD.MOV.U32 R38, RZ, RZ, R10 ;  /* 0x000000ffff269224 */ /* 0x000fe200078e000a */
[----:B------:R-:W-:Y:S01]  /*8280*/  PRMT R48, R0, 0x7610, R48 ;  /* 0x0000761000307816 */ /* 0x000fe20000000030 */
[----:B------:R-:W-:Y:S01]  /*8290*/  @!P1 IMAD.MOV.U32 R39, RZ, RZ, R11 ;  /* 0x000000ffff279224 */ /* 0x000fe200078e000b */
[----:B------:R-:W-:Y:S01]  /*82a0*/  PRMT R34, R34, 0x5410, R3 ;  /* 0x0000541022227816 */ /* 0x000fe20000000003 */
[----:B------:R0:W2:Y:S01]  /*82b0*/  SHFL.IDX PT, R0, R26, 0x1, 0x1c1f ;  /* 0x003c1f001a007f89 */ /* 0x0000a200000e0000 */
[----:B------:R-:W-:-:S02]  /*82c0*/  IMAD.MOV.U32 R8, RZ, RZ, R38 ;  /* 0x000000ffff087224 */ /* 0x000fc400078e0026 */
[----:B---3--:R-:W-:Y:S01]  /*82d0*/  @!P1 IMAD.MOV.U32 R20, RZ, RZ, R4 ;  /* 0x000000ffff149224 */ /* 0x008fe200078e0004 */
[----:B------:R0:W3:Y:S01]  /*82e0*/  SHFL.IDX PT, R3, R25, 0x1, 0x1c1f ;  /* 0x003c1f0019037f89 */ /* 0x0000e200000e0000 */
[----:B------:R-:W-:Y:S01]  /*82f0*/  @!P1 IMAD.MOV.U32 R21, RZ, RZ, R5 ;  /* 0x000000ffff159224 */ /* 0x000fe200078e0005 */
[----:B------:R-:W-:Y:S01]  /*8300*/  PRMT R31, R8, 0x7610, R31 ;  /* 0x00007610081f7816 */ /* 0x000fe2000000001f */
[----:B------:R-:W-:Y:S02]  /*8310*/  @!P1 IMAD.MOV.U32 R28, RZ, RZ, R6 ;  /* 0x000000ffff1c9224 */ /* 0x000fe400078e0006 */
[----:B------:R-:W-:Y:S02]  /*8320*/  @!P1 IMAD.MOV.U32 R29, RZ, RZ, R7 ;  /* 0x000000ffff1d9224 */ /* 0x000fe400078e0007 */
[----:B------:R-:W-:Y:S02]  /*8330*/  IMAD.MOV.U32 R4, RZ, RZ, R20 ;  /* 0x000000ffff047224 */ /* 0x000fe400078e0014 */
[----:B------:R-:W-:-:S02]  /*8340*/  IMAD.MOV.U32 R5, RZ, RZ, R21 ;  /* 0x000000ffff057224 */ /* 0x000fc400078e0015 */
[----:B------:R-:W-:Y:S01]  /*8350*/  IMAD.MOV.U32 R9, RZ, RZ, R39 ;  /* 0x000000ffff097224 */ /* 0x000fe200078e0027 */
[----:B------:R-:W-:Y:S01]  /*8360*/  PRMT R50, R4, 0x7610, R50 ;  /* 0x0000761004327816 */ /* 0x000fe20000000032 */
[----:B------:R-:W-:Y:S01]  /*8370*/  IMAD.MOV.U32 R6, RZ, RZ, R28 ;  /* 0x000000ffff067224 */ /* 0x000fe200078e001c */
[----:B------:R-:W-:Y:S01]  /*8380*/  PRMT R54, R5, 0x7610, R54 ;  /* 0x0000761005367816 */ /* 0x000fe20000000036 */
[----:B------:R-:W-:Y:S01]  /*8390*/  IMAD.MOV.U32 R7, RZ, RZ, R29 ;  /* 0x000000ffff077224 */ /* 0x000fe200078e001d */
[----:B------:R-:W-:Y:S02]  /*83a0*/  PRMT R34, R9, 0x7610, R34 ;  /* 0x0000761009227816 */ /* 0x000fe40000000022 */
[----:B------:R-:W-:Y:S02]  /*83b0*/  CS2R R4, SRZ ;  /* 0x0000000000047805 */ /* 0x000fe4000001ff00 */
[----:B------:R-:W-:Y:S02]  /*83c0*/  PRMT R31, R31, 0x5410, R6 ;  /* 0x000054101f1f7816 */ /* 0x000fe40000000006 */
[----:B012-4-:R-:W-:-:S07]  /*83d0*/  PRMT R55, R7, 0x7610, R55 ;  /* 0x0000761007377816 */ /* 0x017fce0000000037 */
.L_x_1701:
[----:B------:R-:W2:Y:S01]  /*83e0*/  LDL R7, [R1+0x58] ;  /* 0x0000580001077983 */ /* 0x000ea20000100800 */
[----:B------:R-:W-:Y:S01]  /*83f0*/  VIADD R41, R41, 0x60 ;  /* 0x0000006029297836 */ /* 0x000fe20000000000 */
[----:B------:R-:W-:Y:S01]  /*8400*/  BSSY B1, `(.L_x_1426) ;  /* 0x0000016000017945 */ /* 0x000fe20003800000 */
[----:B------:R-:W-:Y:S02]  /*8410*/  CS2R R8, SRZ ;  /* 0x0000000000087805 */ /* 0x000fe4000001ff00 */
[----:B------:R-:W-:Y:S02]  /*8420*/  CS2R R10, SRZ ;  /* 0x00000000000a7805 */ /* 0x000fe4000001ff00 */
[----:B------:R-:W-:Y:S02]  /*8430*/  ISETP.GE.AND P1, PT, R41, R32, PT ;  /* 0x000000202900720c */ /* 0x000fe40003f26270 */
[----:B--2---:R-:W-:-:S04]  /*8440*/  LEA.HI R6, R7, R7, RZ, 0x1 ;  /* 0x0000000707067211 */ /* 0x004fc800078f08ff */
[----:B------:R-:W-:-:S05]  /*8450*/  LOP3.LUT R6, R6, 0xfffffffe, RZ, 0xc0, !PT ;  /* 0xfffffffe06067812 */ /* 0x000fca00078ec0ff */
[----:B------:R-:W-:Y:S01]  /*8460*/  IMAD.IADD R13, R7, 0x1, -R6 ;  /* 0x00000001070d7824 */ /* 0x000fe200078e0a06 */
[----:B------:R-:W-:-:S04]  /*8470*/  CS2R R6, SRZ ;  /* 0x0000000000067805 */ /* 0x000fc8000001ff00 */
[----:B------:R-:W-:Y:S01]  /*8480*/  SHF.L.U32 R13, R13, 0x1f, RZ ;  /* 0x0000001f0d0d7819 */ /* 0x000fe200000006ff */
[----:B------:R-:W-:Y:S06]  /*8490*/  @P1 BRA `(.L_x_1427) ;  /* 0x0000000000301947 */ /* 0x000fec0003800000 */
[----:B------:R-:W-:Y:S02]  /*84a0*/  CS2R R6, SRZ ;  /* 0x0000000000067805 */ /* 0x000fe4000001ff00 */
[----:B------:R-:W-:Y:S02]  /*84b0*/  CS2R R8, SRZ ;  /* 0x0000000000087805 */ /* 0x000fe4000001ff00 */
[----:B------:R-:W-:Y:S01]  /*84c0*/  CS2R R10, SRZ ;  /* 0x00000000000a7805 */ /* 0x000fe2000001ff00 */
[----:B------:R-:W-:Y:S06]  /*84d0*/  @P0 BRA `(.L_x_1427) ;  /* 0x0000000000200947 */ /* 0x000fec0003800000 */
[C---:B------:R-:W-:Y:S01]  /*84e0*/  IMAD.SHL.U32 R4, R18.reuse, 0x2, RZ ;  /* 0x0000000212047824 */ /* 0x040fe200078e00ff */
[----:B------:R-:W-:-:S04]  /*84f0*/  SHF.L.U64.HI R5, R18, 0x1, R43 ;  /* 0x0000000112057819 */ /* 0x000fc8000001022b */
[-C--:B---3--:R-:W-:Y:S02]  /*8500*/  IADD3 R8, P1, R3, R4.reuse, RZ ;  /* 0x0000000403087210 */ /* 0x088fe40007f3e0ff */
[----:B------:R-:W-:-:S03]  /*8510*/  IADD3 R4, P2, R14, R4, RZ ;  /* 0x000000040e047210 */ /* 0x000fc60007f5e0ff */
[--C-:B------:R-:W-:Y:S02]  /*8520*/  IMAD.X R9, R0, 0x1, R5.reuse, P1 ;  /* 0x0000000100097824 */ /* 0x100fe400008e0605 */
[----:B------:R-:W-:-:S04]  /*8530*/  IMAD.X R5, R24, 0x1, R5, P2 ;  /* 0x0000000118057824 */ /* 0x000fc800010e0605 */
[----:B------:R-:W5:Y:S04]  /*8540*/  LD.E.128 R8, desc[UR38][R8.64] ;  /* 0x0000002608087980 */ /* 0x000f68000c101d00 */
[----:B------:R-:W5:Y:S02]  /*8550*/  LD.E.128 R4, desc[UR38][R4.64] ;  /* 0x0000002604047980 */ /* 0x000f64000c101d00 */
.L_x_1427:
[----:B------:R-:W-:Y:S05]  /*8560*/  BSYNC B1 ;  /* 0x0000000000017941 */ /* 0x000fea0003800000 */
.L_x_1426:
[----:B------:R-:W0:Y:S01]  /*8570*/  SYNCS.PHASECHK.TRANS64.TRYWAIT P1, [R2+URZ+0x16800], R13 ;  /* 0x0168000d020075a7 */ /* 0x000e22000802017f */
[----:B------:R-:W-:Y:S01]  /*8580*/  IMAD R32, R33, -0xc0, R32 ;  /* 0xffffff4021207824 */ /* 0x000fe200078e0220 */
[----:B------:R-:W-:Y:S01]  /*8590*/  BSSY B1, `(.L_x_1428) ;  /* 0x0000014000017945 */ /* 0x000fe20003800000 */
[----:B-----5:R-:W-:Y:S02]  /*85a0*/  IMAD.MOV.U32 R0, RZ, RZ, R4 ;  /* 0x000000ffff007224 */ /* 0x020fe400078e0004 */
[----:B---3--:R-:W-:Y:S01]  /*85b0*/  IMAD.MOV.U32 R3, RZ, RZ, R5 ;  /* 0x000000ffff037224 */ /* 0x008fe200078e0005 */
[----:B------:R-:W-:Y:S01]  /*85c0*/  VIMNMX R32, R32, 0xc0, PT ;  /* 0x000000c020207848 */ /* 0x000fe20003fe0100 */
[C---:B------:R-:W-:Y:S01]  /*85d0*/  VIADD R12, R17.reuse, 0x60 ;  /* 0x00000060110c7836 */ /* 0x040fe20000000000 */
[----:B------:R-:W-:Y:S01]  /*85e0*/  PRMT R43, R0, 0x7610, R43 ;  /* 0x00007610002b7816 */ /* 0x000fe2000000002b */
[----:B------:R-:W-:Y:S01]  /*85f0*/  IMAD.MOV.U32 R0, RZ, RZ, R6 ;  /* 0x000000ffff007224 */ /* 0x000fe200078e0006 */
[-C--:B------:R-:W-:Y:S01]  /*8600*/  ISETP.GE.OR P2, PT, R17, R32.reuse, P0 ;  /* 0x000000201100720c */ /* 0x080fe20000746670 */
[----:B------:R-:W-:Y:S01]  /*8610*/  IMAD.MOV.U32 R14, RZ, RZ, R9 ;  /* 0x000000ffff0e7224 */ /* 0x000fe200078e0009 */
[----:B------:R-:W-:Y:S01]  /*8620*/  PRMT R42, R3, 0x7610, R42 ;  /* 0x00007610032a7816 */ /* 0x000fe2000000002a */
[----:B------:R-:W-:Y:S01]  /*8630*/  IMAD.MOV.U32 R3, RZ, RZ, R7 ;  /* 0x000000ffff037224 */ /* 0x000fe200078e0007 */
[----:B------:R-:W-:Y:S01]  /*8640*/  ISETP.GE.OR P0, PT, R12, R32, P0 ;  /* 0x000000200c00720c */ /* 0x000fe20000706670 */
[----:B------:R-:W-:Y:S01]  /*8650*/  IMAD.MOV.U32 R12, RZ, RZ, R8 ;  /* 0x000000ffff0c7224 */ /* 0x000fe200078e0008 */
[----:B------:R-:W-:Y:S01]  /*8660*/  PRMT R41, R0, 0x7610, R41 ;  /* 0x0000761000297816 */ /* 0x000fe20000000029 */
[----:B------:R-:W-:Y:S01]  /*8670*/  IMAD.MOV.U32 R0, RZ, RZ, R10 ;  /* 0x000000ffff007224 */ /* 0x000fe200078e000a */
[----:B------:R-:W-:Y:S01]  /*8680*/  PRMT R40, R3, 0x7610, R40 ;  /* 0x0000761003287816 */ /* 0x000fe20000000028 */
[----:B------:R-:W-:Y:S01]  /*8690*/  IMAD.MOV.U32 R3, RZ, RZ, R11 ;  /* 0x000000ffff037224 */ /* 0x000fe200078e000b */
[----:B------:R-:W-:-:S02]  /*86a0*/  PRMT R45, R12, 0x7610, R45 ;  /* 0x000076100c2d7816 */ /* 0x000fc4000000002d */
[----:B------:R-:W-:Y:S01]  /*86b0*/  PRMT R44, R14, 0x7610, R44 ;  /* 0x000076100e2c7816 */ /* 0x000fe2000000002c */
[----:B0-----:R-:W-:Y:S06]  /*86c0*/  @!P1 BRA `(.L_x_1429) ;  /* 0x0000018000149947 */ /* 0x001fec0003800000 */
.L_x_1702:
[----:B------:R-:W-:Y:S05]  /*86d0*/  BSYNC B1 ;  /* 0x0000000000017941 */ /* 0x000fea0003800000 */
.L_x_1428:
[----:B------:R-:W-:Y:S04]  /*86e0*/  BSSY B1, `(.L_x_1430) ;  /* 0x0000070000017945 */ /* 0x000fe80003800000 */
[----:B------:R-:W-:Y:S05]  /*86f0*/  @P2 BRA `(.L_x_1431) ;  /* 0x0000000400b82947 */ /* 0x000fea0003800000 */
[----:B------:R-:W2:Y:S01]  /*8700*/  LDL R12, [R1+0x48] ;  /* 0x00004800010c7983 */ /* 0x000ea20000100800 */
[----:B0-----:R-:W-:Y:S01]  /*8710*/  IMAD.IADD R13, R18, 0x1, R35 ;  /* 0x00000001120d7824 */ /* 0x001fe200078e0223 */
[----:B------:R-:W-:Y:S01]  /*8720*/  SHF.R.U64 R49, R20, 0x10, R21 ;  /* 0x0000001014317819 */ /* 0x000fe20000001215 */
[----:B------:R-:W0:Y:S01]  /*8730*/  S2R R14, SR_TID.X ;  /* 0x00000000000e7919 */ /* 0x000e220000002100 */
[----:B------:R-:W-:Y:S02]  /*8740*/  SHF.R.U64 R47, R36, 0x10, R37 ;  /* 0x00000010242f7819 */ /* 0x000fe40000001225 */
[----:B------:R-:W-:Y:S02]  /*8750*/  SHF.R.U64 R36, R38, 0x10, R39 ;  /* 0x0000001026247819 */ /* 0x000fe40000001227 */
[----:B------:R-:W-:Y:S02]  /*8760*/  SHF.R.U64 R52, R28, 0x10, R29 ;  /* 0x000000101c347819 */ /* 0x000fe4000000121d */
[----:B------:R-:W-:-:S02]  /*8770*/  PRMT R49, R50, 0x5410, R49 ;  /* 0x0000541032317816 */ /* 0x000fc40000000031 */
[----:B------:R-:W-:Y:S02]  /*8780*/  SHF.R.U32.HI R39, RZ, 0x10, R39 ;  /* 0x00000010ff277819 */ /* 0x000fe40000011627 */
[----:B------:R-:W-:Y:S01]  /*8790*/  PRMT R38, R48, 0x5410, R47 ;  /* 0x0000541030267816 */ /* 0x000fe2000000002f */
[----:B------:R-:W-:Y:S01]  /*87a0*/  IMAD.U32 R50, R49, 0x10000, RZ ;  /* 0x0001000031327824 */ /* 0x000fe200078e00ff */
[----:B------:R-:W-:Y:S02]  /*87b0*/  SHF.R.U32.HI R53, RZ, 0x10, R29 ;  /* 0x00000010ff357819 */ /* 0x000fe4000001161d */
[C---:B------:R-:W-:Y:S02]  /*87c0*/  PRMT R47, R31.reuse, 0x5410, R36 ;  /* 0x000054101f2f7816 */ /* 0x040fe40000000024 */
[----:B------:R-:W-:Y:S02]  /*87d0*/  PRMT R52, R31, 0x5432, R52 ;  /* 0x000054321f347816 */ /* 0x000fe40000000034 */
[----:B------:R-:W-:Y:S01]  /*87e0*/  PRMT R48, R34, 0x5410, R39 ;  /* 0x0000541022307816 */ /* 0x000fe20000000027 */
[----:B------:R-:W-:Y:S01]  /*87f0*/  IMAD.U32 R39, R38, 0x10000, RZ ;  /* 0x0001000026277824 */ /* 0x000fe200078e00ff */
[----:B------:R-:W-:-:S02]  /*8800*/  SHF.R.U32.HI R46, RZ, 0x10, R37 ;  /* 0x00000010ff2e7819 */ /* 0x000fc40000011625 */
[----:B------:R-:W-:Y:S02]  /*8810*/  SHF.R.U32.HI R51, RZ, 0x10, R21 ;  /* 0x00000010ff337819 */ /* 0x000fe40000011615 */
[----:B------:R-:W-:Y:S02]  /*8820*/  PRMT R53, R55, 0x5410, R53 ;  /* 0x0000541037357816 */ /* 0x000fe40000000035 */
[----:B------:R-:W-:Y:S02]  /*8830*/  LOP3.LUT R49, R49, 0xffff0000, RZ, 0xc0, !PT ;  /* 0xffff000031317812 */ /* 0x000fe400078ec0ff */
[----:B------:R-:W-:Y:S02]  /*8840*/  PRMT R46, R34, 0x5432, R46 ;  /* 0x00005432222e7816 */ /* 0x000fe4000000002e */
[----:B------:R-:W-:Y:S01]  /*8850*/  PRMT R51, R54, 0x5410, R51 ;  /* 0x0000541036337816 */ /* 0x000fe20000000033 */
[----:B0-----:R-:W-:-:S05]  /*8860*/  VIADD R25, R14, 0xffffff80 ;  /* 0xffffff800e197836 */ /* 0x001fca0000000000 */
[----:B------:R-:W-:-:S04]  /*8870*/  SHF.R.S32.HI R24, RZ, 0x1f, R25 ;  /* 0x0000001fff187819 */ /* 0x000fc80000011419 */
[----:B------:R-:W-:-:S04]  /*8880*/  LEA.HI R24, R24, R25, RZ, 0x5 ;  /* 0x0000001918187211 */ /* 0x000fc800078f28ff */
        /* <DEDUP_REMOVED lines=12> */
[----:B------:R-:W0:Y:S04]  /*8950*/  LDS.128 R12, [R32+0x8400] ;  /* 0x00840000200c7984 */ /* 0x000e280000000c00 */
[----:B------:R-:W1:Y:S01]  /*8960*/  LDS.128 R24, [R33+0x8400] ;  /* 0x0084000021187984 */ /* 0x000e620000000c00 */
[C---:B0-----:R-:W-:Y:S01]  /*8970*/  IMAD.U32 R20, R12.reuse, 0x10000, RZ ;  /* 0x000100000c147824 */ /* 0x041fe200078e00ff */
[----:B------:R-:W-:Y:S01]  /*8980*/  LOP3.LUT R12, R12, 0xffff0000, RZ, 0xc0, !PT ;  /* 0xffff00000c0c7812 */ /* 0x000fe200078ec0ff */
[C---:B------:R-:W-:Y:S01]  /*8990*/  IMAD.U32 R21, R13.reuse, 0x10000, RZ ;  /* 0x000100000d157824 */ /* 0x040fe200078e00ff */
[----:B------:R-:W-:Y:S01]  /*89a0*/  LOP3.LUT R13, R13, 0xffff0000, RZ, 0xc0, !PT ;  /* 0xffff00000d0d7812 */ /* 0x000fe200078ec0ff */
[C---:B-1----:R-:W-:Y:S01]  /*89b0*/  IMAD.U32 R31, R24.reuse, 0x10000, RZ ;  /* 0x00010000181f7824 */ /* 0x042fe200078e00ff */
[----:B------:R-:W-:Y:S01]  /*89c0*/  LOP3.LUT R24, R24, 0xffff0000, RZ, 0xc0, !PT ;  /* 0xffff000018187812 */ /* 0x000fe200078ec0ff */
[C---:B------:R-:W-:Y:S01]  /*89d0*/  IMAD.U32 R34, R25.reuse, 0x10000, RZ ;  /* 0x0001000019227824 */ /* 0x040fe200078e00ff */
[----:B------:R-:W-:Y:S01]  /*89e0*/  LOP3.LUT R25, R25, 0xffff0000, RZ, 0xc0, !PT ;  /* 0xffff000019197812 */ /* 0x000fe200078ec0ff */
[C---:B------:R-:W-:Y:S01]  /*89f0*/  FMUL.FTZ R55, R31.reuse, R50 ;  /* 0x000000321f377220 */ /* 0x040fe20000410000 */
[----:B------:R-:W-:Y:S01]  /*8a00*/  FMUL.FTZ R57, R31, R39 ;  /* 0x000000271f397220 */ /* 0x000fe20000410000 */
[----:B------:R-:W-:Y:S01]  /*8a10*/  LOP3.LUT R31, R38, 0xffff0000, RZ, 0xc0, !PT ;  /* 0xffff0000261f7812 */ /* 0x000fe200078ec0ff */
[----:B------:R-:W-:-:S02]  /*8a20*/  IMAD.U32 R38, R51, 0x10000, RZ ;  /* 0x0001000033267824 */ /* 0x000fc400078e00ff */
[----:B------:R-:W-:Y:S01]  /*8a30*/  FFMA.FTZ R55, R20, R39, -R55 ;  /* 0x0000002714377223 */ /* 0x000fe20000010837 */
[----:B------:R-:W-:Y:S01]  /*8a40*/  FMUL.FTZ R39, R24, R49 ;  /* 0x0000003118277220 */ /* 0x000fe20000410000 */
[----:B------:R-:W-:Y:S01]  /*8a50*/  FFMA.FTZ R57, R20, R50, R57 ;  /* 0x0000003214397223 */ /* 0x000fe20000010039 */
[----:B------:R-:W-:Y:S02]  /*8a60*/  IMAD.U32 R20, R46, 0x10000, RZ ;  /* 0x000100002e147824 */ /* 0x000fe400078e00ff */
[-C--:B------:R-:W-:Y:S01]  /*8a70*/  FMUL.FTZ R59, R24, R31.reuse ;  /* 0x0000001f183b7220 */ /* 0x080fe20000410000 */
[----:B------:R-:W-:Y:S01]  /*8a80*/  FFMA.FTZ R50, R12, R31, -R39 ;  /* 0x0000001f0c327223 */ /* 0x000fe20000010827 */
[C---:B------:R-:W-:Y:S01]  /*8a90*/  FMUL.FTZ R54, R34.reuse, R38 ;  /* 0x0000002622367220 */ /* 0x040fe20000410000 */
[----:B------:R-:W-:Y:S01]  /*8aa0*/  FMUL.FTZ R31, R34, R20 ;  /* 0x00000014221f7220 */ /* 0x000fe20000410000 */
[----:B------:R-:W-:Y:S01]  /*8ab0*/  LOP3.LUT R24, R51, 0xffff0000, RZ, 0xc0, !PT ;  /* 0xffff000033187812 */ /* 0x000fe200078ec0ff */
[----:B------:R-:W-:Y:S01]  /*8ac0*/  IMAD.U32 R36, R26, 0x10000, RZ ;  /* 0x000100001a247824 */ /* 0x000fe200078e00ff */
[----:B------:R-:W-:Y:S01]  /*8ad0*/  LOP3.LUT R46, R46, 0xffff0000, RZ, 0xc0, !PT ;  /* 0xffff00002e2e7812 */ /* 0x000fe200078ec0ff */
[C---:B------:R-:W-:Y:S01]  /*8ae0*/  FFMA.FTZ R38, R21.reuse, R38, R31 ;  /* 0x0000002615267223 */ /* 0x040fe2000001001f */
[----:B------:R-:W-:Y:S01]  /*8af0*/  FFMA.FTZ R34, R12, R49, R59 ;  /* 0x000000310c227223 */ /* 0x000fe2000001003b */
[----:B------:R-:W-:Y:S01]  /*8b00*/  FFMA.FTZ R54, R21, R20, -R54 ;  /* 0x0000001415367223 */ /* 0x000fe20000010836 */
[----:B------:R-:W-:-:S02]  /*8b10*/  IMAD.U32 R31, R52, 0x10000, RZ ;  /* 0x00010000341f7824 */ /* 0x000fc400078e00ff */
[----:B------:R-:W-:Y:S01]  /*8b20*/  FMUL.FTZ R12, R25, R24 ;  /* 0x00000018190c7220 */ /* 0x000fe20000410000 */
[----:B------:R-:W-:Y:S02]  /*8b30*/  IMAD.U32 R21, R47, 0x10000, RZ ;  /* 0x000100002f157824 */ /* 0x000fe400078e00ff */
[-C--:B------:R-:W-:Y:S01]  /*8b40*/  FMUL.FTZ R56, R25, R46.reuse ;  /* 0x0000002e19387220 */ /* 0x080fe20000410000 */
[----:B------:R-:W-:Y:S02]  /*8b50*/  IMAD.U32 R37, R27, 0x10000, RZ ;  /* 0x000100001b257824 */ /* 0x000fe400078e00ff */
[----:B------:R-:W-:Y:S01]  /*8b60*/  FMUL.FTZ R49, R36, R31 ;  /* 0x0000001f24317220 */ /* 0x000fe20000410000 */
[----:B------:R-:W-:Y:S02]  /*8b70*/  IMAD.U32 R20, R53, 0x10000, RZ ;  /* 0x0001000035147824 */ /* 0x000fe400078e00ff */
[----:B------:R-:W-:Y:S01]  /*8b80*/  FFMA.FTZ R25, R13, R46, -R12 ;  /* 0x0000002e0d197223 */ /* 0x000fe2000001080c */
[----:B------:R-:W-:-:S02]  /*8b90*/  IMAD.U32 R28, R14, 0x10000, RZ ;  /* 0x000100000e1c7824 */ /* 0x000fc400078e00ff */
[-C--:B------:R-:W-:Y:S01]  /*8ba0*/  FMUL.FTZ R36, R36, R21.reuse ;  /* 0x0000001524247220 */ /* 0x080fe20000410000 */
[----:B------:R-:W-:Y:S01]  /*8bb0*/  FFMA.FTZ R39, R13, R24, R56 ;  /* 0x000000180d277223 */ /* 0x000fe20000010038 */
[----:B------:R-:W-:Y:S02]  /*8bc0*/  IMAD.U32 R29, R15, 0x10000, RZ ;  /* 0x000100000f1d7824 */ /* 0x000fe400078e00ff */
[C---:B------:R-:W-:Y:S01]  /*8bd0*/  FMUL.FTZ R24, R37.reuse, R20 ;  /* 0x0000001425187220 */ /* 0x040fe20000410000 */
[----:B------:R-:W-:Y:S02]  /*8be0*/  IMAD.U32 R12, R48, 0x10000, RZ ;  /* 0x00010000300c7824 */ /* 0x000fe400078e00ff */
[C---:B------:R-:W-:Y:S01]  /*8bf0*/  FFMA.FTZ R49, R28.reuse, R21, -R49 ;  /* 0x000000151c317223 */ /* 0x040fe20000010831 */
[----:B------:R-:W-:Y:S01]  /*8c00*/  FFMA.FTZ R36, R28, R31, R36 ;  /* 0x0000001f1c247223 */ /* 0x000fe20000010024 */
[----:B------:R-:W-:Y:S01]  /*8c10*/  LOP3.LUT R26, R26, 0xffff0000, RZ, 0xc0, !PT ;  /* 0xffff00001a1a7812 */ /* 0x000fe200078ec0ff */
[-C--:B------:R-:W-:Y:S01]  /*8c20*/  FMUL.FTZ R46, R37, R12.reuse ;  /* 0x0000000c252e7220 */ /* 0x080fe20000410000 */
[----:B------:R-:W-:Y:S01]  /*8c30*/  FFMA.FTZ R28, R29, R12, -R24 ;  /* 0x0000000c1d1c7223 */ /* 0x000fe20000010818 */
[----:B------:R-:W-:-:S02]  /*8c40*/  LOP3.LUT R27, R27, 0xffff0000, RZ, 0xc0, !PT ;  /* 0xffff00001b1b7812 */ /* 0x000fc400078ec0ff */
[----:B------:R-:W-:Y:S01]  /*8c50*/  LOP3.LUT R13, R52, 0xffff0000, RZ, 0xc0, !PT ;  /* 0xffff0000340d7812 */ /* 0x000fe200078ec0ff */
[----:B------:R-:W-:Y:S01]  /*8c60*/  FFMA.FTZ R46, R29, R20, R46 ;  /* 0x000000141d2e7223 */ /* 0x000fe2000001002e */
[----:B------:R-:W-:Y:S02]  /*8c70*/  LOP3.LUT R12, R53, 0xffff0000, RZ, 0xc0, !PT ;  /* 0xffff0000350c7812 */ /* 0x000fe400078ec0ff */
[----:B------:R-:W-:Y:S01]  /*8c80*/  LOP3.LUT R47, R47, 0xffff0000, RZ, 0xc0, !PT ;  /* 0xffff00002f2f7812 */ /* 0x000fe200078ec0ff */
[----:B------:R-:W-:Y:S01]  /*8c90*/  FMUL.FTZ R21, R26, R13 ;  /* 0x0000000d1a157220 */ /* 0x000fe20000410000 */
[----:B------:R-:W-:Y:S01]  /*8ca0*/  LOP3.LUT R48, R48, 0xffff0000, RZ, 0xc0, !PT ;  /* 0xffff000030307812 */ /* 0x000fe200078ec0ff */
[----:B------:R-:W-:Y:S01]  /*8cb0*/  FMUL.FTZ R24, R27, R12 ;  /* 0x0000000c1b187220 */ /* 0x000fe20000410000 */
[----:B------:R-:W-:Y:S01]  /*8cc0*/  LOP3.LUT R14, R14, 0xffff0000, RZ, 0xc0, !PT ;  /* 0xffff00000e0e7812 */ /* 0x000fe200078ec0ff */
[----:B------:R-:W-:Y:S01]  /*8cd0*/  FMUL.FTZ R26, R26, R47 ;  /* 0x0000002f1a1a7220 */ /* 0x000fe20000410000 */
[----:B------:R-:W-:Y:S01]  /*8ce0*/  LOP3.LUT R15, R15, 0xffff0000, RZ, 0xc0, !PT ;  /* 0xffff00000f0f7812 */ /* 0x000fe200078ec0ff */
[----:B------:R-:W-:-:S02]  /*8cf0*/  FMUL.FTZ R29, R27, R48 ;  /* 0x000000301b1d7220 */ /* 0x000fc40000410000 */
[C---:B------:R-:W-:Y:S01]  /*8d00*/  FFMA.FTZ R20, R14.reuse, R47, -R21 ;  /* 0x0000002f0e147223 */ /* 0x040fe20000010815 */
[----:B------:R-:W-:Y:S01]  /*8d10*/  FFMA.FTZ R21, R14, R13, R26 ;  /* 0x0000000d0e157223 */ /* 0x000fe2000001001a */
[C---:B------:R-:W-:Y:S01]  /*8d20*/  FFMA.FTZ R27, R15.reuse, R48, -R24 ;  /* 0x000000300f1b7223 */ /* 0x040fe20000010818 */
[----:B------:R-:W-:Y:S01]  /*8d30*/  FFMA.FTZ R29, R15, R12, R29 ;  /* 0x0000000c0f1d7223 */ /* 0x000fe2000001001d */
[----:B------:R-:W-:Y:S02]  /*8d40*/  F2FP.BF16.F32.PACK_AB R12, R50, R55 ;  /* 0x00000037320c723e */ /* 0x000fe400000010ff */
[----:B------:R-:W-:Y:S02]  /*8d50*/  F2FP.BF16.F32.PACK_AB R13, R25, R54 ;  /* 0x00000036190d723e */ /* 0x000fe400000010ff */
[----:B------:R-:W-:Y:S02]  /*8d60*/  F2FP.BF16.F32.PACK_AB R14, R20, R49 ;  /* 0x00000031140e723e */ /* 0x000fe400000010ff */
[----:B------:R-:W-:-:S02]  /*8d70*/  F2FP.BF16.F32.PACK_AB R15, R27, R28 ;  /* 0x0000001c1b0f723e */ /* 0x000fc400000010ff */
[----:B------:R-:W-:Y:S02]  /*8d80*/  F2FP.BF16.F32.PACK_AB R24, R34, R57 ;  /* 0x000000392218723e */ /* 0x000fe400000010ff */
[----:B------:R-:W-:Y:S01]  /*8d90*/  F2FP.BF16.F32.PACK_AB R25, R39, R38 ;  /* 0x000000262719723e */ /* 0x000fe200000010ff */
[----:B------:R1:W-:Y:S01]  /*8da0*/  STS.128 [R32+0x8400], R12 ;  /* 0x0084000c20007388 */ /* 0x0003e20000000c00 */
[----:B------:R-:W-:Y:S02]  /*8db0*/  F2FP.BF16.F32.PACK_AB R26, R21, R36 ;  /* 0x00000024151a723e */ /* 0x000fe400000010ff */
[----:B------:R-:W-:-:S05]  /*8dc0*/  F2FP.BF16.F32.PACK_AB R27, R29, R46 ;  /* 0x0000002e1d1b723e */ /* 0x000fca00000010ff */
[----:B------:R1:W-:Y:S02]  /*8dd0*/  STS.128 [R33+0x8400], R24 ;  /* 0x0084001821007388 */ /* 0x0003e40000000c00 */
.L_x_1431:
[----:B------:R-:W-:Y:S05]  /*8de0*/  BSYNC B1 ;  /* 0x0000000000017941 */ /* 0x000fea0003800000 */
.L_x_1430:
[----:B------:R-:W-:Y:S02]  /*8df0*/  PRMT R20, R0, 0x7610, R20 ;  /* 0x0000761000147816 */ /* 0x000fe40000000014 */
[----:B------:R-:W-:Y:S01]  /*8e00*/  PRMT R21, R3, 0x7610, R21 ;  /* 0x0000761003157816 */ /* 0x000fe20000000015 */
[----:B------:R-:W-:Y:S06]  /*8e10*/  @P0 BRA `(.L_x_1422) ;  /* 0x0000000400a80947 */ /* 0x000fec0003800000 */
[----:B-1----:R-:W2:Y:S01]  /*8e20*/  LDL R12, [R1+0x4c] ;  /* 0x00004c00010c7983 */ /* 0x002ea20000100800 */
[C---:B0-----:R-:W-:Y:S02]  /*8e30*/  VIADD R13, R17.reuse, 0x60 ;  /* 0x00000060110d7836 */ /* 0x041fe40000000000 */
[----:B------:R-:W-:Y:S01]  /*8e40*/  VIADD R14, R17, 0x60 ;  /* 0x00000060110e7836 */ /* 0x000fe20000000000 */
[----:B------:R-:W3:Y:S01]  /*8e50*/  LDL R36, [R1+0x5c] ;  /* 0x00005c0001247983 */ /* 0x000ee20000100800 */
[----:B------:R-:W-:Y:S02]  /*8e60*/  IMAD.SHL.U32 R13, R13, 0x40, RZ ;  /* 0x000000400d0d7824 */ /* 0x000fe400078e00ff */
[----:B------:R-:W-:Y:S02]  /*8e70*/  IMAD.SHL.U32 R14, R14, 0x40, RZ ;  /* 0x000000400e0e7824 */ /* 0x000fe400078e00ff */
[----:B------:R-:W-:Y:S01]  /*8e80*/  IMAD.IADD R0, R18, 0x1, R35 ;  /* 0x0000000112007824 */ /* 0x000fe200078e0223 */
[----:B------:R-:W-:-:S02]  /*8e90*/  LOP3.LUT R13, R13, 0x1c0, RZ, 0xc0, !PT ;  /* 0x000001c00d0d7812 */ /* 0x000fc400078ec0ff */
[----:B------:R-:W-:Y:S02]  /*8ea0*/  LOP3.LUT R14, R14, 0x1c0, RZ, 0xc0, !PT ;  /* 0x000001c00e0e7812 */ /* 0x000fe400078ec0ff */
[----:B------:R-:W-:Y:S02]  /*8eb0*/  SHF.R.U32.HI R13, RZ, 0x3, R13 ;  /* 0x00000003ff0d7819 */ /* 0x000fe4000001160d */
[----:B------:R-:W-:-:S04]  /*8ec0*/  LOP3.LUT R0, R14, 0x38, R0, 0xf8, !PT ;  /* 0x000000380e007812 */ /* 0x000fc800078ef800 */
[----:B------:R-:W-:Y:S02]  /*8ed0*/  LOP3.LUT R0, R0, R13, RZ, 0x3c, !PT ;  /* 0x0000000d00007212 */ /* 0x000fe400078e3cff */
[----:B------:R-:W-:Y:S02]  /*8ee0*/  SHF.R.U64 R4, R4, 0x10, R5 ;  /* 0x0000001004047819 */ /* 0x000fe40000001205 */
[--C-:B------:R-:W-:Y:S02]  /*8ef0*/  SHF.R.U64 R8, R8, 0x10, R9.reuse ;  /* 0x0000001008087819 */ /* 0x100fe40000001209 */
[----:B------:R-:W-:Y:S02]  /*8f00*/  SHF.R.U32.HI R9, RZ, 0x10, R9 ;  /* 0x00000010ff097819 */ /* 0x000fe40000011609 */
[----:B------:R-:W-:Y:S02]  /*8f10*/  PRMT R43, R43, 0x5410, R4 ;  /* 0x000054102b2b7816 */ /* 0x000fe40000000004 */
[----:B------:R-:W-:-:S02]  /*8f20*/  SHF.R.U32.HI R31, RZ, 0x10, R11 ;  /* 0x00000010ff1f7819 */ /* 0x000fc4000001160b */
[----:B------:R-:W-:Y:S02]  /*8f30*/  PRMT R45, R45, 0x5410, R8 ;  /* 0x000054102d2d7816 */ /* 0x000fe40000000008 */
[----:B------:R-:W-:Y:S02]  /*8f40*/  SHF.R.U64 R29, R10, 0x10, R11 ;  /* 0x000000100a1d7819 */ /* 0x000fe4000000120b */
[----:B------:R-:W-:Y:S02]  /*8f50*/  PRMT R44, R44, 0x5410, R9 ;  /* 0x000054102c2c7816 */ /* 0x000fe40000000009 */
[----:B------:R-:W-:Y:S02]  /*8f60*/  SHF.R.U32.HI R5, RZ, 0x10, R5 ;  /* 0x00000010ff057819 */ /* 0x000fe40000011605 */
[----:B------:R-:W-:Y:S01]  /*8f70*/  PRMT R31, R21, 0x5410, R31 ;  /* 0x00005410151f7816 */ /* 0x000fe2000000001f */
[----:B------:R-:W-:Y:S01]  /*8f80*/  IMAD.U32 R21, R45, 0x10000, RZ ;  /* 0x000100002d157824 */ /* 0x000fe200078e00ff */
[----:B------:R-:W-:Y:S01]  /*8f90*/  PRMT R42, R42, 0x5410, R5 ;  /* 0x000054102a2a7816 */ /* 0x000fe20000000005 */
[----:B------:R-:W-:Y:S01]  /*8fa0*/  IMAD.U32 R28, R44, 0x10000, RZ ;  /* 0x000100002c1c7824 */ /* 0x000fe200078e00ff */
[----:B------:R-:W-:-:S03]  /*8fb0*/  PRMT R29, R20, 0x5410, R29 ;  /* 0x00005410141d7816 */ /* 0x000fc6000000001d */
[----:B------:R-:W-:Y:S01]  /*8fc0*/  IMAD.U32 R32, R42, 0x10000, RZ ;  /* 0x000100002a207824 */ /* 0x000fe200078e00ff */
[----:B------:R-:W-:Y:S01]  /*8fd0*/  LOP3.LUT R45, R45, 0xffff0000, RZ, 0xc0, !PT ;  /* 0xffff00002d2d7812 */ /* 0x000fe200078ec0ff */
[----:B--2---:R-:W-:-:S04]  /*8fe0*/  IMAD.IADD R3, R12, 0x1, R0 ;  /* 0x000000010c037824 */ /* 0x004fc800078e0200 */
[----:B------:R-:W-:Y:S01]  /*8ff0*/  IMAD R3, R3, 0x2, R2 ;  /* 0x0000000203037824 */ /* 0x000fe200078e0202 */
[----:B---3--:R-:W-:Y:S04]  /*9000*/  LDS.128 R12, [R36+0x8400] ;  /* 0x00840000240c7984 */ /* 0x008fe80000000c00 */
[----:B------:R-:W0:Y:S01]  /*9010*/  LDS.128 R24, [R3+0x8400] ;  /* 0x0084000003187984 */ /* 0x000e220000000c00 */
[--C-:B------:R-:W-:Y:S02]  /*9020*/  SHF.R.U64 R0, R6, 0x10, R7.reuse ;  /* 0x0000001006007819 */ /* 0x100fe40000001207 */
[----:B------:R-:W-:Y:S02]  /*9030*/  SHF.R.U32.HI R7, RZ, 0x10, R7 ;  /* 0x00000010ff077819 */ /* 0x000fe40000011607 */
[----:B------:R-:W-:-:S02]  /*9040*/  PRMT R41, R41, 0x5410, R0 ;  /* 0x0000541029297816 */ /* 0x000fc40000000000 */
[----:B------:R-:W-:Y:S01]  /*9050*/  PRMT R40, R40, 0x5410, R7 ;  /* 0x0000541028287816 */ /* 0x000fe20000000007 */
[C---:B0-----:R-:W-:Y:S01]  /*9060*/  IMAD.U32 R9, R24.reuse, 0x10000, RZ ;  /* 0x0001000018097824 */ /* 0x041fe200078e00ff */
[----:B------:R-:W-:Y:S01]  /*9070*/  LOP3.LUT R10, R24, 0xffff0000, RZ, 0xc0, !PT ;  /* 0xffff0000180a7812 */ /* 0x000fe200078ec0ff */
[C---:B------:R-:W-:Y:S01]  /*9080*/  IMAD.U32 R11, R25.reuse, 0x10000, RZ ;  /* 0x00010000190b7824 */ /* 0x040fe200078e00ff */
[----:B------:R-:W-:Y:S01]  /*9090*/  LOP3.LUT R24, R25, 0xffff0000, RZ, 0xc0, !PT ;  /* 0xffff000019187812 */ /* 0x000fe200078ec0ff */
[----:B------:R-:W-:Y:S02]  /*90a0*/  IMAD.U32 R25, R43, 0x10000, RZ ;  /* 0x000100002b197824 */ /* 0x000fe400078e00ff */
[----:B------:R-:W-:Y:S02]  /*90b0*/  IMAD.U32 R0, R12, 0x10000, RZ ;  /* 0x000100000c007824 */ /* 0x000fe400078e00ff */
[C---:B------:R-:W-:Y:S01]  /*90c0*/  FMUL.FTZ R33, R9.reuse, R25 ;  /* 0x0000001909217220 */ /* 0x040fe20000410000 */
[----:B------:R-:W-:Y:S01]  /*90d0*/  FMUL.FTZ R9, R9, R21 ;  /* 0x0000001509097220 */ /* 0x000fe20000410000 */
[----:B------:R-:W-:-:S02]  /*90e0*/  IMAD.U32 R20, R27, 0x10000, RZ ;  /* 0x000100001b147824 */ /* 0x000fc400078e00ff */
[----:B------:R-:W-:Y:S01]  /*90f0*/  FFMA.FTZ R33, R0, R21, -R33 ;  /* 0x0000001500217223 */ /* 0x000fe20000010821 */
[----:B------:R-:W-:Y:S02]  /*9100*/  IMAD.U32 R21, R40, 0x10000, RZ ;  /* 0x0001000028157824 */ /* 0x000fe400078e00ff */
[----:B------:R-:W-:Y:S01]  /*9110*/  FFMA.FTZ R25, R0, R25, R9 ;  /* 0x0000001900197223 */ /* 0x000fe20000010009 */
[----:B------:R-:W-:Y:S02]  /*9120*/  IMAD.U32 R9, R31, 0x10000, RZ ;  /* 0x000100001f097824 */ /* 0x000fe400078e00ff */
[C---:B------:R-:W-:Y:S01]  /*9130*/  FMUL.FTZ R34, R11.reuse, R32 ;  /* 0x000000200b227220 */ /* 0x040fe20000410000 */
[-C--:B------:R-:W-:Y:S01]  /*9140*/  FMUL.FTZ R0, R11, R28.reuse ;  /* 0x0000001c0b007220 */ /* 0x080fe20000410000 */
[----:B------:R-:W-:Y:S02]  /*9150*/  IMAD.U32 R5, R13, 0x10000, RZ ;  /* 0x000100000d057824 */ /* 0x000fe400078e00ff */
[----:B------:R-:W-:Y:S01]  /*9160*/  FMUL.FTZ R11, R20, R21 ;  /* 0x00000015140b7220 */ /* 0x000fe20000410000 */
[----:B------:R-:W-:Y:S01]  /*9170*/  LOP3.LUT R4, R12, 0xffff0000, RZ, 0xc0, !PT ;  /* 0xffff00000c047812 */ /* 0x000fe200078ec0ff */
[----:B------:R-:W-:Y:S01]  /*9180*/  IMAD.U32 R8, R15, 0x10000, RZ ;  /* 0x000100000f087824 */ /* 0x000fe200078e00ff */
[C---:B------:R-:W-:Y:S01]  /*9190*/  LOP3.LUT R7, R14.reuse, 0xffff0000, RZ, 0xc0, !PT ;  /* 0xffff00000e077812 */ /* 0x040fe200078ec0ff */
[----:B------:R-:W-:Y:S01]  /*91a0*/  IMAD.U32 R6, R14, 0x10000, RZ ;  /* 0x000100000e067824 */ /* 0x000fe200078e00ff */
[----:B------:R-:W-:Y:S01]  /*91b0*/  LOP3.LUT R43, R43, 0xffff0000, RZ, 0xc0, !PT ;  /* 0xffff00002b2b7812 */ /* 0x000fe200078ec0ff */
[----:B------:R-:W-:Y:S01]  /*91c0*/  FMUL.FTZ R20, R20, R9 ;  /* 0x0000000914147220 */ /* 0x000fe20000410000 */
[----:B------:R-:W-:Y:S01]  /*91d0*/  LOP3.LUT R12, R13, 0xffff0000, RZ, 0xc0, !PT ;  /* 0xffff00000d0c7812 */ /* 0x000fe200078ec0ff */
[C---:B------:R-:W-:Y:S01]  /*91e0*/  IMAD.U32 R13, R26.reuse, 0x10000, RZ ;  /* 0x000100001a0d7824 */ /* 0x040fe200078e00ff */
[----:B------:R-:W-:Y:S01]  /*91f0*/  LOP3.LUT R14, R15, 0xffff0000, RZ, 0xc0, !PT ;  /* 0xffff00000f0e7812 */ /* 0x000fe200078ec0ff */
[----:B------:R-:W-:Y:S01]  /*9200*/  FFMA.FTZ R34, R5, R28, -R34 ;  /* 0x0000001c05227223 */ /* 0x000fe20000010822 */
[----:B------:R-:W-:Y:S01]  /*9210*/  LOP3.LUT R15, R26, 0xffff0000, RZ, 0xc0, !PT ;  /* 0xffff00001a0f7812 */ /* 0x000fe200078ec0ff */
[C---:B------:R-:W-:Y:S01]  /*9220*/  FFMA.FTZ R28, R8.reuse, R21, R20 ;  /* 0x00000015081c7223 */ /* 0x040fe20000010014 */
[----:B------:R-:W-:Y:S01]  /*9230*/  LOP3.LUT R26, R27, 0xffff0000, RZ, 0xc0, !PT ;  /* 0xffff00001b1a7812 */ /* 0x000fe200078ec0ff */
[----:B------:R-:W-:Y:S01]  /*9240*/  FFMA.FTZ R27, R8, R9, -R11 ;  /* 0x00000009081b7223 */ /* 0x000fe2000001080b */
[----:B------:R-:W-:Y:S01]  /*9250*/  FMUL.FTZ R11, R10, R43 ;  /* 0x0000002b0a0b7220 */ /* 0x000fe20000410000 */
[----:B------:R-:W-:Y:S01]  /*9260*/  LOP3.LUT R9, R42, 0xffff0000, RZ, 0xc0, !PT ;  /* 0xffff00002a097812 */ /* 0x000fe200078ec0ff */
[----:B------:R-:W-:Y:S01]  /*9270*/  FMUL.FTZ R21, R10, R45 ;  /* 0x0000002d0a157220 */ /* 0x000fe20000410000 */
[----:B------:R-:W-:-:S02]  /*9280*/  IMAD.U32 R8, R41, 0x10000, RZ ;  /* 0x0001000029087824 */ /* 0x000fc400078e00ff */
[----:B------:R-:W-:Y:S01]  /*9290*/  FFMA.FTZ R32, R5, R32, R0 ;  /* 0x0000002005207223 */ /* 0x000fe20000010000 */
[----:B------:R-:W-:Y:S01]  /*92a0*/  LOP3.LUT R5, R44, 0xffff0000, RZ, 0xc0, !PT ;  /* 0xffff00002c057812 */ /* 0x000fe200078ec0ff */
[C---:B------:R-:W-:Y:S01]  /*92b0*/  FFMA.FTZ R10, R4.reuse, R45, -R11 ;  /* 0x0000002d040a7223 */ /* 0x040fe2000001080b */
[----:B------:R-:W-:Y:S01]  /*92c0*/  FFMA.FTZ R20, R4, R43, R21 ;  /* 0x0000002b04147223 */ /* 0x000fe20000010015 */
[----:B------:R-:W-:Y:S02]  /*92d0*/  IMAD.U32 R0, R29, 0x10000, RZ ;  /* 0x000100001d007824 */ /* 0x000fe400078e00ff */
[C---:B------:R-:W-:Y:S01]  /*92e0*/  FMUL.FTZ R11, R24.reuse, R9 ;  /* 0x00000009180b7220 */ /* 0x040fe20000410000 */
[C---:B------:R-:W-:Y:S01]  /*92f0*/  FMUL.FTZ R21, R13.reuse, R8 ;  /* 0x000000080d157220 */ /* 0x040fe20000410000 */
[-C--:B------:R-:W-:Y:S01]  /*9300*/  FMUL.FTZ R24, R24, R5.reuse ;  /* 0x0000000518187220 */ /* 0x080fe20000410000 */
[-C--:B------:R-:W-:Y:S01]  /*9310*/  FMUL.FTZ R13, R13, R0.reuse ;  /* 0x000000000d0d7220 */ /* 0x080fe20000410000 */
[----:B------:R-:W-:Y:S01]  /*9320*/  FFMA.FTZ R11, R12, R5, -R11 ;  /* 0x000000050c0b7223 */ /* 0x000fe2000001080b */
[----:B------:R-:W-:Y:S01]  /*9330*/  FFMA.FTZ R21, R6, R0, -R21 ;  /* 0x0000000006157223 */ /* 0x000fe20000010815 */
[----:B------:R-:W-:-:S02]  /*9340*/  LOP3.LUT R4, R41, 0xffff0000, RZ, 0xc0, !PT ;  /* 0xffff000029047812 */ /* 0x000fc400078ec0ff */
[----:B------:R-:W-:Y:S02]  /*9350*/  LOP3.LUT R0, R29, 0xffff0000, RZ, 0xc0, !PT ;  /* 0xffff00001d007812 */ /* 0x000fe400078ec0ff */
[----:B------:R-:W-:Y:S02]  /*9360*/  LOP3.LUT R5, R40, 0xffff0000, RZ, 0xc0, !PT ;  /* 0xffff000028057812 */ /* 0x000fe400078ec0ff */
[----:B------:R-:W-:Y:S01]  /*9370*/  LOP3.LUT R31, R31, 0xffff0000, RZ, 0xc0, !PT ;  /* 0xffff00001f1f7812 */ /* 0x000fe200078ec0ff */
[----:B------:R-:W-:Y:S01]  /*9380*/  FFMA.FTZ R13, R6, R8, R13 ;  /* 0x00000008060d7223 */ /* 0x000fe2000001000d */
[C---:B------:R-:W-:Y:S01]  /*9390*/  FMUL.FTZ R6, R15.reuse, R4 ;  /* 0x000000040f067220 */ /* 0x040fe20000410000 */
[-C--:B------:R-:W-:Y:S01]  /*93a0*/  FMUL.FTZ R15, R15, R0.reuse ;  /* 0x000000000f0f7220 */ /* 0x080fe20000410000 */
[C---:B------:R-:W-:Y:S01]  /*93b0*/  FMUL.FTZ R29, R26.reuse, R5 ;  /* 0x000000051a1d7220 */ /* 0x040fe20000410000 */
[----:B------:R-:W-:Y:S01]  /*93c0*/  FMUL.FTZ R26, R26, R31 ;  /* 0x0000001f1a1a7220 */ /* 0x000fe20000410000 */
[----:B------:R-:W-:Y:S01]  /*93d0*/  FFMA.FTZ R9, R12, R9, R24 ;  /* 0x000000090c097223 */ /* 0x000fe20000010018 */
        /* <DEDUP_REMOVED lines=14> */
.L_x_1422:
[----:B------:R-:W-:Y:S05]  /*94c0*/  BSYNC B0 ;  /* 0x0000000000007941 */ /* 0x000fea0003800000 */
.L_x_1408:
        /* <DEDUP_REMOVED lines=8> */
.L_x_1405:
[----:B--2---:R-:W-:-:S05]  /*9550*/  IMAD.U32 R0, RZ, RZ, UR37 ;  /* 0x00000025ff007e24 */ /* 0x004fca000f8e00ff */
[----:B------:R-:W-:-:S13]  /*9560*/  ISETP.NE.AND P0, PT, R0, 0x3, PT ;  /* 0x000000030000780c */ /* 0x000fda0003f05270 */
[----:B------:R-:W-:Y:S05]  /*9570*/  @!P0 BRA `(.L_x_1432) ;  /* 0x0000000000048947 */ /* 0x000fea0003800000 */
[----:B------:R-:W-:Y:S01]  /*9580*/  BPT.TRAP 0x1 ;  /* 0x000000040000795c */ /* 0x000fe20000300000 */
.L_x_1432:
[----:B-1----:R-:W-:Y:S01]  /*9590*/  IMAD R15, R16, 0x8, R2 ;  /* 0x00000008100f7824 */ /* 0x002fe200078e0202 */
[----:B------:R-:W-:-:S04]  /*95a0*/  SHF.L.U32 R0, R23, 0x1f, RZ ;  /* 0x0000001f17007819 */ /* 0x000fc800000006ff */
[----:B------:R1:W2:Y:S01]  /*95b0*/  SYNCS.PHASECHK.TRANS64.TRYWAIT P2, [R15+URZ+0x16830], R0 ;  /* 0x016830000f0075a7 */ /* 0x0002a2000804017f */
[----:B------:R-:W-:Y:S05]  /*95c0*/  @!P0 BRA `(.L_x_1433) ;  /* 0x0000000000048947 */ /* 0x000fea0003800000 */
[----:B------:R-:W-:Y:S01]  /*95d0*/  BPT.TRAP 0x1 ;  /* 0x000000040000795c */ /* 0x000fe20000300000 */
.L_x_1433:
[----:B---3--:R-:W3:Y:S02]  /*95e0*/  S2R R3, SR_TID.X ;  /* 0x0000000000037919 */ /* 0x008ee40000002100 */
[----:B---3--:R-:W-:-:S04]  /*95f0*/  LOP3.LUT R3, R3, 0x7f, RZ, 0xc0, !PT ;  /* 0x0000007f03037812 */ /* 0x008fc800078ec0ff */
[----:B------:R-:W-:Y:S01]  /*9600*/  ISETP.NE.AND P1, PT, R3, RZ, PT ;  /* 0x000000ff0300720c */ /* 0x000fe20003f25270 */
[----:B--2---:R-:W-:-:S12]  /*9610*/  @P2 BRA `(.L_x_1434) ;  /* 0x0000000000082947 */ /* 0x004fd80003800000 */
[----:B------:R-:W2:Y:S02]  /*9620*/  SYNCS.PHASECHK.TRANS64.TRYWAIT P2, [R15+URZ+0x16830], R0 ;  /* 0x016830000f0075a7 */ /* 0x000ea4000804017f */
[----:B--2---:R-:W-:Y:S05]  /*9630*/  @!P2 BRA `(.L_x_1435) ;  /* 0x00000170004ca947 */ /* 0x004fea0003800000 */
.L_x_1434:
[----:B------:R-:W-:Y:S05]  /*9640*/  WARPSYNC.ALL ;  /* 0x0000000000007948 */ /* 0x000fea0003800000 */
[----:B-12---:R-:W-:Y:S01]  /*9650*/  VIADD R0, R2, 0xe400 ;  /* 0x0000e40002007836 */ /* 0x006fe20000000000 */
[----:B------:R-:W-:Y:S01]  /*9660*/  LOP3.LUT R6, R30, 0x10000, RZ, 0xfc, !PT ;  /* 0x000100001e067812 */ /* 0x000fe200078efcff */
[----:B------:R-:W-:Y:S01]  /*9670*/  IMAD.MOV.U32 R7, RZ, RZ, 0x40000040 ;  /* 0x40000040ff077424 */ /* 0x000fe200078e00ff */
[----:B------:R-:W-:Y:S02]  /*9680*/  ULDC UR30, c[0x0][0x9dc] ;  /* 0x00027700001e7ab9 */ /* 0x000fe40000000800 */
[----:B------:R-:W-:-:S04]  /*9690*/  SHF.R.U32.HI R0, RZ, 0x4, R0 ;  /* 0x00000004ff007819 */ /* 0x000fc80000011600 */
[----:B------:R-:W-:-:S04]  /*96a0*/  LOP3.LUT R0, R0, 0x3fff, RZ, 0xc0, !PT ;  /* 0x00003fff00007812 */ /* 0x000fc800078ec0ff */
[----:B------:R-:W-:Y:S01]  /*96b0*/  LOP3.LUT R3, R0, 0x10000, RZ, 0xfc, !PT ;  /* 0x0001000000037812 */ /* 0x000fe200078efcff */
[----:B------:R-:W-:-:S04]  /*96c0*/  IMAD.MOV.U32 R5, RZ, RZ, 0x40000040 ;  /* 0x40000040ff057424 */ /* 0x000fc800078e00ff */
[----:B------:R-:W-:Y:S01]  /*96d0*/  IMAD R4, R16, 0x400, R3 ;  /* 0x0000040010047824 */ /* 0x000fe200078e0203 */
[C---:B------:R-:W-:Y:S01]  /*96e0*/  R2UR UR4, R6.reuse ;  /* 0x00000000060472ca */ /* 0x040fe200000e0000 */
[----:B0----5:R-:W-:Y:S01]  /*96f0*/  WARPGROUP.ARRIVE ;  /* 0x00000000000079c5 */ /* 0x021fe20000000000 */
[----:B------:R-:W-:Y:S01]  /*9700*/  R2UR UR5, R7 ;  /* 0x00000000070572ca */ /* 0x000fe200000e0000 */
[----:B------:R-:W-:Y:S01]  /*9710*/  VIADD R156, R6, 0x2 ;  /* 0x00000002069c7836 */ /* 0x000fe20000000000 */
[C---:B------:R-:W-:Y:S01]  /*9720*/  R2UR UR6, R4.reuse ;  /* 0x00000000040672ca */ /* 0x040fe200000e0000 */
[----:B------:R-:W-:Y:S01]  /*9730*/  IMAD.MOV.U32 R157, RZ, RZ, 0x40000040 ;  /* 0x40000040ff9d7424 */ /* 0x000fe200078e00ff */
[----:B------:R-:W-:Y:S01]  /*9740*/  R2UR UR7, R5 ;  /* 0x00000000050772ca */ /* 0x000fe200000e0000 */
[----:B------:R-:W-:Y:S01]  /*9750*/  IMAD.MOV.U32 R9, RZ, RZ, 0x40000040 ;  /* 0x40000040ff097424 */ /* 0x000fe200078e00ff */
[----:B------:R0:W-:Y:S01]  /*9760*/  STL [R1+0x1c], R3 ;  /* 0x00001c0301007387 */ /* 0x0001e20000100800 */
[----:B------:R-:W-:-:S02]  /*9770*/  VIADD R8, R4, 0x2 ;  /* 0x0000000204087836 */ /* 0x000fc40000000000 */
[----:B------:R-:W-:Y:S01]  /*9780*/  VIADD R154, R6, 0x4 ;  /* 0x00000004069a7836 */ /* 0x000fe20000000000 */
[----:B------:R-:W2:Y:S01]  /*9790*/  LDL R112, [R1+0x3c] ;  /* 0x00003c0001707983 */ /* 0x000ea20000100800 */
[----:B------:R-:W-:-:S03]  /*97a0*/  IMAD.MOV.U32 R155, RZ, RZ, 0x40000040 ;  /* 0x40000040ff9b7424 */ /* 0x000fc600078e00ff */
[----:B------:R-:W2:Y:S03]  /*97b0*/  LDL R108, [R1+0x18] ;  /* 0x00001800016c7983 */ /* 0x000ea60000100800 */
[----:B------:R-:W-:Y:S01]  /*97c0*/  HGMMA.64x128x16.F32.BF16 R24, gdesc[UR4], RZ, !UPT, gsb0 ;  /* 0x01e00000041879f0 */ /* 0x000fe2000c0018ff */
[----:B------:R-:W-:Y:S01]  /*97d0*/  R2UR UR4, R156 ;  /* 0x000000009c0472ca */ /* 0x000fe200000e0000 */
[----:B------:R-:W3:Y:S01]  /*97e0*/  LDL R109, [R1+0xc] ;  /* 0x00000c00016d7983 */ /* 0x000ee20000100800 */
[----:B------:R-:W-:Y:S02]  /*97f0*/  R2UR UR5, R157 ;  /* 0x000000009d0572ca */ /* 0x000fe400000e0000 */
[----:B------:R-:W-:Y:S01]  /*9800*/  R2UR UR6, R8 ;  /* 0x00000000080672ca */ /* 0x000fe200000e0000 */
[----:B------:R-:W4:Y:S01]  /*9810*/  LDL R111, [R1+0x8] ;  /* 0x00000800016f7983 */ /* 0x000f220000100800 */
[----:B------:R-:W-:Y:S01]  /*9820*/  R2UR UR7, R9 ;  /* 0x00000000090772ca */ /* 0x000fe200000e0000 */
[----:B------:R-:W-:-:S02]  /*9830*/  VIADD R8, R4, 0x4 ;  /* 0x0000000404087836 */ /* 0x000fc40000000000 */
[----:B------:R-:W-:Y:S01]  /*9840*/  IMAD.MOV.U32 R9, RZ, RZ, 0x40000040 ;  /* 0x40000040ff097424 */ /* 0x000fe200078e00ff */
[----:B------:R-:W4:Y:S01]  /*9850*/  LDL R110, [R1+0x4] ;  /* 0x00000400016e7983 */ /* 0x000f220000100800 */
[----:B------:R-:W-:Y:S02]  /*9860*/  WARPGROUP.DEPBAR.LE gsb0, 0x0 ;  /* 0x00008000000079c5 */ /* 0x000fe40000010000 */
[----:B------:R-:W-:-:S06]  /*9870*/  WARPGROUP.ARRIVE ;  /* 0x00000000000079c5 */ /* 0x000fcc0000000000 */
[----:B------:R-:W-:Y:S01]  /*9880*/  HGMMA.64x128x16.F32.BF16 R24, gdesc[UR4], R24, gsb0 ;  /* 0x01e00000041879f0 */ /* 0x000fe20008001818 */
[----:B------:R-:W-:Y:S02]  /*9890*/  R2UR UR4, R154 ;  /* 0x000000009a0472ca */ /* 0x000fe400000e0000 */
[----:B------:R-:W-:Y:S02]  /*98a0*/  R2UR UR5, R155 ;  /* 0x000000009b0572ca */ /* 0x000fe400000e0000 */
[----:B------:R-:W-:Y:S02]  /*98b0*/  R2UR UR6, R8 ;  /* 0x00000000080672ca */ /* 0x000fe400000e0000 */
[----:B------:R-:W-:Y:S01]  /*98c0*/  R2UR UR7, R9 ;  /* 0x00000000090772ca */ /* 0x000fe200000e0000 */
[----:B------:R-:W-:Y:S02]  /*98d0*/  VIADD R8, R6, 0x6 ;  /* 0x0000000606087836 */ /* 0x000fe40000000000 */
[----:B------:R-:W-:-:S02]  /*98e0*/  VIADD R4, R4, 0x6 ;  /* 0x0000000604047836 */ /* 0x000fc40000000000 */
[----:B------:R-:W-:Y:S02]  /*98f0*/  IMAD.MOV.U32 R9, RZ, RZ, 0x40000040 ;  /* 0x40000040ff097424 */ /* 0x000fe400078e00ff */
[----:B------:R-:W-:Y:S01]  /*9900*/  IMAD.MOV.U32 R5, RZ, RZ, 0x40000040 ;  /* 0x40000040ff057424 */ /* 0x000fe200078e00ff */
[----:B------:R-:W-:Y:S02]  /*9910*/  WARPGROUP.DEPBAR.LE gsb0, 0x0 ;  /* 0x00008000000079c5 */ /* 0x000fe40000010000 */
[----:B------:R-:W-:-:S06]  /*9920*/  WARPGROUP.ARRIVE ;  /* 0x00000000000079c5 */ /* 0x000fcc0000000000 */
[----:B------:R-:W-:Y:S01]  /*9930*/  HGMMA.64x128x16.F32.BF16 R24, gdesc[UR4], R24, gsb0 ;  /* 0x01e00000041879f0 */ /* 0x000fe20008001818 */
[----:B------:R-:W-:Y:S02]  /*9940*/  R2UR UR4, R8 ;  /* 0x00000000080472ca */ /* 0x000fe400000e0000 */
[----:B------:R-:W-:Y:S02]  /*9950*/  R2UR UR5, R9 ;  /* 0x00000000090572ca */ /* 0x000fe400000e0000 */
[----:B------:R-:W-:Y:S02]  /*9960*/  R2UR UR6, R4 ;  /* 0x00000000040672ca */ /* 0x000fe400000e0000 */
[----:B------:R-:W-:Y:S01]  /*9970*/  R2UR UR7, R5 ;  /* 0x00000000050772ca */ /* 0x000fe200000e0000 */
[----:B------:R-:W-:Y:S02]  /*9980*/  WARPGROUP.DEPBAR.LE gsb0, 0x0 ;  /* 0x00008000000079c5 */ /* 0x000fe40000010000 */
[----:B------:R-:W-:-:S10]  /*9990*/  WARPGROUP.ARRIVE ;  /* 0x00000000000079c5 */ /* 0x000fd40000000000 */
[----:B------:R-:W-:Y:S01]  /*99a0*/  HGMMA.64x128x16.F32.BF16 R24, gdesc[UR4], R24, gsb0 ;  /* 0x01e00000041879f0 */ /* 0x000fe20008001818 */
[----:B------:R-:W-:Y:S01]  /*99b0*/  ULDC UR4, c[0x0][0x9d8] ;  /* 0x0002760000047ab9 */ /* 0x000fe20000000800 */
[----:B------:R-:W-:Y:S01]  /*99c0*/  @!P1 VIADD R15, R15, 0x16840 ;  /* 0x000168400f0f9836 */ /* 0x000fe20000000000 */
[----:B------:R-:W-:Y:S02]  /*99d0*/  ULDC.64 UR6, c[0x0][0x9e0] ;  /* 0x0002780000067ab9 */ /* 0x000fe40000000a00 */
[----:B------:R-:W-:Y:S02]  /*99e0*/  UISETP.GE.AND UP0, UPT, UR7, 0x1, UPT ;  /* 0x000000010700788c */ /* 0x000fe4000bf06270 */
[----:B------:R-:W-:-:S04]  /*99f0*/  @!P1 PRMT R15, RZ, 0x654, R15 ;  /* 0x00000654ff0f9816 */ /* 0x000fc8000000000f */
[----:B------:R-:W-:Y:S01]  /*9a00*/  PLOP3.LUT P3, PT, PT, PT, UP0, 0x40, 0x0 ;  /* 0x000000000000781c */ /* 0x000fe20003f6e808 */
[----:B------:R-:W-:Y:S01]  /*9a10*/  ULOP3.LUT UR30, URZ, UR30, URZ, 0x33, !UPT ;  /* 0x0000001e3f1e7292 */ /* 0x000fe2000f8e333f */
[----:B------:R-:W-:Y:S02]  /*9a20*/  WARPGROUP.DEPBAR.LE gsb0, 0x0 ;  /* 0x00008000000079c5 */ /* 0x000fe40000010000 */
[----:B------:R-:W-:Y:S01]  /*9a30*/  FMUL.FTZ R96, R41, UR4 ;  /* 0x0000000429607c20 */ /* 0x000fe20008410000 */
[----:B------:R1:W-:Y:S01]  /*9a40*/  @!P1 SYNCS.ARRIVE.TRANS64.RED.A1T0 RZ, [R15+URZ], RZ ;  /* 0x000000ff0fff99a7 */ /* 0x0003e2000810043f */
[----:B------:R-:W0:Y:S01]  /*9a50*/  LDC R41, c[0x0][0x448] ;  /* 0x00011200ff297b82 */ /* 0x000e220000000800 */
[----:B------:R-:W-:Y:S01]  /*9a60*/  FMUL.FTZ R21, R25, UR4 ;  /* 0x0000000419157c20 */ /* 0x000fe20008410000 */
[----:B------:R-:W-:Y:S01]  /*9a70*/  FMUL.FTZ R25, R46, UR4 ;  /* 0x000000042e197c20 */ /* 0x000fe20008410000 */
[----:B------:R-:W-:Y:S01]  /*9a80*/  FMUL.FTZ R101, R48, UR4 ;  /* 0x0000000430657c20 */ /* 0x000fe20008410000 */
[----:B0-----:R-:W-:-:S13]  /*9a90*/  ISETP.NE.AND P2, PT, R41, 0x1, PT ;  /* 0x000000012900780c */ /* 0x001fda0003f45270 */
[----:B------:R-:W0:Y:S08]  /*9aa0*/  @P2 LDC R46, c[0x0][0x44c] ;  /* 0x00011300ff2e2b82 */ /* 0x000e300000000800 */
[----:B------:R-:W1:Y:S01]  /*9ab0*/  @P2 LDC R48, c[0x0][0x450] ;  /* 0x00011400ff302b82 */ /* 0x000e620000000800 */
[----:B------:R-:W-:Y:S01]  /*9ac0*/  FMUL.FTZ R12, R35, UR4 ;  /* 0x00000004230c7c20 */ /* 0x000fe20008410000 */
[----:B------:R-:W-:Y:S01]  /*9ad0*/  FMUL.FTZ R35, R66, UR4 ;  /* 0x0000000442237c20 */ /* 0x000fe20008410000 */
[----:B------:R-:W-:Y:S01]  /*9ae0*/  FMUL.FTZ R66, R68, UR4 ;  /* 0x0000000444427c20 */ /* 0x000fe20008410000 */
[----:B------:R-:W-:Y:S01]  /*9af0*/  FMUL.FTZ R68, R73, UR4 ;  /* 0x0000000449447c20 */ /* 0x000fe20008410000 */
[----:B------:R-:W-:Y:S01]  /*9b00*/  FMUL.FTZ R73, R77, UR4 ;  /* 0x000000044d497c20 */ /* 0x000fe20008410000 */
[----:B--2---:R-:W-:-:S02]  /*9b10*/  IMAD.IADD R77, R112, 0x1, R108 ;  /* 0x00000001704d7824 */ /* 0x004fc400078e026c */
[----:B------:R-:W-:Y:S01]  /*9b20*/  FMUL.FTZ R98, R45, UR4 ;  /* 0x000000042d627c20 */ /* 0x000fe20008410000 */
[----:B------:R-:W-:Y:S01]  /*9b30*/  FMUL.FTZ R3, R26, UR4 ;  /* 0x000000041a037c20 */ /* 0x000fe20008410000 */
[----:B0-----:R-:W-:-:S04]  /*9b40*/  @P2 IMAD.HI.U32 R45, R77, R46, RZ ;  /* 0x0000002e4d2d2227 */ /* 0x001fc800078e00ff */
[----:B------:R-:W-:Y:S01]  /*9b50*/  FMUL.FTZ R26, R47, UR4 ;  /* 0x000000042f1a7c20 */ /* 0x000fe20008410000 */
[----:B------:R-:W-:Y:S01]  /*9b60*/  FMUL.FTZ R41, R78, UR4 ;  /* 0x000000044e297c20 */ /* 0x000fe20008410000 */
[----:B-1----:R-:W-:Y:S01]  /*9b70*/  @P2 SHF.R.U32.HI R77, RZ, R48, R45 ;  /* 0x00000030ff4d2219 */ /* 0x002fe2000001162d */
[----:B------:R-:W-:Y:S02]  /*9b80*/  IMAD.MOV.U32 R45, RZ, RZ, -0x80 ;  /* 0xffffff80ff2d7424 */ /* 0x000fe400078e00ff */
[----:B------:R-:W-:Y:S02]  /*9b90*/  FMUL.FTZ R95, R36, UR4 ;  /* 0x00000004245f7c20 */ /* 0x000fe40008410000 */
[----:B------:R-:W0:Y:S01]  /*9ba0*/  SHFL.IDX PT, R47, R77, RZ, 0x1c1f ;  /* 0x001c1fff4d2f7589 */ /* 0x000e2200000e0000 */
[----:B------:R-:W-:Y:S02]  /*9bb0*/  IMAD R78, R92, R45, 0x80 ;  /* 0x000000805c4e7424 */ /* 0x000fe400078e022d */
        /* <DEDUP_REMOVED lines=51> */
[----:B---3--:R-:W-:Y:S01]  /*9ef0*/  IMAD R46, R109, -0x2, R46 ;  /* 0xfffffffe6d2e7824 */ /* 0x008fe200078e022e */
[----:B------:R-:W1:Y:S01]  /*9f00*/  MUFU.TANH R0, R0 ;  /* 0x0000000000007308 */ /* 0x000e620000002400 */
[----:B----4-:R-:W-:-:S03]  /*9f10*/  IMAD.IADD R80, R111, 0x1, R78 ;  /* 0x000000016f507824 */ /* 0x010fc600078e024e */
[----:B------:R-:W-:-:S04]  /*9f20*/  IADD3 R46, -R110, R46, R111 ;  /* 0x0000002e6e2e7210 */ /* 0x000fc80007ffe16f */
[----:B------:R-:W2:Y:S01]  /*9f30*/  MUFU.TANH R21, R21 ;  /* 0x0000001500157308 */ /* 0x000ea20000002400 */
[----:B------:R-:W-:-:S07]  /*9f40*/  IMAD R80, R109, -0x2, R80 ;  /* 0xfffffffe6d507824 */ /* 0x000fce00078e0250 */
[----:B------:R-:W3:Y:S01]  /*9f50*/  MUFU.TANH R3, R3 ;  /* 0x0000000300037308 */ /* 0x000ee20000002400 */
[----:B------:R-:W-:-:S07]  /*9f60*/  VIADD R81, R46, UR6 ;  /* 0x000000062e517c36 */ /* 0x000fce0008000000 */
        /* <DEDUP_REMOVED lines=59> */
[----:B------:R0:W1:Y:S08]  /*a320*/  MUFU.TANH R15, R86 ;  /* 0x00000056000f7308 */ /* 0x0000700000002400 */
[----:B------:R-:W1:Y:S01]  /*a330*/  MUFU.TANH R45, R45 ;  /* 0x0000002d002d7308 */ /* 0x000e620000002400 */
[----:B------:R-:W-:Y:S01]  /*a340*/  VIADD R82, R46, UR30 ;  /* 0x0000001e2e527c36 */ /* 0x000fe20008000000 */
[----:B------:R-:W-:-:S02]  /*a350*/  LEA R79, R92, 0xffffff80, 0x7 ;  /* 0xffffff805c4f7811 */ /* 0x000fc400078e38ff */
[----:B0-----:R-:W-:Y:S01]  /*a360*/  VIADDMNMX R83, R47, R81, R80, PT ;  /* 0x000000512f537246 */ /* 0x001fe20003800150 */
[----:B------:R-:W-:Y:S01]  /*a370*/  IMAD.IADD R85, R82, 0x1, R47 ;  /* 0x0000000152557824 */ /* 0x000fe200078e022f */
[----:B--234-:R-:W-:Y:S06]  /*a380*/  @P3 BRA `(.L_x_1436) ;  /* 0x0000000000583947 */ /* 0x01cfec0003800000 */
[----:B------:R-:W-:Y:S01]  /*a390*/  IADD3 R46, -R110, R111, R47 ;  /* 0x0000006f6e2e7210 */ /* 0x000fe20007ffe12f */
[----:B------:R-:W-:Y:S03]  /*a3a0*/  BSSY B0, `(.L_x_1437) ;  /* 0x0000010000007945 */ /* 0x000fe60003800000 */
        /* <DEDUP_REMOVED lines=10> */
.L_x_1438:
[----:B------:R-:W-:-:S06]  /*a450*/  UISETP.NE.AND UP1, UPT, UR7, 0x1, UPT ;  /* 0x000000010700788c */ /* 0x000fcc000bf25270 */
[----:B------:R-:W-:-:S05]  /*a460*/  PLOP3.LUT P3, PT, PT, PT, UP1, 0x80, 0x0 ;  /* 0x000000000000781c */ /* 0x000fca0003f6f018 */
[----:B------:R-:W-:-:S08]  /*a470*/  @UP1 ULDC.64 UR4, c[0x0][0x9e8] ;  /* 0x00027a0000041ab9 */ /* 0x000fd00000000a00 */
[----:B------:R-:W-:-:S05]  /*a480*/  @P3 IMAD.HI.U32 R47, R46, UR4, RZ ;  /* 0x000000042e2f3c27 */ /* 0x000fca000f8e00ff */
[----:B------:R-:W-:-:S07]  /*a490*/  @P3 SHF.R.U32.HI R46, RZ, UR5, R47 ;  /* 0x00000005ff2e3c19 */ /* 0x000fce000801162f */
.L_x_1439:
[----:B------:R-:W-:Y:S05]  /*a4a0*/  BSYNC B0 ;  /* 0x0000000000007941 */ /* 0x000fea0003800000 */
.L_x_1437:
[----:B------:R-:W-:-:S04]  /*a4b0*/  IMAD R46, R46, UR7, -R79 ;  /* 0x000000072e2e7c24 */ /* 0x000fc8000f8e0a4f */
[----:B------:R-:W-:-:S05]  /*a4c0*/  IMAD R46, R109, -0x2, R46 ;  /* 0xfffffffe6d2e7824 */ /* 0x000fca00078e022e */
[----:B------:R-:W-:Y:S02]  /*a4d0*/  VIMNMX R85, R85, R46, !PT ;  /* 0x0000002e55557248 */ /* 0x000fe40007fe0100 */
[----:B------:R-:W-:-:S07]  /*a4e0*/  VIADDMNMX R83, R46, UR7, R83, PT ;  /* 0x000000072e537c46 */ /* 0x000fce000b800153 */
.L_x_1436:
[----:B------:R-:W2:Y:S01]  /*a4f0*/  LDL.LU R86, [R1] ;  /* 0x0000000001567983 */ /* 0x000ea20000300800 */
[C---:B------:R-:W-:Y:S02]  /*a500*/  ISETP.GE.AND P3, PT, R78.reuse, 0x2, PT ;  /* 0x000000024e00780c */ /* 0x040fe40003f66270 */
[----:B------:R-:W-:Y:S01]  /*a510*/  ISETP.GE.AND P5, PT, R78, 0x9, PT ;  /* 0x000000094e00780c */ /* 0x000fe20003fa6270 */
[----:B------:R-:W0:Y:S01]  /*a520*/  SHFL.IDX PT, R77, R77, 0x1, 0x1c1f ;  /* 0x003c1f004d4d7f89 */ /* 0x000e2200000e0000 */
[----:B------:R-:W-:-:S04]  /*a530*/  ISETP.GT.AND P4, PT, R85, 0x1, !P3 ;  /* 0x000000015500780c */ /* 0x000fc80005f84270 */
[----:B------:R-:W-:-:S04]  /*a540*/  ISETP.LT.OR P4, PT, R83, 0x2, P4 ;  /* 0x000000025300780c */ /* 0x000fc80002781670 */
[----:B------:R-:W-:Y:S02]  /*a550*/  FSEL R21, R21, -INF , !P4 ;  /* 0xff80000015157808 */ /* 0x000fe40006000000 */
[----:B------:R-:W-:-:S04]  /*a560*/  ISETP.GT.AND P4, PT, R85, 0x8, !P5 ;  /* 0x000000085500780c */ /* 0x000fc80006f84270 */
[----:B------:R-:W-:-:S04]  /*a570*/  ISETP.LT.OR P4, PT, R83, 0x9, P4 ;  /* 0x000000095300780c */ /* 0x000fc80002781670 */
[----:B------:R-:W-:Y:S02]  /*a580*/  FSEL R46, R89, -INF , !P4 ;  /* 0xff800000592e7808 */ /* 0x000fe40006000000 */
[----:B--2---:R-:W-:-:S04]  /*a590*/  LOP3.LUT R86, R86, 0xfffffffd, RZ, 0xc0, !PT ;  /* 0xfffffffd56567812 */ /* 0x004fc800078ec0ff */
[----:B------:R-:W-:Y:S02]  /*a5a0*/  @P5 LOP3.LUT R86, R86, 0x2, RZ, 0xfc, !PT ;  /* 0x0000000256565812 */ /* 0x000fe400078efcff */
[----:B------:R-:W-:Y:S02]  /*a5b0*/  ISETP.GE.AND P5, PT, R78, 0xa, PT ;  /* 0x0000000a4e00780c */ /* 0x000fe40003fa6270 */
[----:B------:R-:W-:Y:S02]  /*a5c0*/  LOP3.LUT R86, R86, 0xfffffffb, RZ, 0xc0, !PT ;  /* 0xfffffffb56567812 */ /* 0x000fe400078ec0ff */
[----:B------:R-:W-:-:S04]  /*a5d0*/  ISETP.GT.AND P4, PT, R85, 0x9, !P5 ;  /* 0x000000095500780c */ /* 0x000fc80006f84270 */
[----:B------:R-:W-:-:S04]  /*a5e0*/  ISETP.LT.OR P4, PT, R83, 0xa, P4 ;  /* 0x0000000a5300780c */ /* 0x000fc80002781670 */
[----:B------:R-:W-:Y:S02]  /*a5f0*/  FSEL R47, R88, -INF , !P4 ;  /* 0xff800000582f7808 */ /* 0x000fe40006000000 */
        /* <DEDUP_REMOVED lines=160> */
[----:B------:R-:W-:Y:S02]  /*b000*/  ISETP.GE.AND P6, PT, R78, 0x1, PT ;  /* 0x000000014e00780c */ /* 0x000fe40003fc6270 */
[----:B0-----:R-:W-:-:S11]  /*b010*/  VIADDMNMX R75, R77, R81, R80, PT ;  /* 0x000000514d4b7246 */ /* 0x001fd60003800150 */
[----:B------:R-:W-:Y:S02]  /*b020*/  @P6 LOP3.LUT R86, R86, 0x1, RZ, 0xfc, !PT ;  /* 0x0000000156566812 */ /* 0x000fe400078efcff */
[----:B------:R-:W-:Y:S02]  /*b030*/  ISETP.GT.AND P6, PT, R85, RZ, !P6 ;  /* 0x000000ff5500720c */ /* 0x000fe400077c4270 */
[----:B------:R-:W-:Y:S02]  /*b040*/  LOP3.LUT R86, R86, 0xefffffff, RZ, 0xc0, !PT ;  /* 0xefffffff56567812 */ /* 0x000fe400078ec0ff */
[----:B------:R-:W-:-:S04]  /*b050*/  ISETP.LT.OR P6, PT, R83, 0x1, P6 ;  /* 0x000000015300780c */ /* 0x000fc800037c1670 */
[----:B-1----:R-:W-:Y:S02]  /*b060*/  FSEL R84, R0, -INF , !P6 ;  /* 0xff80000000547808 */ /* 0x002fe40007000000 */
[----:B------:R-:W-:-:S13]  /*b070*/  ISETP.GE.AND P6, PT, R78, 0x7a, PT ;  /* 0x0000007a4e00780c */ /* 0x000fda0003fc6270 */
[----:B------:R-:W-:Y:S02]  /*b080*/  @P6 LOP3.LUT R86, R86, 0x10000000, RZ, 0xfc, !PT ;  /* 0x1000000056566812 */ /* 0x000fe400078efcff */
[----:B------:R-:W-:-:S03]  /*b090*/  ISETP.GT.AND P6, PT, R85, 0x79, !P6 ;  /* 0x000000795500780c */ /* 0x000fc600077c4270 */
[----:B------:R0:W-:Y:S01]  /*b0a0*/  STL [R1], R86 ;  /* 0x0000005601007387 */ /* 0x0001e20000100800 */
[----:B------:R-:W-:-:S04]  /*b0b0*/  ISETP.LT.OR P6, PT, R83, 0x7a, P6 ;  /* 0x0000007a5300780c */ /* 0x000fc800037c1670 */
[----:B------:R-:W-:Y:S01]  /*b0c0*/  FSEL R0, R76, -INF , !P6 ;  /* 0xff8000004c007808 */ /* 0x000fe20007000000 */
[----:B------:R-:W-:Y:S01]  /*b0d0*/  IMAD.IADD R76, R82, 0x1, R77 ;  /* 0x00000001524c7824 */ /* 0x000fe200078e024d */
[----:B------:R-:W-:-:S13]  /*b0e0*/  PLOP3.LUT P6, PT, PT, PT, UP0, 0x40, 0x0 ;  /* 0x000000000000781c */ /* 0x000fda0003fce808 */
[----:B0-----:R-:W-:Y:S05]  /*b0f0*/  @P6 BRA `(.L_x_1440) ;  /* 0x0000000000606947 */ /* 0x001fea0003800000 */
        /* <DEDUP_REMOVED lines=13> */
.L_x_1442:
[----:B------:R-:W-:-:S06]  /*b1d0*/  UISETP.NE.AND UP1, UPT, UR7, 0x1, UPT ;  /* 0x000000010700788c */ /* 0x000fcc000bf25270 */
[----:B------:R-:W-:-:S05]  /*b1e0*/  PLOP3.LUT P6, PT, PT, PT, UP1, 0x80, 0x0 ;  /* 0x000000000000781c */ /* 0x000fca0003fcf018 */
[----:B------:R-:W-:-:S08]  /*b1f0*/  @UP1 ULDC.64 UR4, c[0x0][0x9e8] ;  /* 0x00027a0000041ab9 */ /* 0x000fd00000000a00 */
[----:B------:R-:W-:Y:S01]  /*b200*/  @P6 IMAD.HI.U32 R77, R78, UR4, RZ ;  /* 0x000000044e4d6c27 */ /* 0x000fe2000f8e00ff */
[----:B------:R-:W-:-:S13]  /*b210*/  PLOP3.LUT P6, PT, PT, PT, UP1, 0x80, 0x0 ;  /* 0x000000000000781c */ /* 0x000fda0003fcf018 */
[----:B------:R-:W-:-:S07]  /*b220*/  @P6 SHF.R.U32.HI R78, RZ, UR5, R77 ;  /* 0x00000005ff4e6c19 */ /* 0x000fce000801164d */
.L_x_1443:
[----:B------:R-:W-:Y:S05]  /*b230*/  BSYNC B0 ;  /* 0x0000000000007941 */ /* 0x000fea0003800000 */
.L_x_1441:
[----:B------:R-:W-:-:S04]  /*b240*/  IMAD R78, R78, UR7, -R79 ;  /* 0x000000074e4e7c24 */ /* 0x000fc8000f8e0a4f */
[----:B------:R-:W-:-:S05]  /*b250*/  IMAD R78, R109, -0x2, R78 ;  /* 0xfffffffe6d4e7824 */ /* 0x000fca00078e024e */
[----:B------:R-:W-:Y:S02]  /*b260*/  VIMNMX R76, R76, R78, !PT ;  /* 0x0000004e4c4c7248 */ /* 0x000fe40007fe0100 */
[----:B------:R-:W-:-:S07]  /*b270*/  VIADDMNMX R75, R78, UR7, R75, PT ;  /* 0x000000074e4b7c46 */ /* 0x000fce000b80014b */
.L_x_1440:
[----:B------:R-:W-:Y:S01]  /*b280*/  ISETP.GT.AND P3, PT, R76, 0x1, !P3 ;  /* 0x000000014c00780c */ /* 0x000fe20005f64270 */
[----:B------:R-:W-:Y:S01]  /*b290*/  ULDC UR41, c[0x0][0x988] ;  /* 0x0002620000297ab9 */ /* 0x000fe20000000800 */
[----:B------:R-:W-:Y:S02]  /*b2a0*/  LOP3.LUT P6, RZ, R86, 0x2000000, RZ, 0xc0, !PT ;  /* 0x0200000056ff7812 */ /* 0x000fe400078cc0ff */
[----:B------:R-:W-:Y:S02]  /*b2b0*/  ISETP.LT.OR P3, PT, R75, 0x2, P3 ;  /* 0x000000024b00780c */ /* 0x000fe40001f61670 */
[----:B------:R-:W-:Y:S02]  /*b2c0*/  ISETP.GT.AND P4, PT, R76, 0x71, !P4 ;  /* 0x000000714c00780c */ /* 0x000fe40006784270 */
[----:B------:R-:W-:Y:S02]  /*b2d0*/  FSEL R4, R4, -INF , !P3 ;  /* 0xff80000004047808 */ /* 0x000fe40005800000 */
[----:B------:R-:W-:-:S02]  /*b2e0*/  LOP3.LUT P3, RZ, R86, 0x2, RZ, 0xc0, !PT ;  /* 0x0000000256ff7812 */ /* 0x000fc4000786c0ff */
[C---:B------:R-:W-:Y:S02]  /*b2f0*/  ISETP.GT.AND P5, PT, R76.reuse, 0x78, !P5 ;  /* 0x000000784c00780c */ /* 0x040fe40006fa4270 */
[----:B------:R-:W-:Y:S02]  /*b300*/  ISETP.GT.AND P3, PT, R76, 0x8, !P3 ;  /* 0x000000084c00780c */ /* 0x000fe40005f64270 */
[C---:B------:R-:W-:Y:S02]  /*b310*/  ISETP.LT.OR P4, PT, R75.reuse, 0x72, P4 ;  /* 0x000000724b00780c */ /* 0x040fe40002781670 */
[C---:B------:R-:W-:Y:S02]  /*b320*/  ISETP.LT.OR P3, PT, R75.reuse, 0x9, P3 ;  /* 0x000000094b00780c */ /* 0x040fe40001f61670 */
[----:B------:R-:W-:Y:S02]  /*b330*/  ISETP.LT.OR P5, PT, R75, 0x79, P5 ;  /* 0x000000794b00780c */ /* 0x000fe40002fa1670 */
[----:B------:R-:W-:-:S02]  /*b340*/  FSEL R77, R5, -INF , !P3 ;  /* 0xff800000054d7808 */ /* 0x000fc40005800000 */
[----:B------:R-:W-:Y:S02]  /*b350*/  LOP3.LUT P3, RZ, R86, 0x4, RZ, 0xc0, !PT ;  /* 0x0000000456ff7812 */ /* 0x000fe4000786c0ff */
[----:B------:R-:W-:Y:S02]  /*b360*/  FMNMX.FTZ R5, R84, R21, !PT ;  /* 0x0000001554057209 */ /* 0x000fe40007810000 */
        /* <DEDUP_REMOVED lines=28> */
[----:B------:R-:W-:Y:S02]  /*b530*/  LOP3.LUT P6, RZ, R86, 0x4000, RZ, 0xc0, !PT ;  /* 0x0000400056ff7812 */ /* 0x000fe400078cc0ff */
        /* <DEDUP_REMOVED lines=54> */
[----:B------:R-:W-:-:S03]  /*b8a0*/  ISETP.LT.OR P3, PT, R75, 0x41, P3 ;  /* 0x000000414b00780c */ /* 0x000fc60001f61670 */
[----:B------:R-:W0:Y:S01]  /*b8b0*/  SHFL.BFLY PT, R12, R5, 0x2, 0x1f ;  /* 0x0c401f00050c7f89 */ /* 0x000e2200000e0000 */
[----:B------:R-:W-:Y:S02]  /*b8c0*/  FSEL R31, R31, -INF , !P3 ;  /* 0xff8000001f1f7808 */ /* 0x000fe40005800000 */
[----:B------:R-:W-:Y:S02]  /*b8d0*/  ISETP.GT.AND P3, PT, R76, 0x41, !P6 ;  /* 0x000000414c00780c */ /* 0x000fe40007764270 */
[----:B------:R-:W-:Y:S02]  /*b8e0*/  LOP3.LUT P6, RZ, R86, 0x8, RZ, 0xc0, !PT ;  /* 0x0000000856ff7812 */ /* 0x000fe400078cc0ff */
[----:B------:R-:W-:-:S04]  /*b8f0*/  ISETP.LT.OR P3, PT, R75, 0x42, P3 ;  /* 0x000000424b00780c */ /* 0x000fc80001f61670 */
[----:B------:R-:W-:Y:S02]  /*b900*/  FSEL R32, R32, -INF , !P3 ;  /* 0xff80000020207808 */ /* 0x000fe40005800000 */
[----:B------:R-:W-:-:S04]  /*b910*/  LOP3.LUT P3, RZ, R86, 0x2000, RZ, 0xc0, !PT ;  /* 0x0000200056ff7812 */ /* 0x000fc8000786c0ff */
[----:B------:R-:W-:-:S04]  /*b920*/  ISETP.GT.AND P3, PT, R76, 0x48, !P3 ;  /* 0x000000484c00780c */ /* 0x000fc80005f64270 */
[----:B------:R-:W-:Y:S02]  /*b930*/  ISETP.LT.OR P3, PT, R75, 0x49, P3 ;  /* 0x000000494b00780c */ /* 0x000fe40001f61670 */
[----:B0-----:R-:W-:Y:S02]  /*b940*/  FMNMX.FTZ R80, R5, R12, !PT ;  /* 0x0000000c05507209 */ /* 0x001fe40007810000 */
[----:B------:R-:W-:Y:S02]  /*b950*/  FSEL R33, R33, -INF , !P3 ;  /* 0xff80000021217808 */ /* 0x000fe40005800000 */
[----:B------:R-:W-:Y:S01]  /*b960*/  LOP3.LUT P3, RZ, R86, 0x1000, RZ, 0xc0, !PT ;  /* 0x0000100056ff7812 */ /* 0x000fe2000786c0ff */
[----:B------:R-:W0:Y:S03]  /*b970*/  SHFL.BFLY PT, R79, R80, 0x1, 0x1f ;  /* 0x0c201f00504f7f89 */ /* 0x000e2600000e0000 */
[----:B------:R-:W-:-:S04]  /*b980*/  ISETP.GT.AND P3, PT, R76, 0x49, !P3 ;  /* 0x000000494c00780c */ /* 0x000fc80005f64270 */
        /* <DEDUP_REMOVED lines=8> */
[----:B------:R-:W-:-:S03]  /*ba10*/  FMUL.FTZ R81, R12, UR41 ;  /* 0x000000290c517c20 */ /* 0x000fc60008410000 */
        /* <DEDUP_REMOVED lines=38> */
[----:B------:R-:W-:Y:S01]  /*bc80*/  FSEL R50, R15, -INF , !P5 ;  /* 0xff8000000f327808 */ /* 0x000fe20006800000 */
[--C-:B------:R-:W-:Y:S01]  /*bc90*/  FFMA.FTZ R140, R52, UR41, -R81.reuse ;  /* 0x00000029348c7c23 */ /* 0x100fe20008010851 */
[----:B------:R-:W-:Y:S01]  /*bca0*/  FSEL R79, R3, -INF , !P3 ;  /* 0xff800000034f7808 */ /* 0x000fe20005800000 */
[--C-:B------:R-:W-:Y:S01]  /*bcb0*/  FFMA.FTZ R144, R48, UR41, -R81.reuse ;  /* 0x0000002930907c23 */ /* 0x100fe20008010851 */
[----:B------:R-:W-:Y:S01]  /*bcc0*/  ISETP.GT.AND P3, PT, R76, 0x79, !P6 ;  /* 0x000000794c00780c */ /* 0x000fe20007764270 */
        /* <DEDUP_REMOVED lines=8> */
[--C-:B------:R-:W-:Y:S01]  /*bd50*/  FFMA.FTZ R21, R47, UR41, -R81.reuse ;  /* 0x000000292f157c23 */ /* 0x100fe20008010851 */
[----:B------:R-:W-:Y:S01]  /*bd60*/  FMNMX.FTZ R46, R10, R5, !PT ;  /* 0x000000050a2e7209 */ /* 0x000fe20007810000 */
[--C-:B------:R-:W-:Y:S01]  /*bd70*/  FFMA.FTZ R47, R49, UR41, -R81.reuse ;  /* 0x00000029312f7c23 */ /* 0x100fe20008010851 */
[--C-:B------:R-:W-:Y:S01]  /*bd80*/  FFMA.FTZ R49, R51, UR41, -R81.reuse ;  /* 0x0000002933317c23 */ /* 0x100fe20008010851 */
[--C-:B------:R-:W-:Y:S01]  /*bd90*/  FFMA.FTZ R51, R53, UR41, -R81.reuse ;  /* 0x0000002935337c23 */ /* 0x100fe20008010851 */
[----:B------:R-:W-:Y:S01]  /*bda0*/  FMNMX.FTZ R5, R11, R46, !PT ;  /* 0x0000002e0b057209 */ /* 0x000fe20007810000 */
[----:B------:R-:W0:Y:S01]  /*bdb0*/  MUFU.EX2 R3, R3 ;  /* 0x0000000300037308 */ /* 0x000e220000000800 */
[--C-:B------:R-:W-:Y:S01]  /*bdc0*/  FFMA.FTZ R53, R55, UR41, -R81.reuse ;  /* 0x0000002937357c23 */ /* 0x100fe20008010851 */
[--C-:B------:R-:W-:Y:S01]  /*bdd0*/  FFMA.FTZ R55, R57, UR41, -R81.reuse ;  /* 0x0000002939377c23 */ /* 0x100fe20008010851 */
[----:B------:R-:W-:Y:S01]  /*bde0*/  FMNMX.FTZ R46, R78, R5, !PT ;  /* 0x000000054e2e7209 */ /* 0x000fe20007810000 */
[--C-:B------:R-:W-:Y:S01]  /*bdf0*/  FFMA.FTZ R57, R59, UR41, -R81.reuse ;  /* 0x000000293b397c23 */ /* 0x100fe20008010851 */
[--C-:B------:R-:W-:Y:S01]  /*be00*/  FFMA.FTZ R59, R67, UR41, -R81.reuse ;  /* 0x00000029433b7c23 */ /* 0x100fe20008010851 */
[--C-:B------:R-:W-:Y:S01]  /*be10*/  FFMA.FTZ R67, R0, UR41, -R81.reuse ;  /* 0x0000002900437c23 */ /* 0x100fe20008010851 */
[----:B------:R-:W-:Y:S01]  /*be20*/  FMNMX.FTZ R5, R13, R46, !PT ;  /* 0x0000002e0d057209 */ /* 0x000fe20007810000 */
[----:B------:R-:W1:Y:S01]  /*be30*/  MUFU.EX2 R150, R150 ;  /* 0x0000009600967308 */ /* 0x000e620000000800 */
[--C-:B------:R-:W-:Y:S01]  /*be40*/  FFMA.FTZ R142, R54, UR41, -R81.reuse ;  /* 0x00000029368e7c23 */ /* 0x100fe20008010851 */
[--C-:B------:R-:W-:Y:S01]  /*be50*/  FFMA.FTZ R136, R56, UR41, -R81.reuse ;  /* 0x0000002938887c23 */ /* 0x100fe20008010851 */
[----:B------:R-:W-:Y:S01]  /*be60*/  FMNMX.FTZ R5, R14, R5, !PT ;  /* 0x000000050e057209 */ /* 0x000fe20007810000 */
[----:B------:R-:W2:Y:S01]  /*be70*/  @P2 LDC R54, c[0x0][0x450] ;  /* 0x00011400ff362b82 */ /* 0x000ea20000000800 */
[--C-:B------:R-:W-:Y:S01]  /*be80*/  FFMA.FTZ R138, R58, UR41, -R81.reuse ;  /* 0x000000293a8a7c23 */ /* 0x100fe20008010851 */
[--C-:B------:R-:W-:Y:S01]  /*be90*/  FFMA.FTZ R132, R60, UR41, -R81.reuse ;  /* 0x000000293c847c23 */ /* 0x100fe20008010851 */
[----:B------:R-:W-:Y:S01]  /*bea0*/  FMNMX.FTZ R5, R20, R5, !PT ;  /* 0x0000000514057209 */ /* 0x000fe20007810000 */
[----:B------:R-:W3:Y:S01]  /*beb0*/  MUFU.EX2 R21, R21 ;  /* 0x0000001500157308 */ /* 0x000ee20000000800 */
[--C-:B------:R-:W-:Y:S01]  /*bec0*/  FFMA.FTZ R61, R61, UR41, -R81.reuse ;  /* 0x000000293d3d7c23 */ /* 0x100fe20008010851 */
[----:B------:R-:W-:Y:S01]  /*bed0*/  FFMA.FTZ R134, R62, UR41, -R81 ;  /* 0x000000293e867c23 */ /* 0x000fe20008010851 */
[----:B------:R-:W-:Y:S01]  /*bee0*/  FMNMX.FTZ R46, R24, R5, !PT ;  /* 0x00000005182e7209 */ /* 0x000fe20007810000 */
[----:B------:R-:W-:-:S02]  /*bef0*/  IMAD.MOV.U32 R56, RZ, RZ, R108 ;  /* 0x000000ffff387224 */ /* 0x000fc400078e006c */
[--C-:B------:R-:W-:Y:S01]  /*bf00*/  FFMA.FTZ R128, R64, UR41, -R81.reuse ;  /* 0x0000002940807c23 */ /* 0x100fe20008010851 */
[--C-:B------:R-:W-:Y:S01]  /*bf10*/  FFMA.FTZ R45, R65, UR41, -R81.reuse ;  /* 0x00000029412d7c23 */ /* 0x100fe20008010851 */
[----:B------:R-:W-:Y:S01]  /*bf20*/  FMNMX.FTZ R5, R25, R46, !PT ;  /* 0x0000002e19057209 */ /* 0x000fe20007810000 */
[----:B------:R-:W4:Y:S01]  /*bf30*/  MUFU.EX2 R144, R144 ;  /* 0x0000009000907308 */ /* 0x000f220000000800 */
[--C-:B------:R-:W-:Y:S01]  /*bf40*/  FFMA.FTZ R130, R66, UR41, -R81.reuse ;  /* 0x0000002942827c23 */ /* 0x100fe20008010851 */
[--C-:B------:R-:W-:Y:S01]  /*bf50*/  FFMA.FTZ R126, R71, UR41, -R81.reuse ;  /* 0x00000029477e7c23 */ /* 0x100fe20008010851 */
        /* <DEDUP_REMOVED lines=8> */
[----:B------:R-:W2:Y:S03]  /*bfe0*/  MUFU.EX2 R146, R146 ;  /* 0x0000009200927308 */ /* 0x000ea60000000800 */
[----:B------:R-:W-:-:S04]  /*bff0*/  FMNMX.FTZ R46, R30, R5, !PT ;  /* 0x000000051e2e7209 */ /* 0x000fc80007810000 */
[----:B------:R-:W-:Y:S01]  /*c000*/  FMNMX.FTZ R5, R31, R46, !PT ;  /* 0x0000002e1f057209 */ /* 0x000fe20007810000 */
[----:B------:R-:W2:Y:S03]  /*c010*/  MUFU.EX2 R49, R49 ;  /* 0x0000003100317308 */ /* 0x000ea60000000800 */
        /* <DEDUP_REMOVED lines=14> */
[----:B------:R-:W-:Y:S01]  /*c100*/  MUFU.EX2 R136, R136 ;  /* 0x0000008800887308 */ /* 0x000fe20000000800 */
[----:B------:R-:W-:Y:S01]  /*c110*/  FSEL R46, R43, -INF , !P4 ;  /* 0xff8000002b2e7808 */ /* 0x000fe20006000000 */
[--C-:B------:R-:W-:Y:S01]  /*c120*/  FFMA.FTZ R43, R63, UR41, -R81.reuse ;  /* 0x000000293f2b7c23 */ /* 0x100fe20008010851 */
[----:B------:R-:W-:Y:S01]  /*c130*/  FMNMX.FTZ R5, R42, R5, !PT ;  /* 0x000000052a057209 */ /* 0x000fe20007810000 */
[----:B------:R-:W-:-:S03]  /*c140*/  FFMA.FTZ R63, R73, UR41, -R81 ;  /* 0x00000029493f7c23 */ /* 0x000fc60008010851 */
[----:B------:R-:W-:Y:S01]  /*c150*/  FMNMX.FTZ R5, R44, R5, !PT ;  /* 0x000000052c057209 */ /* 0x000fe20007810000 */
[----:B------:R-:W-:Y:S03]  /*c160*/  MUFU.EX2 R55, R55 ;  /* 0x0000003700377308 */ /* 0x000fe60000000800 */
[----:B------:R-:W-:-:S04]  /*c170*/  FMNMX.FTZ R5, R46, R5, !PT ;  /* 0x000000052e057209 */ /* 0x000fc80007810000 */
[----:B------:R-:W-:Y:S01]  /*c180*/  FMNMX.FTZ R5, R50, R5, !PT ;  /* 0x0000000532057209 */ /* 0x000fe20007810000 */
[----:B------:R-:W-:Y:S03]  /*c190*/  MUFU.EX2 R138, R138 ;  /* 0x0000008a008a7308 */ /* 0x000fe60000000800 */
[----:B------:R-:W-:-:S05]  /*c1a0*/  FMNMX.FTZ R5, R52, R5, !PT ;  /* 0x0000000534057209 */ /* 0x000fca0007810000 */
[----:B------:R-:W0:Y:S01]  /*c1b0*/  SHFL.BFLY PT, R48, R5, 0x2, 0x1f ;  /* 0x0c401f0005307f89 */ /* 0x000e2200000e0000 */
[----:B------:R-:W-:Y:S08]  /*c1c0*/  MUFU.EX2 R57, R57 ;  /* 0x0000003900397308 */ /* 0x000ff00000000800 */
[----:B------:R-:W-:Y:S08]  /*c1d0*/  MUFU.EX2 R132, R132 ;  /* 0x0000008400847308 */ /* 0x000ff00000000800 */
[----:B------:R1:W-:Y:S01]  /*c1e0*/  MUFU.EX2 R15, R61 ;  /* 0x0000003d000f7308 */ /* 0x0003e20000000800 */
[----:B0-----:R-:W-:-:S07]  /*c1f0*/  FMNMX.FTZ R48, R5, R48, !PT ;  /* 0x0000003005307209 */ /* 0x001fce0007810000 */
[----:B------:R-:W-:Y:S01]  /*c200*/  MUFU.EX2 R134, R134 ;  /* 0x0000008600867308 */ /* 0x000fe20000000800 */
[----:B-1----:R-:W-:Y:S01]  /*c210*/  FFMA.FTZ R61, R74, UR41, -R81 ;  /* 0x000000294a3d7c23 */ /* 0x002fe20008010851 */
[----:B------:R-:W0:Y:S06]  /*c220*/  SHFL.BFLY PT, R5, R48, 0x1, 0x1f ;  /* 0x0c201f0030057f89 */ /* 0x000e2c00000e0000 */
[----:B------:R-:W-:Y:S08]  /*c230*/  MUFU.EX2 R43, R43 ;  /* 0x0000002b002b7308 */ /* 0x000ff00000000800 */
[----:B------:R-:W-:Y:S08]  /*c240*/  MUFU.EX2 R128, R128 ;  /* 0x0000008000807308 */ /* 0x000ff00000000800 */
[----:B------:R-:W-:Y:S01]  /*c250*/  MUFU.EX2 R45, R45 ;  /* 0x0000002d002d7308 */ /* 0x000fe20000000800 */
[----:B0-----:R-:W-:-:S04]  /*c260*/  FMNMX.FTZ R5, R48, R5, !PT ;  /* 0x0000000530057209 */ /* 0x001fc80007810000 */
[C---:B------:R-:W-:Y:S01]  /*c270*/  FSETP.NEU.FTZ.AND P3, PT, R5.reuse, -INF , PT ;  /* 0xff8000000500780b */ /* 0x040fe20003f7d000 */
[----:B------:R-:W-:Y:S02]  /*c280*/  FMUL.FTZ R69, R5, UR41 ;  /* 0x0000002905457c20 */ /* 0x000fe40008410000 */
[----:B------:R-:W-:Y:S03]  /*c290*/  MUFU.EX2 R130, R130 ;  /* 0x0000008200827308 */ /* 0x000fe60000000800 */
[----:B------:R-:W-:Y:S02]  /*c2a0*/  FSEL R69, R69, RZ, P3 ;  /* 0x000000ff45457208 */ /* 0x000fe40001800000 */
[----:B------:R-:W-:-:S03]  /*c2b0*/  PLOP3.LUT P3, PT, PT, PT, UP0, 0x40, 0x0 ;  /* 0x000000000000781c */ /* 0x000fc60003f6e808 */
[----:B------:R-:W-:Y:S01]  /*c2c0*/  MUFU.EX2 R59, R59 ;  /* 0x0000003b003b7308 */ /* 0x000fe20000000800 */
[--C-:B------:R-:W-:Y:S01]  /*c2d0*/  FFMA.FTZ R149, R79, UR41, -R69.reuse ;  /* 0x000000294f957c23 */ /* 0x100fe20008010845 */
[--C-:B------:R-:W-:Y:S01]  /*c2e0*/  FFMA.FTZ R0, R4, UR41, -R69.reuse ;  /* 0x0000002904007c23 */ /* 0x100fe20008010845 */
[--C-:B------:R-:W-:Y:S01]  /*c2f0*/  FFMA.FTZ R151, R77, UR41, -R69.reuse ;  /* 0x000000294d977c23 */ /* 0x100fe20008010845 */
[----:B------:R-:W-:Y:S01]  /*c300*/  FFMA.FTZ R145, R11, UR41, -R69 ;  /* 0x000000290b917c23 */ /* 0x000fe20008010845 */
[----:B------:R-:W-:Y:S01]  /*c310*/  FADD.FTZ R11, R148, R3 ;  /* 0x00000003940b7221 */ /* 0x000fe20000010000 */
[--C-:B------:R-:W-:Y:S01]  /*c320*/  FFMA.FTZ R10, R10, UR41, -R69.reuse ;  /* 0x000000290a0a7c23 */ /* 0x100fe20008010845 */
[----:B------:R-:W-:Y:S01]  /*c330*/  FFMA.FTZ R48, R78, UR41, -R69 ;  /* 0x000000294e307c23 */ /* 0x000fe20008010845 */
[----:B------:R-:W-:Y:S01]  /*c340*/  MUFU.EX2 R149, R149 ;  /* 0x0000009500957308 */ /* 0x000fe20000000800 */
[----:B------:R-:W-:Y:S01]  /*c350*/  FADD.FTZ R4, R150, R11 ;  /* 0x0000000b96047221 */ /* 0x000fe20000010000 */
        /* <DEDUP_REMOVED lines=15> */
[----:B--2---:R-:W-:Y:S01]  /*c450*/  FADD.FTZ R32, R146, R11 ;  /* 0x0000000b92207221 */ /* 0x004fe20000010000 */
[----:B------:R-:W2:Y:S01]  /*c460*/  @P2 LDC R25, c[0x0][0x44c] ;  /* 0x00011300ff192b82 */ /* 0x000ea20000000800 */
[--C-:B------:R-:W-:Y:S01]  /*c470*/  FFMA.FTZ R139, R29, UR41, -R69.reuse ;  /* 0x000000291d8b7c23 */ /* 0x100fe20008010845 */
[--C-:B------:R-:W-:Y:S01]  /*c480*/  FFMA.FTZ R133, R31, UR41, -R69.reuse ;  /* 0x000000291f857c23 */ /* 0x100fe20008010845 */
[----:B------:R-:W-:Y:S01]  /*c490*/  FADD.FTZ R13, R49, R32 ;  /* 0x00000020310d7221 */ /* 0x000fe20000010000 */
[--C-:B------:R-:W-:Y:S01]  /*c4a0*/  FFMA.FTZ R32, R34, UR41, -R69.reuse ;  /* 0x0000002922207c23 */ /* 0x100fe20008010845 */
[----:B------:R-:W-:Y:S01]  /*c4b0*/  FFMA.FTZ R135, R33, UR41, -R69 ;  /* 0x0000002921877c23 */ /* 0x000fe20008010845 */
[----:B------:R-:W3:Y:S01]  /*c4c0*/  MUFU.EX2 R10, R10 ;  /* 0x0000000a000a7308 */ /* 0x000ee20000000800 */
[----:B0-----:R-:W-:Y:S01]  /*c4d0*/  FADD.FTZ R4, R149, R0 ;  /* 0x0000000095047221 */ /* 0x001fe20000010000 */
[----:B------:R-:W-:Y:S01]  /*c4e0*/  FADD.FTZ R34, R140, R13 ;  /* 0x0000000d8c227221 */ /* 0x000fe20000010000 */
[--C-:B------:R-:W-:Y:S01]  /*c4f0*/  FFMA.FTZ R129, R35, UR41, -R69.reuse ;  /* 0x0000002923817c23 */ /* 0x100fe20008010845 */
[----:B------:R-:W-:Y:S01]  /*c500*/  F2FP.BF16.F32.PACK_AB R148, R3, R148 ;  /* 0x000000940394723e */ /* 0x000fe200000010ff */
[--C-:B------:R-:W-:Y:S01]  /*c510*/  FFMA.FTZ R131, R37, UR41, -R69.reuse ;  /* 0x0000002925837c23 */ /* 0x100fe20008010845 */
[----:B------:R-:W-:Y:S01]  /*c520*/  FADD.FTZ R13, R51, R34 ;  /* 0x00000022330d7221 */ /* 0x000fe20000010000 */
[----:B------:R-:W-:Y:S01]  /*c530*/  FFMA.FTZ R125, R39, UR41, -R69 ;  /* 0x00000029277d7c23 */ /* 0x000fe20008010845 */
[----:B------:R-:W0:Y:S01]  /*c540*/  MUFU.EX2 R145, R145 ;  /* 0x0000009100917308 */ /* 0x000e220000000800 */
[----:B-1----:R-:W-:Y:S01]  /*c550*/  FADD.FTZ R11, R151, R4 ;  /* 0x00000004970b7221 */ /* 0x002fe20000010000 */
[----:B------:R-:W-:Y:S01]  /*c560*/  FADD.FTZ R34, R142, R13 ;  /* 0x0000000d8e227221 */ /* 0x000fe20000010000 */
[--C-:B------:R-:W-:Y:S01]  /*c570*/  FFMA.FTZ R127, R41, UR41, -R69.reuse ;  /* 0x00000029297f7c23 */ /* 0x100fe20008010845 */
[--C-:B------:R-:W-:Y:S01]  /*c580*/  FFMA.FTZ R42, R42, UR41, -R69.reuse ;  /* 0x000000292a2a7c23 */ /* 0x100fe20008010845 */
[--C-:B------:R-:W-:Y:S01]  /*c590*/  FFMA.FTZ R44, R44, UR41, -R69.reuse ;  /* 0x000000292c2c7c23 */ /* 0x100fe20008010845 */
[----:B------:R-:W-:Y:S01]  /*c5a0*/  FADD.FTZ R13, R53, R34 ;  /* 0x00000022350d7221 */ /* 0x000fe20000010000 */
[----:B------:R-:W-:Y:S01]  /*c5b0*/  FFMA.FTZ R34, R36, UR41, -R69 ;  /* 0x0000002924227c23 */ /* 0x000fe20008010845 */
[----:B------:R-:W1:Y:S01]  /*c5c0*/  MUFU.EX2 R48, R48 ;  /* 0x0000003000307308 */ /* 0x000e620000000800 */
[----:B---3--:R-:W-:Y:S01]  /*c5d0*/  FADD.FTZ R4, R10, R11 ;  /* 0x0000000b0a047221 */ /* 0x008fe20000010000 */
[----:B------:R-:W-:Y:S01]  /*c5e0*/  FADD.FTZ R36, R136, R13 ;  /* 0x0000000d88247221 */ /* 0x000fe20000010000 */
[----:B--2---:R-:W-:-:S04]  /*c5f0*/  @P2 IMAD.HI.U32 R25, R108, R25, RZ ;  /* 0x000000196c192227 */ /* 0x004fc800078e00ff */
[--C-:B------:R-:W-:Y:S01]  /*c600*/  FFMA.FTZ R46, R46, UR41, -R69.reuse ;  /* 0x000000292e2e7c23 */ /* 0x100fe20008010845 */
[--C-:B------:R-:W-:Y:S01]  /*c610*/  FFMA.FTZ R50, R50, UR41, -R69.reuse ;  /* 0x0000002932327c23 */ /* 0x100fe20008010845 */
[----:B------:R-:W-:Y:S01]  /*c620*/  FADD.FTZ R13, R55, R36 ;  /* 0x00000024370d7221 */ /* 0x000fe20000010000 */
[----:B------:R-:W-:Y:S01]  /*c630*/  FFMA.FTZ R36, R38, UR41, -R69 ;  /* 0x0000002926247c23 */ /* 0x000fe20008010845 */
[----:B------:R-:W2:Y:S01]  /*c640*/  MUFU.EX2 R147, R147 ;  /* 0x0000009300937308 */ /* 0x000ea20000000800 */
[----:B0-----:R-:W-:Y:S01]  /*c650*/  FADD.FTZ R11, R145, R4 ;  /* 0x00000004910b7221 */ /* 0x001fe20000010000 */
[----:B------:R-:W-:Y:S01]  /*c660*/  @P2 SHF.R.U32.HI R56, RZ, R54, R25 ;  /* 0x00000036ff382219 */ /* 0x000fe20000011619 */
[----:B------:R-:W-:Y:S01]  /*c670*/  FADD.FTZ R54, R138, R13 ;  /* 0x0000000d8a367221 */ /* 0x000fe20000010000 */
[--C-:B------:R-:W-:Y:S01]  /*c680*/  FFMA.FTZ R38, R40, UR41, -R69.reuse ;  /* 0x0000002928267c23 */ /* 0x100fe20008010845 */
[----:B------:R-:W-:Y:S01]  /*c690*/  FFMA.FTZ R52, R52, UR41, -R69 ;  /* 0x0000002934347c23 */ /* 0x000fe20008010845 */
[----:B------:R-:W-:Y:S01]  /*c6a0*/  F2FP.BF16.F32.PACK_AB R149, R0, R149 ;  /* 0x000000950095723e */ /* 0x000fe200000010ff */
[----:B------:R-:W-:Y:S01]  /*c6b0*/  FADD.FTZ R13, R57, R54 ;  /* 0x00000036390d7221 */ /* 0x000fe20000010000 */
[----:B------:R-:W0:Y:S01]  /*c6c0*/  MUFU.EX2 R14, R14 ;  /* 0x0000000e000e7308 */ /* 0x000e220000000800 */
[----:B-1----:R-:W-:Y:S01]  /*c6d0*/  FADD.FTZ R4, R48, R11 ;  /* 0x0000000b30047221 */ /* 0x002fe20000010000 */
[----:B------:R-:W-:-:S02]  /*c6e0*/  IMAD.IADD R93, R93, 0x1, R56 ;  /* 0x000000015d5d7824 */ /* 0x000fc400078e0238 */
[----:B------:R-:W-:Y:S01]  /*c6f0*/  FADD.FTZ R40, R132, R13 ;  /* 0x0000000d84287221 */ /* 0x000fe20000010000 */
[----:B------:R-:W-:Y:S02]  /*c700*/  F2FP.BF16.F32.PACK_AB R151, R10, R151 ;  /* 0x000000970a97723e */ /* 0x000fe400000010ff */
[----:B------:R-:W-:Y:S01]  /*c710*/  F2FP.BF16.F32.PACK_AB R150, R21, R150 ;  /* 0x000000961596723e */ /* 0x000fe200000010ff */
[----:B------:R-:W-:Y:S01]  /*c720*/  FADD.FTZ R13, R15, R40 ;  /* 0x000000280f0d7221 */ /* 0x000fe20000010000 */
[----:B------:R-:W1:Y:S01]  /*c730*/  MUFU.EX2 R141, R141 ;  /* 0x0000008d008d7308 */ /* 0x000e620000000800 */
[----:B--2---:R-:W-:Y:S01]  /*c740*/  FADD.FTZ R11, R147, R4 ;  /* 0x00000004930b7221 */ /* 0x004fe20000010000 */
[----:B------:R-:W-:Y:S01]  /*c750*/  F2FP.BF16.F32.PACK_AB R144, R47, R144 ;  /* 0x000000902f90723e */ /* 0x000fe200000010ff */
[----:B------:R-:W-:Y:S01]  /*c760*/  FADD.FTZ R40, R134, R13 ;  /* 0x0000000d86287221 */ /* 0x000fe20000010000 */
[----:B------:R-:W-:Y:S01]  /*c770*/  F2FP.BF16.F32.PACK_AB R146, R49, R146 ;  /* 0x000000923192723e */ /* 0x000fe200000010ff */
[----:B------:R-:W-:Y:S01]  /*c780*/  VIADD R10, R93, UR6 ;  /* 0x000000065d0a7c36 */ /* 0x000fe20008000000 */
[----:B------:R-:W-:Y:S01]  /*c790*/  F2FP.BF16.F32.PACK_AB R140, R51, R140 ;  /* 0x0000008c338c723e */ /* 0x000fe200000010ff */
[----:B------:R-:W-:Y:S01]  /*c7a0*/  FADD.FTZ R13, R43, R40 ;  /* 0x000000282b0d7221 */ /* 0x000fe20000010000 */
[----:B------:R-:W2:Y:S01]  /*c7b0*/  MUFU.EX2 R20, R20 ;  /* 0x0000001400147308 */ /* 0x000ea20000000800 */
[----:B0-----:R-:W-:Y:S01]  /*c7c0*/  FADD.FTZ R4, R14, R11 ;  /* 0x0000000b0e047221 */ /* 0x001fe20000010000 */
[----:B------:R-:W-:Y:S01]  /*c7d0*/  F2FP.BF16.F32.PACK_AB R142, R53, R142 ;  /* 0x0000008e358e723e */ /* 0x000fe200000010ff */
[----:B------:R-:W-:Y:S01]  /*c7e0*/  FADD.FTZ R40, R128, R13 ;  /* 0x0000000d80287221 */ /* 0x000fe20000010000 */
[----:B------:R-:W-:-:S02]  /*c7f0*/  F2FP.BF16.F32.PACK_AB R136, R55, R136 ;  /* 0x000000883788723e */ /* 0x000fc400000010ff */
[----:B------:R-:W-:Y:S02]  /*c800*/  F2FP.BF16.F32.PACK_AB R138, R57, R138 ;  /* 0x0000008a398a723e */ /* 0x000fe400000010ff */
        /* <DEDUP_REMOVED lines=9> */
[----:B------:R-:W-:Y:S02]  /*c8a0*/  F2FP.BF16.F32.PACK_AB R141, R20, R141 ;  /* 0x0000008d148d723e */ /* 0x000fe400000010ff */
        /* <DEDUP_REMOVED lines=14> */
[----:B------:R-:W-:Y:S01]  /*c990*/  FADD.FTZ R11, R45, R40 ;  /* 0x000000282d0b7221 */ /* 0x000fe20000010000 */
[----:B------:R-:W-:-:S03]  /*c9a0*/  F2FP.BF16.F32.PACK_AB R139, R28, R139 ;  /* 0x0000008b1c8b723e */ /* 0x000fc600000010ff */
[----:B------:R-:W-:Y:S01]  /*c9b0*/  FADD.FTZ R40, R130, R11 ;  /* 0x0000000b82287221 */ /* 0x000fe20000010000 */
[----:B------:R-:W-:Y:S01]  /*c9c0*/  F2FP.BF16.F32.PACK_AB R130, R59, R130 ;  /* 0x000000823b82723e */ /* 0x000fe200000010ff */
[----:B------:R-:W2:Y:S01]  /*c9d0*/  MUFU.EX2 R135, R135 ;  /* 0x0000008700877308 */ /* 0x000ea20000000800 */
[----:B0-----:R-:W-:Y:S01]  /*c9e0*/  FADD.FTZ R3, R133, R4 ;  /* 0x0000000485037221 */ /* 0x001fe20000010000 */
[----:B------:R-:W-:-:S06]  /*c9f0*/  FADD.FTZ R11, R59, R40 ;  /* 0x000000283b0b7221 */ /* 0x000fcc0000010000 */
        /* <DEDUP_REMOVED lines=51> */
[----:B0-----:R-:W-:Y:S01]  /*cd30*/  FADD.FTZ R4, R122, R11 ;  /* 0x0000000b7a047221 */ /* 0x001fe20000010000 */
[C---:B-1----:R-:W-:Y:S01]  /*cd40*/  FADD.FTZ R3, R123.reuse, R0 ;  /* 0x000000007b037221 */ /* 0x042fe20000010000 */
[----:B------:R-:W-:Y:S01]  /*cd50*/  F2FP.BF16.F32.PACK_AB R123, R123, R50 ;  /* 0x000000327b7b723e */ /* 0x000fe200000010ff */
[----:B------:R-:W-:Y:S02]  /*cd60*/  VIADD R0, R92, 0xfffffffe ;  /* 0xfffffffe5c007836 */ /* 0x000fe40000000000 */
[C---:B--2---:R-:W-:Y:S01]  /*cd70*/  FADD.FTZ R4, R67.reuse, R4 ;  /* 0x0000000443047221 */ /* 0x044fe20000010000 */
[----:B------:R-:W-:Y:S01]  /*cd80*/  F2FP.BF16.F32.PACK_AB R122, R67, R122 ;  /* 0x0000007a437a723e */ /* 0x000fe200000010ff */
[----:B------:R-:W-:Y:S06]  /*cd90*/  @P3 BRA `(.L_x_1444) ;  /* 0x0000000000543947 */ /* 0x000fec0003800000 */
[C---:B------:R-:W-:Y:S01]  /*cda0*/  ISETP.GT.AND P3, PT, R93.reuse, RZ, PT ;  /* 0x000000ff5d00720c */ /* 0x040fe20003f64270 */
[----:B------:R-:W-:Y:S01]  /*cdb0*/  BSSY B0, `(.L_x_1445) ;  /* 0x0000010000007945 */ /* 0x000fe20003800000 */
[----:B------:R-:W-:-:S11]  /*cdc0*/  VIADD R11, R93, 0xffffffff ;  /* 0xffffffff5d0b7836 */ /* 0x000fd60000000000 */
[----:B------:R-:W-:Y:S05]  /*cdd0*/  @P3 BRA `(.L_x_1446) ;  /* 0x0000000000203947 */ /* 0x000fea0003800000 */
[----:B------:R-:W-:Y:S01]  /*cde0*/  UISETP.NE.AND UP1, UPT, UR7, 0x1, UPT ;  /* 0x000000010700788c */ /* 0x000fe2000bf25270 */
[----:B------:R-:W-:-:S05]  /*cdf0*/  IMAD.MOV R11, RZ, RZ, -R93 ;  /* 0x000000ffff0b7224 */ /* 0x000fca00078e0a5d */
[----:B------:R-:W-:-:S05]  /*ce00*/  PLOP3.LUT P3, PT, PT, PT, UP1, 0x80, 0x0 ;  /* 0x000000000000781c */ /* 0x000fca0003f6f018 */
[----:B------:R-:W-:-:S08]  /*ce10*/  @UP1 ULDC.64 UR4, c[0x0][0x9e8] ;  /* 0x00027a0000041ab9 */ /* 0x000fd00000000a00 */
[----:B------:R-:W-:-:S05]  /*ce20*/  @P3 IMAD.HI.U32 R13, R11, UR4, RZ ;  /* 0x000000040b0d3c27 */ /* 0x000fca000f8e00ff */
[----:B------:R-:W-:-:S04]  /*ce30*/  @P3 SHF.R.U32.HI R11, RZ, UR5, R13 ;  /* 0x00000005ff0b3c19 */ /* 0x000fc8000801160d */
[----:B------:R-:W-:Y:S01]  /*ce40*/  LOP3.LUT R11, RZ, R11, RZ, 0x33, !PT ;  /* 0x0000000bff0b7212 */ /* 0x000fe200078e33ff */
[----:B------:R-:W-:Y:S06]  /*ce50*/  BRA `(.L_x_1447) ;  /* 0x0000000000147947 */ /* 0x000fec0003800000 */
.L_x_1446:
[----:B------:R-:W-:-:S06]  /*ce60*/  UISETP.NE.AND UP1, UPT, UR7, 0x1, UPT ;  /* 0x000000010700788c */ /* 0x000fcc000bf25270 */
[----:B------:R-:W-:-:S05]  /*ce70*/  PLOP3.LUT P3, PT, PT, PT, UP1, 0x80, 0x0 ;  /* 0x000000000000781c */ /* 0x000fca0003f6f018 */
[----:B------:R-:W-:-:S08]  /*ce80*/  @UP1 ULDC.64 UR4, c[0x0][0x9e8] ;  /* 0x00027a0000041ab9 */ /* 0x000fd00000000a00 */
[----:B------:R-:W-:-:S05]  /*ce90*/  @P3 IMAD.HI.U32 R13, R11, UR4, RZ ;  /* 0x000000040b0d3c27 */ /* 0x000fca000f8e00ff */
[----:B------:R-:W-:-:S07]  /*cea0*/  @P3 SHF.R.U32.HI R11, RZ, UR5, R13 ;  /* 0x00000005ff0b3c19 */ /* 0x000fce000801160d */
.L_x_1447:
[----:B------:R-:W-:Y:S05]  /*ceb0*/  BSYNC B0 ;  /* 0x0000000000007941 */ /* 0x000fea0003800000 */
.L_x_1445:
[----:B------:R-:W-:-:S04]  /*cec0*/  IMAD.U32 R14, RZ, RZ, UR7 ;  /* 0x00000007ff0e7e24 */ /* 0x000fc8000f8e00ff */
[----:B------:R-:W-:-:S05]  /*ced0*/  IMAD R11, R11, UR7, R14 ;  /* 0x000000070b0b7c24 */ /* 0x000fca000f8e020e */
[----:B------:R-:W-:-:S07]  /*cee0*/  VIMNMX R10, R10, R11, PT ;  /* 0x0000000b0a0a7248 */ /* 0x000fce0003fe0100 */
.L_x_1444:
[----:B------:R-:W2:Y:S01]  /*cef0*/  LDL R13, [R1+0x44] ;  /* 0x00004400010d7983 */ /* 0x000ea20000100800 */
[----:B------:R-:W-:Y:S01]  /*cf00*/  SHF.R.S32.HI R11, RZ, 0x1f, R10 ;  /* 0x0000001fff0b7819 */ /* 0x000fe2000001140a */
[----:B------:R-:W-:Y:S01]  /*cf10*/  ULDC UR24, c[0x0][0x9e4] ;  /* 0x0002790000187ab9 */ /* 0x000fe20000000800 */
[----:B------:R-:W-:Y:S01]  /*cf20*/  ULDC UR4, c[0x0][0x9e4] ;  /* 0x0002790000047ab9 */ /* 0x000fe20000000800 */
[----:B------:R-:W-:Y:S01]  /*cf30*/  ULDC UR26, c[0x0][0x9d8] ;  /* 0x00027600001a7ab9 */ /* 0x000fe20000000800 */
[----:B------:R-:W-:Y:S01]  /*cf40*/  LEA.HI R11, R11, R10, RZ, 0x7 ;  /* 0x0000000a0b0b7211 */ /* 0x000fe200078f38ff */
[----:B------:R-:W-:Y:S01]  /*cf50*/  ULDC UR29, c[0x0][0x9d8] ;  /* 0x00027600001d7ab9 */ /* 0x000fe20000000800 */
[----:B------:R-:W-:Y:S01]  /*cf60*/  ULDC UR27, c[0x0][0x9d8] ;  /* 0x00027600001b7ab9 */ /* 0x000fe20000000800 */
[----:B------:R-:W-:Y:S01]  /*cf70*/  ULDC UR5, c[0x0][0x988] ;  /* 0x0002620000057ab9 */ /* 0x000fe20000000800 */
[----:B------:R-:W-:Y:S01]  /*cf80*/  SHF.R.S32.HI R11, RZ, 0x7, R11 ;  /* 0x00000007ff0b7819 */ /* 0x000fe2000001140b */
[----:B------:R-:W-:Y:S01]  /*cf90*/  ULDC UR7, c[0x0][0x988] ;  /* 0x0002620000077ab9 */ /* 0x000fe20000000800 */
[----:B------:R-:W-:Y:S01]  /*cfa0*/  ULDC UR6, c[0x0][0x988] ;  /* 0x0002620000067ab9 */ /* 0x000fe20000000800 */
[----:B------:R-:W-:Y:S01]  /*cfb0*/  ULDC UR28, c[0x0][0x9e0] ;  /* 0x00027800001c7ab9 */ /* 0x000fe20000000800 */
[----:B------:R-:W-:Y:S01]  /*cfc0*/  ULDC UR25, c[0x0][0x9e0] ;  /* 0x0002780000197ab9 */ /* 0x000fe20000000800 */
        /* <DEDUP_REMOVED lines=16> */
[----:B--2---:R-:W-:-:S04]  /*d0d0*/  VIMNMX R21, R13, R11, !PT ;  /* 0x0000000b0d157248 */ /* 0x004fc80007fe0100 */
[----:B------:R-:W-:-:S13]  /*d0e0*/  ISETP.GE.AND P3, PT, R0, R21, PT ;  /* 0x000000150000720c */ /* 0x000fda0003f66270 */
[----:B------:R-:W-:Y:S05]  /*d0f0*/  @!P3 BRA `(.L_x_1448) ;  /* 0x0000003400f4b947 */ /* 0x000fea0003800000 */
[----:B------:R-:W-:-:S07]  /*d100*/  IMAD.MOV.U32 R119, RZ, RZ, RZ ;  /* 0x000000ffff777224 */ /* 0x000fce00078e00ff */
.L_x_1466:
[----:B------:R-:W2:Y:S01]  /*d110*/  LDL R10, [R1+0x20] ;  /* 0x00002000010a7983 */ /* 0x000ea20000100800 */
[----:B------:R-:W-:Y:S01]  /*d120*/  VIADD R13, R16, 0x1 ;  /* 0x00000001100d7836 */ /* 0x000fe20000000000 */
[----:B------:R-:W-:Y:S05]  /*d130*/  YIELD ;  /* 0x0000000000007946 */ /* 0x000fea0003800000 */
[----:B------:R-:W-:-:S04]  /*d140*/  ISETP.NE.AND P4, PT, R13, 0x2, PT ;  /* 0x000000020d00780c */ /* 0x000fc80003f85270 */
[----:B------:R-:W-:Y:S02]  /*d150*/  SEL R20, RZ, 0x1, P4 ;  /* 0x00000001ff147807 */ /* 0x000fe40002000000 */
[----:B------:R-:W-:Y:S02]  /*d160*/  SEL R13, R13, RZ, P4 ;  /* 0x000000ff0d0d7207 */ /* 0x000fe40002000000 */
[----:B------:R-:W-:Y:S02]  /*d170*/  LOP3.LUT R20, R23, R20, RZ, 0x3c, !PT ;  /* 0x0000001417147212 */ /* 0x000fe400078e3cff */
[----:B--2---:R-:W-:-:S13]  /*d180*/  ISETP.NE.AND P3, PT, R10, RZ, PT ;  /* 0x000000ff0a00720c */ /* 0x004fda0003f65270 */
[----:B------:R-:W-:Y:S05]  /*d190*/  @P3 BRA `(.L_x_1449) ;  /* 0x0000000000303947 */ /* 0x000fea0003800000 */
[----:B------:R-:W-:Y:S05]  /*d1a0*/  @!P0 BRA `(.L_x_1450) ;  /* 0x0000000000048947 */ /* 0x000fea0003800000 */
[----:B------:R-:W-:Y:S01]  /*d1b0*/  BPT.TRAP 0x1 ;  /* 0x000000040000795c */ /* 0x000fe20000300000 */
.L_x_1450:
[----:B------:R-:W-:Y:S01]  /*d1c0*/  IMAD R11, R13, 0x8, R2 ;  /* 0x000000080d0b7824 */ /* 0x000fe200078e0202 */
[----:B------:R-:W-:-:S04]  /*d1d0*/  SHF.L.U32 R10, R20, 0x1f, RZ ;  /* 0x0000001f140a7819 */ /* 0x000fc800000006ff */
[----:B------:R0:W1:Y:S01]  /*d1e0*/  SYNCS.PHASECHK.TRANS64.TRYWAIT P4, [R11+URZ+0x16830], R10 ;  /* 0x0168300a0b0075a7 */ /* 0x000062000808017f */
[----:B------:R-:W-:Y:S05]  /*d1f0*/  @!P0 BRA `(.L_x_1451) ;  /* 0x0000000000048947 */ /* 0x000fea0003800000 */
[----:B------:R-:W-:Y:S01]  /*d200*/  BPT.TRAP 0x1 ;  /* 0x000000040000795c */ /* 0x000fe20000300000 */
.L_x_1451:
[----:B------:R-:W-:Y:S04]  /*d210*/  BSSY B0, `(.L_x_1449) ;  /* 0x0000004000007945 */ /* 0x000fe80003800000 */
[----:B-1----:R-:W-:Y:S05]  /*d220*/  @P4 BRA `(.L_x_1452) ;  /* 0x0000000000084947 */ /* 0x002fea0003800000 */
[----:B------:R-:W1:Y:S02]  /*d230*/  SYNCS.PHASECHK.TRANS64.TRYWAIT P4, [R11+URZ+0x16830], R10 ;  /* 0x0168300a0b0075a7 */ /* 0x000e64000808017f */
[----:B-1----:R-:W-:Y:S05]  /*d240*/  @!P4 BRA `(.L_x_1453) ;  /* 0x00000134005cc947 */ /* 0x002fea0003800000 */
.L_x_1452:
[----:B------:R-:W-:Y:S05]  /*d250*/  BSYNC B0 ;  /* 0x0000000000007941 */ /* 0x000fea0003800000 */
.L_x_1449:
[----:B01----:R-:W2:Y:S01]  /*d260*/  LDL R11, [R1+0x1c] ;  /* 0x00001c00010b7983 */ /* 0x003ea20000100800 */
[----:B------:R-:W0:Y:S01]  /*d270*/  S2R R10, SR_TID.X ;  /* 0x00000000000a7919 */ /* 0x000e220000002100 */
[----:B------:R-:W-:Y:S05]  /*d280*/  WARPSYNC.ALL ;  /* 0x0000000000007948 */ /* 0x000fea0003800000 */
[----:B------:R-:W-:Y:S01]  /*d290*/  IMAD.MOV.U32 R25, RZ, RZ, 0x40000040 ;  /* 0x40000040ff197424 */ /* 0x000fe200078e00ff */
[----:B0-----:R-:W-:Y:S02]  /*d2a0*/  SHF.R.U32.HI R10, RZ, 0x7, R10 ;  /* 0x00000007ff0a7819 */ /* 0x001fe4000001160a */
[----:B------:R-:W-:-:S02]  /*d2b0*/  R2UR UR8, R6 ;  /* 0x00000000060872ca */ /* 0x000fc400000e0000 */
[----:B------:R-:W-:Y:S02]  /*d2c0*/  R2UR UR9, R7 ;  /* 0x00000000070972ca */ /* 0x000fe400000e0000 */
[C---:B------:R-:W-:Y:S02]  /*d2d0*/  R2UR UR11, R25.reuse ;  /* 0x00000000190b72ca */ /* 0x040fe400000e0000 */
[----:B------:R-:W-:Y:S01]  /*d2e0*/  R2UR UR23, R25 ;  /* 0x00000000191772ca */ /* 0x000fe200000e0000 */
[----:B------:R-:W-:Y:S01]  /*d2f0*/  IMAD.MOV.U32 R15, RZ, RZ, 0x40000040 ;  /* 0x40000040ff0f7424 */ /* 0x000fe200078e00ff */
[----:B------:R-:W-:Y:S02]  /*d300*/  R2UR UR12, R156 ;  /* 0x000000009c0c72ca */ /* 0x000fe400000e0000 */
[----:B------:R-:W-:Y:S02]  /*d310*/  R2UR UR13, R157 ;  /* 0x000000009d0d72ca */ /* 0x000fe400000e0000 */
[----:B------:R-:W-:Y:S01]  /*d320*/  R2UR UR15, R15 ;  /* 0x000000000f0f72ca */ /* 0x000fe200000e0000 */
[----:B--2---:R-:W-:-:S02]  /*d330*/  IMAD R24, R13, 0x400, R11 ;  /* 0x000004000d187824 */ /* 0x004fc400078e020b */
[----:B------:R-:W-:-:S05]  /*d340*/  VIADD R11, R10, 0x8 ;  /* 0x000000080a0b7836 */ /* 0x000fca0000000000 */
[----:B------:R0:W-:Y:S01]  /*d350*/  BAR.SYNC.DEFER_BLOCKING R11, 0x100 ;  /* 0x0004000b0000751d */ /* 0x0001e20000010000 */
[C---:B------:R-:W-:Y:S01]  /*d360*/  R2UR UR10, R24.reuse ;  /* 0x00000000180a72ca */ /* 0x040fe200000e0000 */
[C---:B------:R-:W-:Y:S02]  /*d370*/  VIADD R14, R24.reuse, 0x2 ;  /* 0x00000002180e7836 */ /* 0x040fe40000000000 */
[C---:B------:R-:W-:Y:S02]  /*d380*/  VIADD R10, R24.reuse, 0x4 ;  /* 0x00000004180a7836 */ /* 0x040fe40000000000 */
[----:B------:R-:W-:-:S05]  /*d390*/  VIADD R24, R24, 0x6 ;  /* 0x0000000618187836 */ /* 0x000fca0000000000 */
[----:B------:R-:W-:Y:S02]  /*d3a0*/  R2UR UR22, R24 ;  /* 0x00000000181672ca */ /* 0x000fe400000e0000 */
[----:B------:R-:W-:-:S06]  /*d3b0*/  WARPGROUP.ARRIVE ;  /* 0x00000000000079c5 */ /* 0x000fcc0000000000 */
[----:B------:R-:W-:Y:S01]  /*d3c0*/  HGMMA.64x128x16.F32.BF16 R24, gdesc[UR8], RZ, !UPT, gsb0 ;  /* 0x01e00000081879f0 */ /* 0x000fe2000c0018ff */
[----:B------:R-:W-:Y:S01]  /*d3d0*/  R2UR UR14, R14 ;  /* 0x000000000e0e72ca */ /* 0x000fe200000e0000 */
[----:B0-----:R-:W-:Y:S01]  /*d3e0*/  IMAD.MOV.U32 R11, RZ, RZ, 0x40000040 ;  /* 0x40000040ff0b7424 */ /* 0x001fe200078e00ff */
[----:B------:R-:W-:Y:S02]  /*d3f0*/  R2UR UR18, R10 ;  /* 0x000000000a1272ca */ /* 0x000fe400000e0000 */
[----:B------:R-:W-:Y:S02]  /*d400*/  R2UR UR16, R154 ;  /* 0x000000009a1072ca */ /* 0x000fe400000e0000 */
[----:B------:R-:W-:Y:S02]  /*d410*/  R2UR UR19, R11 ;  /* 0x000000000b1372ca */ /* 0x000fe400000e0000 */
[----:B------:R-:W-:Y:S01]  /*d420*/  R2UR UR17, R155 ;  /* 0x000000009b1172ca */ /* 0x000fe200000e0000 */
[----:B------:R-:W-:-:S02]  /*d430*/  WARPGROUP.DEPBAR.LE gsb0, 0x0 ;  /* 0x00008000000079c5 */ /* 0x000fc40000010000 */
[----:B------:R-:W-:-:S06]  /*d440*/  WARPGROUP.ARRIVE ;  /* 0x00000000000079c5 */ /* 0x000fcc0000000000 */
[----:B------:R-:W-:Y:S01]  /*d450*/  HGMMA.64x128x16.F32.BF16 R24, gdesc[UR12], R24, gsb0 ;  /* 0x01e000000c1879f0 */ /* 0x000fe20008001818 */
[----:B------:R-:W-:Y:S02]  /*d460*/  R2UR UR20, R8 ;  /* 0x00000000081472ca */ /* 0x000fe400000e0000 */
[----:B------:R-:W-:Y:S01]  /*d470*/  R2UR UR21, R9 ;  /* 0x00000000091572ca */ /* 0x000fe200000e0000 */
[----:B------:R-:W-:Y:S02]  /*d480*/  WARPGROUP.DEPBAR.LE gsb0, 0x0 ;  /* 0x00008000000079c5 */ /* 0x000fe40000010000 */
[----:B------:R-:W-:-:S06]  /*d490*/  WARPGROUP.ARRIVE ;  /* 0x00000000000079c5 */ /* 0x000fcc0000000000 */
[----:B------:R-:W-:Y:S03]  /*d4a0*/  HGMMA.64x128x16.F32.BF16 R24, gdesc[UR16], R24, gsb0 ;  /* 0x01e00000101879f0 */ /* 0x000fe60008001818 */
[----:B------:R-:W-:Y:S02]  /*d4b0*/  WARPGROUP.DEPBAR.LE gsb0, 0x0 ;  /* 0x00008000000079c5 */ /* 0x000fe40000010000 */
[----:B------:R-:W-:-:S07]  /*d4c0*/  WARPGROUP.ARRIVE ;  /* 0x00000000000079c5 */ /* 0x000fce0000000000 */
[----:B------:R-:W-:Y:S03]  /*d4d0*/  HGMMA.64x128x16.F32.BF16 R24, gdesc[UR20], R24, gsb0 ;  /* 0x01e00000141879f0 */ /* 0x000fe60008001818 */
[----:B------:R-:W-:Y:S02]  /*d4e0*/  WARPGROUP.DEPBAR.LE gsb0, 0x0 ;  /* 0x00008000000079c5 */ /* 0x000fe40000010000 */
[----:B------:R-:W-:Y:S05]  /*d4f0*/  @P3 BRA `(.L_x_1454) ;  /* 0x0000000000283947 */ /* 0x000fea0003800000 */
[----:B------:R-:W-:Y:S05]  /*d500*/  @!P0 BRA `(.L_x_1455) ;  /* 0x0000000000048947 */ /* 0x000fea0003800000 */
[----:B------:R-:W-:Y:S01]  /*d510*/  BPT.TRAP 0x1 ;  /* 0x000000040000795c */ /* 0x000fe20000300000 */
.L_x_1455:
[----:B------:R-:W-:Y:S01]  /*d520*/  SHF.L.U32 R10, R23, 0x1f, RZ ;  /* 0x0000001f170a7819 */ /* 0x000fe200000006ff */
[----:B------:R-:W-:-:S04]  /*d530*/  IMAD R11, R16, 0x8, R2 ;  /* 0x00000008100b7824 */ /* 0x000fc800078e0202 */
[----:B------:R0:W1:Y:S01]  /*d540*/  SYNCS.PHASECHK.TRANS64.TRYWAIT P3, [R11+URZ+0x16850], R10 ;  /* 0x0168500a0b0075a7 */ /* 0x000062000806017f */
[----:B------:R-:W-:Y:S05]  /*d550*/  @!P0 BRA `(.L_x_1456) ;  /* 0x0000000000048947 */ /* 0x000fea0003800000 */
[----:B------:R-:W-:Y:S01]  /*d560*/  BPT.TRAP 0x1 ;  /* 0x000000040000795c */ /* 0x000fe20000300000 */
.L_x_1456:
[----:B-1----:R-:W-:Y:S05]  /*d570*/  @P3 BRA `(.L_x_1454) ;  /* 0x0000000000083947 */ /* 0x002fea0003800000 */
[----:B------:R-:W1:Y:S02]  /*d580*/  SYNCS.PHASECHK.TRANS64.TRYWAIT P3, [R11+URZ+0x16850], R10 ;  /* 0x0168500a0b0075a7 */ /* 0x000e64000806017f */
[----:B-1----:R-:W-:Y:S05]  /*d590*/  @!P3 BRA `(.L_x_1457) ;  /* 0x00000130009cb947 */ /* 0x002fea0003800000 */
.L_x_1454:
[----:B01----:R-:W-:Y:S01]  /*d5a0*/  VIADD R10, R2, 0x400 ;  /* 0x00000400020a7836 */ /* 0x003fe20000000000 */
[----:B------:R-:W-:Y:S05]  /*d5b0*/  WARPSYNC.ALL ;  /* 0x0000000000007948 */ /* 0x000fea0003800000 */
[----:B------:R-:W-:Y:S01]  /*d5c0*/  SHF.R.U32.HI R10, RZ, 0x4, R10 ;  /* 0x00000004ff0a7819 */ /* 0x000fe2000001160a */
[----:B------:R-:W-:Y:S01]  /*d5d0*/  IMAD.MOV.U32 R11, RZ, RZ, 0x40000040 ;  /* 0x40000040ff0b7424 */ /* 0x000fe200078e00ff */
[----:B------:R-:W-:Y:S02]  /*d5e0*/  WARPGROUP.ARRIVE ;  /* 0x00000000000079c5 */ /* 0x000fe40000000000 */
[----:B------:R-:W-:-:S02]  /*d5f0*/  LOP3.LUT R10, R10, 0x3fff, RZ, 0xc0, !PT ;  /* 0x00003fff0a0a7812 */ /* 0x000fc400078ec0ff */
[----:B------:R-:W-:-:S03]  /*d600*/  R2UR UR11, R11 ;  /* 0x000000000b0b72ca */ /* 0x000fc600000e0000 */
[----:B------:R-:W-:-:S05]  /*d610*/  IMAD R10, R16, 0x400, R10 ;  /* 0x00000400100a7824 */ /* 0x000fca00078e020a */
[----:B------:R-:W-:-:S13]  /*d620*/  R2UR UR10, R10 ;  /* 0x000000000a0a72ca */ /* 0x000fda00000e0000 */
[----:B------:R-:W-:Y:S01]  /*d630*/  HGMMA.64x64x16.F32.BF16 R88, R148, gdesc[UR8].tnspB, R88, gsb0 ;  /* 0x40e0000894587df0 */ /* 0x000fe20008001858 */
[----:B------:R-:W-:Y:S02]  /*d640*/  VIADD R14, R10, 0x80 ;  /* 0x000000800a0e7836 */ /* 0x000fe40000000000 */
[----:B------:R-:W-:-:S03]  /*d650*/  IMAD.MOV.U32 R15, RZ, RZ, 0x40000040 ;  /* 0x40000040ff0f7424 */ /* 0x000fc600078e00ff */
[----:B------:R-:W-:Y:S02]  /*d660*/  R2UR UR10, R14 ;  /* 0x000000000e0a72ca */ /* 0x000fe400000e0000 */
[----:B------:R-:W-:Y:S01]  /*d670*/  R2UR UR11, R15 ;  /* 0x000000000f0b72ca */ /* 0x000fe200000e0000 */
[----:B------:R-:W-:Y:S02]  /*d680*/  VIADD R14, R10, 0x100 ;  /* 0x000001000a0e7836 */ /* 0x000fe40000000000 */
[----:B------:R-:W-:Y:S01]  /*d690*/  IMAD.MOV.U32 R15, RZ, RZ, 0x40000040 ;  /* 0x40000040ff0f7424 */ /* 0x000fe200078e00ff */
[----:B------:R-:W-:Y:S02]  /*d6a0*/  WARPGROUP.DEPBAR.LE gsb0, 0x0 ;  /* 0x00008000000079c5 */ /* 0x000fe40000010000 */
[----:B------:R-:W-:Y:S01]  /*d6b0*/  WARPGROUP.ARRIVE ;  /* 0x00000000000079c5 */ /* 0x000fe20000000000 */
[----:B------:R-:W2:Y:S04]  /*d6c0*/  LDL R148, [R1+0x3c] ;  /* 0x00003c0001947983 */ /* 0x000ea80000100800 */
[----:B------:R-:W3:Y:S02]  /*d6d0*/  LDL R151, [R1+0xc] ;  /* 0x00000c0001977983 */ /* 0x000ee40000100800 */
[----:B------:R-:W-:Y:S01]  /*d6e0*/  HGMMA.64x64x16.F32.BF16 R88, R144, gdesc[UR8].tnspB, R88, gsb0 ;  /* 0x40e0000890587df0 */ /* 0x000fe20008001858 */
[----:B------:R-:W-:-:S02]  /*d6f0*/  R2UR UR10, R14 ;  /* 0x000000000e0a72ca */ /* 0x000fc400000e0000 */
[----:B------:R-:W-:Y:S01]  /*d700*/  R2UR UR11, R15 ;  /* 0x000000000f0b72ca */ /* 0x000fe200000e0000 */
[----:B------:R-:W-:Y:S01]  /*d710*/  VIADD R14, R10, 0x180 ;  /* 0x000001800a0e7836 */ /* 0x000fe20000000000 */
[----:B------:R-:W4:Y:S01]  /*d720*/  LDL R149, [R1+0x8] ;  /* 0x0000080001957983 */ /* 0x000f220000100800 */
[----:B------:R-:W-:-:S03]  /*d730*/  IMAD.MOV.U32 R15, RZ, RZ, 0x40000040 ;  /* 0x40000040ff0f7424 */ /* 0x000fc600078e00ff */
[----:B------:R-:W4:Y:S01]  /*d740*/  LDL R150, [R1+0x4] ;  /* 0x0000040001967983 */ /* 0x000f220000100800 */
[----:B------:R-:W-:Y:S02]  /*d750*/  WARPGROUP.DEPBAR.LE gsb0, 0x0 ;  /* 0x00008000000079c5 */ /* 0x000fe40000010000 */
[----:B------:R-:W-:Y:S01]  /*d760*/  WARPGROUP.ARRIVE ;  /* 0x00000000000079c5 */ /* 0x000fe20000000000 */
[----:B------:R-:W2:Y:S05]  /*d770*/  LDL R147, [R1+0x18] ;  /* 0x0000180001937983 */ /* 0x000eaa0000100800 */
[----:B------:R-:W-:Y:S01]  /*d780*/  HGMMA.64x64x16.F32.BF16 R88, R140, gdesc[UR8].tnspB, R88, gsb0 ;  /* 0x40e000088c587df0 */ /* 0x000fe20008001858 */
[----:B------:R-:W-:-:S02]  /*d790*/  R2UR UR10, R14 ;  /* 0x000000000e0a72ca */ /* 0x000fc400000e0000 */
[----:B------:R-:W-:Y:S01]  /*d7a0*/  R2UR UR11, R15 ;  /* 0x000000000f0b72ca */ /* 0x000fe200000e0000 */
[----:B------:R-:W-:Y:S02]  /*d7b0*/  VIADD R14, R10, 0x200 ;  /* 0x000002000a0e7836 */ /* 0x000fe40000000000 */
[----:B------:R-:W-:Y:S01]  /*d7c0*/  IMAD.MOV.U32 R15, RZ, RZ, 0x40000040 ;  /* 0x40000040ff0f7424 */ /* 0x000fe200078e00ff */
[----:B------:R-:W-:Y:S02]  /*d7d0*/  WARPGROUP.DEPBAR.LE gsb0, 0x0 ;  /* 0x00008000000079c5 */ /* 0x000fe40000010000 */
[----:B------:R-:W-:-:S07]  /*d7e0*/  WARPGROUP.ARRIVE ;  /* 0x00000000000079c5 */ /* 0x000fce0000000000 */
[----:B------:R-:W-:Y:S01]  /*d7f0*/  HGMMA.64x64x16.F32.BF16 R88, R136, gdesc[UR8].tnspB, R88, gsb0 ;  /* 0x40e0000888587df0 */ /* 0x000fe20008001858 */
[----:B------:R-:W-:Y:S02]  /*d800*/  R2UR UR10, R14 ;  /* 0x000000000e0a72ca */ /* 0x000fe400000e0000 */
        /* <DEDUP_REMOVED lines=22> */
[----:B------:R-:W0:Y:S08]  /*d970*/  @P2 LDC R14, c[0x0][0x450] ;  /* 0x00011400ff0e2b82 */ /* 0x000e300000000800 */
[----:B------:R-:W1:Y:S01]  /*d980*/  @P2 LDC R15, c[0x0][0x44c] ;  /* 0x00011300ff0f2b82 */ /* 0x000e620000000800 */
[----:B------:R-:W-:-:S02]  /*d990*/  WARPGROUP.DEPBAR.LE gsb0, 0x0 ;  /* 0x00008000000079c5 */ /* 0x000fc40000010000 */
[----:B------:R-:W-:-:S06]  /*d9a0*/  WARPGROUP.ARRIVE ;  /* 0x00000000000079c5 */ /* 0x000fcc0000000000 */
[----:B------:R-:W-:Y:S01]  /*d9b0*/  HGMMA.64x64x16.F32.BF16 R88, R120, gdesc[UR8].tnspB, R88, gsb0 ;  /* 0x40e0000878587df0 */ /* 0x000fe20008001858 */
        /* <DEDUP_REMOVED lines=45> */
[----:B------:R-:W-:-:S02]  /*dc90*/  WARPGROUP.DEPBAR.LE gsb0, 0x0 ;  /* 0x00008000000079c5 */ /* 0x000fc40000010000 */
[----:B--2---:R-:W-:Y:S02]  /*dca0*/  IMAD.IADD R120, R148, 0x1, R147 ;  /* 0x0000000194787824 */ /* 0x004fe400078e0293 */
[----:B------:R-:W2:Y:S02]  /*dcb0*/  S2R R147, SR_TID.X ;  /* 0x0000000000937919 */ /* 0x000ea40000002100 */
[----:B-1----:R-:W-:-:S04]  /*dcc0*/  @P2 IMAD.HI.U32 R15, R120, R15, RZ ;  /* 0x0000000f780f2227 */ /* 0x002fc800078e00ff */
[----:B------:R-:W-:Y:S01]  /*dcd0*/  FMUL.FTZ R64, R66, UR29 ;  /* 0x0000001d42407c20 */ /* 0x000fe20008410000 */
[----:B------:R-:W-:Y:S01]  /*dce0*/  FMUL.FTZ R69, R71, UR29 ;  /* 0x0000001d47457c20 */ /* 0x000fe20008410000 */
[----:B0-----:R-:W-:Y:S01]  /*dcf0*/  @P2 SHF.R.U32.HI R120, RZ, R14, R15 ;  /* 0x0000000eff782219 */ /* 0x001fe2000001160f */
[----:B------:R0:W1:Y:S01]  /*dd00*/  MUFU.TANH R10, R78 ;  /* 0x0000004e000a7308 */ /* 0x0000620000002400 */
[----:B------:R-:W-:Y:S01]  /*dd10*/  FMUL.FTZ R66, R68, UR29 ;  /* 0x0000001d44427c20 */ /* 0x000fe20008410000 */
[----:B------:R-:W-:Y:S01]  /*dd20*/  FMUL.FTZ R71, R73, UR29 ;  /* 0x0000001d49477c20 */ /* 0x000fe20008410000 */
[----:B------:R-:W-:Y:S01]  /*dd30*/  FMUL.FTZ R68, R70, UR29 ;  /* 0x0000001d46447c20 */ /* 0x000fe20008410000 */
[----:B------:R-:W-:Y:S01]  /*dd40*/  FMUL.FTZ R73, R75, UR29 ;  /* 0x0000001d4b497c20 */ /* 0x000fe20008410000 */
[----:B------:R-:W5:Y:S01]  /*dd50*/  SHFL.IDX PT, R123, R120, RZ, 0x1c1f ;  /* 0x001c1fff787b7589 */ /* 0x000f6200000e0000 */
[----:B------:R-:W-:Y:S01]  /*dd60*/  FMUL.FTZ R70, R72, UR29 ;  /* 0x0000001d48467c20 */ /* 0x000fe20008410000 */
[----:B------:R-:W-:Y:S01]  /*dd70*/  FMUL.FTZ R75, R77, UR29 ;  /* 0x0000001d4d4b7c20 */ /* 0x000fe20008410000 */
[----:B0-----:R-:W-:Y:S01]  /*dd80*/  FMUL.FTZ R78, R82, UR29 ;  /* 0x0000001d524e7c20 */ /* 0x001fe20008410000 */
        /* <DEDUP_REMOVED lines=8> */
[----:B--2---:R-:W-:Y:S02]  /*de10*/  SHF.R.U32.HI R148, RZ, 0x7, R147 ;  /* 0x00000007ff947819 */ /* 0x004fe40000011693 */
[----:B------:R-:W-:-:S03]  /*de20*/  ISETP.GE.U32.AND P3, PT, R147, 0x180, PT ;  /* 0x000001809300780c */ /* 0x000fc60003f66070 */
[----:B------:R-:W-:Y:S01]  /*de30*/  VIADD R14, R148, 0x9 ;  /* 0x00000009940e7836 */ /* 0x000fe20000000000 */
[----:B------:R-:W-:Y:S01]  /*de40*/  IADD3 R86, -R82, 0x1, RZ ;  /* 0x0000000152567810 */ /* 0x000fe20007ffe1ff */
[----:B------:R-:W-:Y:S01]  /*de50*/  FMUL.FTZ R84, R84, UR29 ;  /* 0x0000001d54547c20 */ /* 0x000fe20008410000 */
[----:B------:R-:W-:Y:S01]  /*de60*/  FMUL.FTZ R85, R85, UR29 ;  /* 0x0000001d55557c20 */ /* 0x000fe20008410000 */
[----:B------:R-:W-:Y:S01]  /*de70*/  FMUL.FTZ R83, R87, UR29 ;  /* 0x0000001d57537c20 */ /* 0x000fe20008410000 */
[----:B------:R-:W-:Y:S01]  /*de80*/  @!P1 IMAD R15, R13, 0x8, R2 ;  /* 0x000000080d0f9824 */ /* 0x000fe200078e0202 */
[----:B------:R-:W-:Y:S01]  /*de90*/  SEL R14, R14, 0x9, !P3 ;  /* 0x000000090e0e7807 */ /* 0x000fe20005800000 */
[----:B---3--:R-:W-:Y:S01]  /*dea0*/  IMAD R86, R151, -0x2, R86 ;  /* 0xfffffffe97567824 */ /* 0x008fe200078e0256 */
[----:B------:R-:W-:Y:S01]  /*deb0*/  PLOP3.LUT P3, PT, PT, PT, UP0, 0x40, 0x0 ;  /* 0x000000000000781c */ /* 0x000fe20003f6e808 */
[----:B------:R-:W0:Y:S01]  /*dec0*/  MUFU.TANH R11, R11 ;  /* 0x0000000b000b7308 */ /* 0x000e220000002400 */
[----:B------:R-:W-:-:S02]  /*ded0*/  @!P1 VIADD R15, R15, 0x16840 ;  /* 0x000168400f0f9836 */ /* 0x000fc40000000000 */
[----:B----4-:R-:W-:-:S05]  /*dee0*/  IADD3 R86, -R150, R86, R149 ;  /* 0x0000005696567210 */ /* 0x010fca0007ffe195 */
[----:B------:R-:W2:Y:S01]  /*def0*/  MUFU.TANH R23, R23 ;  /* 0x0000001700177308 */ /* 0x000ea20000002400 */
[----:B------:R-:W-:Y:S01]  /*df00*/  @!P1 PRMT R15, RZ, 0x654, R15 ;  /* 0x00000654ff0f9816 */ /* 0x000fe2000000000f */
[----:B------:R3:W-:Y:S06]  /*df10*/  BAR.ARV R14, 0x100 ;  /* 0x0004000e0000751d */ /* 0x0007ec0000002000 */
        /* <DEDUP_REMOVED lines=61> */
[C---:B------:R-:W-:Y:S01]  /*e2f0*/  VIADD R122, R86.reuse, UR28 ;  /* 0x0000001c567a7c36 */ /* 0x040fe20008000000 */
[----:B------:R3:W-:Y:S01]  /*e300*/  @!P1 SYNCS.ARRIVE.TRANS64.RED.A1T0 RZ, [R15+URZ], RZ ;  /* 0x000000ff0fff99a7 */ /* 0x0007e2000810043f */
[----:B------:R-:W-:-:S02]  /*e310*/  VIADD R121, R86, UR30 ;  /* 0x0000001e56797c36 */ /* 0x000fc40008000000 */
[--C-:B-----5:R-:W-:Y:S02]  /*e320*/  IMAD.IADD R87, R122, 0x1, R123.reuse ;  /* 0x000000017a577824 */ /* 0x120fe400078e027b */
[----:B------:R-:W-:Y:S01]  /*e330*/  IMAD.IADD R86, R121, 0x1, R123 ;  /* 0x0000000179567824 */ /* 0x000fe200078e027b */
[----:B-12-4-:R-:W-:Y:S06]  /*e340*/  @P3 BRA `(.L_x_1458) ;  /* 0x0000000000583947 */ /* 0x016fec0003800000 */
[----:B------:R-:W-:Y:S01]  /*e350*/  IADD3 R123, -R150, R149, R123 ;  /* 0x00000095967b7210 */ /* 0x000fe20007ffe17b */
[----:B------:R-:W-:Y:S03]  /*e360*/  BSSY B0, `(.L_x_1459) ;  /* 0x0000010000007945 */ /* 0x000fe60003800000 */
[----:B------:R-:W-:-:S13]  /*e370*/  ISETP.GT.AND P3, PT, R123, -0x1, PT ;  /* 0xffffffff7b00780c */ /* 0x000fda0003f64270 */
[----:B------:R-:W-:Y:S05]  /*e380*/  @P3 BRA `(.L_x_1460) ;  /* 0x0000000000203947 */ /* 0x000fea0003800000 */
[----:B------:R-:W-:Y:S01]  /*e390*/  IMAD.U32 R124, RZ, RZ, UR24 ;  /* 0x00000018ff7c7e24 */ /* 0x000fe2000f8e00ff */
[----:B------:R-:W-:-:S04]  /*e3a0*/  LOP3.LUT R123, RZ, R123, RZ, 0x33, !PT ;  /* 0x0000007bff7b7212 */ /* 0x000fc800078e33ff */
[----:B------:R-:W-:-:S13]  /*e3b0*/  ISETP.NE.AND P3, PT, R124, 0x1, PT ;  /* 0x000000017c00780c */ /* 0x000fda0003f65270 */
[----:B---3--:R-:W1:Y:S02]  /*e3c0*/  @P3 LDC.64 R14, c[0x0][0x9e8] ;  /* 0x00027a00ff0e3b82 */ /* 0x008e640000000a00 */
[----:B-1----:R-:W-:-:S05]  /*e3d0*/  @P3 IMAD.HI.U32 R14, R123, R14, RZ ;  /* 0x0000000e7b0e3227 */ /* 0x002fca00078e00ff */
[----:B------:R-:W-:-:S04]  /*e3e0*/  @P3 SHF.R.U32.HI R123, RZ, R15, R14 ;  /* 0x0000000fff7b3219 */ /* 0x000fc8000001160e */
[----:B------:R-:W-:Y:S01]  /*e3f0*/  LOP3.LUT R123, RZ, R123, RZ, 0x33, !PT ;  /* 0x0000007bff7b7212 */ /* 0x000fe200078e33ff */
[----:B------:R-:W-:Y:S06]  /*e400*/  BRA `(.L_x_1461) ;  /* 0x0000000000147947 */ /* 0x000fec0003800000 */
.L_x_1460:
[----:B------:R-:W-:-:S05]  /*e410*/  IMAD.U32 R124, RZ, RZ, UR24 ;  /* 0x00000018ff7c7e24 */ /* 0x000fca000f8e00ff */
[----:B------:R-:W-:-:S13]  /*e420*/  ISETP.NE.AND P3, PT, R124, 0x1, PT ;  /* 0x000000017c00780c */ /* 0x000fda0003f65270 */
[----:B---3--:R-:W1:Y:S02]  /*e430*/  @P3 LDC.64 R14, c[0x0][0x9e8] ;  /* 0x00027a00ff0e3b82 */ /* 0x008e640000000a00 */
[----:B-1----:R-:W-:-:S05]  /*e440*/  @P3 IMAD.HI.U32 R14, R123, R14, RZ ;  /* 0x0000000e7b0e3227 */ /* 0x002fca00078e00ff */
[----:B------:R-:W-:-:S07]  /*e450*/  @P3 SHF.R.U32.HI R123, RZ, R15, R14 ;  /* 0x0000000fff7b3219 */ /* 0x000fce000001160e */
.L_x_1461:
[----:B------:R-:W-:Y:S05]  /*e460*/  BSYNC B0 ;  /* 0x0000000000007941 */ /* 0x000fea0003800000 */
.L_x_1459:
[----:B------:R-:W-:-:S04]  /*e470*/  IMAD R123, R123, R124, -R82 ;  /* 0x0000007c7b7b7224 */ /* 0x000fc800078e0a52 */
[----:B------:R-:W-:-:S05]  /*e480*/  IMAD R123, R151, -0x2, R123 ;  /* 0xfffffffe977b7824 */ /* 0x000fca00078e027b */
[----:B------:R-:W-:Y:S02]  /*e490*/  VIADDMNMX R87, R123, R124, R87, PT ;  /* 0x0000007c7b577246 */ /* 0x000fe40003800157 */
[----:B------:R-:W-:-:S07]  /*e4a0*/  VIMNMX R86, R86, R123, !PT ;  /* 0x0000007b56567248 */ /* 0x000fce0007fe0100 */
.L_x_1458:
[----:B------:R-:W-:Y:S01]  /*e4b0*/  ISETP.GT.AND P3, PT, R0, -0x1, PT ;  /* 0xffffffff0000780c */ /* 0x000fe20003f64270 */
[----:B------:R-:W1:Y:S03]  /*e4c0*/  SHFL.IDX PT, R120, R120, 0x1, 0x1c1f ;  /* 0x003c1f0078787f89 */ /* 0x000e6600000e0000 */
[C---:B------:R-:W-:Y:S02]  /*e4d0*/  ISETP.GT.AND P4, PT, R86.reuse, RZ, P3 ;  /* 0x000000ff5600720c */ /* 0x040fe40001f84270 */
[----:B------:R-:W-:Y:S02]  /*e4e0*/  ISETP.GT.AND P5, PT, R86, 0x1, P3 ;  /* 0x000000015600780c */ /* 0x000fe40001fa4270 */
[C---:B------:R-:W-:Y:S02]  /*e4f0*/  ISETP.LT.OR P4, PT, R87.reuse, 0x1, P4 ;  /* 0x000000015700780c */ /* 0x040fe40002781670 */
[----:B------:R-:W-:-:S02]  /*e500*/  ISETP.LT.OR P5, PT, R87, 0x2, P5 ;  /* 0x000000025700780c */ /* 0x000fc40002fa1670 */
[----:B0-----:R-:W-:Y:S02]  /*e510*/  FSEL R11, R11, -INF , !P4 ;  /* 0xff8000000b0b7808 */ /* 0x001fe40006000000 */
[C---:B------:R-:W-:Y:S02]  /*e520*/  ISETP.GT.AND P4, PT, R86.reuse, 0x8, P3 ;  /* 0x000000085600780c */ /* 0x040fe40001f84270 */
[----:B------:R-:W-:Y:S02]  /*e530*/  FSEL R23, R23, -INF , !P5 ;  /* 0xff80000017177808 */ /* 0x000fe40006800000 */
[----:B------:R-:W-:Y:S02]  /*e540*/  ISETP.LT.OR P4, PT, R87, 0x9, P4 ;  /* 0x000000095700780c */ /* 0x000fe40002781670 */
[----:B------:R-:W-:Y:S02]  /*e550*/  ISETP.GT.AND P5, PT, R86, 0x9, P3 ;  /* 0x000000095600780c */ /* 0x000fe40001fa4270 */
[----:B------:R-:W-:-:S02]  /*e560*/  FSEL R26, R26, -INF , !P4 ;  /* 0xff8000001a1a7808 */ /* 0x000fc40006000000 */
[----:B------:R-:W-:Y:S01]  /*e570*/  ISETP.GT.AND P4, PT, R86, 0x10, P3 ;  /* 0x000000105600780c */ /* 0x000fe20001f84270 */
[--C-:B-1----:R-:W-:Y:S01]  /*e580*/  IMAD.IADD R122, R122, 0x1, R120.reuse ;  /* 0x000000017a7a7824 */ /* 0x102fe200078e0278 */
[----:B------:R-:W-:Y:S01]  /*e590*/  ISETP.LT.OR P5, PT, R87, 0xa, P5 ;  /* 0x0000000a5700780c */ /* 0x000fe20002fa1670 */
[----:B------:R-:W-:Y:S01]  /*e5a0*/  IMAD.IADD R121, R121, 0x1, R120 ;  /* 0x0000000179797824 */ /* 0x000fe200078e0278 */
        /* <DEDUP_REMOVED lines=8> */
[----:B------:R-:W-:Y:S02]  /*e630*/  ISETP.GT.AND P4, PT, R86, 0x20, P3 ;  /* 0x000000205600780c */ /* 0x000fe40001f84270 */
[----:B------:R-:W-:-:S02]  /*e640*/  FSEL R31, R31, -INF , !P5 ;  /* 0xff8000001f1f7808 */ /* 0x000fc40006800000 */
[C---:B------:R-:W-:Y:S02]  /*e650*/  ISETP.LT.OR P4, PT, R87.reuse, 0x21, P4 ;  /* 0x000000215700780c */ /* 0x040fe40002781670 */
        /* <DEDUP_REMOVED lines=60> */
[C---:B------:R-:W-:Y:S02]  /*ea20*/  ISETP.GT.AND P5, PT, R86.reuse, 0x69, P3 ;  /* 0x000000695600780c */ /* 0x040fe40001fa4270 */
[----:B------:R-:W-:Y:S02]  /*ea30*/  FSEL R77, R77, -INF , !P4 ;  /* 0xff8000004d4d7808 */ /* 0x000fe40006000000 */
[----:B------:R-:W-:Y:S02]  /*ea40*/  ISETP.GT.AND P4, PT, R86, 0x78, P3 ;  /* 0x000000785600780c */ /* 0x000fe40001f84270 */
[C---:B------:R-:W-:Y:S02]  /*ea50*/  ISETP.LT.OR P5, PT, R87.reuse, 0x6a, P5 ;  /* 0x0000006a5700780c */ /* 0x040fe40002fa1670 */
[----:B------:R-:W-:-:S02]  /*ea60*/  ISETP.LT.OR P4, PT, R87, 0x79, P4 ;  /* 0x000000795700780c */ /* 0x000fc40002781670 */
[----:B------:R-:W-:Y:S02]  /*ea70*/  FSEL R75, R75, -INF , !P5 ;  /* 0xff8000004b4b7808 */ /* 0x000fe40006800000 */
[----:B------:R-:W-:Y:S02]  /*ea80*/  ISETP.GT.AND P5, PT, R86, 0x71, P3 ;  /* 0x000000715600780c */ /* 0x000fe40001fa4270 */
[----:B------:R-:W-:Y:S02]  /*ea90*/  FSEL R84, R84, -INF , !P4 ;  /* 0xff80000054547808 */ /* 0x000fe40006000000 */
[----:B------:R-:W-:Y:S02]  /*eaa0*/  PLOP3.LUT P4, PT, PT, PT, UP0, 0x40, 0x0 ;  /* 0x000000000000781c */ /* 0x000fe40003f8e808 */
[----:B------:R-:W-:-:S04]  /*eab0*/  ISETP.LT.OR P5, PT, R87, 0x72, P5 ;  /* 0x000000725700780c */ /* 0x000fc80002fa1670 */
[----:B------:R-:W-:Y:S02]  /*eac0*/  FSEL R80, R80, -INF , !P5 ;  /* 0xff80000050507808 */ /* 0x000fe40006800000 */
[----:B------:R-:W-:-:S04]  /*ead0*/  ISETP.GT.AND P5, PT, R86, 0x79, P3 ;  /* 0x000000795600780c */ /* 0x000fc80001fa4270 */
[----:B------:R-:W-:-:S04]  /*eae0*/  ISETP.LT.OR P5, PT, R87, 0x7a, P5 ;  /* 0x0000007a5700780c */ /* 0x000fc80002fa1670 */
[----:B------:R-:W-:Y:S01]  /*eaf0*/  FSEL R85, R85, -INF , !P5 ;  /* 0xff80000055557808 */ /* 0x000fe20006800000 */
[----:B------:R-:W-:Y:S08]  /*eb00*/  @P4 BRA `(.L_x_1462) ;  /* 0x0000000000584947 */ /* 0x000ff00003800000 */
[----:B------:R-:W-:Y:S01]  /*eb10*/  IADD3 R120, -R150, R149, R120 ;  /* 0x0000009596787210 */ /* 0x000fe20007ffe178 */
[----:B------:R-:W-:Y:S03]  /*eb20*/  BSSY B0, `(.L_x_1463) ;  /* 0x0000010000007945 */ /* 0x000fe60003800000 */
[----:B------:R-:W-:-:S13]  /*eb30*/  ISETP.GT.AND P4, PT, R120, -0x1, PT ;  /* 0xffffffff7800780c */ /* 0x000fda0003f84270 */
[----:B------:R-:W-:Y:S05]  /*eb40*/  @P4 BRA `(.L_x_1464) ;  /* 0x0000000000204947 */ /* 0x000fea0003800000 */
[----:B------:R-:W-:Y:S01]  /*eb50*/  IMAD.U32 R86, RZ, RZ, UR24 ;  /* 0x00000018ff567e24 */ /* 0x000fe2000f8e00ff */
[----:B------:R-:W-:-:S04]  /*eb60*/  LOP3.LUT R87, RZ, R120, RZ, 0x33, !PT ;  /* 0x00000078ff577212 */ /* 0x000fc800078e33ff */
[----:B------:R-:W-:-:S13]  /*eb70*/  ISETP.NE.AND P4, PT, R86, 0x1, PT ;  /* 0x000000015600780c */ /* 0x000fda0003f85270 */
[----:B---3--:R-:W0:Y:S02]  /*eb80*/  @P4 LDC.64 R14, c[0x0][0x9e8] ;  /* 0x00027a00ff0e4b82 */ /* 0x008e240000000a00 */
[----:B0-----:R-:W-:-:S05]  /*eb90*/  @P4 IMAD.HI.U32 R14, R87, R14, RZ ;  /* 0x0000000e570e4227 */ /* 0x001fca00078e00ff */
[----:B------:R-:W-:-:S04]  /*eba0*/  @P4 SHF.R.U32.HI R87, RZ, R15, R14 ;  /* 0x0000000fff574219 */ /* 0x000fc8000001160e */
[----:B------:R-:W-:Y:S01]  /*ebb0*/  LOP3.LUT R120, RZ, R87, RZ, 0x33, !PT ;  /* 0x00000057ff787212 */ /* 0x000fe200078e33ff */
[----:B------:R-:W-:Y:S06]  /*ebc0*/  BRA `(.L_x_1465) ;  /* 0x0000000000147947 */ /* 0x000fec0003800000 */
.L_x_1464:
[----:B------:R-:W-:-:S05]  /*ebd0*/  IMAD.U32 R86, RZ, RZ, UR24 ;  /* 0x00000018ff567e24 */ /* 0x000fca000f8e00ff */
[----:B------:R-:W-:-:S13]  /*ebe0*/  ISETP.NE.AND P4, PT, R86, 0x1, PT ;  /* 0x000000015600780c */ /* 0x000fda0003f85270 */
[----:B---3--:R-:W0:Y:S02]  /*ebf0*/  @P4 LDC.64 R14, c[0x0][0x9e8] ;  /* 0x00027a00ff0e4b82 */ /* 0x008e240000000a00 */
[----:B0-----:R-:W-:-:S05]  /*ec00*/  @P4 IMAD.HI.U32 R14, R120, R14, RZ ;  /* 0x0000000e780e4227 */ /* 0x001fca00078e00ff */
[----:B------:R-:W-:-:S07]  /*ec10*/  @P4 SHF.R.U32.HI R120, RZ, R15, R14 ;  /* 0x0000000fff784219 */ /* 0x000fce000001160e */
.L_x_1465:
[----:B------:R-:W-:Y:S05]  /*ec20*/  BSYNC B0 ;  /* 0x0000000000007941 */ /* 0x000fea0003800000 */
.L_x_1463:
[----:B------:R-:W-:-:S04]  /*ec30*/  IMAD R82, R120, R86, -R82 ;  /* 0x0000005678527224 */ /* 0x000fc800078e0a52 */
[----:B------:R-:W-:-:S05]  /*ec40*/  IMAD R15, R151, -0x2, R82 ;  /* 0xfffffffe970f7824 */ /* 0x000fca00078e0252 */
[----:B------:R-:W-:Y:S02]  /*ec50*/  VIADDMNMX R122, R15, R86, R122, PT ;  /* 0x000000560f7a7246 */ /* 0x000fe4000380017a */
[----:B------:R-:W-:-:S07]  /*ec60*/  VIMNMX R121, R121, R15, !PT ;  /* 0x0000000f79797248 */ /* 0x000fce0007fe0100 */
.L_x_1462:
[----:B---3--:R-:W-:Y:S01]  /*ec70*/  FMNMX.FTZ R14, R11, R12, !PT ;  /* 0x0000000c0b0e7209 */ /* 0x008fe20007810000 */
[----:B------:R-:W-:Y:S01]  /*ec80*/  UMOV UR41, UR7 ;  /* 0x0000000700297c82 */ /* 0x000fe20008000000 */
[----:B------:R-:W-:Y:S02]  /*ec90*/  ISETP.GT.AND P5, PT, R121, 0x8, P3 ;  /* 0x000000087900780c */ /* 0x000fe40001fa4270 */
[----:B------:R-:W-:Y:S02]  /*eca0*/  FMNMX.FTZ R15, R23, R14, !PT ;  /* 0x0000000e170f7209 */ /* 0x000fe40007810000 */
[----:B------:R-:W-:Y:S02]  /*ecb0*/  ISETP.LT.OR P5, PT, R122, 0x9, P5 ;  /* 0x000000097a00780c */ /* 0x000fe40002fa1670 */
[----:B------:R-:W-:Y:S02]  /*ecc0*/  FMNMX.FTZ R14, R26, R15, !PT ;  /* 0x0000000f1a0e7209 */ /* 0x000fe40007810000 */
[----:B------:R-:W-:-:S02]  /*ecd0*/  FSEL R28, R28, -INF , !P5 ;  /* 0xff8000001c1c7808 */ /* 0x000fc40006800000 */
        /* <DEDUP_REMOVED lines=40> */
[----:B------:R-:W-:Y:S02]  /*ef60*/  ISETP.LT.OR P5, PT, R122, 0x29, P5 ;  /* 0x000000297a00780c */ /* 0x000fe40002fa1670 */
[----:B------:R-:W-:-:S02]  /*ef70*/  FMNMX.FTZ R15, R67, R14, !PT ;  /* 0x0000000e430f7209 */ /* 0x000fc40007810000 */
[----:B------:R-:W-:Y:S02]  /*ef80*/  ISETP.LT.OR P4, PT, R122, 0x1a, P4 ;  /* 0x0000001a7a00780c */ /* 0x000fe40002781670 */
[----:B------:R-:W-:Y:S02]  /*ef90*/  FSEL R44, R44, -INF , !P5 ;  /* 0xff8000002c2c7808 */ /* 0x000fe40006800000 */
[----:B------:R-:W-:Y:S02]  /*efa0*/  FMNMX.FTZ R14, R70, R15, !PT ;  /* 0x0000000f460e7209 */ /* 0x000fe40007810000 */
[----:B------:R-:W-:Y:S02]  /*efb0*/  ISETP.GT.AND P5, PT, R121, 0x30, P3 ;  /* 0x000000307900780c */ /* 0x000fe40001fa4270 */
[----:B------:R-:W-:Y:S02]  /*efc0*/  FSEL R37, R37, -INF , !P4 ;  /* 0xff80000025257808 */ /* 0x000fe40006000000 */
[----:B------:R-:W-:-:S02]  /*efd0*/  ISETP.GT.AND P4, PT, R121, 0x21, P3 ;  /* 0x000000217900780c */ /* 0x000fc40001f84270 */
[----:B------:R-:W-:Y:S02]  /*efe0*/  FMNMX.FTZ R15, R71, R14, !PT ;  /* 0x0000000e470f7209 */ /* 0x000fe40007810000 */
[C---:B------:R-:W-:Y:S02]  /*eff0*/  ISETP.LT.OR P5, PT, R122.reuse, 0x31, P5 ;  /* 0x000000317a00780c */ /* 0x040fe40002fa1670 */
[----:B------:R-:W-:Y:S02]  /*f000*/  ISETP.LT.OR P4, PT, R122, 0x22, P4 ;  /* 0x000000227a00780c */ /* 0x000fe40002781670 */
[----:B------:R-:W-:Y:S02]  /*f010*/  FMNMX.FTZ R14, R74, R15, !PT ;  /* 0x0000000f4a0e7209 */ /* 0x000fe40007810000 */
[----:B------:R-:W-:Y:S02]  /*f020*/  FSEL R48, R48, -INF , !P5 ;  /* 0xff80000030307808 */ /* 0x000fe40006800000 */
[----:B------:R-:W-:-:S02]  /*f030*/  ISETP.GT.AND P5, PT, R121, 0x38, P3 ;  /* 0x000000387900780c */ /* 0x000fc40001fa4270 */
[----:B------:R-:W-:Y:S02]  /*f040*/  FSEL R41, R41, -INF , !P4 ;  /* 0xff80000029297808 */ /* 0x000fe40006000000 */
[----:B------:R-:W-:Y:S02]  /*f050*/  ISETP.GT.AND P4, PT, R121, 0x29, P3 ;  /* 0x000000297900780c */ /* 0x000fe40001f84270 */
[----:B------:R-:W-:Y:S02]  /*f060*/  FMNMX.FTZ R14, R75, R14, !PT ;  /* 0x0000000e4b0e7209 */ /* 0x000fe40007810000 */
[C---:B------:R-:W-:Y:S02]  /*f070*/  ISETP.LT.OR P5, PT, R122.reuse, 0x39, P5 ;  /* 0x000000397a00780c */ /* 0x040fe40002fa1670 */
[----:B------:R-:W-:Y:S02]  /*f080*/  ISETP.LT.OR P4, PT, R122, 0x2a, P4 ;  /* 0x0000002a7a00780c */ /* 0x000fe40002781670 */
[----:B------:R-:W-:-:S02]  /*f090*/  FMNMX.FTZ R15, R77, R14, !PT ;  /* 0x0000000e4d0f7209 */ /* 0x000fc40007810000 */
[----:B------:R-:W-:Y:S02]  /*f0a0*/  FSEL R52, R52, -INF , !P5 ;  /* 0xff80000034347808 */ /* 0x000fe40006800000 */
[----:B------:R-:W-:Y:S02]  /*f0b0*/  ISETP.GT.AND P5, PT, R121, 0x40, P3 ;  /* 0x000000407900780c */ /* 0x000fe40001fa4270 */
[----:B------:R-:W-:Y:S02]  /*f0c0*/  FSEL R45, R45, -INF , !P4 ;  /* 0xff8000002d2d7808 */ /* 0x000fe40006000000 */
[----:B------:R-:W-:Y:S02]  /*f0d0*/  FMNMX.FTZ R15, R80, R15, !PT ;  /* 0x0000000f500f7209 */ /* 0x000fe40007810000 */
[----:B------:R-:W-:Y:S02]  /*f0e0*/  ISETP.GT.AND P4, PT, R121, 0x31, P3 ;  /* 0x000000317900780c */ /* 0x000fe40001f84270 */
[----:B------:R-:W-:-:S02]  /*f0f0*/  ISETP.LT.OR P5, PT, R122, 0x41, P5 ;  /* 0x000000417a00780c */ /* 0x000fc40002fa1670 */
[----:B------:R-:W-:Y:S02]  /*f100*/  FMNMX.FTZ R14, R84, R15, !PT ;  /* 0x0000000f540e7209 */ /* 0x000fe40007810000 */
[----:B------:R-:W-:Y:S02]  /*f110*/  ISETP.LT.OR P4, PT, R122, 0x32, P4 ;  /* 0x000000327a00780c */ /* 0x000fe40002781670 */
[----:B------:R-:W-:Y:S02]  /*f120*/  FSEL R56, R56, -INF , !P5 ;  /* 0xff80000038387808 */ /* 0x000fe40006800000 */
[----:B------:R-:W-:Y:S02]  /*f130*/  ISETP.GT.AND P5, PT, R121, 0x48, P3 ;  /* 0x000000487900780c */ /* 0x000fe40001fa4270 */
[----:B------:R-:W-:Y:S02]  /*f140*/  FMNMX.FTZ R15, R85, R14, !PT ;  /* 0x0000000e550f7209 */ /* 0x000fe40007810000 */
[----:B------:R-:W-:-:S02]  /*f150*/  FSEL R49, R49, -INF , !P4 ;  /* 0xff80000031317808 */ /* 0x000fc40006000000 */
[C---:B------:R-:W-:Y:S01]  /*f160*/  ISETP.GT.AND P4, PT, R121.reuse, 0x39, P3 ;  /* 0x000000397900780c */ /* 0x040fe20001f84270 */
[----:B------:R-:W0:Y:S01]  /*f170*/  SHFL.BFLY PT, R14, R15, 0x2, 0x1f ;  /* 0x0c401f000f0e7f89 */ /* 0x000e2200000e0000 */
[C---:B------:R-:W-:Y:S02]  /*f180*/  ISETP.LT.OR P5, PT, R122.reuse, 0x49, P5 ;  /* 0x000000497a00780c */ /* 0x040fe40002fa1670 */
[----:B------:R-:W-:Y:S02]  /*f190*/  ISETP.LT.OR P4, PT, R122, 0x3a, P4 ;  /* 0x0000003a7a00780c */ /* 0x000fe40002781670 */
[----:B------:R-:W-:Y:S02]  /*f1a0*/  FSEL R60, R60, -INF , !P5 ;  /* 0xff8000003c3c7808 */ /* 0x000fe40006800000 */
[----:B------:R-:W-:Y:S02]  /*f1b0*/  ISETP.GT.AND P5, PT, R121, 0x50, P3 ;  /* 0x000000507900780c */ /* 0x000fe40001fa4270 */
[----:B------:R-:W-:-:S02]  /*f1c0*/  FSEL R53, R53, -INF , !P4 ;  /* 0xff80000035357808 */ /* 0x000fc40006000000 */
[C---:B------:R-:W-:Y:S02]  /*f1d0*/  ISETP.GT.AND P4, PT, R121.reuse, 0x41, P3 ;  /* 0x000000417900780c */ /* 0x040fe40001f84270 */
        /* <DEDUP_REMOVED lines=11> */
[----:B------:R-:W-:Y:S02]  /*f290*/  ISETP.GT.AND P4, PT, R121, 0x51, P3 ;  /* 0x000000517900780c */ /* 0x000fe40001f84270 */
[----:B0-----:R-:W-:Y:S02]  /*f2a0*/  FMNMX.FTZ R82, R15, R14, !PT ;  /* 0x0000000e0f527209 */ /* 0x001fe40007810000 */
[C---:B------:R-:W-:Y:S02]  /*f2b0*/  ISETP.LT.OR P5, PT, R122.reuse, 0x61, P5 ;  /* 0x000000617a00780c */ /* 0x040fe40002fa1670 */
[----:B------:R-:W-:Y:S01]  /*f2c0*/  ISETP.LT.OR P4, PT, R122, 0x52, P4 ;  /* 0x000000527a00780c */ /* 0x000fe20002781670 */
[----:B------:R-:W0:Y:S01]  /*f2d0*/  SHFL.BFLY PT, R87, R82, 0x1, 0x1f ;  /* 0x0c201f0052577f89 */ /* 0x000e2200000e0000 */
[----:B------:R-:W-:Y:S02]  /*f2e0*/  FSEL R72, R72, -INF , !P5 ;  /* 0xff80000048487808 */ /* 0x000fe40006800000 */
[----:B------:R-:W-:-:S02]  /*f2f0*/  ISETP.GT.AND P5, PT, R121, 0x68, P3 ;  /* 0x000000687900780c */ /* 0x000fc40001fa4270 */
[----:B------:R-:W-:Y:S02]  /*f300*/  FSEL R65, R65, -INF , !P4 ;  /* 0xff80000041417808 */ /* 0x000fe40006000000 */
[C---:B------:R-:W-:Y:S02]  /*f310*/  ISETP.GT.AND P4, PT, R121.reuse, 0x59, P3 ;  /* 0x000000597900780c */ /* 0x040fe40001f84270 */
[C---:B------:R-:W-:Y:S02]  /*f320*/  ISETP.LT.OR P5, PT, R122.reuse, 0x69, P5 ;  /* 0x000000697a00780c */ /* 0x040fe40002fa1670 */
[----:B------:R-:W-:Y:S02]  /*f330*/  ISETP.LT.OR P4, PT, R122, 0x5a, P4 ;  /* 0x0000005a7a00780c */ /* 0x000fe40002781670 */
        /* <DEDUP_REMOVED lines=9> */
[----:B------:R-:W-:Y:S02]  /*f3d0*/  ISETP.GT.AND P4, PT, R121, 0x69, P3 ;  /* 0x000000697900780c */ /* 0x000fe40001f84270 */
[----:B------:R-:W-:Y:S02]  /*f3e0*/  ISETP.LT.OR P5, PT, R122, 0x72, P5 ;  /* 0x000000727a00780c */ /* 0x000fe40002fa1670 */
[----:B0-----:R-:W-:Y:S02]  /*f3f0*/  FMNMX.FTZ R14, R82, R87, !PT ;  /* 0x00000057520e7209 */ /* 0x001fe40007810000 */
[----:B------:R-:W-:Y:S02]  /*f400*/  ISETP.LT.OR P4, PT, R122, 0x6a, P4 ;  /* 0x0000006a7a00780c */ /* 0x000fe40002781670 */
[----:B------:R-:W-:Y:S01]  /*f410*/  FSEL R79, R79, -INF , !P5 ;  /* 0xff8000004f4f7808 */ /* 0x000fe20006800000 */
[----:B------:R-:W-:Y:S01]  /*f420*/  FMUL.FTZ R82, R14, UR41 ;  /* 0x000000290e527c20 */ /* 0x000fe20008410000 */
[----:B------:R-:W-:-:S02]  /*f430*/  ISETP.GT.AND P5, PT, R121, RZ, P3 ;  /* 0x000000ff7900720c */ /* 0x000fc40001fa4270 */
[----:B------:R-:W-:Y:S02]  /*f440*/  FSEL R76, R76, -INF , !P4 ;  /* 0xff8000004c4c7808 */ /* 0x000fe40006000000 */
[----:B------:R-:W-:Y:S02]  /*f450*/  FSETP.NEU.FTZ.AND P4, PT, R14, -INF , PT ;  /* 0xff8000000e00780b */ /* 0x000fe40003f9d000 */
[----:B------:R-:W-:Y:S02]  /*f460*/  ISETP.LT.OR P5, PT, R122, 0x1, P5 ;  /* 0x000000017a00780c */ /* 0x000fe40002fa1670 */
[----:B------:R-:W-:Y:S02]  /*f470*/  FSEL R82, R82, RZ, P4 ;  /* 0x000000ff52527208 */ /* 0x000fe40002000000 */
[----:B------:R-:W-:Y:S02]  /*f480*/  FSEL R24, R24, -INF , !P5 ;  /* 0xff80000018187808 */ /* 0x000fe40006800000 */
[----:B------:R-:W-:Y:S01]  /*f490*/  ISETP.GT.AND P5, PT, R121, 0x78, P3 ;  /* 0x000000787900780c */ /* 0x000fe20001fa4270 */
[--C-:B------:R-:W-:Y:S01]  /*f4a0*/  FFMA.FTZ R150, R26, UR41, -R82.reuse ;  /* 0x000000291a967c23 */ /* 0x100fe20008010852 */
[----:B------:R-:W-:Y:S01]  /*f4b0*/  FMNMX.FTZ R26, R24, R5, !PT ;  /* 0x00000005181a7209 */ /* 0x000fe20007810000 */
[--C-:B------:R-:W-:Y:S01]  /*f4c0*/  FFMA.FTZ R144, R30, UR41, -R82.reuse ;  /* 0x000000291e907c23 */ /* 0x100fe20008010852 */
[--C-:B------:R-:W-:Y:S01]  /*f4d0*/  FFMA.FTZ R146, R34, UR41, -R82.reuse ;  /* 0x0000002922927c23 */ /* 0x100fe20008010852 */
[--C-:B------:R-:W-:Y:S01]  /*f4e0*/  FFMA.FTZ R140, R38, UR41, -R82.reuse ;  /* 0x00000029268c7c23 */ /* 0x100fe20008010852 */
[----:B------:R-:W-:Y:S01]  /*f4f0*/  FMNMX.FTZ R15, R25, R26, !PT ;  /* 0x0000001a190f7209 */ /* 0x000fe20007810000 */
[--C-:B------:R-:W-:Y:S01]  /*f500*/  FFMA.FTZ R142, R42, UR41, -R82.reuse ;  /* 0x000000292a8e7c23 */ /* 0x100fe20008010852 */
[----:B------:R-:W-:Y:S01]  /*f510*/  ISETP.GT.AND P3, PT, R121, 0x79, P3 ;  /* 0x000000797900780c */ /* 0x000fe20001f64270 */
[--C-:B------:R-:W-:Y:S01]  /*f520*/  FFMA.FTZ R136, R46, UR41, -R82.reuse ;  /* 0x000000292e887c23 */ /* 0x100fe20008010852 */
[----:B------:R-:W-:Y:S01]  /*f530*/  FMNMX.FTZ R30, R28, R15, !PT ;  /* 0x0000000f1c1e7209 */ /* 0x000fe20007810000 */
[--C-:B------:R-:W-:Y:S01]  /*f540*/  FFMA.FTZ R132, R54, UR41, -R82.reuse ;  /* 0x0000002936847c23 */ /* 0x100fe20008010852 */
[C---:B------:R-:W-:Y:S01]  /*f550*/  ISETP.LT.OR P5, PT, R122.reuse, 0x79, P5 ;  /* 0x000000797a00780c */ /* 0x040fe20002fa1670 */
        /* <DEDUP_REMOVED lines=10> */
[----:B------:R-:W-:Y:S01]  /*f600*/  MUFU.EX2 R148, R148 ;  /* 0x0000009400947308 */ /* 0x000fe20000000800 */
[----:B------:R-:W-:Y:S01]  /*f610*/  FSEL R83, R83, -INF , !P3 ;  /* 0xff80000053537808 */ /* 0x000fe20005800000 */
[--C-:B------:R-:W-:Y:S01]  /*f620*/  FFMA.FTZ R26, R31, UR41, -R82.reuse ;  /* 0x000000291f1a7c23 */ /* 0x100fe20008010852 */
[----:B------:R-:W-:Y:S01]  /*f630*/  FMNMX.FTZ R30, R36, R15, !PT ;  /* 0x0000000f241e7209 */ /* 0x000fe20007810000 */
[--C-:B------:R-:W-:Y:S01]  /*f640*/  FFMA.FTZ R31, R43, UR41, -R82.reuse ;  /* 0x000000292b1f7c23 */ /* 0x100fe20008010852 */
[----:B------:R-:W-:Y:S01]  /*f650*/  FSEL R51, R14, RZ, P4 ;  /* 0x000000ff0e337208 */ /* 0x000fe20002000000 */
[--C-:B------:R-:W-:Y:S01]  /*f660*/  FFMA.FTZ R138, R50, UR41, -R82.reuse ;  /* 0x00000029328a7c23 */ /* 0x100fe20008010852 */
[----:B------:R-:W-:Y:S01]  /*f670*/  FMNMX.FTZ R15, R37, R30, !PT ;  /* 0x0000001e250f7209 */ /* 0x000fe20007810000 */
[----:B------:R-:W-:Y:S01]  /*f680*/  MUFU.EX2 R11, R11 ;  /* 0x0000000b000b7308 */ /* 0x000fe20000000800 */
[----:B------:R-:W-:Y:S01]  /*f690*/  FFMA.FTZ R134, R58, UR41, -R82 ;  /* 0x000000293a867c23 */ /* 0x000fe20008010852 */
[----:B------:R-:W-:Y:S01]  /*f6a0*/  FADD.FTZ R12, -R51, R12 ;  /* 0x0000000c330c7221 */ /* 0x000fe20000010100 */
[----:B------:R-:W-:Y:S01]  /*f6b0*/  FMNMX.FTZ R30, R40, R15, !PT ;  /* 0x0000000f281e7209 */ /* 0x000fe20007810000 */
[--C-:B------:R-:W-:Y:S01]  /*f6c0*/  FFMA.FTZ R128, R62, UR41, -R82.reuse ;  /* 0x000000293e807c23 */ /* 0x100fe20008010852 */
[--C-:B------:R-:W-:Y:S01]  /*f6d0*/  FFMA.FTZ R130, R66, UR41, -R82.reuse ;  /* 0x0000002942827c23 */ /* 0x100fe20008010852 */
[----:B------:R-:W-:Y:S01]  /*f6e0*/  FMUL.FTZ R12, R12, UR41 ;  /* 0x000000290c0c7c20 */ /* 0x000fe20008410000 */
[----:B------:R-:W-:Y:S01]  /*f6f0*/  FMNMX.FTZ R15, R41, R30, !PT ;  /* 0x0000001e290f7209 */ /* 0x000fe20007810000 */
[----:B------:R-:W-:Y:S01]  /*f700*/  MUFU.EX2 R150, R150 ;  /* 0x0000009600967308 */ /* 0x000fe20000000800 */
[--C-:B------:R-:W-:Y:S01]  /*f710*/  FFMA.FTZ R30, R39, UR41, -R82.reuse ;  /* 0x00000029271e7c23 */ /* 0x100fe20008010852 */
        /* <DEDUP_REMOVED lines=10> */
[----:B------:R-:W-:-:S03]  /*f7c0*/  FFMA.FTZ R122, R84, UR41, -R82 ;  /* 0x00000029547a7c23 */ /* 0x000fc60008010852 */
[----:B------:R-:W-:Y:S01]  /*f7d0*/  FMNMX.FTZ R15, R49, R34, !PT ;  /* 0x00000022310f7209 */ /* 0x000fe20007810000 */
[----:B------:R-:W1:Y:S03]  /*f7e0*/  MUFU.EX2 R23, R23 ;  /* 0x0000001700177308 */ /* 0x000e660000000800 */
[----:B------:R-:W-:-:S04]  /*f7f0*/  FMNMX.FTZ R34, R52, R15, !PT ;  /* 0x0000000f34227209 */ /* 0x000fc80007810000 */
[----:B------:R-:W-:Y:S01]  /*f800*/  FMNMX.FTZ R15, R53, R34, !PT ;  /* 0x00000022350f7209 */ /* 0x000fe20007810000 */
[----:B------:R-:W2:Y:S01]  /*f810*/  MUFU.EX2 R144, R144 ;  /* 0x0000009000907308 */ /* 0x000ea20000000800 */
[----:B0-----:R-:W-:Y:S01]  /*f820*/  FFMA.FTZ R4, R12, R4, R148 ;  /* 0x000000040c047223 */ /* 0x001fe20000010094 */
[----:B------:R-:W-:Y:S01]  /*f830*/  F2FP.BF16.F32.PACK_AB R148, R11, R148 ;  /* 0x000000940b94723e */ /* 0x000fe200000010ff */
[-C--:B------:R-:W-:Y:S01]  /*f840*/  FMUL.FTZ R88, R88, R12.reuse ;  /* 0x0000000c58587220 */ /* 0x080fe20000410000 */
[----:B------:R-:W-:Y:S01]  /*f850*/  FMNMX.FTZ R34, R56, R15, !PT ;  /* 0x0000000f38227209 */ /* 0x000fe20007810000 */
[-C--:B------:R-:W-:Y:S01]  /*f860*/  FMUL.FTZ R89, R89, R12.reuse ;  /* 0x0000000c59597220 */ /* 0x080fe20000410000 */
[-C--:B------:R-:W-:Y:S01]  /*f870*/  FMUL.FTZ R92, R92, R12.reuse ;  /* 0x0000000c5c5c7220 */ /* 0x080fe20000410000 */
[----:B------:R-:W-:Y:S01]  /*f880*/  FMUL.FTZ R93, R93, R12 ;  /* 0x0000000c5d5d7220 */ /* 0x000fe20000410000 */
[----:B------:R-:W-:Y:S01]  /*f890*/  FMNMX.FTZ R15, R57, R34, !PT ;  /* 0x00000022390f7209 */ /* 0x000fe20007810000 */
[----:B------:R-:W0:Y:S01]  /*f8a0*/  MUFU.EX2 R26, R26 ;  /* 0x0000001a001a7308 */ /* 0x000e220000000800 */
[--C-:B------:R-:W-:Y:S01]  /*f8b0*/  FFMA.FTZ R34, R47, UR41, -R82.reuse ;  /* 0x000000292f227c23 */ /* 0x100fe20008010852 */
[----:B------:R-:W-:Y:S01]  /*f8c0*/  FFMA.FTZ R47, R75, UR41, -R82 ;  /* 0x000000294b2f7c23 */ /* 0x000fe20008010852 */
[----:B------:R-:W-:Y:S01]  /*f8d0*/  FMNMX.FTZ R38, R60, R15, !PT ;  /* 0x0000000f3c267209 */ /* 0x000fe20007810000 */
[-C--:B------:R-:W-:Y:S01]  /*f8e0*/  FMUL.FTZ R96, R96, R12.reuse ;  /* 0x0000000c60607220 */ /* 0x080fe20000410000 */
[-C--:B------:R-:W-:Y:S01]  /*f8f0*/  FMUL.FTZ R97, R97, R12.reuse ;  /* 0x0000000c61617220 */ /* 0x080fe20000410000 */
[----:B------:R-:W-:Y:S01]  /*f900*/  FMUL.FTZ R100, R100, R12 ;  /* 0x0000000c64647220 */ /* 0x000fe20000410000 */
[----:B------:R-:W-:Y:S01]  /*f910*/  FMNMX.FTZ R15, R61, R38, !PT ;  /* 0x000000263d0f7209 */ /* 0x000fe20007810000 */
[----:B------:R-:W3:Y:S01]  /*f920*/  MUFU.EX2 R146, R146 ;  /* 0x0000009200927308 */ /* 0x000ee20000000800 */
[-C--:B------:R-:W-:Y:S01]  /*f930*/  FMUL.FTZ R101, R101, R12.reuse ;  /* 0x0000000c65657220 */ /* 0x080fe20000410000 */
[-C--:B------:R-:W-:Y:S01]  /*f940*/  FMUL.FTZ R104, R104, R12.reuse ;  /* 0x0000000c68687220 */ /* 0x080fe20000410000 */
[----:B------:R-:W-:Y:S01]  /*f950*/  FMNMX.FTZ R38, R64, R15, !PT ;  /* 0x0000000f40267209 */ /* 0x000fe20007810000 */
[-C--:B------:R-:W-:Y:S01]  /*f960*/  FMUL.FTZ R105, R105, R12.reuse ;  /* 0x0000000c69697220 */ /* 0x080fe20000410000 */
[-C--:B------:R-:W-:Y:S01]  /*f970*/  FMUL.FTZ R108, R108, R12.reuse ;  /* 0x0000000c6c6c7220 */ /* 0x080fe20000410000 */
[----:B------:R-:W-:Y:S01]  /*f980*/  FMUL.FTZ R109, R109, R12 ;  /* 0x0000000c6d6d7220 */ /* 0x000fe20000410000 */
[----:B------:R-:W-:Y:S01]  /*f990*/  FMNMX.FTZ R15, R65, R38, !PT ;  /* 0x00000026410f7209 */ /* 0x000fe20007810000 */
[----:B------:R-:W4:Y:S01]  /*f9a0*/  MUFU.EX2 R27, R27 ;  /* 0x0000001b001b7308 */ /* 0x000f220000000800 */
[-C--:B------:R-:W-:Y:S01]  /*f9b0*/  FMUL.FTZ R112, R112, R12.reuse ;  /* 0x0000000c70707220 */ /* 0x080fe20000410000 */
[-C--:B------:R-:W-:Y:S01]  /*f9c0*/  FMUL.FTZ R113, R113, R12.reuse ;  /* 0x0000000c71717220 */ /* 0x080fe20000410000 */
[----:B------:R-:W-:Y:S01]  /*f9d0*/  FMNMX.FTZ R38, R68, R15, !PT ;  /* 0x0000000f44267209 */ /* 0x000fe20007810000 */
[-C--:B------:R-:W-:Y:S01]  /*f9e0*/  FMUL.FTZ R116, R116, R12.reuse ;  /* 0x0000000c74747220 */ /* 0x080fe20000410000 */
[----:B------:R-:W-:-:S02]  /*f9f0*/  FMUL.FTZ R117, R117, R12 ;  /* 0x0000000c75757220 */ /* 0x000fc40000410000 */
[----:B------:R-:W-:Y:S01]  /*fa00*/  FMNMX.FTZ R15, R69, R38, !PT ;  /* 0x00000026450f7209 */ /* 0x000fe20007810000 */
[----:B------:R-:W5:Y:S03]  /*fa10*/  MUFU.EX2 R140, R140 ;  /* 0x0000008c008c7308 */ /* 0x000f660000000800 */
[----:B------:R-:W-:-:S04]  /*fa20*/  FMNMX.FTZ R38, R72, R15, !PT ;  /* 0x0000000f48267209 */ /* 0x000fc80007810000 */
[----:B------:R-:W-:Y:S01]  /*fa30*/  FMNMX.FTZ R15, R73, R38, !PT ;  /* 0x00000026490f7209 */ /* 0x000fe20007810000 */
[----:B------:R-:W5:Y:S01]  /*fa40*/  MUFU.EX2 R30, R30 ;  /* 0x0000001e001e7308 */ /* 0x000f620000000800 */
[----:B------:R-:W-:Y:S02]  /*fa50*/  FFMA.FTZ R38, R55, UR41, -R82 ;  /* 0x0000002937267c23 */ /* 0x000fe40008010852 */
[----:B------:R-:W-:-:S04]  /*fa60*/  FMNMX.FTZ R15, R10, R15, !PT ;  /* 0x0000000f0a0f7209 */ /* 0x000fc80007810000 */
[----:B------:R-:W-:Y:S01]  /*fa70*/  FMNMX.FTZ R15, R76, R15, !PT ;  /* 0x0000000f4c0f7209 */ /* 0x000fe20007810000 */
[----:B------:R-:W5:Y:S03]  /*fa80*/  MUFU.EX2 R142, R142 ;  /* 0x0000008e008e7308 */ /* 0x000f660000000800 */
[----:B------:R-:W-:-:S04]  /*fa90*/  FMNMX.FTZ R42, R78, R15, !PT ;  /* 0x0000000f4e2a7209 */ /* 0x000fc80007810000 */
[----:B------:R-:W-:Y:S01]  /*faa0*/  FMNMX.FTZ R42, R79, R42, !PT ;  /* 0x0000002a4f2a7209 */ /* 0x000fe20007810000 */
[----:B------:R-:W5:Y:S03]  /*fab0*/  MUFU.EX2 R31, R31 ;  /* 0x0000001f001f7308 */ /* 0x000f660000000800 */
[----:B------:R-:W-:-:S04]  /*fac0*/  FMNMX.FTZ R42, R81, R42, !PT ;  /* 0x0000002a512a7209 */ /* 0x000fc80007810000 */
[----:B------:R-:W-:Y:S01]  /*fad0*/  FMNMX.FTZ R15, R83, R42, !PT ;  /* 0x0000002a530f7209 */ /* 0x000fe20007810000 */
[----:B------:R-:W-:Y:S01]  /*fae0*/  MUFU.EX2 R136, R136 ;  /* 0x0000008800887308 */ /* 0x000fe20000000800 */
[----:B------:R-:W-:-:S03]  /*faf0*/  FFMA.FTZ R42, R63, UR41, -R82 ;  /* 0x000000293f2a7c23 */ /* 0x000fc60008010852 */
[----:B------:R-:W1:Y:S04]  /*fb00*/  SHFL.BFLY PT, R46, R15, 0x2, 0x1f ;  /* 0x0c401f000f2e7f89 */ /* 0x000e6800000e0000 */
[----:B------:R-:W-:Y:S08]  /*fb10*/  MUFU.EX2 R34, R34 ;  /* 0x0000002200227308 */ /* 0x000ff00000000800 */
[----:B------:R-:W-:Y:S08]  /*fb20*/  MUFU.EX2 R138, R138 ;  /* 0x0000008a008a7308 */ /* 0x000ff00000000800 */
[----:B------:R-:W-:Y:S01]  /*fb30*/  MUFU.EX2 R35, R35 ;  /* 0x0000002300237308 */ /* 0x000fe20000000800 */
[----:B-1----:R-:W-:Y:S01]  /*fb40*/  FMNMX.FTZ R15, R15, R46, !PT ;  /* 0x0000002e0f0f7209 */ /* 0x002fe20007810000 */
[--C-:B------:R-:W-:Y:S01]  /*fb50*/  FFMA.FTZ R46, R71, UR41, -R82.reuse ;  /* 0x00000029472e7c23 */ /* 0x100fe20008010852 */
[----:B------:R-:W-:-:S05]  /*fb60*/  FFMA.FTZ R82, R85, UR41, -R82 ;  /* 0x0000002955527c23 */ /* 0x000fca0008010852 */
[----:B------:R-:W-:Y:S01]  /*fb70*/  MUFU.EX2 R132, R132 ;  /* 0x0000008400847308 */ /* 0x000fe20000000800 */
[----:B------:R-:W1:Y:S07]  /*fb80*/  SHFL.BFLY PT, R54, R15, 0x1, 0x1f ;  /* 0x0c201f000f367f89 */ /* 0x000e6e00000e0000 */
[----:B------:R-:W-:Y:S08]  /*fb90*/  MUFU.EX2 R38, R38 ;  /* 0x0000002600267308 */ /* 0x000ff00000000800 */
[----:B------:R-:W-:Y:S08]  /*fba0*/  MUFU.EX2 R134, R134 ;  /* 0x0000008600867308 */ /* 0x000ff00000000800 */
[----:B------:R-:W-:Y:S01]  /*fbb0*/  MUFU.EX2 R39, R39 ;  /* 0x0000002700277308 */ /* 0x000fe20000000800 */
[----:B-1----:R-:W-:-:S04]  /*fbc0*/  FMNMX.FTZ R15, R15, R54, !PT ;  /* 0x000000360f0f7209 */ /* 0x002fc80007810000 */
[C---:B------:R-:W-:Y:S01]  /*fbd0*/  FSETP.NEU.FTZ.AND P3, PT, R15.reuse, -INF , PT ;  /* 0xff8000000f00780b */ /* 0x040fe20003f7d000 */
[----:B------:R-:W-:Y:S02]  /*fbe0*/  FMUL.FTZ R54, R15, UR41 ;  /* 0x000000290f367c20 */ /* 0x000fe40008410000 */
[----:B------:R-:W-:Y:S03]  /*fbf0*/  MUFU.EX2 R128, R128 ;  /* 0x0000008000807308 */ /* 0x000fe60000000800 */
[----:B------:R-:W-:-:S05]  /*fc00*/  FSEL R54, R54, RZ, P3 ;  /* 0x000000ff36367208 */ /* 0x000fca0001800000 */
[--C-:B------:R-:W-:Y:S01]  /*fc10*/  FFMA.FTZ R149, R24, UR41, -R54.reuse ;  /* 0x0000002918957c23 */ /* 0x100fe20008010836 */
[--C-:B------:R-:W-:Y:S01]  /*fc20*/  FFMA.FTZ R24, R25, UR41, -R54.reuse ;  /* 0x0000002919187c23 */ /* 0x100fe20008010836 */
[--C-:B------:R-:W-:Y:S01]  /*fc30*/  FFMA.FTZ R25, R29, UR41, -R54.reuse ;  /* 0x000000291d197c23 */ /* 0x100fe20008010836 */
[----:B------:R-:W-:Y:S01]  /*fc40*/  FFMA.FTZ R29, R37, UR41, -R54 ;  /* 0x00000029251d7c23 */ /* 0x000fe20008010836 */
[----:B------:R-:W-:Y:S01]  /*fc50*/  FADD.FTZ R37, R11, R4 ;  /* 0x000000040b257221 */ /* 0x000fe20000010000 */
[--C-:B------:R-:W-:Y:S01]  /*fc60*/  FFMA.FTZ R147, R36, UR41, -R54.reuse ;  /* 0x0000002924937c23 */ /* 0x100fe20008010836 */
[----:B------:R-:W-:Y:S01]  /*fc70*/  MUFU.EX2 R149, R149 ;  /* 0x0000009500957308 */ /* 0x000fe20000000800 */
[--C-:B------:R-:W-:Y:S01]  /*fc80*/  FFMA.FTZ R151, R28, UR41, -R54.reuse ;  /* 0x000000291c977c23 */ /* 0x100fe20008010836 */
[----:B------:R-:W-:Y:S01]  /*fc90*/  FADD.FTZ R4, R150, R37 ;  /* 0x0000002596047221 */ /* 0x000fe20000010000 */
[--C-:B------:R-:W-:Y:S01]  /*fca0*/  FFMA.FTZ R145, R32, UR41, -R54.reuse ;  /* 0x0000002920917c23 */ /* 0x100fe20008010836 */
[----:B------:R-:W-:Y:S01]  /*fcb0*/  FFMA.FTZ R28, R33, UR41, -R54 ;  /* 0x00000029211c7c23 */ /* 0x000fe20008010836 */
[----:B------:R-:W-:-:S02]  /*fcc0*/  @!P1 IMAD R32, R16, 0x8, R2 ;  /* 0x0000000810209824 */ /* 0x000fc400078e0202 */
[----:B------:R-:W-:Y:S01]  /*fcd0*/  FADD.FTZ R11, R23, R4 ;  /* 0x00000004170b7221 */ /* 0x000fe20000010000 */
[----:B------:R-:W-:Y:S01]  /*fce0*/  FSEL R4, R15, RZ, P3 ;  /* 0x000000ff0f047208 */ /* 0x000fe20001800000 */
[----:B------:R-:W-:Y:S01]  /*fcf0*/  MUFU.EX2 R24, R24 ;  /* 0x0000001800187308 */ /* 0x000fe20000000800 */
[--C-:B------:R-:W-:Y:S01]  /*fd00*/  FFMA.FTZ R141, R40, UR41, -R54.reuse ;  /* 0x00000029288d7c23 */ /* 0x100fe20008010836 */
[----:B--2---:R-:W-:Y:S01]  /*fd10*/  FADD.FTZ R37, R144, R11 ;  /* 0x0000000b90257221 */ /* 0x004fe20000010000 */
[----:B0-----:R-:W-:Y:S01]  /*fd20*/  F2FP.BF16.F32.PACK_AB R144, R26, R144 ;  /* 0x000000901a90723e */ /* 0x001fe200000010ff */
[----:B------:R-:W-:Y:S01]  /*fd30*/  FADD.FTZ R4, -R4, R5 ;  /* 0x0000000504047221 */ /* 0x000fe20000010100 */
[----:B------:R-:W-:Y:S02]  /*fd40*/  @!P1 VIADD R32, R32, 0x16860 ;  /* 0x0001686020209836 */ /* 0x000fe40000000000 */
[----:B------:R-:W-:Y:S01]  /*fd50*/  FADD.FTZ R37, R26, R37 ;  /* 0x000000251a257221 */ /* 0x000fe20000010000 */
[----:B------:R-:W-:Y:S01]  /*fd60*/  FFMA.FTZ R16, R41, UR41, -R54 ;  /* 0x0000002929107c23 */ /* 0x000fe20008010836 */
[----:B------:R-:W-:Y:S01]  /*fd70*/  FMUL.FTZ R4, R4, UR41 ;  /* 0x0000002904047c20 */ /* 0x000fe20008410000 */
[----:B------:R-:W-:Y:S01]  /*fd80*/  MUFU.EX2 R151, R151 ;  /* 0x0000009700977308 */ /* 0x000fe20000000800 */
[----:B---3--:R-:W-:Y:S01]  /*fd90*/  FADD.FTZ R36, R146, R37 ;  /* 0x0000002592247221 */ /* 0x008fe20000010000 */
[----:B------:R-:W-:Y:S01]  /*fda0*/  @!P1 PRMT R32, RZ, 0x654, R32 ;  /* 0x00000654ff209816 */ /* 0x000fe20000000020 */
[--C-:B------:R-:W-:Y:S01]  /*fdb0*/  FFMA.FTZ R143, R44, UR41, -R54.reuse ;  /* 0x000000292c8f7c23 */ /* 0x100fe20008010836 */
[----:B------:R-:W-:Y:S01]  /*fdc0*/  FFMA.FTZ R137, R48, UR41, -R54 ;  /* 0x0000002930897c23 */ /* 0x000fe20008010836 */
[----:B----4-:R-:W-:Y:S01]  /*fdd0*/  FADD.FTZ R37, R27, R36 ;  /* 0x000000241b257221 */ /* 0x010fe20000010000 */
[----:B------:R0:W-:Y:S01]  /*fde0*/  @!P1 SYNCS.ARRIVE.TRANS64.RED.A1T0 RZ, [R32+URZ], RZ ;  /* 0x000000ff20ff99a7 */ /* 0x0001e2000810043f */
[--C-:B------:R-:W-:Y:S01]  /*fdf0*/  FFMA.FTZ R49, R49, UR41, -R54.reuse ;  /* 0x0000002931317c23 */ /* 0x100fe20008010836 */
[----:B------:R-:W1:Y:S01]  /*fe00*/  MUFU.EX2 R5, R4 ;  /* 0x0000000400057308 */ /* 0x000e620000000800 */
[----:B-----5:R-:W-:Y:S01]  /*fe10*/  FADD.FTZ R37, R140, R37 ;  /* 0x000000258c257221 */ /* 0x020fe20000010000 */
[--C-:B------:R-:W-:Y:S01]  /*fe20*/  FFMA.FTZ R139, R52, UR41, -R54.reuse ;  /* 0x00000029348b7c23 */ /* 0x100fe20008010836 */
[--C-:B------:R-:W-:Y:S01]  /*fe30*/  FFMA.FTZ R33, R10, UR41, -R54.reuse ;  /* 0x000000290a217c23 */ /* 0x100fe20008010836 */
[--C-:B------:R-:W-:Y:S01]  /*fe40*/  FFMA.FTZ R53, R53, UR41, -R54.reuse ;  /* 0x0000002935357c23 */ /* 0x100fe20008010836 */
[----:B------:R-:W-:Y:S01]  /*fe50*/  FADD.FTZ R37, R30, R37 ;  /* 0x000000251e257221 */ /* 0x000fe20000010000 */
[--C-:B0-----:R-:W-:Y:S01]  /*fe60*/  FFMA.FTZ R32, R45, UR41, -R54.reuse ;  /* 0x000000292d207c23 */ /* 0x101fe20008010836 */
[----:B------:R-:W-:Y:S01]  /*fe70*/  F2FP.BF16.F32.PACK_AB R146, R27, R146 ;  /* 0x000000921b92723e */ /* 0x000fe200000010ff */
[----:B------:R-:W0:Y:S01]  /*fe80*/  MUFU.EX2 R25, R25 ;  /* 0x0000001900197308 */ /* 0x000e220000000800 */
[----:B------:R-:W-:Y:S01]  /*fe90*/  FADD.FTZ R26, R142, R37 ;  /* 0x000000258e1a7221 */ /* 0x000fe20000010000 */
[--C-:B------:R-:W-:Y:S01]  /*fea0*/  FFMA.FTZ R133, R56, UR41, -R54.reuse ;  /* 0x0000002938857c23 */ /* 0x100fe20008010836 */
[--C-:B------:R-:W-:Y:S01]  /*feb0*/  FFMA.FTZ R57, R57, UR41, -R54.reuse ;  /* 0x0000002939397c23 */ /* 0x100fe20008010836 */
[----:B------:R-:W-:Y:S01]  /*fec0*/  FFMA.FTZ R135, R60, UR41, -R54 ;  /* 0x000000293c877c23 */ /* 0x000fe20008010836 */
[----:B------:R-:W-:Y:S01]  /*fed0*/  FADD.FTZ R37, R31, R26 ;  /* 0x0000001a1f257221 */ /* 0x000fe20000010000 */
[----:B------:R-:W-:Y:S01]  /*fee0*/  F2FP.BF16.F32.PACK_AB R150, R23, R150 ;  /* 0x000000961796723e */ /* 0x000fe200000010ff */
[--C-:B------:R-:W-:Y:S01]  /*fef0*/  FFMA.FTZ R61, R61, UR41, -R54.reuse ;  /* 0x000000293d3d7c23 */ /* 0x100fe20008010836 */
[----:B------:R-:W2:Y:S01]  /*ff00*/  MUFU.EX2 R145, R145 ;  /* 0x0000009100917308 */ /* 0x000ea20000000800 */
[----:B-1----:R-:W-:Y:S01]  /*ff10*/  FFMA.FTZ R3, R5, R3, R149 ;  /* 0x0000000305037223 */ /* 0x002fe20000010095 */
[----:B------:R-:W-:Y:S01]  /*ff20*/  FADD.FTZ R37, R136, R37 ;  /* 0x0000002588257221 */ /* 0x000fe20000010000 */
[--C-:B------:R-:W-:Y:S01]  /*ff30*/  FFMA.FTZ R129, R64, UR41, -R54.reuse ;  /* 0x0000002940817c23 */ /* 0x100fe20008010836 */
[----:B------:R-:W-:Y:S01]  /*ff40*/  F2FP.BF16.F32.PACK_AB R140, R30, R140 ;  /* 0x0000008c1e8c723e */ /* 0x000fe200000010ff */
        /* <DEDUP_REMOVED lines=8> */
[----:B0-----:R-:W-:Y:S01]  /*ffd0*/  FADD.FTZ R4, R25, R4 ;  /* 0x0000000419047221 */ /* 0x001fe20000010000 */
[----:B------:R-:W-:Y:S01]  /*ffe0*/  FADD.FTZ R37, R35, R36 ;  /* 0x0000002423257221 */ /* 0x000fe20000010000 */
[----:B------:R-:W-:Y:S01]  /*fff0*/  F2FP.BF16.F32.PACK_AB R142, R31, R142 ;  /* 0x0000008e1f8e723e */ /* 0x000fe200000010ff */
[----:B------:R-:W0:Y:S01]  /*10000*/  MUFU.EX2 R147, R147 ;  /* 0x0000009300937308 */ /* 0x000e220000000800 */
[----:B--2---:R-:W-:Y:S01]  /*10010*/  FADD.FTZ R3, R145, R4 ;  /* 0x0000000491037221 */ /* 0x004fe20000010000 */
[----:B------:R-:W-:Y:S01]  /*10020*/  FADD.FTZ R37, R132, R37 ;  /* 0x0000002584257221 */ /* 0x000fe20000010000 */
[--C-:B------:R-:W-:Y:S01]  /*10030*/  FFMA.FTZ R72, R72, UR41, -R54.reuse ;  /* 0x0000002948487c23 */ /* 0x100fe20008010836 */
[--C-:B------:R-:W-:Y:S01]  /*10040*/  FFMA.FTZ R73, R73, UR41, -R54.reuse ;  /* 0x0000002949497c23 */ /* 0x100fe20008010836 */
[--C-:B------:R-:W-:Y:S01]  /*10050*/  FFMA.FTZ R76, R76, UR41, -R54.reuse ;  /* 0x000000294c4c7c23 */ /* 0x100fe20008010836 */
[----:B------:R-:W-:Y:S01]  /*10060*/  FADD.FTZ R37, R38, R37 ;  /* 0x0000002526257221 */ /* 0x000fe20000010000 */
[--C-:B------:R-:W-:Y:S01]  /*10070*/  FFMA.FTZ R78, R78, UR41, -R54.reuse ;  /* 0x000000294e4e7c23 */ /* 0x100fe20008010836 */
[----:B------:R-:W2:Y:S01]  /*10080*/  MUFU.EX2 R29, R29 ;  /* 0x0000001d001d7308 */ /* 0x000ea20000000800 */
[----:B-1----:R-:W-:Y:S01]  /*10090*/  FADD.FTZ R4, R28, R3 ;  /* 0x000000031c047221 */ /* 0x002fe20000010000 */
[----:B------:R-:W-:Y:S01]  /*100a0*/  FADD.FTZ R36, R134, R37 ;  /* 0x0000002586247221 */ /* 0x000fe20000010000 */
[--C-:B------:R-:W-:Y:S01]  /*100b0*/  FFMA.FTZ R79, R79, UR41, -R54.reuse ;  /* 0x000000294f4f7c23 */ /* 0x100fe20008010836 */
[--C-:B------:R-:W-:Y:S01]  /*100c0*/  FFMA.FTZ R81, R81, UR41, -R54.reuse ;  /* 0x0000002951517c23 */ /* 0x100fe20008010836 */
[----:B------:R-:W-:Y:S01]  /*100d0*/  FFMA.FTZ R54, R83, UR41, -R54 ;  /* 0x0000002953367c23 */ /* 0x000fe20008010836 */
[----:B------:R-:W-:Y:S01]  /*100e0*/  FADD.FTZ R41, R39, R36 ;  /* 0x0000002427297221 */ /* 0x000fe20000010000 */
[----:B------:R-:W-:Y:S01]  /*100f0*/  ISETP.GT.AND P3, PT, R0, R21, PT ;  /* 0x000000150000720c */ /* 0x000fe20003f64270 */
[----:B------:R-:W1:Y:S01]  /*10100*/  MUFU.EX2 R141, R141 ;  /* 0x0000008d008d7308 */ /* 0x000e620000000800 */
[----:B0-----:R-:W-:Y:S01]  /*10110*/  FADD.FTZ R4, R147, R4 ;  /* 0x0000000493047221 */ /* 0x001fe20000010000 */
[----:B------:R-:W-:Y:S01]  /*10120*/  FADD.FTZ R41, R128, R41 ;  /* 0x0000002980297221 */ /* 0x000fe20000010000 */
[-C--:B------:R-:W-:Y:S01]  /*10130*/  FMUL.FTZ R90, R90, R5.reuse ;  /* 0x000000055a5a7220 */ /* 0x080fe20000410000 */
[-C--:B------:R-:W-:Y:S01]  /*10140*/  FMUL.FTZ R91, R91, R5.reuse ;  /* 0x000000055b5b7220 */ /* 0x080fe20000410000 */
[-C--:B------:R-:W-:Y:S01]  /*10150*/  FMUL.FTZ R94, R94, R5.reuse ;  /* 0x000000055e5e7220 */ /* 0x080fe20000410000 */
[-C--:B------:R-:W-:Y:S01]  /*10160*/  FMUL.FTZ R95, R95, R5.reuse ;  /* 0x000000055f5f7220 */ /* 0x080fe20000410000 */
[-C--:B------:R-:W-:Y:S01]  /*10170*/  FMUL.FTZ R98, R98, R5.reuse ;  /* 0x0000000562627220 */ /* 0x080fe20000410000 */
[----:B------:R-:W0:Y:S01]  /*10180*/  MUFU.EX2 R16, R16 ;  /* 0x0000001000107308 */ /* 0x000e220000000800 */
[----:B--2---:R-:W-:Y:S01]  /*10190*/  FADD.FTZ R4, R29, R4 ;  /* 0x000000041d047221 */ /* 0x004fe20000010000 */
[-C--:B------:R-:W-:Y:S01]  /*101a0*/  FMUL.FTZ R99, R99, R5.reuse ;  /* 0x0000000563637220 */ /* 0x080fe20000410000 */
[-C--:B------:R-:W-:Y:S01]  /*101b0*/  FMUL.FTZ R102, R102, R5.reuse ;  /* 0x0000000566667220 */ /* 0x080fe20000410000 */
[-C--:B------:R-:W-:Y:S01]  /*101c0*/  FMUL.FTZ R103, R103, R5.reuse ;  /* 0x0000000567677220 */ /* 0x080fe20000410000 */
[-C--:B------:R-:W-:Y:S01]  /*101d0*/  FMUL.FTZ R106, R106, R5.reuse ;  /* 0x000000056a6a7220 */ /* 0x080fe20000410000 */
[-C--:B------:R-:W-:Y:S01]  /*101e0*/  FMUL.FTZ R107, R107, R5.reuse ;  /* 0x000000056b6b7220 */ /* 0x080fe20000410000 */
[-C--:B------:R-:W-:Y:S01]  /*101f0*/  FMUL.FTZ R110, R110, R5.reuse ;  /* 0x000000056e6e7220 */ /* 0x080fe20000410000 */
[----:B------:R-:W2:Y:S01]  /*10200*/  MUFU.EX2 R42, R42 ;  /* 0x0000002a002a7308 */ /* 0x000ea20000000800 */
[----:B-1----:R-:W-:Y:S01]  /*10210*/  FADD.FTZ R37, R141, R4 ;  /* 0x000000048d257221 */ /* 0x002fe20000010000 */
[-C--:B------:R-:W-:Y:S01]  /*10220*/  FMUL.FTZ R111, R111, R5.reuse ;  /* 0x000000056f6f7220 */ /* 0x080fe20000410000 */
[-C--:B------:R-:W-:Y:S01]  /*10230*/  FMUL.FTZ R114, R114, R5.reuse ;  /* 0x0000000572727220 */ /* 0x080fe20000410000 */
[-C--:B------:R-:W-:Y:S01]  /*10240*/  FMUL.FTZ R115, R115, R5.reuse ;  /* 0x0000000573737220 */ /* 0x080fe20000410000 */
[-C--:B------:R-:W-:Y:S01]  /*10250*/  FMUL.FTZ R118, R118, R5.reuse ;  /* 0x0000000576767220 */ /* 0x080fe20000410000 */
[----:B------:R-:W-:Y:S01]  /*10260*/  FMUL.FTZ R119, R119, R5 ;  /* 0x0000000577777220 */ /* 0x000fe20000410000 */
[----:B------:R-:W-:Y:S01]  /*10270*/  F2FP.BF16.F32.PACK_AB R136, R34, R136 ;  /* 0x000000882288723e */ /* 0x000fe200000010ff */
[----:B------:R-:W1:Y:S01]  /*10280*/  MUFU.EX2 R143, R143 ;  /* 0x0000008f008f7308 */ /* 0x000e620000000800 */
[C---:B0-----:R-:W-:Y:S01]  /*10290*/  FADD.FTZ R4, R16.reuse, R37 ;  /* 0x0000002510047221 */ /* 0x041fe20000010000 */
[----:B------:R-:W-:Y:S01]  /*102a0*/  F2FP.BF16.F32.PACK_AB R141, R16, R141 ;  /* 0x0000008d108d723e */ /* 0x000fe200000010ff */
[----:B------:R-:W-:Y:S01]  /*102b0*/  VIADD R0, R0, 0xffffffff ;  /* 0xffffffff00007836 */ /* 0x000fe20000000000 */
[----:B------:R-:W-:Y:S01]  /*102c0*/  F2FP.BF16.F32.PACK_AB R138, R35, R138 ;  /* 0x0000008a238a723e */ /* 0x000fe200000010ff */
[----:B------:R-:W-:Y:S01]  /*102d0*/  IMAD.MOV.U32 R16, RZ, RZ, R13 ;  /* 0x000000ffff107224 */ /* 0x000fe200078e000d */
[----:B------:R-:W-:Y:S01]  /*102e0*/  F2FP.BF16.F32.PACK_AB R132, R38, R132 ;  /* 0x000000842684723e */ /* 0x000fe200000010ff */
[----:B------:R-:W-:Y:S01]  /*102f0*/  IMAD.MOV.U32 R5, RZ, RZ, R15 ;  /* 0x000000ffff057224 */ /* 0x000fe200078e000f */
[----:B------:R-:W0:Y:S01]  /*10300*/  MUFU.EX2 R130, R130 ;  /* 0x0000008200827308 */ /* 0x000e220000000800 */
[----:B--2---:R-:W-:Y:S01]  /*10310*/  FADD.FTZ R41, R42, R41 ;  /* 0x000000292a297221 */ /* 0x004fe20000010000 */
[----:B------:R-:W-:-:S02]  /*10320*/  F2FP.BF16.F32.PACK_AB R134, R39, R134 ;  /* 0x000000862786723e */ /* 0x000fc400000010ff */
[----:B------:R-:W-:Y:S02]  /*10330*/  F2FP.BF16.F32.PACK_AB R128, R42, R128 ;  /* 0x000000802a80723e */ /* 0x000fe400000010ff */
[----:B------:R-:W-:Y:S02]  /*10340*/  F2FP.BF16.F32.PACK_AB R149, R24, R149 ;  /* 0x000000951895723e */ /* 0x000fe400000010ff */
[----:B------:R-:W2:Y:S01]  /*10350*/  MUFU.EX2 R32, R32 ;  /* 0x0000002000207308 */ /* 0x000ea20000000800 */
[----:B-1----:R-:W-:Y:S01]  /*10360*/  FADD.FTZ R27, R143, R4 ;  /* 0x000000048f1b7221 */ /* 0x002fe20000010000 */
[----:B------:R-:W-:Y:S02]  /*10370*/  F2FP.BF16.F32.PACK_AB R151, R25, R151 ;  /* 0x000000971997723e */ /* 0x000fe400000010ff */
[----:B------:R-:W-:Y:S02]  /*10380*/  F2FP.BF16.F32.PACK_AB R145, R28, R145 ;  /* 0x000000911c91723e */ /* 0x000fe400000010ff */
[----:B------:R-:W-:-:S02]  /*10390*/  F2FP.BF16.F32.PACK_AB R147, R29, R147 ;  /* 0x000000931d93723e */ /* 0x000fc400000010ff */
[----:B------:R-:W1:Y:S01]  /*103a0*/  MUFU.EX2 R43, R43 ;  /* 0x0000002b002b7308 */ /* 0x000e620000000800 */
[----:B0-----:R-:W-:-:S07]  /*103b0*/  FADD.FTZ R36, R130, R41 ;  /* 0x0000002982247221 */ /* 0x001fce0000010000 */
[----:B------:R-:W0:Y:S01]  /*103c0*/  MUFU.EX2 R137, R137 ;  /* 0x0000008900897308 */ /* 0x000e220000000800 */
[C---:B--2---:R-:W-:Y:S01]  /*103d0*/  FADD.FTZ R4, R32.reuse, R27 ;  /* 0x0000001b20047221 */ /* 0x044fe20000010000 */
[----:B------:R-:W-:-:S06]  /*103e0*/  F2FP.BF16.F32.PACK_AB R143, R32, R143 ;  /* 0x0000008f208f723e */ /* 0x000fcc00000010ff */
[----:B------:R-:W2:Y:S01]  /*103f0*/  MUFU.EX2 R124, R124 ;  /* 0x0000007c007c7308 */ /* 0x000ea20000000800 */
[C---:B-1----:R-:W-:Y:S01]  /*10400*/  FADD.FTZ R37, R43.reuse, R36 ;  /* 0x000000242b257221 */ /* 0x042fe20000010000 */
[----:B------:R-:W-:-:S06]  /*10410*/  F2FP.BF16.F32.PACK_AB R130, R43, R130 ;  /* 0x000000822b82723e */ /* 0x000fcc00000010ff */
        /* <DEDUP_REMOVED lines=19> */
[----:B------:R-:W-:-:S06]  /*10550*/  F2FP.BF16.F32.PACK_AB R126, R47, R126 ;  /* 0x0000007e2f7e723e */ /* 0x000fcc00000010ff */
[----:B------:R-:W2:Y:S01]  /*10560*/  MUFU.EX2 R23, R57 ;  /* 0x0000003900177308 */ /* 0x000ea20000000800 */
[----:B-1----:R-:W-:-:S07]  /*10570*/  FADD.FTZ R4, R133, R4 ;  /* 0x0000000485047221 */ /* 0x002fce0000010000 */
[----:B------:R-:W1:Y:S01]  /*10580*/  MUFU.EX2 R50, R50 ;  /* 0x0000003200327308 */ /* 0x000e620000000800 */
[----:B0-----:R-:W-:-:S07]  /*10590*/  FADD.FTZ R27, R120, R27 ;  /* 0x0000001b781b7221 */ /* 0x001fce0000010000 */
[----:B------:R-:W0:Y:S01]  /*105a0*/  MUFU.EX2 R135, R135 ;  /* 0x0000008700877308 */ /* 0x000e220000000800 */
[C---:B--2---:R-:W-:Y:S01]  /*105b0*/  FADD.FTZ R4, R23.reuse, R4 ;  /* 0x0000000417047221 */ /* 0x044fe20000010000 */
[----:B------:R-:W-:Y:S01]  /*105c0*/  F2FP.BF16.F32.PACK_AB R133, R23, R133 ;  /* 0x000000851785723e */ /* 0x000fe200000010ff */
[----:B------:R-:W-:-:S05]  /*105d0*/  IMAD.MOV.U32 R23, RZ, RZ, R20 ;  /* 0x000000ffff177224 */ /* 0x000fca00078e0014 */
[----:B------:R-:W2:Y:S01]  /*105e0*/  MUFU.EX2 R26, R61 ;  /* 0x0000003d001a7308 */ /* 0x000ea20000000800 */
[C---:B-1----:R-:W-:Y:S01]  /*105f0*/  FADD.FTZ R31, R50.reuse, R27 ;  /* 0x0000001b321f7221 */ /* 0x042fe20000010000 */
[----:B------:R-:W-:-:S06]  /*10600*/  F2FP.BF16.F32.PACK_AB R120, R50, R120 ;  /* 0x000000783278723e */ /* 0x000fcc00000010ff */
[----:B------:R-:W1:Y:S01]  /*10610*/  MUFU.EX2 R129, R129 ;  /* 0x0000008100817308 */ /* 0x000e620000000800 */
[----:B0-----:R-:W-:-:S07]  /*10620*/  FADD.FTZ R27, R135, R4 ;  /* 0x00000004871b7221 */ /* 0x001fce0000010000 */
[----:B------:R-:W0:Y:S01]  /*10630*/  MUFU.EX2 R3, R65 ;  /* 0x0000004100037308 */ /* 0x000e220000000800 */
[C---:B--2---:R-:W-:Y:S01]  /*10640*/  FADD.FTZ R30, R26.reuse, R27 ;  /* 0x0000001b1a1e7221 */ /* 0x044fe20000010000 */
[----:B------:R-:W-:-:S06]  /*10650*/  F2FP.BF16.F32.PACK_AB R135, R26, R135 ;  /* 0x000000871a87723e */ /* 0x000fcc00000010ff */
[----:B------:R-:W2:Y:S01]  /*10660*/  MUFU.EX2 R131, R131 ;  /* 0x0000008300837308 */ /* 0x000ea20000000800 */
[----:B-1----:R-:W-:-:S07]  /*10670*/  FADD.FTZ R30, R129, R30 ;  /* 0x0000001e811e7221 */ /* 0x002fce0000010000 */
[----:B------:R-:W1:Y:S01]  /*10680*/  MUFU.EX2 R69, R69 ;  /* 0x0000004500457308 */ /* 0x000e620000000800 */
[C---:B0-----:R-:W-:Y:S01]  /*10690*/  FADD.FTZ R30, R3.reuse, R30 ;  /* 0x0000001e031e7221 */ /* 0x041fe20000010000 */
[----:B------:R-:W-:-:S06]  /*106a0*/  F2FP.BF16.F32.PACK_AB R129, R3, R129 ;  /* 0x000000810381723e */ /* 0x000fcc00000010ff */
[----:B------:R-:W0:Y:S01]  /*106b0*/  MUFU.EX2 R72, R72 ;  /* 0x0000004800487308 */ /* 0x000e220000000800 */
[----:B--2---:R-:W-:-:S07]  /*106c0*/  FADD.FTZ R30, R131, R30 ;  /* 0x0000001e831e7221 */ /* 0x004fce0000010000 */
        /* <DEDUP_REMOVED lines=21> */
[----:B--2---:R-:W-:Y:S01]  /*10820*/  FADD.FTZ R4, R122, R31 ;  /* 0x0000001f7a047221 */ /* 0x004fe20000010000 */
[C---:B-1----:R-:W-:Y:S01]  /*10830*/  FADD.FTZ R3, R54.reuse, R12 ;  /* 0x0000000c36037221 */ /* 0x042fe20000010000 */
[----:B------:R-:W-:Y:S01]  /*10840*/  F2FP.BF16.F32.PACK_AB R123, R54, R81 ;  /* 0x00000051367b723e */ /* 0x000fe200000010ff */
[----:B------:R-:W-:Y:S02]  /*10850*/  IMAD.MOV.U32 R12, RZ, RZ, R14 ;  /* 0x000000ffff0c7224 */ /* 0x000fe400078e000e */
[C---:B0-----:R-:W-:Y:S01]  /*10860*/  FADD.FTZ R4, R51.reuse, R4 ;  /* 0x0000000433047221 */ /* 0x041fe20000010000 */
[----:B------:R-:W-:Y:S01]  /*10870*/  F2FP.BF16.F32.PACK_AB R122, R51, R122 ;  /* 0x0000007a337a723e */ /* 0x000fe200000010ff */
[----:B------:R-:W-:Y:S06]  /*10880*/  @P3 BRA `(.L_x_1466) ;  /* 0xffffffc800203947 */ /* 0x000fec000383ffff */
[----:B------:R-:W-:Y:S02]  /*10890*/  IMAD.MOV.U32 R5, RZ, RZ, R15 ;  /* 0x000000ffff057224 */ /* 0x000fe400078e000f */
[----:B------:R-:W-:Y:S02]  /*108a0*/  IMAD.MOV.U32 R12, RZ, RZ, R14 ;  /* 0x000000ffff0c7224 */ /* 0x000fe400078e000e */
[----:B------:R-:W-:Y:S02]  /*108b0*/  IMAD.MOV.U32 R16, RZ, RZ, R13 ;  /* 0x000000ffff107224 */ /* 0x000fe400078e000d */
[----:B------:R-:W-:-:S07]  /*108c0*/  IMAD.MOV.U32 R23, RZ, RZ, R20 ;  /* 0x000000ffff177224 */ /* 0x000fce00078e0014 */
.L_x_1448:
[----:B------:R-:W2:Y:S01]  /*108d0*/  LDL R21, [R1+0x18] ;  /* 0x0000180001157983 */ /* 0x000ea20000100800 */
[----:B------:R-:W0:Y:S01]  /*108e0*/  LDC R10, c[0x0][0x448] ;  /* 0x00011200ff0a7b82 */ /* 0x000e220000000800 */
[----:B------:R-:W-:Y:S02]  /*108f0*/  ULDC UR8, c[0x0][0x9dc] ;  /* 0x0002770000087ab9 */ /* 0x000fe40000000800 */
[----:B------:R-:W3:Y:S04]  /*10900*/  LDL R15, [R1+0x4] ;  /* 0x00000400010f7983 */ /* 0x000ee80000100800 */
[----:B------:R-:W3:Y:S01]  /*10910*/  LDL R13, [R1+0x8] ;  /* 0x00000800010d7983 */ /* 0x000ee20000100800 */
[----:B------:R-:W1:Y:S01]  /*10920*/  LDC R20, c[0x0][0x9e4] ;  /* 0x00027900ff147b82 */ /* 0x000e620000000800 */
[----:B0-----:R-:W-:-:S02]  /*10930*/  ISETP.NE.AND P4, PT, R10, 0x1, PT ;  /* 0x000000010a00780c */ /* 0x001fc40003f85270 */
[----:B-1----:R-:W-:-:S11]  /*10940*/  ISETP.GE.AND P5, PT, R20, 0x1, PT ;  /* 0x000000011400780c */ /* 0x002fd60003fa6270 */
[----:B------:R-:W0:Y:S08]  /*10950*/  @P4 LDC R11, c[0x0][0x44c] ;  /* 0x00011300ff0b4b82 */ /* 0x000e300000000800 */
[----:B------:R-:W1:Y:S01]  /*10960*/  @P4 LDC R14, c[0x0][0x450] ;  /* 0x00011400ff0e4b82 */ /* 0x000e620000000800 */
[----:B--2---:R-:W-:-:S04]  /*10970*/  VIADD R10, R21, 0xbf ;  /* 0x000000bf150a7836 */ /* 0x004fc80000000000 */
[----:B0-----:R-:W-:Y:S01]  /*10980*/  @P4 IMAD.HI.U32 R11, R10, R11, RZ ;  /* 0x0000000b0a0b4227 */ /* 0x001fe200078e00ff */
[----:B---3--:R-:W-:-:S04]  /*10990*/  IADD3 R13, R13, 0x1, -R15 ;  /* 0x000000010d0d7810 */ /* 0x008fc80007ffe80f */
[----:B-1----:R-:W-:-:S05]  /*109a0*/  @P4 SHF.R.U32.HI R10, RZ, R14, R11 ;  /* 0x0000000eff0a4219 */ /* 0x002fca000001160b */
[----:B------:R-:W-:-:S04]  /*109b0*/  IMAD.IADD R10, R10, 0x1, R13 ;  /* 0x000000010a0a7824 */ /* 0x000fc800078e020d */
[----:B------:R-:W-:Y:S01]  /*109c0*/  VIADD R14, R10, -UR8 ;  /* 0x800000080a0e7c36 */ /* 0x000fe20008000000 */
[----:B------:R-:W-:Y:S06]  /*109d0*/  @!P5 BRA `(.L_x_1467) ;  /* 0x000000000048d947 */ /* 0x000fec0003800000 */
[----:B------:R-:W-:Y:S01]  /*109e0*/  IMAD.MOV.U32 R13, RZ, RZ, R10 ;  /* 0x000000ffff0d7224 */ /* 0x000fe200078e000a */
[----:B------:R-:W-:Y:S04]  /*109f0*/  BSSY B0, `(.L_x_1468) ;  /* 0x000000e000007945 */ /* 0x000fe80003800000 */
        /* <DEDUP_REMOVED lines=9> */
.L_x_1469:
[----:B------:R-:W-:-:S13]  /*10a90*/  ISETP.NE.AND P2, PT, R20, 0x1, PT ;  /* 0x000000011400780c */ /* 0x000fda0003f45270 */
[----:B------:R-:W0:Y:S02]  /*10aa0*/  @P2 LDC.64 R10, c[0x0][0x9e8] ;  /* 0x00027a00ff0a2b82 */ /* 0x000e240000000a00 */
[----:B0-----:R-:W-:-:S05]  /*10ab0*/  @P2 IMAD.HI.U32 R10, R13, R10, RZ ;  /* 0x0000000a0d0a2227 */ /* 0x001fca00078e00ff */
[----:B------:R-:W-:-:S07]  /*10ac0*/  @P2 SHF.R.U32.HI R13, RZ, R11, R10 ;  /* 0x0000000bff0d2219 */ /* 0x000fce000001160a */
.L_x_1470:
[----:B------:R-:W-:Y:S05]  /*10ad0*/  BSYNC B0 ;  /* 0x0000000000007941 */ /* 0x000fea0003800000 */
.L_x_1468:
[----:B------:R-:W-:-:S05]  /*10ae0*/  IMAD R13, R13, R20, RZ ;  /* 0x000000140d0d7224 */ /* 0x000fca00078e02ff */
[----:B------:R-:W-:-:S07]  /*10af0*/  VIMNMX R14, R14, R13, !PT ;  /* 0x0000000d0e0e7248 */ /* 0x000fce0007fe0100 */
.L_x_1467:
[----:B------:R-:W2:Y:S01]  /*10b00*/  LDL R10, [R1+0x44] ;  /* 0x00004400010a7983 */ /* 0x000ea20000100800 */
[----:B------:R-:W-:-:S05]  /*10b10*/  VIADD R14, R14, 0x7f ;  /* 0x0000007f0e0e7836 */ /* 0x000fca0000000000 */
[----:B------:R-:W-:-:S04]  /*10b20*/  SHF.R.S32.HI R11, RZ, 0x1f, R14 ;  /* 0x0000001fff0b7819 */ /* 0x000fc8000001140e */
[----:B------:R-:W-:-:S04]  /*10b30*/  LEA.HI R11, R11, R14, RZ, 0x7 ;  /* 0x0000000e0b0b7211 */ /* 0x000fc800078f38ff */
[----:B------:R-:W-:-:S04]  /*10b40*/  SHF.R.S32.HI R11, RZ, 0x7, R11 ;  /* 0x00000007ff0b7819 */ /* 0x000fc8000001140b */
[----:B--2---:R-:W-:-:S04]  /*10b50*/  VIMNMX R10, R10, R11, !PT ;  /* 0x0000000b0a0a7248 */ /* 0x004fc80007fe0100 */
[----:B------:R-:W-:Y:S01]  /*10b60*/  ISETP.GE.AND P2, PT, R0, R10, PT ;  /* 0x0000000a0000720c */ /* 0x000fe20003f46270 */
[----:B------:R0:W-:-:S12]  /*10b70*/  STL [R1+0x40], R10 ;  /* 0x0000400a01007387 */ /* 0x0001d80000100800 */
[----:B0-----:R-:W-:Y:S05]  /*10b80*/  @!P2 BRA `(.L_x_1471) ;  /* 0x0000002400e4a947 */ /* 0x001fea0003800000 */
[----:B------:R-:W-:Y:S02]  /*10b90*/  IMAD.MOV.U32 R13, RZ, RZ, R5 ;  /* 0x000000ffff0d7224 */ /* 0x000fe400078e0005 */
[----:B------:R-:W-:Y:S02]  /*10ba0*/  IMAD.MOV.U32 R14, RZ, RZ, R12 ;  /* 0x000000ffff0e7224 */ /* 0x000fe400078e000c */
[----:B------:R-:W-:Y:S02]  /*10bb0*/  IMAD.MOV.U32 R10, RZ, RZ, R23 ;  /* 0x000000ffff0a7224 */ /* 0x000fe400078e0017 */
[----:B------:R-:W-:-:S07]  /*10bc0*/  IMAD.MOV.U32 R15, RZ, RZ, R16 ;  /* 0x000000ffff0f7224 */ /* 0x000fce00078e0010 */
.L_x_1481:
        /* <DEDUP_REMOVED lines=11> */
.L_x_1473:
[----:B------:R-:W-:Y:S01]  /*10c80*/  IMAD R5, R16, 0x8, R2 ;  /* 0x0000000810057824 */ /* 0x000fe200078e0202 */
[----:B------:R-:W-:-:S04]  /*10c90*/  SHF.L.U32 R12, R23, 0x1f, RZ ;  /* 0x0000001f170c7819 */ /* 0x000fc800000006ff */
[----:B------:R0:W1:Y:S01]  /*10ca0*/  SYNCS.PHASECHK.TRANS64.TRYWAIT P3, [R5+URZ+0x16830], R12 ;  /* 0x0168300c050075a7 */ /* 0x000062000806017f */
[----:B------:R-:W-:Y:S05]  /*10cb0*/  @!P0 BRA `(.L_x_1474) ;  /* 0x0000000000048947 */ /* 0x000fea0003800000 */
[----:B------:R-:W-:Y:S01]  /*10cc0*/  BPT.TRAP 0x1 ;  /* 0x000000040000795c */ /* 0x000fe20000300000 */
.L_x_1474:
[----:B------:R-:W-:Y:S04]  /*10cd0*/  BSSY B0, `(.L_x_1472) ;  /* 0x0000004000007945 */ /* 0x000fe80003800000 */
[----:B-1----:R-:W-:Y:S05]  /*10ce0*/  @P3 BRA `(.L_x_1475) ;  /* 0x0000000000083947 */ /* 0x002fea0003800000 */
[----:B------:R-:W1:Y:S02]  /*10cf0*/  SYNCS.PHASECHK.TRANS64.TRYWAIT P3, [R5+URZ+0x16830], R12 ;  /* 0x0168300c050075a7 */ /* 0x000e64000806017f */
[----:B-1----:R-:W-:Y:S05]  /*10d00*/  @!P3 BRA `(.L_x_1476) ;  /* 0x000000f800d4b947 */ /* 0x002fea0003800000 */
.L_x_1475:
[----:B------:R-:W-:Y:S05]  /*10d10*/  BSYNC B0 ;  /* 0x0000000000007941 */ /* 0x000fea0003800000 */
.L_x_1472:
[----:B------:R-:W2:Y:S01]  /*10d20*/  LDL R11, [R1+0x1c] ;  /* 0x00001c00010b7983 */ /* 0x000ea20000100800 */
[----:B01----:R-:W0:Y:S01]  /*10d30*/  S2R R5, SR_TID.X ;  /* 0x0000000000057919 */ /* 0x003e220000002100 */
[----:B------:R-:W-:Y:S05]  /*10d40*/  WARPSYNC.ALL ;  /* 0x0000000000007948 */ /* 0x000fea0003800000 */
[----:B------:R-:W-:Y:S01]  /*10d50*/  IMAD.MOV.U32 R27, RZ, RZ, 0x40000040 ;  /* 0x40000040ff1b7424 */ /* 0x000fe200078e00ff */
[----:B0-----:R-:W-:-:S05]  /*10d60*/  SHF.R.U32.HI R5, RZ, 0x7, R5 ;  /* 0x00000007ff057819 */ /* 0x001fca0000011605 */
[----:B------:R-:W-:Y:S01]  /*10d70*/  VIADD R5, R5, 0x8 ;  /* 0x0000000805057836 */ /* 0x000fe20000000000 */
[----:B------:R-:W-:Y:S01]  /*10d80*/  R2UR UR8, R6 ;  /* 0x00000000060872ca */ /* 0x000fe200000e0000 */
[----:B------:R-:W-:Y:S01]  /*10d90*/  IMAD.MOV.U32 R25, RZ, RZ, 0x40000040 ;  /* 0x40000040ff197424 */ /* 0x000fe200078e00ff */
[----:B------:R-:W-:Y:S02]  /*10da0*/  R2UR UR9, R7 ;  /* 0x00000000070972ca */ /* 0x000fe400000e0000 */
[----:B------:R-:W-:Y:S02]  /*10db0*/  R2UR UR11, R27 ;  /* 0x000000001b0b72ca */ /* 0x000fe400000e0000 */
[----:B------:R-:W-:Y:S02]  /*10dc0*/  R2UR UR15, R25 ;  /* 0x00000000190f72ca */ /* 0x000fe400000e0000 */
[----:B------:R-:W-:Y:S02]  /*10dd0*/  R2UR UR23, R27 ;  /* 0x000000001b1772ca */ /* 0x000fe400000e0000 */
[----:B------:R-:W-:-:S02]  /*10de0*/  R2UR UR12, R156 ;  /* 0x000000009c0c72ca */ /* 0x000fc400000e0000 */
[----:B------:R-:W-:Y:S01]  /*10df0*/  R2UR UR13, R157 ;  /* 0x000000009d0d72ca */ /* 0x000fe200000e0000 */
[----:B------:R0:W-:Y:S01]  /*10e00*/  BAR.SYNC.DEFER_BLOCKING R5, 0x100 ;  /* 0x000400050000751d */ /* 0x0001e20000010000 */
[----:B------:R-:W-:Y:S01]  /*10e10*/  IMAD.MOV.U32 R21, RZ, RZ, 0x40000040 ;  /* 0x40000040ff157424 */ /* 0x000fe200078e00ff */
[----:B------:R-:W-:Y:S02]  /*10e20*/  R2UR UR16, R154 ;  /* 0x000000009a1072ca */ /* 0x000fe400000e0000 */
[----:B------:R-:W-:Y:S02]  /*10e30*/  R2UR UR17, R155 ;  /* 0x000000009b1172ca */ /* 0x000fe400000e0000 */
[----:B------:R-:W-:Y:S01]  /*10e40*/  R2UR UR19, R21 ;  /* 0x00000000151372ca */ /* 0x000fe200000e0000 */
[----:B--2---:R-:W-:-:S04]  /*10e50*/  IMAD R26, R16, 0x400, R11 ;  /* 0x00000400101a7824 */ /* 0x004fc800078e020b */
[C---:B------:R-:W-:Y:S01]  /*10e60*/  VIADD R24, R26.reuse, 0x2 ;  /* 0x000000021a187836 */ /* 0x040fe20000000000 */
[C---:B------:R-:W-:Y:S01]  /*10e70*/  R2UR UR10, R26.reuse ;  /* 0x000000001a0a72ca */ /* 0x040fe200000e0000 */
[C---:B------:R-:W-:Y:S02]  /*10e80*/  VIADD R20, R26.reuse, 0x4 ;  /* 0x000000041a147836 */ /* 0x040fe40000000000 */
[----:B------:R-:W-:Y:S01]  /*10e90*/  VIADD R26, R26, 0x6 ;  /* 0x000000061a1a7836 */ /* 0x000fe20000000000 */
[----:B------:R-:W-:-:S04]  /*10ea0*/  R2UR UR14, R24 ;  /* 0x00000000180e72ca */ /* 0x000fc800000e0000 */
[----:B------:R-:W-:Y:S02]  /*10eb0*/  R2UR UR22, R26 ;  /* 0x000000001a1672ca */ /* 0x000fe400000e0000 */
[----:B------:R-:W-:-:S06]  /*10ec0*/  WARPGROUP.ARRIVE ;  /* 0x00000000000079c5 */ /* 0x000fcc0000000000 */
[----:B------:R-:W-:Y:S01]  /*10ed0*/  HGMMA.64x128x16.F32.BF16 R24, gdesc[UR8], RZ, !UPT, gsb0 ;  /* 0x01e00000081879f0 */ /* 0x000fe2000c0018ff */
[----:B------:R-:W-:Y:S02]  /*10ee0*/  R2UR UR18, R20 ;  /* 0x00000000141272ca */ /* 0x000fe400000e0000 */
[----:B------:R-:W-:Y:S02]  /*10ef0*/  WARPGROUP.DEPBAR.LE gsb0, 0x0 ;  /* 0x00008000000079c5 */ /* 0x000fe40000010000 */
[----:B------:R-:W-:-:S07]  /*10f00*/  WARPGROUP.ARRIVE ;  /* 0x00000000000079c5 */ /* 0x000fce0000000000 */
        /* <DEDUP_REMOVED lines=13> */
.L_x_1478:
[----:B------:R-:W-:Y:S01]  /*10fe0*/  SHF.L.U32 R5, R10, 0x1f, RZ ;  /* 0x0000001f0a057819 */ /* 0x000fe200000006ff */
[----:B------:R-:W-:-:S04]  /*10ff0*/  IMAD R10, R15, 0x8, R2 ;  /* 0x000000080f0a7824 */ /* 0x000fc800078e0202 */
[----:B------:R0:W1:Y:S01]  /*11000*/  SYNCS.PHASECHK.TRANS64.TRYWAIT P2, [R10+URZ+0x16850], R5 ;  /* 0x016850050a0075a7 */ /* 0x000062000804017f */
[----:B------:R-:W-:Y:S05]  /*11010*/  @!P0 BRA `(.L_x_1479) ;  /* 0x0000000000048947 */ /* 0x000fea0003800000 */
[----:B------:R-:W-:Y:S01]  /*11020*/  BPT.TRAP 0x1 ;  /* 0x000000040000795c */ /* 0x000fe20000300000 */
.L_x_1479:
[----:B-1----:R-:W-:Y:S05]  /*11030*/  @P2 BRA `(.L_x_1477) ;  /* 0x0000000000082947 */ /* 0x002fea0003800000 */
[----:B------:R-:W1:Y:S02]  /*11040*/  SYNCS.PHASECHK.TRANS64.TRYWAIT P2, [R10+URZ+0x16850], R5 ;  /* 0x016850050a0075a7 */ /* 0x000e64000804017f */
[----:B-1----:R-:W-:Y:S05]  /*11050*/  @!P2 BRA `(.L_x_1480) ;  /* 0x000000f80014a947 */ /* 0x002fea0003800000 */
.L_x_1477:
[----:B01----:R-:W-:Y:S01]  /*11060*/  VIADD R5, R2, 0x400 ;  /* 0x0000040002057836 */ /* 0x003fe20000000000 */
[----:B------:R-:W-:Y:S05]  /*11070*/  WARPSYNC.ALL ;  /* 0x0000000000007948 */ /* 0x000fea0003800000 */
[----:B------:R-:W-:-:S04]  /*11080*/  SHF.R.U32.HI R5, RZ, 0x4, R5 ;  /* 0x00000004ff057819 */ /* 0x000fc80000011605 */
[----:B------:R-:W-:-:S05]  /*11090*/  LOP3.LUT R10, R5, 0x3fff, RZ, 0xc0, !PT ;  /* 0x00003fff050a7812 */ /* 0x000fca00078ec0ff */
[----:B------:R-:W-:Y:S01]  /*110a0*/  IMAD R10, R15, 0x400, R10 ;  /* 0x000004000f0a7824 */ /* 0x000fe200078e020a */
[----:B------:R-:W-:Y:S01]  /*110b0*/  WARPGROUP.ARRIVE ;  /* 0x00000000000079c5 */ /* 0x000fe20000000000 */
[----:B------:R-:W-:Y:S02]  /*110c0*/  IMAD.MOV.U32 R11, RZ, RZ, 0x40000040 ;  /* 0x40000040ff0b7424 */ /* 0x000fe400078e00ff */
[----:B------:R-:W-:Y:S01]  /*110d0*/  FMUL.FTZ R5, R24, UR27 ;  /* 0x0000001b18057c20 */ /* 0x000fe20008410000 */
[C---:B------:R-:W-:Y:S01]  /*110e0*/  VIADD R20, R10.reuse, 0x80 ;  /* 0x000000800a147836 */ /* 0x040fe20000000000 */
[----:B------:R-:W-:Y:S01]  /*110f0*/  R2UR UR10, R10 ;  /* 0x000000000a0a72ca */ /* 0x000fe200000e0000 */
[----:B------:R-:W-:Y:S01]  /*11100*/  IMAD.MOV.U32 R21, RZ, RZ, 0x40000040 ;  /* 0x40000040ff157424 */ /* 0x000fe200078e00ff */
[----:B------:R-:W-:Y:S01]  /*11110*/  R2UR UR11, R11 ;  /* 0x000000000b0b72ca */ /* 0x000fe200000e0000 */
[----:B------:R-:W-:Y:S01]  /*11120*/  FMUL.FTZ R38, R38, UR27 ;  /* 0x0000001b26267c20 */ /* 0x000fe20008410000 */
[----:B------:R-:W-:Y:S01]  /*11130*/  FMUL.FTZ R11, R25, UR27 ;  /* 0x0000001b190b7c20 */ /* 0x000fe20008410000 */
[----:B------:R-:W-:Y:S01]  /*11140*/  MUFU.TANH R5, R5 ;  /* 0x0000000500057308 */ /* 0x000fe20000002400 */
[----:B------:R-:W-:Y:S01]  /*11150*/  FMUL.FTZ R24, R32, UR27 ;  /* 0x0000001b20187c20 */ /* 0x000fe20008410000 */
[----:B------:R-:W-:Y:S01]  /*11160*/  FMUL.FTZ R26, R26, UR27 ;  /* 0x0000001b1a1a7c20 */ /* 0x000fe20008410000 */
[----:B------:R-:W-:Y:S01]  /*11170*/  FMUL.FTZ R25, R33, UR27 ;  /* 0x0000001b21197c20 */ /* 0x000fe20008410000 */
[----:B------:R-:W-:Y:S01]  /*11180*/  FMUL.FTZ R27, R27, UR27 ;  /* 0x0000001b1b1b7c20 */ /* 0x000fe20008410000 */
[----:B------:R-:W-:Y:S01]  /*11190*/  FMUL.FTZ R30, R30, UR27 ;  /* 0x0000001b1e1e7c20 */ /* 0x000fe20008410000 */
[----:B------:R-:W-:Y:S01]  /*111a0*/  FMUL.FTZ R31, R31, UR27 ;  /* 0x0000001b1f1f7c20 */ /* 0x000fe20008410000 */
[----:B------:R-:W-:Y:S01]  /*111b0*/  FMUL.FTZ R32, R48, UR27 ;  /* 0x0000001b30207c20 */ /* 0x000fe20008410000 */
[----:B------:R0:W-:Y:S01]  /*111c0*/  MUFU.TANH R12, R38 ;  /* 0x00000026000c7308 */ /* 0x0001e20000002400 */
[----:B------:R-:W-:Y:S01]  /*111d0*/  FMUL.FTZ R34, R34, UR27 ;  /* 0x0000001b22227c20 */ /* 0x000fe20008410000 */
[----:B------:R-:W-:Y:S01]  /*111e0*/  HGMMA.64x64x16.F32.BF16 R88, R148, gdesc[UR8].tnspB, R88, gsb0 ;  /* 0x40e0000894587df0 */ /* 0x000fe20008001858 */
[----:B------:R-:W-:Y:S01]  /*111f0*/  R2UR UR10, R20 ;  /* 0x00000000140a72ca */ /* 0x000fe200000e0000 */
[----:B------:R-:W-:Y:S01]  /*11200*/  VIADD R20, R10, 0x100 ;  /* 0x000001000a147836 */ /* 0x000fe20000000000 */
[----:B------:R-:W-:Y:S01]  /*11210*/  R2UR UR11, R21 ;  /* 0x00000000150b72ca */ /* 0x000fe200000e0000 */
[----:B------:R-:W-:-:S02]  /*11220*/  IMAD.MOV.U32 R21, RZ, RZ, 0x40000040 ;  /* 0x40000040ff157424 */ /* 0x000fc400078e00ff */
[----:B------:R-:W-:Y:S01]  /*11230*/  FMUL.FTZ R33, R49, UR27 ;  /* 0x0000001b31217c20 */ /* 0x000fe20008410000 */
[----:B------:R-:W-:Y:S01]  /*11240*/  MUFU.TANH R11, R11 ;  /* 0x0000000b000b7308 */ /* 0x000fe20000002400 */
[----:B------:R-:W-:Y:S01]  /*11250*/  FMUL.FTZ R35, R35, UR27 ;  /* 0x0000001b23237c20 */ /* 0x000fe20008410000 */
[----:B------:R-:W-:Y:S01]  /*11260*/  FMUL.FTZ R39, R39, UR27 ;  /* 0x0000001b27277c20 */ /* 0x000fe20008410000 */
[----:B0-----:R-:W-:Y:S01]  /*11270*/  FMUL.FTZ R38, R56, UR27 ;  /* 0x0000001b38267c20 */ /* 0x001fe20008410000 */
[----:B------:R-:W-:Y:S01]  /*11280*/  FMUL.FTZ R48, R69, UR27 ;  /* 0x0000001b45307c20 */ /* 0x000fe20008410000 */
[----:B------:R-:W-:Y:S01]  /*11290*/  FMUL.FTZ R49, R72, UR27 ;  /* 0x0000001b48317c20 */ /* 0x000fe20008410000 */
[----:B------:R-:W-:Y:S01]  /*112a0*/  FMUL.FTZ R56, R84, UR27 ;  /* 0x0000001b54387c20 */ /* 0x000fe20008410000 */
[----:B------:R-:W-:Y:S01]  /*112b0*/  UMOV UR41, UR6 ;  /* 0x0000000600297c82 */ /* 0x000fe20008000000 */
[----:B------:R-:W-:Y:S01]  /*112c0*/  MUFU.TANH R24, R24 ;  /* 0x0000001800187308 */ /* 0x000fe20000002400 */
[----:B------:R-:W-:-:S07]  /*112d0*/  FMUL.FTZ R87, R87, UR27 ;  /* 0x0000001b57577c20 */ /* 0x000fce0008410000 */
[----:B------:R-:W-:Y:S08]  /*112e0*/  MUFU.TANH R25, R25 ;  /* 0x0000001900197308 */ /* 0x000ff00000002400 */
[----:B------:R-:W-:Y:S08]  /*112f0*/  MUFU.TANH R32, R32 ;  /* 0x0000002000207308 */ /* 0x000ff00000002400 */
[----:B------:R-:W-:Y:S08]  /*11300*/  MUFU.TANH R33, R33 ;  /* 0x0000002100217308 */ /* 0x000ff00000002400 */
[----:B------:R-:W-:Y:S08]  /*11310*/  MUFU.TANH R38, R38 ;  /* 0x0000002600267308 */ /* 0x000ff00000002400 */
[----:B------:R-:W-:Y:S08]  /*11320*/  MUFU.TANH R48, R48 ;  /* 0x0000003000307308 */ /* 0x000ff00000002400 */
[----:B------:R-:W-:Y:S08]  /*11330*/  MUFU.TANH R49, R49 ;  /* 0x0000003100317308 */ /* 0x000ff00000002400 */
[----:B------:R-:W-:Y:S01]  /*11340*/  MUFU.TANH R56, R56 ;  /* 0x0000003800387308 */ /* 0x000fe20000002400 */
[----:B------:R-:W-:-:S02]  /*11350*/  WARPGROUP.DEPBAR.LE gsb0, 0x0 ;  /* 0x00008000000079c5 */ /* 0x000fc40000010000 */
[----:B------:R-:W-:-:S05]  /*11360*/  WARPGROUP.ARRIVE ;  /* 0x00000000000079c5 */ /* 0x000fca0000000000 */
[----:B------:R0:W1:Y:S01]  /*11370*/  MUFU.TANH R150, R26 ;  /* 0x0000001a00967308 */ /* 0x0000620000002400 */
[----:B------:R-:W-:Y:S01]  /*11380*/  FMUL.FTZ R151, R42, UR27 ;  /* 0x0000001b2a977c20 */ /* 0x000fe20008410000 */
[----:B------:R-:W-:Y:S01]  /*11390*/  FMUL.FTZ R42, R60, UR27 ;  /* 0x0000001b3c2a7c20 */ /* 0x000fe20008410000 */
[----:B------:R-:W-:Y:S01]  /*113a0*/  FMUL.FTZ R149, R43, UR27 ;  /* 0x0000001b2b957c20 */ /* 0x000fe20008410000 */
[----:B------:R-:W-:Y:S01]  /*113b0*/  FMUL.FTZ R43, R61, UR27 ;  /* 0x0000001b3d2b7c20 */ /* 0x000fe20008410000 */
[----:B------:R-:W-:Y:S01]  /*113c0*/  HGMMA.64x64x16.F32.BF16 R88, R144, gdesc[UR8].tnspB, R88, gsb0 ;  /* 0x40e0000890587df0 */ /* 0x000fe20008001858 */
[----:B------:R-:W-:Y:S01]  /*113d0*/  R2UR UR10, R20 ;  /* 0x00000000140a72ca */ /* 0x000fe200000e0000 */
[----:B------:R-:W-:Y:S01]  /*113e0*/  VIADD R20, R10, 0x180 ;  /* 0x000001800a147836 */ /* 0x000fe20000000000 */
[----:B------:R-:W-:Y:S01]  /*113f0*/  R2UR UR11, R21 ;  /* 0x00000000150b72ca */ /* 0x000fe200000e0000 */
[----:B------:R-:W-:Y:S02]  /*11400*/  IMAD.MOV.U32 R21, RZ, RZ, 0x40000040 ;  /* 0x40000040ff157424 */ /* 0x000fe400078e00ff */
[----:B0-----:R-:W-:Y:S01]  /*11410*/  FMUL.FTZ R26, R36, UR27 ;  /* 0x0000001b241a7c20 */ /* 0x001fe20008410000 */
[----:B------:R0:W-:Y:S01]  /*11420*/  MUFU.TANH R148, R27 ;  /* 0x0000001b00947308 */ /* 0x0001e20000002400 */
[----:B------:R-:W-:Y:S01]  /*11430*/  FMUL.FTZ R36, R54, UR27 ;  /* 0x0000001b36247c20 */ /* 0x000fe20008410000 */
[----:B------:R-:W-:Y:S01]  /*11440*/  FMUL.FTZ R54, R81, UR27 ;  /* 0x0000001b51367c20 */ /* 0x000fe20008410000 */
[----:B------:R-:W-:Y:S01]  /*11450*/  FMUL.FTZ R61, R71, UR27 ;  /* 0x0000001b473d7c20 */ /* 0x000fe20008410000 */
[----:B------:R-:W-:Y:S01]  /*11460*/  FMUL.FTZ R60, R70, UR27 ;  /* 0x0000001b463c7c20 */ /* 0x000fe20008410000 */
[----:B-1----:R-:W-:-:S03]  /*11470*/  IMAD.MOV.U32 R81, RZ, RZ, R150 ;  /* 0x000000ffff517224 */ /* 0x002fc600078e0096 */
[----:B------:R-:W-:Y:S01]  /*11480*/  MUFU.TANH R26, R26 ;  /* 0x0000001a001a7308 */ /* 0x000fe20000002400 */
[----:B0-----:R-:W-:Y:S01]  /*11490*/  FMUL.FTZ R27, R37, UR27 ;  /* 0x0000001b251b7c20 */ /* 0x001fe20008410000 */
[----:B------:R-:W-:Y:S01]  /*114a0*/  FMUL.FTZ R37, R55, UR27 ;  /* 0x0000001b37257c20 */ /* 0x000fe20008410000 */
[----:B------:R-:W-:-:S05]  /*114b0*/  FMUL.FTZ R55, R85, UR27 ;  /* 0x0000001b55377c20 */ /* 0x000fca0008410000 */
        /* <DEDUP_REMOVED lines=9> */
[----:B------:R0:W-:Y:S01]  /*11550*/  MUFU.TANH R146, R30 ;  /* 0x0000001e00927308 */ /* 0x0001e20000002400 */
[----:B------:R-:W-:Y:S01]  /*11560*/  FMUL.FTZ R145, R47, UR27 ;  /* 0x0000001b2f917c20 */ /* 0x000fe20008410000 */
[----:B------:R-:W-:Y:S01]  /*11570*/  FMUL.FTZ R47, R68, UR27 ;  /* 0x0000001b442f7c20 */ /* 0x000fe20008410000 */
[----:B------:R-:W-:Y:S01]  /*11580*/  FMUL.FTZ R68, R86, UR27 ;  /* 0x0000001b56447c20 */ /* 0x000fe20008410000 */
[----:B------:R-:W-:Y:S01]  /*11590*/  HGMMA.64x64x16.F32.BF16 R88, R140, gdesc[UR8].tnspB, R88, gsb0 ;  /* 0x40e000088c587df0 */ /* 0x000fe20008001858 */
[----:B------:R-:W-:Y:S01]  /*115a0*/  R2UR UR10, R20 ;  /* 0x00000000140a72ca */ /* 0x000fe200000e0000 */
[----:B------:R-:W-:Y:S01]  /*115b0*/  FMUL.FTZ R20, R28, UR27 ;  /* 0x0000001b1c147c20 */ /* 0x000fe20008410000 */
[----:B------:R-:W-:Y:S01]  /*115c0*/  R2UR UR11, R21 ;  /* 0x00000000150b72ca */ /* 0x000fe200000e0000 */
[----:B------:R-:W-:Y:S01]  /*115d0*/  FMUL.FTZ R21, R29, UR27 ;  /* 0x0000001b1d157c20 */ /* 0x000fe20008410000 */
[----:B------:R-:W-:Y:S01]  /*115e0*/  FMUL.FTZ R28, R40, UR27 ;  /* 0x0000001b281c7c20 */ /* 0x000fe20008410000 */
[----:B------:R-:W-:Y:S01]  /*115f0*/  FMUL.FTZ R29, R41, UR27 ;  /* 0x0000001b291d7c20 */ /* 0x000fe20008410000 */
[----:B0-----:R-:W-:Y:S01]  /*11600*/  FMUL.FTZ R30, R44, UR27 ;  /* 0x0000001b2c1e7c20 */ /* 0x001fe20008410000 */
[----:B------:R-:W-:Y:S01]  /*11610*/  MUFU.TANH R20, R20 ;  /* 0x0000001400147308 */ /* 0x000fe20000002400 */
[----:B------:R-:W-:Y:S01]  /*11620*/  FMUL.FTZ R40, R57, UR27 ;  /* 0x0000001b39287c20 */ /* 0x000fe20008410000 */
[----:B------:R-:W-:Y:S01]  /*11630*/  FMUL.FTZ R41, R59, UR27 ;  /* 0x0000001b3b297c20 */ /* 0x000fe20008410000 */
[----:B------:R-:W-:Y:S01]  /*11640*/  FMUL.FTZ R57, R63, UR27 ;  /* 0x0000001b3f397c20 */ /* 0x000fe20008410000 */
[----:B------:R-:W-:Y:S01]  /*11650*/  FMUL.FTZ R59, R67, UR27 ;  /* 0x0000001b433b7c20 */ /* 0x000fe20008410000 */
[----:B------:R-:W-:Y:S01]  /*11660*/  FMUL.FTZ R63, R75, UR27 ;  /* 0x0000001b4b3f7c20 */ /* 0x000fe20008410000 */
[----:B------:R-:W-:-:S02]  /*11670*/  FMUL.FTZ R67, R83, UR27 ;  /* 0x0000001b53437c20 */ /* 0x000fc40008410000 */
[----:B------:R-:W-:Y:S08]  /*11680*/  MUFU.TANH R21, R21 ;  /* 0x0000001500157308 */ /* 0x000ff00000002400 */
[----:B------:R-:W-:Y:S08]  /*11690*/  MUFU.TANH R28, R28 ;  /* 0x0000001c001c7308 */ /* 0x000ff00000002400 */
[----:B------:R-:W-:Y:S08]  /*116a0*/  MUFU.TANH R29, R29 ;  /* 0x0000001d001d7308 */ /* 0x000ff00000002400 */
[----:B------:R0:W-:Y:S08]  /*116b0*/  MUFU.TANH R144, R31 ;  /* 0x0000001f00907308 */ /* 0x0001f00000002400 */
[----:B------:R-:W-:Y:S01]  /*116c0*/  MUFU.TANH R30, R30 ;  /* 0x0000001e001e7308 */ /* 0x000fe20000002400 */
[----:B0-----:R-:W-:Y:S01]  /*116d0*/  FMUL.FTZ R31, R45, UR27 ;  /* 0x0000001b2d1f7c20 */ /* 0x001fe20008410000 */
[----:B------:R-:W-:-:S06]  /*116e0*/  FMUL.FTZ R45, R64, UR27 ;  /* 0x0000001b402d7c20 */ /* 0x000fcc0008410000 */
[----:B------:R-:W-:Y:S08]  /*116f0*/  MUFU.TANH R31, R31 ;  /* 0x0000001f001f7308 */ /* 0x000ff00000002400 */
[----:B------:R0:W1:Y:S08]  /*11700*/  MUFU.TANH R147, R39 ;  /* 0x0000002700937308 */ /* 0x0000700000002400 */
[----:B------:R-:W-:Y:S01]  /*11710*/  MUFU.TANH R40, R40 ;  /* 0x0000002800287308 */ /* 0x000fe20000002400 */
[----:B0-----:R-:W-:Y:S01]  /*11720*/  FMUL.FTZ R39, R58, UR27 ;  /* 0x0000001b3a277c20 */ /* 0x001fe20008410000 */
[----:B------:R-:W-:Y:S01]  /*11730*/  FMUL.FTZ R58, R66, UR27 ;  /* 0x0000001b423a7c20 */ /* 0x000fe20008410000 */
[----:B------:R-:W-:Y:S01]  /*11740*/  FMUL.FTZ R66, R82, UR27 ;  /* 0x0000001b52427c20 */ /* 0x000fe20008410000 */
[----:B------:R-:W-:-:S02]  /*11750*/  WARPGROUP.DEPBAR.LE gsb0, 0x0 ;  /* 0x00008000000079c5 */ /* 0x000fc40000010000 */
[----:B------:R-:W-:Y:S02]  /*11760*/  WARPGROUP.ARRIVE ;  /* 0x00000000000079c5 */ /* 0x000fe40000000000 */
[----:B------:R0:W2:Y:S01]  /*11770*/  MUFU.TANH R142, R34 ;  /* 0x00000022008e7308 */ /* 0x0000a20000002400 */
[----:B-1----:R-:W-:Y:S02]  /*11780*/  IMAD.MOV.U32 R44, RZ, RZ, R147 ;  /* 0x000000ffff2c7224 */ /* 0x002fe400078e0093 */
[----:B------:R-:W-:Y:S01]  /*11790*/  FMUL.FTZ R147, R46, UR27 ;  /* 0x0000001b2e937c20 */ /* 0x000fe20008410000 */
[----:B------:R-:W-:Y:S01]  /*117a0*/  FMUL.FTZ R46, R65, UR27 ;  /* 0x0000001b412e7c20 */ /* 0x000fe20008410000 */
[----:B------:R-:W-:Y:S01]  /*117b0*/  FMUL.FTZ R143, R50, UR27 ;  /* 0x0000001b328f7c20 */ /* 0x000fe20008410000 */
[----:B------:R-:W-:Y:S01]  /*117c0*/  HGMMA.64x64x16.F32.BF16 R88, R136, gdesc[UR8].tnspB, R88, gsb0 ;  /* 0x40e0000888587df0 */ /* 0x000fe20008001858 */
[----:B------:R-:W-:Y:S01]  /*117d0*/  FMUL.FTZ R50, R73, UR27 ;  /* 0x0000001b49327c20 */ /* 0x000fe20008410000 */
[----:B------:R-:W-:Y:S01]  /*117e0*/  FMUL.FTZ R141, R51, UR27 ;  /* 0x0000001b338d7c20 */ /* 0x000fe20008410000 */
[----:B------:R1:W3:Y:S01]  /*117f0*/  MUFU.TANH R140, R35 ;  /* 0x00000023008c7308 */ /* 0x0002e20000002400 */
[----:B0-----:R-:W-:Y:S01]  /*11800*/  FMUL.FTZ R34, R52, UR27 ;  /* 0x0000001b34227c20 */ /* 0x001fe20008410000 */
[----:B------:R-:W-:Y:S01]  /*11810*/  FMUL.FTZ R51, R76, UR27 ;  /* 0x0000001b4c337c20 */ /* 0x000fe20008410000 */
[----:B------:R-:W-:Y:S01]  /*11820*/  FMUL.FTZ R52, R77, UR27 ;  /* 0x0000001b4d347c20 */ /* 0x000fe20008410000 */
[----:B------:R-:W-:-:S02]  /*11830*/  IMAD.MOV.U32 R77, RZ, RZ, R146 ;  /* 0x000000ffff4d7224 */ /* 0x000fc400078e0092 */
[----:B------:R-:W-:Y:S01]  /*11840*/  FMUL.FTZ R65, R79, UR27 ;  /* 0x0000001b4f417c20 */ /* 0x000fe20008410000 */
[----:B------:R-:W-:Y:S01]  /*11850*/  IMAD.MOV.U32 R76, RZ, RZ, R144 ;  /* 0x000000ffff4c7224 */ /* 0x000fe200078e0090 */
[----:B------:R-:W0:Y:S01]  /*11860*/  MUFU.TANH R34, R34 ;  /* 0x0000002200227308 */ /* 0x000e220000002400 */
[----:B-1----:R-:W-:Y:S01]  /*11870*/  FMUL.FTZ R35, R53, UR27 ;  /* 0x0000001b35237c20 */ /* 0x002fe20008410000 */
[----:B------:R-:W-:Y:S01]  /*11880*/  FMUL.FTZ R53, R80, UR27 ;  /* 0x0000001b50357c20 */ /* 0x000fe20008410000 */
[----:B------:R-:W-:Y:S02]  /*11890*/  IMAD.MOV.U32 R80, RZ, RZ, R148 ;  /* 0x000000ffff507224 */ /* 0x000fe400078e0094 */
[----:B--2---:R-:W-:-:S03]  /*118a0*/  IMAD.MOV.U32 R73, RZ, RZ, R142 ;  /* 0x000000ffff497224 */ /* 0x004fc600078e008e */
[----:B------:R-:W1:Y:S01]  /*118b0*/  MUFU.TANH R35, R35 ;  /* 0x0000002300237308 */ /* 0x000e620000002400 */
[----:B---3--:R-:W-:-:S07]  /*118c0*/  IMAD.MOV.U32 R72, RZ, RZ, R140 ;  /* 0x000000ffff487224 */ /* 0x008fce00078e008c */
[----:B------:R-:W2:Y:S08]  /*118d0*/  MUFU.TANH R45, R45 ;  /* 0x0000002d002d7308 */ /* 0x000eb00000002400 */
[----:B------:R-:W3:Y:S08]  /*118e0*/  MUFU.TANH R46, R46 ;  /* 0x0000002e002e7308 */ /* 0x000ef00000002400 */
[----:B------:R-:W4:Y:S08]  /*118f0*/  MUFU.TANH R47, R47 ;  /* 0x0000002f002f7308 */ /* 0x000f300000002400 */
[----:B------:R-:W5:Y:S08]  /*11900*/  MUFU.TANH R50, R50 ;  /* 0x0000003200327308 */ /* 0x000f700000002400 */
[----:B------:R-:W5:Y:S08]  /*11910*/  MUFU.TANH R51, R51 ;  /* 0x0000003300337308 */ /* 0x000f700000002400 */
[----:B------:R-:W5:Y:S08]  /*11920*/  MUFU.TANH R52, R52 ;  /* 0x0000003400347308 */ /* 0x000f700000002400 */
[----:B------:R-:W5:Y:S01]  /*11930*/  MUFU.TANH R53, R53 ;  /* 0x0000003500357308 */ /* 0x000f620000002400 */
[----:B------:R-:W-:-:S02]  /*11940*/  WARPGROUP.DEPBAR.LE gsb0, 0x0 ;  /* 0x00008000000079c5 */ /* 0x000fc40000010000 */
[----:B------:R-:W-:Y:S01]  /*11950*/  IMAD.MOV.U32 R137, RZ, RZ, R12 ;  /* 0x000000ffff897224 */ /* 0x000fe200078e000c */
[----:B------:R-:W-:Y:S01]  /*11960*/  FMNMX.FTZ R12, R5, R14, !PT ;  /* 0x0000000e050c7209 */ /* 0x000fe20007810000 */
[----:B------:R-:W-:-:S03]  /*11970*/  IMAD.MOV.U32 R139, RZ, RZ, R44 ;  /* 0x000000ffff8b7224 */ /* 0x000fc600078e002c */
[----:B------:R-:W5:Y:S01]  /*11980*/  MUFU.TANH R147, R147 ;  /* 0x0000009300937308 */ /* 0x000f620000002400 */
[----:B------:R-:W-:Y:S01]  /*11990*/  FMUL.FTZ R44, R62, UR27 ;  /* 0x0000001b3e2c7c20 */ /* 0x000fe20008410000 */
[----:B------:R-:W-:Y:S01]  /*119a0*/  FMNMX.FTZ R12, R11, R12, !PT ;  /* 0x0000000c0b0c7209 */ /* 0x000fe20007810000 */
[----:B------:R-:W-:Y:S01]  /*119b0*/  FMUL.FTZ R62, R74, UR27 ;  /* 0x0000001b4a3e7c20 */ /* 0x000fe20008410000 */
[----:B------:R-:W-:Y:S02]  /*119c0*/  WARPGROUP.ARRIVE ;  /* 0x00000000000079c5 */ /* 0x000fe40000000000 */
[----:B------:R-:W-:Y:S02]  /*119d0*/  FMNMX.FTZ R12, R20, R12, !PT ;  /* 0x0000000c140c7209 */ /* 0x000fe40007810000 */
[----:B------:R-:W5:Y:S02]  /*119e0*/  MUFU.TANH R145, R145 ;  /* 0x0000009100917308 */ /* 0x000f640000002400 */
[----:B------:R-:W-:-:S04]  /*119f0*/  FMNMX.FTZ R12, R21, R12, !PT ;  /* 0x0000000c150c7209 */ /* 0x000fc80007810000 */
        /* <DEDUP_REMOVED lines=15> */
[----:B0-----:R-:W-:Y:S02]  /*11af0*/  FMNMX.FTZ R12, R34, R12, !PT ;  /* 0x0000000c220c7209 */ /* 0x001fe40007810000 */
[----:B------:R-:W0:Y:S02]  /*11b00*/  MUFU.TANH R41, R41 ;  /* 0x0000002900297308 */ /* 0x000e240000002400 */
[----:B-1----:R-:W-:-:S04]  /*11b10*/  FMNMX.FTZ R12, R35, R12, !PT ;  /* 0x0000000c230c7209 */ /* 0x002fc80007810000 */
[----:B------:R-:W-:Y:S02]  /*11b20*/  FMNMX.FTZ R12, R38, R12, !PT ;  /* 0x0000000c260c7209 */ /* 0x000fe40007810000 */
[----:B------:R-:W1:Y:S02]  /*11b30*/  MUFU.TANH R44, R44 ;  /* 0x0000002c002c7308 */ /* 0x000e640000002400 */
[----:B------:R-:W-:-:S04]  /*11b40*/  FMNMX.FTZ R12, R40, R12, !PT ;  /* 0x0000000c280c7209 */ /* 0x000fc80007810000 */
[----:B------:R-:W-:Y:S02]  /*11b50*/  FMNMX.FTZ R12, R42, R12, !PT ;  /* 0x0000000c2a0c7209 */ /* 0x000fe40007810000 */
[----:B------:R-:W1:Y:S02]  /*11b60*/  MUFU.TANH R57, R57 ;  /* 0x0000003900397308 */ /* 0x000e640000002400 */
[----:B------:R-:W-:-:S04]  /*11b70*/  FMNMX.FTZ R12, R43, R12, !PT ;  /* 0x0000000c2b0c7209 */ /* 0x000fc80007810000 */
[----:B--2---:R-:W-:Y:S02]  /*11b80*/  FMNMX.FTZ R12, R45, R12, !PT ;  /* 0x0000000c2d0c7209 */ /* 0x004fe40007810000 */
[----:B------:R-:W2:Y:S02]  /*11b90*/  MUFU.TANH R58, R58 ;  /* 0x0000003a003a7308 */ /* 0x000ea40000002400 */
[----:B---3--:R-:W-:-:S04]  /*11ba0*/  FMNMX.FTZ R12, R46, R12, !PT ;  /* 0x0000000c2e0c7209 */ /* 0x008fc80007810000 */
[----:B----4-:R-:W-:Y:S02]  /*11bb0*/  FMNMX.FTZ R12, R47, R12, !PT ;  /* 0x0000000c2f0c7209 */ /* 0x010fe40007810000 */
[----:B------:R-:W3:Y:S02]  /*11bc0*/  MUFU.TANH R59, R59 ;  /* 0x0000003b003b7308 */ /* 0x000ee40000002400 */
[----:B------:R-:W-:-:S04]  /*11bd0*/  FMNMX.FTZ R12, R48, R12, !PT ;  /* 0x0000000c300c7209 */ /* 0x000fc80007810000 */
[----:B------:R-:W-:Y:S02]  /*11be0*/  FMNMX.FTZ R12, R49, R12, !PT ;  /* 0x0000000c310c7209 */ /* 0x000fe40007810000 */
[----:B------:R-:W4:Y:S02]  /*11bf0*/  MUFU.TANH R60, R60 ;  /* 0x0000003c003c7308 */ /* 0x000f240000002400 */
[----:B-----5:R-:W-:-:S04]  /*11c00*/  FMNMX.FTZ R12, R50, R12, !PT ;  /* 0x0000000c320c7209 */ /* 0x020fc80007810000 */
[----:B------:R-:W-:Y:S02]  /*11c10*/  FMNMX.FTZ R12, R51, R12, !PT ;  /* 0x0000000c330c7209 */ /* 0x000fe40007810000 */
[----:B------:R-:W-:Y:S02]  /*11c20*/  MUFU.TANH R61, R61 ;  /* 0x0000003d003d7308 */ /* 0x000fe40000002400 */
[----:B------:R-:W-:-:S04]  /*11c30*/  FMNMX.FTZ R12, R52, R12, !PT ;  /* 0x0000000c340c7209 */ /* 0x000fc80007810000 */
[----:B------:R-:W-:Y:S02]  /*11c40*/  FMNMX.FTZ R12, R53, R12, !PT ;  /* 0x0000000c350c7209 */ /* 0x000fe40007810000 */
[----:B------:R-:W-:Y:S02]  /*11c50*/  MUFU.TANH R62, R62 ;  /* 0x0000003e003e7308 */ /* 0x000fe40000002400 */
[----:B------:R-:W-:-:S04]  /*11c60*/  FMNMX.FTZ R12, R54, R12, !PT ;  /* 0x0000000c360c7209 */ /* 0x000fc80007810000 */
[----:B------:R-:W-:Y:S02]  /*11c70*/  FMNMX.FTZ R12, R56, R12, !PT ;  /* 0x0000000c380c7209 */ /* 0x000fe40007810000 */
[----:B------:R-:W-:Y:S02]  /*11c80*/  MUFU.TANH R63, R63 ;  /* 0x0000003f003f7308 */ /* 0x000fe40000002400 */
[----:B------:R-:W-:-:S05]  /*11c90*/  FMNMX.FTZ R12, R55, R12, !PT ;  /* 0x0000000c370c7209 */ /* 0x000fca0007810000 */
[----:B------:R-:W5:Y:S01]  /*11ca0*/  SHFL.BFLY PT, R64, R12, 0x2, 0x1f ;  /* 0x0c401f000c407f89 */ /* 0x000f6200000e0000 */
[----:B------:R-:W-:Y:S08]  /*11cb0*/  MUFU.TANH R65, R65 ;  /* 0x0000004100417308 */ /* 0x000ff00000002400 */
[----:B------:R-:W-:Y:S08]  /*11cc0*/  MUFU.TANH R66, R66 ;  /* 0x0000004200427308 */ /* 0x000ff00000002400 */
[----:B------:R-:W-:Y:S01]  /*11cd0*/  MUFU.TANH R67, R67 ;  /* 0x0000004300437308 */ /* 0x000fe20000002400 */
[----:B-----5:R-:W-:Y:S01]  /*11ce0*/  FMNMX.FTZ R12, R12, R64, !PT ;  /* 0x000000400c0c7209 */ /* 0x020fe20007810000 */
[----:B------:R-:W-:-:S06]  /*11cf0*/  FMUL.FTZ R64, R78, UR27 ;  /* 0x0000001b4e407c20 */ /* 0x000fcc0008410000 */
[----:B------:R-:W-:Y:S01]  /*11d00*/  MUFU.TANH R68, R68 ;  /* 0x0000004400447308 */ /* 0x000fe20000002400 */
[----:B------:R-:W5:Y:S07]  /*11d10*/  SHFL.BFLY PT, R69, R12, 0x1, 0x1f ;  /* 0x0c201f000c457f89 */ /* 0x000f6e00000e0000 */
[----:B------:R-:W-:Y:S01]  /*11d20*/  MUFU.TANH R64, R64 ;  /* 0x0000004000407308 */ /* 0x000fe20000002400 */
[----:B-----5:R-:W-:-:S07]  /*11d30*/  FMNMX.FTZ R12, R12, R69, !PT ;  /* 0x000000450c0c7209 */ /* 0x020fce0007810000 */
[----:B------:R-:W-:Y:S01]  /*11d40*/  MUFU.TANH R69, R87 ;  /* 0x0000005700457308 */ /* 0x000fe20000002400 */
[C---:B------:R-:W-:Y:S01]  /*11d50*/  FMUL.FTZ R71, R12.reuse, UR41 ;  /* 0x000000290c477c20 */ /* 0x040fe20008410000 */
[----:B------:R-:W-:-:S03]  /*11d60*/  FADD.FTZ R14, -R12, R14 ;  /* 0x0000000e0c0e7221 */ /* 0x000fc60000010100 */
[--C-:B------:R-:W-:Y:S01]  /*11d70*/  FFMA.FTZ R148, R5, UR41, -R71.reuse ;  /* 0x0000002905947c23 */ /* 0x100fe20008010847 */
[----:B------:R-:W-:Y:S01]  /*11d80*/  FMNMX.FTZ R5, R81, R13, !PT ;  /* 0x0000000d51057209 */ /* 0x000fe20007810000 */
[--C-:B------:R-:W-:Y:S01]  /*11d90*/  FFMA.FTZ R150, R20, UR41, -R71.reuse ;  /* 0x0000002914967c23 */ /* 0x100fe20008010847 */
[--C-:B------:R-:W-:Y:S01]  /*11da0*/  FFMA.FTZ R70, R21, UR41, -R71.reuse ;  /* 0x0000002915467c23 */ /* 0x100fe20008010847 */
[----:B------:R-:W-:Y:S01]  /*11db0*/  VIADD R20, R10, 0x200 ;  /* 0x000002000a147836 */ /* 0x000fe20000000000 */
[----:B------:R-:W-:Y:S01]  /*11dc0*/  FMNMX.FTZ R5, R80, R5, !PT ;  /* 0x0000000550057209 */ /* 0x000fe20007810000 */
[----:B------:R-:W-:Y:S02]  /*11dd0*/  IMAD.MOV.U32 R21, RZ, RZ, 0x40000040 ;  /* 0x40000040ff157424 */ /* 0x000fe400078e00ff */
[--C-:B------:R-:W-:Y:S01]  /*11de0*/  FFMA.FTZ R144, R24, UR41, -R71.reuse ;  /* 0x0000002918907c23 */ /* 0x100fe20008010847 */
[--C-:B------:R-:W-:Y:S01]  /*11df0*/  FFMA.FTZ R24, R25, UR41, -R71.reuse ;  /* 0x0000002919187c23 */ /* 0x100fe20008010847 */
[----:B------:R-:W-:Y:S01]  /*11e00*/  FMNMX.FTZ R5, R77, R5, !PT ;  /* 0x000000054d057209 */ /* 0x000fe20007810000 */
[--C-:B------:R-:W-:Y:S01]  /*11e10*/  FFMA.FTZ R25, R31, UR41, -R71.reuse ;  /* 0x000000291f197c23 */ /* 0x100fe20008010847 */
[----:B------:R-:W-:Y:S01]  /*11e20*/  R2UR UR10, R20 ;  /* 0x00000000140a72ca */ /* 0x000fe200000e0000 */
[--C-:B------:R-:W-:Y:S01]  /*11e30*/  FFMA.FTZ R31, R40, UR41, -R71.reuse ;  /* 0x00000029281f7c23 */ /* 0x100fe20008010847 */
[----:B------:R-:W-:Y:S01]  /*11e40*/  FMNMX.FTZ R5, R76, R5, !PT ;  /* 0x000000054c057209 */ /* 0x000fe20007810000 */
[----:B------:R-:W-:Y:S01]  /*11e50*/  VIADD R20, R10, 0x280 ;  /* 0x000002800a147836 */ /* 0x000fe20000000000 */
[----:B------:R-:W-:Y:S01]  /*11e60*/  R2UR UR11, R21 ;  /* 0x00000000150b72ca */ /* 0x000fe200000e0000 */
[----:B------:R-:W-:Y:S01]  /*11e70*/  IMAD.MOV.U32 R21, RZ, RZ, 0x40000040 ;  /* 0x40000040ff157424 */ /* 0x000fe200078e00ff */
[----:B------:R-:W-:Y:S01]  /*11e80*/  FMNMX.FTZ R5, R73, R5, !PT ;  /* 0x0000000549057209 */ /* 0x000fe20007810000 */
[--C-:B------:R-:W-:Y:S01]  /*11e90*/  FFMA.FTZ R146, R26, UR41, -R71.reuse ;  /* 0x000000291a927c23 */ /* 0x100fe20008010847 */
[--C-:B------:R-:W-:Y:S01]  /*11ea0*/  FFMA.FTZ R26, R27, UR41, -R71.reuse ;  /* 0x000000291b1a7c23 */ /* 0x100fe20008010847 */
[--C-:B------:R-:W-:Y:S01]  /*11eb0*/  FFMA.FTZ R27, R29, UR41, -R71.reuse ;  /* 0x000000291d1b7c23 */ /* 0x100fe20008010847 */
[----:B------:R-:W-:Y:S01]  /*11ec0*/  FMNMX.FTZ R5, R72, R5, !PT ;  /* 0x0000000548057209 */ /* 0x000fe20007810000 */
[--C-:B------:R-:W-:Y:S01]  /*11ed0*/  FFMA.FTZ R29, R35, UR41, -R71.reuse ;  /* 0x00000029231d7c23 */ /* 0x100fe20008010847 */
[--C-:B------:R-:W-:Y:S01]  /*11ee0*/  FFMA.FTZ R35, R48, UR41, -R71.reuse ;  /* 0x0000002930237c23 */ /* 0x100fe20008010847 */
[----:B------:R-:W-:Y:S01]  /*11ef0*/  FMUL.FTZ R14, R14, UR41 ;  /* 0x000000290e0e7c20 */ /* 0x000fe20008410000 */
[----:B------:R-:W-:Y:S01]  /*11f00*/  FMNMX.FTZ R5, R137, R5, !PT ;  /* 0x0000000589057209 */ /* 0x000fe20007810000 */
[--C-:B------:R-:W-:Y:S01]  /*11f10*/  FFMA.FTZ R11, R11, UR41, -R71.reuse ;  /* 0x000000290b0b7c23 */ /* 0x100fe20008010847 */
[--C-:B------:R-:W-:Y:S01]  /*11f20*/  FFMA.FTZ R136, R32, UR41, -R71.reuse ;  /* 0x0000002920887c23 */ /* 0x100fe20008010847 */
[----:B------:R-:W-:Y:S01]  /*11f30*/  HGMMA.64x64x16.F32.BF16 R88, R132, gdesc[UR8].tnspB, R88, gsb0 ;  /* 0x40e0000884587df0 */ /* 0x000fe20008001858 */
[----:B------:R-:W-:Y:S01]  /*11f40*/  FMNMX.FTZ R5, R139, R5, !PT ;  /* 0x000000058b057209 */ /* 0x000fe20007810000 */
[----:B------:R-:W-:Y:S01]  /*11f50*/  MUFU.EX2 R14, R14 ;  /* 0x0000000e000e7308 */ /* 0x000fe20000000800 */
[----:B------:R-:W-:Y:S01]  /*11f60*/  R2UR UR10, R20 ;  /* 0x00000000140a72ca */ /* 0x000fe200000e0000 */
[--C-:B------:R-:W-:Y:S01]  /*11f70*/  FFMA.FTZ R32, R43, UR41, -R71.reuse ;  /* 0x000000292b207c23 */ /* 0x100fe20008010847 */
[----:B------:R-:W-:Y:S01]  /*11f80*/  FMNMX.FTZ R5, R151, R5, !PT ;  /* 0x0000000597057209 */ /* 0x000fe20007810000 */
[--C-:B------:R-:W-:Y:S01]  /*11f90*/  FFMA.FTZ R43, R52, UR41, -R71.reuse ;  /* 0x00000029342b7c23 */ /* 0x100fe20008010847 */
[----:B------:R-:W-:Y:S01]  /*11fa0*/  R2UR UR11, R21 ;  /* 0x00000000150b72ca */ /* 0x000fe200000e0000 */
[----:B------:R-:W-:Y:S01]  /*11fb0*/  IMAD.MOV.U32 R21, RZ, RZ, 0x40000040 ;  /* 0x40000040ff157424 */ /* 0x000fe200078e00ff */
[----:B------:R-:W-:Y:S01]  /*11fc0*/  FMNMX.FTZ R5, R149, R5, !PT ;  /* 0x0000000595057209 */ /* 0x000fe20007810000 */
[----:B------:R-:W5:Y:S01]  /*11fd0*/  MUFU.EX2 R148, R148 ;  /* 0x0000009400947308 */ /* 0x000f620000000800 */
[--C-:B------:R-:W-:Y:S01]  /*11fe0*/  FFMA.FTZ R140, R28, UR41, -R71.reuse ;  /* 0x000000291c8c7c23 */ /* 0x100fe20008010847 */
[--C-:B------:R-:W-:Y:S01]  /*11ff0*/  FFMA.FTZ R28, R33, UR41, -R71.reuse ;  /* 0x00000029211c7c23 */ /* 0x100fe20008010847 */
[----:B------:R-:W-:Y:S01]  /*12000*/  FMNMX.FTZ R5, R147, R5, !PT ;  /* 0x0000000593057209 */ /* 0x000fe20007810000 */
[--C-:B------:R-:W-:Y:S01]  /*12010*/  FFMA.FTZ R33, R46, UR41, -R71.reuse ;  /* 0x000000292e217c23 */ /* 0x100fe20008010847 */
[--C-:B------:R-:W-:Y:S01]  /*12020*/  FFMA.FTZ R46, R54, UR41, -R71.reuse ;  /* 0x00000029362e7c23 */ /* 0x100fe20008010847 */
[--C-:B------:R-:W-:Y:S01]  /*12030*/  FFMA.FTZ R142, R30, UR41, -R71.reuse ;  /* 0x000000291e8e7c23 */ /* 0x100fe20008010847 */
[----:B------:R-:W-:Y:S01]  /*12040*/  FMNMX.FTZ R5, R145, R5, !PT ;  /* 0x0000000591057209 */ /* 0x000fe20007810000 */
[----:B------:R-:W-:Y:S01]  /*12050*/  MUFU.EX2 R11, R11 ;  /* 0x0000000b000b7308 */ /* 0x000fe20000000800 */
[--C-:B------:R-:W-:Y:S01]  /*12060*/  FFMA.FTZ R30, R45, UR41, -R71.reuse ;  /* 0x000000292d1e7c23 */ /* 0x100fe20008010847 */
[--C-:B------:R-:W-:Y:S01]  /*12070*/  FFMA.FTZ R45, R53, UR41, -R71.reuse ;  /* 0x00000029352d7c23 */ /* 0x100fe20008010847 */
[----:B------:R-:W-:Y:S01]  /*12080*/  FMNMX.FTZ R5, R143, R5, !PT ;  /* 0x000000058f057209 */ /* 0x000fe20007810000 */
[--C-:B------:R-:W-:Y:S01]  /*12090*/  FFMA.FTZ R55, R55, UR41, -R71.reuse ;  /* 0x0000002937377c23 */ /* 0x100fe20008010847 */
[--C-:B------:R-:W-:Y:S01]  /*120a0*/  FFMA.FTZ R138, R34, UR41, -R71.reuse ;  /* 0x00000029228a7c23 */ /* 0x100fe20008010847 */
[----:B------:R-:W-:Y:S01]  /*120b0*/  FFMA.FTZ R34, R47, UR41, -R71 ;  /* 0x000000292f227c23 */ /* 0x000fe20008010847 */
[----:B------:R-:W-:Y:S01]  /*120c0*/  FMNMX.FTZ R5, R141, R5, !PT ;  /* 0x000000058d057209 */ /* 0x000fe20007810000 */
[----:B------:R-:W-:Y:S08]  /*120d0*/  MUFU.EX2 R150, R150 ;  /* 0x0000009600967308 */ /* 0x000ff00000000800 */
[----:B------:R-:W-:Y:S01]  /*120e0*/  MUFU.EX2 R70, R70 ;  /* 0x0000004600467308 */ /* 0x000fe20000000800 */
[----:B------:R-:W-:-:S07]  /*120f0*/  FMNMX.FTZ R5, R36, R5, !PT ;  /* 0x0000000524057209 */ /* 0x000fce0007810000 */
[----:B------:R-:W-:Y:S01]  /*12100*/  MUFU.EX2 R144, R144 ;  /* 0x0000009000907308 */ /* 0x000fe20000000800 */
[----:B------:R-:W-:-:S07]  /*12110*/  FMNMX.FTZ R5, R37, R5, !PT ;  /* 0x0000000525057209 */ /* 0x000fce0007810000 */
[----:B------:R-:W-:Y:S01]  /*12120*/  MUFU.EX2 R24, R24 ;  /* 0x0000001800187308 */ /* 0x000fe20000000800 */
[----:B------:R-:W-:-:S07]  /*12130*/  FMNMX.FTZ R5, R39, R5, !PT ;  /* 0x0000000527057209 */ /* 0x000fce0007810000 */
[----:B------:R-:W-:Y:S01]  /*12140*/  MUFU.EX2 R146, R146 ;  /* 0x0000009200927308 */ /* 0x000fe20000000800 */
[----:B0-----:R-:W-:-:S07]  /*12150*/  FMNMX.FTZ R5, R41, R5, !PT ;  /* 0x0000000529057209 */ /* 0x001fce0007810000 */
[----:B------:R-:W-:Y:S01]  /*12160*/  MUFU.EX2 R26, R26 ;  /* 0x0000001a001a7308 */ /* 0x000fe20000000800 */
[----:B-1----:R-:W-:-:S07]  /*12170*/  FMNMX.FTZ R5, R44, R5, !PT ;  /* 0x000000052c057209 */ /* 0x002fce0007810000 */
[----:B------:R-:W-:Y:S01]  /*12180*/  MUFU.EX2 R27, R27 ;  /* 0x0000001b001b7308 */ /* 0x000fe20000000800 */
[----:B------:R-:W-:Y:S01]  /*12190*/  FMNMX.FTZ R5, R57, R5, !PT ;  /* 0x0000000539057209 */ /* 0x000fe20007810000 */
[----:B------:R-:W-:-:S03]  /*121a0*/  WARPGROUP.DEPBAR.LE gsb0, 0x0 ;  /* 0x00008000000079c5 */ /* 0x000fc60000010000 */
[----:B--2---:R-:W-:Y:S01]  /*121b0*/  FMNMX.FTZ R5, R58, R5, !PT ;  /* 0x000000053a057209 */ /* 0x004fe20007810000 */
[----:B------:R-:W-:Y:S01]  /*121c0*/  WARPGROUP.ARRIVE ;  /* 0x00000000000079c5 */ /* 0x000fe20000000000 */
[--C-:B------:R-:W-:Y:S01]  /*121d0*/  FFMA.FTZ R134, R42, UR41, -R71.reuse ;  /* 0x000000292a867c23 */ /* 0x100fe20008010847 */
[--C-:B------:R-:W-:Y:S01]  /*121e0*/  FFMA.FTZ R42, R51, UR41, -R71.reuse ;  /* 0x00000029332a7c23 */ /* 0x100fe20008010847 */
[----:B---3--:R-:W-:Y:S01]  /*121f0*/  FMNMX.FTZ R5, R59, R5, !PT ;  /* 0x000000053b057209 */ /* 0x008fe20007810000 */
[--C-:B------:R-:W-:Y:S01]  /*12200*/  FFMA.FTZ R132, R38, UR41, -R71.reuse ;  /* 0x0000002926847c23 */ /* 0x100fe20008010847 */
[--C-:B------:R-:W-:Y:S01]  /*12210*/  FFMA.FTZ R38, R49, UR41, -R71.reuse ;  /* 0x0000002931267c23 */ /* 0x100fe20008010847 */
[----:B------:R-:W-:Y:S01]  /*12220*/  HGMMA.64x64x16.F32.BF16 R88, R128, gdesc[UR8].tnspB, R88, gsb0 ;  /* 0x40e0000880587df0 */ /* 0x000fe20008001858 */
[----:B----4-:R-:W-:Y:S01]  /*12230*/  FMNMX.FTZ R5, R60, R5, !PT ;  /* 0x000000053c057209 */ /* 0x010fe20007810000 */
[----:B-----5:R-:W-:Y:S01]  /*12240*/  FFMA.FTZ R4, R14, R4, R148 ;  /* 0x000000040e047223 */ /* 0x020fe20000010094 */
[----:B------:R-:W-:Y:S01]  /*12250*/  R2UR UR11, R21 ;  /* 0x00000000150b72ca */ /* 0x000fe200000e0000 */
[----:B------:R-:W-:Y:S01]  /*12260*/  IMAD.MOV.U32 R21, RZ, RZ, 0x40000040 ;  /* 0x40000040ff157424 */ /* 0x000fe200078e00ff */
[----:B------:R-:W-:Y:S01]  /*12270*/  FMNMX.FTZ R5, R61, R5, !PT ;  /* 0x000000053d057209 */ /* 0x000fe20007810000 */
[----:B------:R-:W-:Y:S01]  /*12280*/  FFMA.FTZ R47, R56, UR41, -R71 ;  /* 0x00000029382f7c23 */ /* 0x000fe20008010847 */
[----:B------:R-:W-:Y:S02]  /*12290*/  MUFU.EX2 R140, R140 ;  /* 0x0000008c008c7308 */ /* 0x000fe40000000800 */
[----:B------:R-:W-:-:S04]  /*122a0*/  FMNMX.FTZ R5, R62, R5, !PT ;  /* 0x000000053e057209 */ /* 0x000fc80007810000 */
[----:B------:R-:W-:Y:S02]  /*122b0*/  FMNMX.FTZ R5, R63, R5, !PT ;  /* 0x000000053f057209 */ /* 0x000fe40007810000 */
        /* <DEDUP_REMOVED lines=9> */
[----:B------:R-:W-:Y:S03]  /*12350*/  MUFU.EX2 R28, R28 ;  /* 0x0000001c001c7308 */ /* 0x000fe60000000800 */
[----:B------:R-:W0:Y:S05]  /*12360*/  SHFL.BFLY PT, R40, R5, 0x2, 0x1f ;  /* 0x0c401f0005287f89 */ /* 0x000e2a00000e0000 */
[----:B------:R-:W-:Y:S08]  /*12370*/  MUFU.EX2 R138, R138 ;  /* 0x0000008a008a7308 */ /* 0x000ff00000000800 */
[----:B------:R-:W-:Y:S08]  /*12380*/  MUFU.EX2 R29, R29 ;  /* 0x0000001d001d7308 */ /* 0x000ff00000000800 */
[----:B------:R-:W-:Y:S01]  /*12390*/  MUFU.EX2 R132, R132 ;  /* 0x0000008400847308 */ /* 0x000fe20000000800 */
[----:B0-----:R-:W-:Y:S01]  /*123a0*/  FMNMX.FTZ R5, R5, R40, !PT ;  /* 0x0000002805057209 */ /* 0x001fe20007810000 */
[----:B------:R-:W-:-:S04]  /*123b0*/  FFMA.FTZ R40, R50, UR41, -R71 ;  /* 0x0000002932287c23 */ /* 0x000fc80008010847 */
[----:B------:R-:W0:Y:S02]  /*123c0*/  SHFL.BFLY PT, R20, R5, 0x1, 0x1f ;  /* 0x0c201f0005147f89 */ /* 0x000e2400000e0000 */
[----:B------:R-:W-:Y:S01]  /*123d0*/  MUFU.EX2 R31, R31 ;  /* 0x0000001f001f7308 */ /* 0x000fe20000000800 */
[----:B------:R-:W-:Y:S02]  /*123e0*/  WARPGROUP.DEPBAR.LE gsb0, 0x0 ;  /* 0x00008000000079c5 */ /* 0x000fe40000010000 */
[----:B------:R-:W-:-:S05]  /*123f0*/  WARPGROUP.ARRIVE ;  /* 0x00000000000079c5 */ /* 0x000fca0000000000 */
[----:B------:R-:W-:Y:S08]  /*12400*/  MUFU.EX2 R134, R134 ;  /* 0x0000008600867308 */ /* 0x000ff00000000800 */
[----:B------:R-:W-:Y:S01]  /*12410*/  MUFU.EX2 R32, R32 ;  /* 0x0000002000207308 */ /* 0x000fe20000000800 */
[----:B0-----:R-:W-:-:S07]  /*12420*/  FMNMX.FTZ R5, R5, R20, !PT ;  /* 0x0000001405057209 */ /* 0x001fce0007810000 */
[----:B------:R-:W-:Y:S01]  /*12430*/  MUFU.EX2 R30, R30 ;  /* 0x0000001e001e7308 */ /* 0x000fe20000000800 */
[C---:B------:R-:W-:Y:S01]  /*12440*/  FMUL.FTZ R50, R5.reuse, UR41 ;  /* 0x0000002905327c20 */ /* 0x040fe20008410000 */
[----:B------:R-:W-:-:S03]  /*12450*/  FADD.FTZ R20, -R5, R13 ;  /* 0x0000000d05147221 */ /* 0x000fc60000010100 */
[--C-:B------:R-:W-:Y:S01]  /*12460*/  FFMA.FTZ R133, R39, UR41, -R50.reuse ;  /* 0x0000002927857c23 */ /* 0x100fe20008010832 */
[----:B------:R-:W-:Y:S01]  /*12470*/  FMUL.FTZ R20, R20, UR41 ;  /* 0x0000002914147c20 */ /* 0x000fe20008410000 */
[----:B------:R-:W2:Y:S01]  /*12480*/  LDL R39, [R1+0x40] ;  /* 0x0000400001277983 */ /* 0x000ea20000100800 */
[--C-:B------:R-:W-:Y:S01]  /*12490*/  FFMA.FTZ R51, R80, UR41, -R50.reuse ;  /* 0x0000002950337c23 */ /* 0x100fe20008010832 */
[--C-:B------:R-:W-:Y:S01]  /*124a0*/  FFMA.FTZ R49, R81, UR41, -R50.reuse ;  /* 0x0000002951317c23 */ /* 0x100fe20008010832 */
[----:B------:R0:W-:Y:S01]  /*124b0*/  MUFU.EX2 R48, R20 ;  /* 0x0000001400307308 */ /* 0x0001e20000000800 */
[----:B------:R-:W1:Y:S01]  /*124c0*/  S2R R80, SR_TID.X ;  /* 0x0000000000507919 */ /* 0x000e620000002100 */
[--C-:B------:R-:W-:Y:S01]  /*124d0*/  FFMA.FTZ R52, R77, UR41, -R50.reuse ;  /* 0x000000294d347c23 */ /* 0x100fe20008010832 */
[--C-:B------:R-:W-:Y:S01]  /*124e0*/  FFMA.FTZ R54, R76, UR41, -R50.reuse ;  /* 0x000000294c367c23 */ /* 0x100fe20008010832 */
[--C-:B------:R-:W-:Y:S01]  /*124f0*/  FFMA.FTZ R53, R73, UR41, -R50.reuse ;  /* 0x0000002949357c23 */ /* 0x100fe20008010832 */
[--C-:B------:R-:W-:Y:S01]  /*12500*/  FFMA.FTZ R72, R72, UR41, -R50.reuse ;  /* 0x0000002948487c23 */ /* 0x100fe20008010832 */
[--C-:B------:R-:W-:Y:S01]  /*12510*/  FFMA.FTZ R76, R139, UR41, -R50.reuse ;  /* 0x000000298b4c7c23 */ /* 0x100fe20008010832 */
[----:B------:R-:W-:Y:S01]  /*12520*/  FFMA.FTZ R139, R36, UR41, -R50 ;  /* 0x00000029248b7c23 */ /* 0x000fe20008010832 */
[----:B------:R-:W3:Y:S01]  /*12530*/  MUFU.EX2 R49, R49 ;  /* 0x0000003100317308 */ /* 0x000ee20000000800 */
[----:B0-----:R-:W-:-:S02]  /*12540*/  VIADD R20, R10, 0x300 ;  /* 0x000003000a147836 */ /* 0x001fc40000000000 */
[--C-:B------:R-:W-:Y:S01]  /*12550*/  FFMA.FTZ R56, R151, UR41, -R50.reuse ;  /* 0x0000002997387c23 */ /* 0x100fe20008010832 */
[--C-:B------:R-:W-:Y:S01]  /*12560*/  FFMA.FTZ R73, R149, UR41, -R50.reuse ;  /* 0x0000002995497c23 */ /* 0x100fe20008010832 */
[--C-:B------:R-:W-:Y:S01]  /*12570*/  FFMA.FTZ R71, R147, UR41, -R50.reuse ;  /* 0x0000002993477c23 */ /* 0x100fe20008010832 */
[--C-:B------:R-:W-:Y:S01]  /*12580*/  FFMA.FTZ R74, R145, UR41, -R50.reuse ;  /* 0x00000029914a7c23 */ /* 0x100fe20008010832 */
[----:B------:R-:W-:Y:S01]  /*12590*/  R2UR UR10, R20 ;  /* 0x00000000140a72ca */ /* 0x000fe200000e0000 */
[----:B------:R-:W-:Y:S01]  /*125a0*/  VIADD R20, R10, 0x380 ;  /* 0x000003800a147836 */ /* 0x000fe20000000000 */
[----:B------:R-:W0:Y:S01]  /*125b0*/  MUFU.EX2 R51, R51 ;  /* 0x0000003300337308 */ /* 0x000e220000000800 */
[--C-:B------:R-:W-:Y:S01]  /*125c0*/  FFMA.FTZ R10, R37, UR41, -R50.reuse ;  /* 0x00000029250a7c23 */ /* 0x100fe20008010832 */
[----:B------:R-:W-:-:S06]  /*125d0*/  FFMA.FTZ R75, R141, UR41, -R50 ;  /* 0x000000298d4b7c23 */ /* 0x000fcc0008010832 */
[----:B------:R-:W4:Y:S03]  /*125e0*/  MUFU.EX2 R52, R52 ;  /* 0x0000003400347308 */ /* 0x000f260000000800 */
[----:B------:R-:W-:Y:S01]  /*125f0*/  HGMMA.64x64x16.F32.BF16 R88, R124, gdesc[UR8].tnspB, R88, gsb0 ;  /* 0x40e000087c587df0 */ /* 0x000fe20008001858 */
[----:B------:R-:W-:Y:S02]  /*12600*/  R2UR UR10, R20 ;  /* 0x00000000140a72ca */ /* 0x000fe400000e0000 */
[----:B------:R-:W-:Y:S01]  /*12610*/  R2UR UR11, R21 ;  /* 0x00000000150b72ca */ /* 0x000fe200000e0000 */
[----:B------:R-:W-:Y:S01]  /*12620*/  @!P1 IMAD R21, R16, 0x8, R2 ;  /* 0x0000000810159824 */ /* 0x000fe200078e0202 */
[----:B------:R-:W5:Y:S01]  /*12630*/  MUFU.EX2 R54, R54 ;  /* 0x0000003600367308 */ /* 0x000f620000000800 */
[----:B-1----:R-:W-:Y:S02]  /*12640*/  SHF.R.U32.HI R77, RZ, 0x7, R80 ;  /* 0x00000007ff4d7819 */ /* 0x002fe40000011650 */
[----:B------:R-:W-:Y:S01]  /*12650*/  ISETP.GE.U32.AND P2, PT, R80, 0x180, PT ;  /* 0x000001805000780c */ /* 0x000fe20003f46070 */
[----:B------:R-:W-:-:S02]  /*12660*/  @!P1 VIADD R21, R21, 0x16840 ;  /* 0x0001684015159836 */ /* 0x000fc40000000000 */
[----:B------:R-:W-:Y:S02]  /*12670*/  VIADD R20, R77, 0x9 ;  /* 0x000000094d147836 */ /* 0x000fe40000000000 */
[----:B---3--:R-:W-:Y:S01]  /*12680*/  FFMA.FTZ R36, R48, R3, R49 ;  /* 0x0000000330247223 */ /* 0x008fe20000010031 */
[----:B------:R-:W1:Y:S08]  /*12690*/  MUFU.EX2 R53, R53 ;  /* 0x0000003500357308 */ /* 0x000e700000000800 */
[----:B------:R3:W-:Y:S08]  /*126a0*/  MUFU.EX2 R13, R55 ;  /* 0x00000037000d7308 */ /* 0x0007f00000000800 */
[----:B------:R-:W1:Y:S08]  /*126b0*/  MUFU.EX2 R72, R72 ;  /* 0x0000004800487308 */ /* 0x000e700000000800 */
[----:B------:R-:W-:Y:S08]  /*126c0*/  MUFU.EX2 R76, R76 ;  /* 0x0000004c004c7308 */ /* 0x000ff00000000800 */
[----:B------:R-:W-:Y:S08]  /*126d0*/  MUFU.EX2 R56, R56 ;  /* 0x0000003800387308 */ /* 0x000ff00000000800 */
[----:B------:R-:W-:Y:S08]  /*126e0*/  MUFU.EX2 R73, R73 ;  /* 0x0000004900497308 */ /* 0x000ff00000000800 */
[----:B------:R-:W-:Y:S01]  /*126f0*/  MUFU.EX2 R71, R71 ;  /* 0x0000004700477308 */ /* 0x000fe20000000800 */
[----:B------:R-:W-:-:S07]  /*12700*/  FFMA.FTZ R135, R44, UR41, -R50 ;  /* 0x000000292c877c23 */ /* 0x000fce0008010832 */
[----:B------:R-:W-:Y:S08]  /*12710*/  MUFU.EX2 R74, R74 ;  /* 0x0000004a004a7308 */ /* 0x000ff00000000800 */
[----:B------:R-:W-:Y:S01]  /*12720*/  MUFU.EX2 R75, R75 ;  /* 0x0000004b004b7308 */ /* 0x000fe20000000800 */
[----:B------:R-:W-:Y:S02]  /*12730*/  WARPGROUP.DEPBAR.LE gsb0, 0x0 ;  /* 0x00008000000079c5 */ /* 0x000fe40000010000 */
[----:B------:R-:W-:Y:S01]  /*12740*/  WARPGROUP.ARRIVE ;  /* 0x00000000000079c5 */ /* 0x000fe20000000000 */
[----:B------:R-:W-:Y:S01]  /*12750*/  SEL R37, R20, 0x9, !P2 ;  /* 0x0000000914257807 */ /* 0x000fe20005000000 */
[----:B---3--:R-:W-:Y:S01]  /*12760*/  FFMA.FTZ R55, R137, UR41, -R50 ;  /* 0x0000002989377c23 */ /* 0x008fe20008010832 */
[----:B------:R-:W-:Y:S01]  /*12770*/  @!P1 PRMT R21, RZ, 0x654, R21 ;  /* 0x00000654ff159816 */ /* 0x000fe20000000015 */
[----:B------:R-:W-:Y:S01]  /*12780*/  FADD.FTZ R3, R11, R4 ;  /* 0x000000040b037221 */ /* 0x000fe20000010000 */
[--C-:B------:R-:W-:Y:S01]  /*12790*/  FFMA.FTZ R137, R143, UR41, -R50.reuse ;  /* 0x000000298f897c23 */ /* 0x100fe20008010832 */
[----:B------:R-:W-:Y:S01]  /*127a0*/  HGMMA.64x64x16.F32.BF16 R88, R120, gdesc[UR8].tnspB, R88, gsb0 ;  /* 0x40e0000878587df0 */ /* 0x000fe20008001858 */
[----:B------:R-:W-:Y:S08]  /*127b0*/  MUFU.EX2 R139, R139 ;  /* 0x0000008b008b7308 */ /* 0x000ff00000000800 */
[----:B------:R-:W3:Y:S08]  /*127c0*/  MUFU.EX2 R55, R55 ;  /* 0x0000003700377308 */ /* 0x000ef00000000800 */
[----:B------:R-:W3:Y:S01]  /*127d0*/  MUFU.EX2 R137, R137 ;  /* 0x0000008900897308 */ /* 0x000ee20000000800 */
[----:B------:R-:W-:-:S07]  /*127e0*/  FFMA.FTZ R41, R41, UR41, -R50 ;  /* 0x0000002929297c23 */ /* 0x000fce0008010832 */
[----:B------:R-:W3:Y:S08]  /*127f0*/  MUFU.EX2 R10, R10 ;  /* 0x0000000a000a7308 */ /* 0x000ef00000000800 */
[----:B------:R-:W3:Y:S08]  /*12800*/  MUFU.EX2 R133, R133 ;  /* 0x0000008500857308 */ /* 0x000ef00000000800 */
[----:B------:R-:W-:Y:S08]  /*12810*/  MUFU.EX2 R33, R33 ;  /* 0x0000002100217308 */ /* 0x000ff00000000800 */
[----:B------:R-:W-:Y:S08]  /*12820*/  MUFU.EX2 R34, R34 ;  /* 0x0000002200227308 */ /* 0x000ff00000000800 */
[----:B------:R-:W-:Y:S01]  /*12830*/  MUFU.EX2 R35, R35 ;  /* 0x0000002300237308 */ /* 0x000fe20000000800 */
[----:B------:R-:W-:-:S07]  /*12840*/  F2FP.BF16.F32.PACK_AB R148, R11, R148 ;  /* 0x000000940b94723e */ /* 0x000fce00000010ff */
[----:B------:R-:W-:Y:S08]  /*12850*/  MUFU.EX2 R38, R38 ;  /* 0x0000002600267308 */ /* 0x000ff00000000800 */
[----:B------:R-:W-:Y:S01]  /*12860*/  MUFU.EX2 R40, R40 ;  /* 0x0000002800287308 */ /* 0x000fe20000000800 */
[----:B------:R-:W-:Y:S02]  /*12870*/  WARPGROUP.DEPBAR.LE gsb0, 0x0 ;  /* 0x00008000000079c5 */ /* 0x000fe40000010000 */
[----:B------:R3:W-:Y:S06]  /*12880*/  BAR.ARV R37, 0x100 ;  /* 0x000400250000751d */ /* 0x0007ec0000002000 */
[----:B------:R0:W-:Y:S01]  /*12890*/  @!P1 SYNCS.ARRIVE.TRANS64.RED.A1T0 RZ, [R21+URZ], RZ ;  /* 0x000000ff15ff99a7 */ /* 0x0001e2000810043f */
[----:B------:R-:W-:Y:S01]  /*128a0*/  MUFU.EX2 R42, R42 ;  /* 0x0000002a002a7308 */ /* 0x000fe20000000800 */
[----:B0-----:R-:W-:-:S02]  /*128b0*/  @!P1 IMAD R21, R15, 0x8, R2 ;  /* 0x000000080f159824 */ /* 0x001fc400078e0202 */
[----:B------:R-:W-:-:S05]  /*128c0*/  FADD.FTZ R15, R51, R36 ;  /* 0x00000024330f7221 */ /* 0x000fca0000010000 */
[----:B------:R-:W-:Y:S01]  /*128d0*/  MUFU.EX2 R43, R43 ;  /* 0x0000002b002b7308 */ /* 0x000fe20000000800 */
[----:B------:R-:W-:Y:S02]  /*128e0*/  @!P1 VIADD R4, R21, 0x16860 ;  /* 0x0001686015049836 */ /* 0x000fe40000000000 */
[----:B------:R-:W-:Y:S01]  /*128f0*/  FADD.FTZ R21, R150, R3 ;  /* 0x0000000396157221 */ /* 0x000fe20000010000 */
[----:B----4-:R-:W-:Y:S02]  /*12900*/  FADD.FTZ R15, R52, R15 ;  /* 0x0000000f340f7221 */ /* 0x010fe40000010000 */
[----:B------:R-:W-:Y:S01]  /*12910*/  @!P1 PRMT R36, RZ, 0x654, R4 ;  /* 0x00000654ff249816 */ /* 0x000fe20000000004 */
[----:B------:R-:W-:Y:S01]  /*12920*/  FADD.FTZ R21, R70, R21 ;  /* 0x0000001546157221 */ /* 0x000fe20000010000 */
[----:B-----5:R-:W-:Y:S01]  /*12930*/  FADD.FTZ R4, R54, R15 ;  /* 0x0000000f36047221 */ /* 0x020fe20000010000 */
[----:B------:R-:W-:Y:S01]  /*12940*/  MUFU.EX2 R45, R45 ;  /* 0x0000002d002d7308 */ /* 0x000fe20000000800 */
[----:B------:R0:W-:Y:S01]  /*12950*/  @!P1 SYNCS.ARRIVE.TRANS64.RED.A1T0 RZ, [R36+URZ], RZ ;  /* 0x000000ff24ff99a7 */ /* 0x0001e2000810043f */
[----:B------:R-:W-:Y:S01]  /*12960*/  FADD.FTZ R21, R144, R21 ;  /* 0x0000001590157221 */ /* 0x000fe20000010000 */
[----:B-1----:R-:W-:-:S03]  /*12970*/  FADD.FTZ R15, R53, R4 ;  /* 0x00000004350f7221 */ /* 0x002fc60000010000 */
[----:B------:R-:W-:Y:S02]  /*12980*/  FADD.FTZ R21, R24, R21 ;  /* 0x0000001518157221 */ /* 0x000fe40000010000 */
[----:B------:R-:W-:Y:S01]  /*12990*/  MUFU.EX2 R46, R46 ;  /* 0x0000002e002e7308 */ /* 0x000fe20000000800 */
[----:B0-----:R-:W-:Y:S01]  /*129a0*/  FADD.FTZ R36, R72, R15 ;  /* 0x0000000f48247221 */ /* 0x001fe20000010000 */
[----:B------:R-:W-:-:S03]  /*129b0*/  FADD.FTZ R21, R146, R21 ;  /* 0x0000001592157221 */ /* 0x000fc60000010000 */
[----:B---3--:R-:W-:Y:S01]  /*129c0*/  FADD.FTZ R37, R55, R36 ;  /* 0x0000002437257221 */ /* 0x008fe20000010000 */
[----:B------:R-:W-:Y:S02]  /*129d0*/  FADD.FTZ R21, R26, R21 ;  /* 0x000000151a157221 */ /* 0x000fe40000010000 */
[----:B------:R-:W-:Y:S01]  /*129e0*/  MUFU.EX2 R47, R47 ;  /* 0x0000002f002f7308 */ /* 0x000fe20000000800 */
[----:B------:R-:W-:Y:S01]  /*129f0*/  FADD.FTZ R37, R76, R37 ;  /* 0x000000254c257221 */ /* 0x000fe20000010000 */
[----:B------:R-:W-:-:S03]  /*12a00*/  FADD.FTZ R36, R140, R21 ;  /* 0x000000158c247221 */ /* 0x000fc60000010000 */
        /* <DEDUP_REMOVED lines=9> */
[----:B------:R-:W0:Y:S01]  /*12aa0*/  MUFU.EX2 R20, R41 ;  /* 0x0000002900147308 */ /* 0x000e220000000800 */
[----:B------:R-:W-:Y:S01]  /*12ab0*/  FADD.FTZ R37, R28, R37 ;  /* 0x000000251c257221 */ /* 0x000fe20000010000 */
[----:B------:R-:W-:Y:S01]  /*12ac0*/  FFMA.FTZ R3, R57, UR41, -R50 ;  /* 0x0000002939037c23 */ /* 0x000fe20008010832 */
[----:B------:R-:W-:Y:S02]  /*12ad0*/  FADD.FTZ R36, R75, R36 ;  /* 0x000000244b247221 */ /* 0x000fe40000010000 */
[----:B------:R-:W-:Y:S01]  /*12ae0*/  FADD.FTZ R44, R138, R37 ;  /* 0x000000258a2c7221 */ /* 0x000fe20000010000 */
[----:B------:R-:W-:Y:S01]  /*12af0*/  FFMA.FTZ R129, R58, UR41, -R50 ;  /* 0x000000293a817c23 */ /* 0x000fe20008010832 */
[----:B------:R-:W-:Y:S01]  /*12b00*/  FADD.FTZ R21, R139, R36 ;  /* 0x000000248b157221 */ /* 0x000fe20000010000 */
[----:B------:R-:W1:Y:S01]  /*12b10*/  MUFU.EX2 R135, R135 ;  /* 0x0000008700877308 */ /* 0x000e620000000800 */
[----:B------:R-:W-:Y:S01]  /*12b20*/  F2FP.BF16.F32.PACK_AB R144, R24, R144 ;  /* 0x000000901890723e */ /* 0x000fe200000010ff */
[----:B------:R-:W-:Y:S01]  /*12b30*/  FADD.FTZ R37, R29, R44 ;  /* 0x0000002c1d257221 */ /* 0x000fe20000010000 */
[----:B------:R-:W-:Y:S01]  /*12b40*/  FADD.FTZ R24, R10, R21 ;  /* 0x000000150a187221 */ /* 0x000fe20000010000 */
[----:B------:R-:W-:-:S04]  /*12b50*/  FFMA.FTZ R4, R59, UR41, -R50 ;  /* 0x000000293b047c23 */ /* 0x000fc80008010832 */
[----:B------:R-:W3:Y:S01]  /*12b60*/  MUFU.EX2 R3, R3 ;  /* 0x0000000300037308 */ /* 0x000ee20000000800 */
[----:B------:R-:W-:Y:S01]  /*12b70*/  FADD.FTZ R36, R132, R37 ;  /* 0x0000002584247221 */ /* 0x000fe20000010000 */
[----:B------:R-:W-:Y:S01]  /*12b80*/  FADD.FTZ R21, R133, R24 ;  /* 0x0000001885157221 */ /* 0x000fe20000010000 */
[----:B------:R-:W-:-:S05]  /*12b90*/  FFMA.FTZ R131, R60, UR41, -R50 ;  /* 0x000000293c837c23 */ /* 0x000fca0008010832 */
[----:B------:R-:W4:Y:S01]  /*12ba0*/  MUFU.EX2 R129, R129 ;  /* 0x0000008100817308 */ /* 0x000f220000000800 */
[----:B------:R-:W-:Y:S01]  /*12bb0*/  FADD.FTZ R37, R31, R36 ;  /* 0x000000241f257221 */ /* 0x000fe20000010000 */
[----:B0-----:R-:W-:Y:S01]  /*12bc0*/  FADD.FTZ R24, R20, R21 ;  /* 0x0000001514187221 */ /* 0x001fe20000010000 */
[----:B------:R-:W-:-:S05]  /*12bd0*/  FFMA.FTZ R15, R61, UR41, -R50 ;  /* 0x000000293d0f7c23 */ /* 0x000fca0008010832 */
[----:B------:R-:W0:Y:S01]  /*12be0*/  MUFU.EX2 R4, R4 ;  /* 0x0000000400047308 */ /* 0x000e220000000800 */
[----:B------:R-:W-:Y:S01]  /*12bf0*/  FADD.FTZ R37, R134, R37 ;  /* 0x0000002586257221 */ /* 0x000fe20000010000 */
[----:B-1----:R-:W-:Y:S01]  /*12c00*/  FADD.FTZ R24, R135, R24 ;  /* 0x0000001887187221 */ /* 0x002fe20000010000 */
[----:B------:R-:W-:-:S05]  /*12c10*/  FFMA.FTZ R125, R62, UR41, -R50 ;  /* 0x000000293e7d7c23 */ /* 0x000fca0008010832 */
[----:B------:R-:W1:Y:S01]  /*12c20*/  MUFU.EX2 R131, R131 ;  /* 0x0000008300837308 */ /* 0x000e620000000800 */
[----:B------:R-:W-:Y:S01]  /*12c30*/  FADD.FTZ R37, R32, R37 ;  /* 0x0000002520257221 */ /* 0x000fe20000010000 */
[----:B---3--:R-:W-:Y:S01]  /*12c40*/  FADD.FTZ R24, R3, R24 ;  /* 0x0000001803187221 */ /* 0x008fe20000010000 */
[----:B------:R-:W-:Y:S01]  /*12c50*/  F2FP.BF16.F32.PACK_AB R146, R26, R146 ;  /* 0x000000921a92723e */ /* 0x000fe200000010ff */
[----:B------:R-:W-:-:S04]  /*12c60*/  FFMA.FTZ R63, R63, UR41, -R50 ;  /* 0x000000293f3f7c23 */ /* 0x000fc80008010832 */
[----:B------:R-:W3:Y:S01]  /*12c70*/  MUFU.EX2 R15, R15 ;  /* 0x0000000f000f7308 */ /* 0x000ee20000000800 */
[----:B------:R-:W-:Y:S01]  /*12c80*/  FADD.FTZ R26, R30, R37 ;  /* 0x000000251e1a7221 */ /* 0x000fe20000010000 */
[----:B----4-:R-:W-:Y:S01]  /*12c90*/  FADD.FTZ R21, R129, R24 ;  /* 0x0000001881157221 */ /* 0x010fe20000010000 */
[----:B------:R-:W-:Y:S01]  /*12ca0*/  FFMA.FTZ R64, R64, UR41, -R50 ;  /* 0x0000002940407c23 */ /* 0x000fe20008010832 */
[----:B------:R-:W-:-:S04]  /*12cb0*/  F2FP.BF16.F32.PACK_AB R142, R25, R142 ;  /* 0x0000008e198e723e */ /* 0x000fc800000010ff */
        /* <DEDUP_REMOVED lines=11> */
[----:B------:R-:W-:-:S05]  /*12d70*/  FFMA.FTZ R67, R67, UR41, -R50 ;  /* 0x0000002943437c23 */ /* 0x000fca0008010832 */
        /* <DEDUP_REMOVED lines=8> */
[----:B------:R-:W-:Y:S01]  /*12e00*/  FFMA.FTZ R50, R69, UR41, -R50 ;  /* 0x0000002945327c23 */ /* 0x000fe20008010832 */
[----:B------:R-:W-:-:S04]  /*12e10*/  F2FP.BF16.F32.PACK_AB R139, R10, R139 ;  /* 0x0000008b0a8b723e */ /* 0x000fc800000010ff */
[----:B------:R-:W0:Y:S01]  /*12e20*/  MUFU.EX2 R67, R67 ;  /* 0x0000004300437308 */ /* 0x000e220000000800 */
[----:B------:R-:W-:Y:S01]  /*12e30*/  FADD.FTZ R10, R42, R21 ;  /* 0x000000152a0a7221 */ /* 0x000fe20000010000 */
[----:B------:R-:W-:Y:S01]  /*12e40*/  F2FP.BF16.F32.PACK_AB R129, R4, R129 ;  /* 0x000000810481723e */ /* 0x000fe200000010ff */
[----:B-1----:R-:W-:-:S05]  /*12e50*/  FADD.FTZ R4, R64, R3 ;  /* 0x0000000340047221 */ /* 0x002fca0000010000 */
[----:B------:R-:W1:Y:S01]  /*12e60*/  MUFU.EX2 R123, R68 ;  /* 0x00000044007b7308 */ /* 0x000e620000000800 */
[----:B------:R-:W-:Y:S01]  /*12e70*/  FADD.FTZ R10, R43, R10 ;  /* 0x0000000a2b0a7221 */ /* 0x000fe20000010000 */
[----:B---3--:R-:W-:Y:S01]  /*12e80*/  FADD.FTZ R3, R65, R4 ;  /* 0x0000000441037221 */ /* 0x008fe20000010000 */
[----:B--2---:R-:W-:Y:S02]  /*12e90*/  ISETP.GT.AND P2, PT, R0, R39, PT ;  /* 0x000000270000720c */ /* 0x004fe40003f44270 */
[----:B------:R-:W-:-:S03]  /*12ea0*/  F2FP.BF16.F32.PACK_AB R131, R15, R131 ;  /* 0x000000830f83723e */ /* 0x000fc600000010ff */
[----:B------:R-:W2:Y:S01]  /*12eb0*/  MUFU.EX2 R50, R50 ;  /* 0x0000003200327308 */ /* 0x000ea20000000800 */
[----:B------:R-:W-:Y:S01]  /*12ec0*/  FADD.FTZ R15, R45, R10 ;  /* 0x0000000a2d0f7221 */ /* 0x000fe20000010000 */
[----:B----4-:R-:W-:-:S03]  /*12ed0*/  FADD.FTZ R4, R66, R3 ;  /* 0x0000000342047221 */ /* 0x010fc60000010000 */
[----:B------:R-:W-:Y:S01]  /*12ee0*/  FADD.FTZ R10, R46, R15 ;  /* 0x0000000f2e0a7221 */ /* 0x000fe20000010000 */
[----:B0-----:R-:W-:-:S03]  /*12ef0*/  FADD.FTZ R4, R67, R4 ;  /* 0x0000000443047221 */ /* 0x001fc60000010000 */
[----:B------:R-:W-:Y:S01]  /*12f00*/  FADD.FTZ R10, R47, R10 ;  /* 0x0000000a2f0a7221 */ /* 0x000fe20000010000 */
[----:B-1----:R-:W-:Y:S01]  /*12f10*/  FADD.FTZ R3, R123, R4 ;  /* 0x000000047b037221 */ /* 0x002fe20000010000 */
[C---:B------:R-:W-:Y:S01]  /*12f20*/  F2FP.BF16.F32.PACK_AB R122, R13.reuse, R47 ;  /* 0x0000002f0d7a723e */ /* 0x040fe200000010ff */
[-C--:B------:R-:W-:Y:S01]  /*12f30*/  FMUL.FTZ R88, R88, R14.reuse ;  /* 0x0000000e58587220 */ /* 0x080fe20000410000 */
        /* <DEDUP_REMOVED lines=17> */
[----:B--2---:R-:W-:Y:S01]  /*13050*/  FADD.FTZ R3, R50, R3 ;  /* 0x0000000332037221 */ /* 0x004fe20000010000 */
[----:B------:R-:W-:Y:S01]  /*13060*/  F2FP.BF16.F32.PACK_AB R149, R51, R49 ;  /* 0x000000313395723e */ /* 0x000fe200000010ff */
[----:B------:R-:W-:Y:S01]  /*13070*/  VIADD R0, R0, 0xffffffff ;  /* 0xffffffff00007836 */ /* 0x000fe20000000000 */
[----:B------:R-:W-:Y:S01]  /*13080*/  F2FP.BF16.F32.PACK_AB R151, R54, R52 ;  /* 0x000000343697723e */ /* 0x000fe200000010ff */
[-C--:B------:R-:W-:Y:S01]  /*13090*/  FMUL.FTZ R90, R90, R48.reuse ;  /* 0x000000305a5a7220 */ /* 0x080fe20000410000 */
[----:B------:R-:W-:Y:S01]  /*130a0*/  F2FP.BF16.F32.PACK_AB R145, R72, R53 ;  /* 0x000000354891723e */ /* 0x000fe200000010ff */
[-C--:B------:R-:W-:Y:S01]  /*130b0*/  FMUL.FTZ R91, R91, R48.reuse ;  /* 0x000000305b5b7220 */ /* 0x080fe20000410000 */
[----:B------:R-:W-:Y:S01]  /*130c0*/  F2FP.BF16.F32.PACK_AB R147, R76, R55 ;  /* 0x000000374c93723e */ /* 0x000fe200000010ff */
[----:B------:R-:W-:Y:S01]  /*130d0*/  FMUL.FTZ R94, R94, R48 ;  /* 0x000000305e5e7220 */ /* 0x000fe20000410000 */
[----:B------:R-:W-:Y:S01]  /*130e0*/  F2FP.BF16.F32.PACK_AB R140, R27, R140 ;  /* 0x0000008c1b8c723e */ /* 0x000fe200000010ff */
[----:B------:R-:W-:Y:S01]  /*130f0*/  FMUL.FTZ R95, R95, R48 ;  /* 0x000000305f5f7220 */ /* 0x000fe20000410000 */
[----:B------:R-:W-:Y:S01]  /*13100*/  F2FP.BF16.F32.PACK_AB R141, R73, R56 ;  /* 0x00000038498d723e */ /* 0x000fe200000010ff */
[-C--:B------:R-:W-:Y:S01]  /*13110*/  FMUL.FTZ R98, R98, R48.reuse ;  /* 0x0000003062627220 */ /* 0x080fe20000410000 */
[----:B------:R-:W-:Y:S01]  /*13120*/  F2FP.BF16.F32.PACK_AB R143, R74, R71 ;  /* 0x000000474a8f723e */ /* 0x000fe200000010ff */
[----:B------:R-:W-:Y:S01]  /*13130*/  FMUL.FTZ R99, R99, R48 ;  /* 0x0000003063637220 */ /* 0x000fe20000410000 */
        /* <DEDUP_REMOVED lines=21> */
[----:B------:R-:W-:Y:S01]  /*13290*/  IMAD.MOV.U32 R10, RZ, RZ, R23 ;  /* 0x000000ffff0a7224 */ /* 0x000fe200078e0017 */
[----:B------:R-:W-:Y:S01]  /*132a0*/  F2FP.BF16.F32.PACK_AB R127, R65, R64 ;  /* 0x00000040417f723e */ /* 0x000fe200000010ff */
[----:B------:R-:W-:Y:S01]  /*132b0*/  IMAD.MOV.U32 R15, RZ, RZ, R16 ;  /* 0x000000ffff0f7224 */ /* 0x000fe200078e0010 */
[----:B------:R-:W-:Y:S01]  /*132c0*/  F2FP.BF16.F32.PACK_AB R120, R46, R45 ;  /* 0x0000002d2e78723e */ /* 0x000fe200000010ff */
[----:B------:R-:W-:Y:S01]  /*132d0*/  IMAD.MOV.U32 R13, RZ, RZ, R5 ;  /* 0x000000ffff0d7224 */ /* 0x000fe200078e0005 */
[----:B------:R-:W-:Y:S01]  /*132e0*/  F2FP.BF16.F32.PACK_AB R121, R67, R66 ;  /* 0x000000424379723e */ /* 0x000fe200000010ff */
[----:B------:R-:W-:Y:S01]  /*132f0*/  IMAD.MOV.U32 R14, RZ, RZ, R12 ;  /* 0x000000ffff0e7224 */ /* 0x000fe200078e000c */
[----:B------:R-:W-:Y:S01]  /*13300*/  F2FP.BF16.F32.PACK_AB R123, R50, R123 ;  /* 0x0000007b327b723e */ /* 0x000fe200000010ff */
[----:B------:R-:W-:Y:S06]  /*13310*/  @P2 BRA `(.L_x_1481) ;  /* 0xffffffd8002c2947 */ /* 0x000fec000383ffff */
.L_x_1471:
[----:B------:R-:W2:Y:S02]  /*13320*/  LDL R10, [R1+0x44] ;  /* 0x00004400010a7983 */ /* 0x000ea40000100800 */
[----:B--2---:R-:W-:-:S13]  /*13330*/  ISETP.GE.AND P2, PT, R0, R10, PT ;  /* 0x0000000a0000720c */ /* 0x004fda0003f46270 */
[----:B------:R-:W-:Y:S05]  /*13340*/  @!P2 BRA `(.L_x_1482) ;  /* 0x0000003400f0a947 */ /* 0x000fea0003800000 */
[----:B------:R-:W-:Y:S02]  /*13350*/  IMAD.MOV.U32 R13, RZ, RZ, R5 ;  /* 0x000000ffff0d7224 */ /* 0x000fe400078e0005 */
[----:B------:R-:W-:Y:S02]  /*13360*/  IMAD.MOV.U32 R20, RZ, RZ, R12 ;  /* 0x000000ffff147224 */ /* 0x000fe400078e000c */
[----:B------:R-:W-:Y:S02]  /*13370*/  IMAD.MOV.U32 R10, RZ, RZ, R23 ;  /* 0x000000ffff0a7224 */ /* 0x000fe400078e0017 */
[----:B------:R-:W-:-:S07]  /*13380*/  IMAD.MOV.U32 R21, RZ, RZ, R16 ;  /* 0x000000ffff157224 */ /* 0x000fce00078e0010 */
.L_x_1500:
        /* <DEDUP_REMOVED lines=11> */
.L_x_1484:
[----:B------:R-:W-:Y:S01]  /*13440*/  IMAD R5, R16, 0x8, R2 ;  /* 0x0000000810057824 */ /* 0x000fe200078e0202 */
[----:B------:R-:W-:-:S04]  /*13450*/  SHF.L.U32 R12, R23, 0x1f, RZ ;  /* 0x0000001f170c7819 */ /* 0x000fc800000006ff */
[----:B------:R0:W1:Y:S01]  /*13460*/  SYNCS.PHASECHK.TRANS64.TRYWAIT P3, [R5+URZ+0x16830], R12 ;  /* 0x0168300c050075a7 */ /* 0x000062000806017f */
[----:B------:R-:W-:Y:S05]  /*13470*/  @!P0 BRA `(.L_x_1485) ;  /* 0x0000000000048947 */ /* 0x000fea0003800000 */
[----:B------:R-:W-:Y:S01]  /*13480*/  BPT.TRAP 0x1 ;  /* 0x000000040000795c */ /* 0x000fe20000300000 */
.L_x_1485:
[----:B------:R-:W-:Y:S04]  /*13490*/  BSSY B0, `(.L_x_1483) ;  /* 0x0000004000007945 */ /* 0x000fe80003800000 */
[----:B-1----:R-:W-:Y:S05]  /*134a0*/  @P3 BRA `(.L_x_1486) ;  /* 0x0000000000083947 */ /* 0x002fea0003800000 */
[----:B------:R-:W1:Y:S02]  /*134b0*/  SYNCS.PHASECHK.TRANS64.TRYWAIT P3, [R5+URZ+0x16830], R12 ;  /* 0x0168300c050075a7 */ /* 0x000e64000806017f */
[----:B-1----:R-:W-:Y:S05]  /*134c0*/  @!P3 BRA `(.L_x_1487) ;  /* 0x000000d4000cb947 */ /* 0x002fea0003800000 */
.L_x_1486:
[----:B------:R-:W-:Y:S05]  /*134d0*/  BSYNC B0 ;  /* 0x0000000000007941 */ /* 0x000fea0003800000 */
.L_x_1483:
        /* <DEDUP_REMOVED lines=44> */
.L_x_1489:
[----:B------:R-:W-:Y:S01]  /*137a0*/  SHF.L.U32 R5, R10, 0x1f, RZ ;  /* 0x0000001f0a057819 */ /* 0x000fe200000006ff */
[----:B------:R-:W-:-:S04]  /*137b0*/  IMAD R10, R21, 0x8, R2 ;  /* 0x00000008150a7824 */ /* 0x000fc800078e0202 */
[----:B------:R0:W1:Y:S01]  /*137c0*/  SYNCS.PHASECHK.TRANS64.TRYWAIT P2, [R10+URZ+0x16850], R5 ;  /* 0x016850050a0075a7 */ /* 0x000062000804017f */
[----:B------:R-:W-:Y:S05]  /*137d0*/  @!P0 BRA `(.L_x_1490) ;  /* 0x0000000000048947 */ /* 0x000fea0003800000 */
[----:B------:R-:W-:Y:S01]  /*137e0*/  BPT.TRAP 0x1 ;  /* 0x000000040000795c */ /* 0x000fe20000300000 */
.L_x_1490:
[----:B-1----:R-:W-:Y:S05]  /*137f0*/  @P2 BRA `(.L_x_1488) ;  /* 0x0000000000082947 */ /* 0x002fea0003800000 */
[----:B------:R-:W1:Y:S02]  /*13800*/  SYNCS.PHASECHK.TRANS64.TRYWAIT P2, [R10+URZ+0x16850], R5 ;  /* 0x016850050a0075a7 */ /* 0x000e64000804017f */
[----:B-1----:R-:W-:Y:S05]  /*13810*/  @!P2 BRA `(.L_x_1491) ;  /* 0x000000d0004ca947 */ /* 0x002fea0003800000 */
.L_x_1488:
        /* <DEDUP_REMOVED lines=81> */
[----:B------:R-:W0:Y:S01]  /*13d30*/  @P4 LDC R80, c[0x0][0x44c] ;  /* 0x00011300ff504b82 */ /* 0x000e220000000800 */
[----:B------:R-:W-:Y:S01]  /*13d40*/  FMUL.FTZ R26, R29, UR26 ;  /* 0x0000001a1d1a7c20 */ /* 0x000fe20008410000 */
[----:B--2---:R-:W-:-:S02]  /*13d50*/  IMAD.IADD R15, R148, 0x1, R147 ;  /* 0x00000001940f7824 */ /* 0x004fc400078e0293 */
[----:B------:R-:W-:Y:S01]  /*13d60*/  FMUL.FTZ R29, R32, UR26 ;  /* 0x0000001a201d7c20 */ /* 0x000fe20008410000 */
[----:B------:R-:W1:Y:S01]  /*13d70*/  S2R R147, SR_TID.X ;  /* 0x0000000000937919 */ /* 0x000e620000002100 */
[----:B------:R-:W-:Y:S02]  /*13d80*/  FMUL.FTZ R32, R35, UR26 ;  /* 0x0000001a23207c20 */ /* 0x000fe40008410000 */
[----:B------:R-:W2:Y:S01]  /*13d90*/  @P4 LDC R14, c[0x0][0x450] ;  /* 0x00011400ff0e4b82 */ /* 0x000ea20000000800 */
[----:B------:R-:W-:Y:S02]  /*13da0*/  WARPGROUP.DEPBAR.LE gsb0, 0x0 ;  /* 0x00008000000079c5 */ /* 0x000fe40000010000 */
        /* <DEDUP_REMOVED lines=25> */
[----:B0-----:R-:W-:-:S04]  /*13f40*/  @P4 IMAD.HI.U32 R81, R15, R80, RZ ;  /* 0x000000500f514227 */ /* 0x001fc800078e00ff */
[----:B------:R-:W-:Y:S01]  /*13f50*/  FMUL.FTZ R42, R45, UR26 ;  /* 0x0000001a2d2a7c20 */ /* 0x000fe20008410000 */
[----:B------:R0:W1:Y:S01]  /*13f60*/  MUFU.TANH R10, R79 ;  /* 0x0000004f000a7308 */ /* 0x0000620000002400 */
[----:B------:R-:W-:Y:S01]  /*13f70*/  FMUL.FTZ R45, R48, UR26 ;  /* 0x0000001a302d7c20 */ /* 0x000fe20008410000 */
[----:B------:R-:W-:Y:S01]  /*13f80*/  FMUL.FTZ R48, R51, UR26 ;  /* 0x0000001a33307c20 */ /* 0x000fe20008410000 */
[----:B------:R-:W-:Y:S01]  /*13f90*/  FMUL.FTZ R51, R54, UR26 ;  /* 0x0000001a36337c20 */ /* 0x000fe20008410000 */
[----:B------:R-:W-:Y:S01]  /*13fa0*/  FMUL.FTZ R54, R57, UR26 ;  /* 0x0000001a39367c20 */ /* 0x000fe20008410000 */
[----:B------:R-:W-:Y:S01]  /*13fb0*/  FMUL.FTZ R57, R60, UR26 ;  /* 0x0000001a3c397c20 */ /* 0x000fe20008410000 */
[----:B0-----:R-:W-:Y:S01]  /*13fc0*/  FMUL.FTZ R79, R83, UR26 ;  /* 0x0000001a534f7c20 */ /* 0x001fe20008410000 */
[----:B------:R-:W-:Y:S01]  /*13fd0*/  FMUL.FTZ R83, R84, UR26 ;  /* 0x0000001a54537c20 */ /* 0x000fe20008410000 */
[----:B------:R-:W-:Y:S01]  /*13fe0*/  IMAD.MOV.U32 R84, RZ, RZ, R15 ;  /* 0x000000ffff547224 */ /* 0x000fe200078e000f */
[----:B--2---:R-:W-:Y:S01]  /*13ff0*/  @P4 SHF.R.U32.HI R84, RZ, R14, R81 ;  /* 0x0000000eff544219 */ /* 0x004fe20000011651 */
[----:B------:R-:W-:Y:S01]  /*14000*/  FMUL.FTZ R60, R63, UR26 ;  /* 0x0000001a3f3c7c20 */ /* 0x000fe20008410000 */
[----:B------:R-:W-:Y:S01]  /*14010*/  FMUL.FTZ R63, R66, UR26 ;  /* 0x0000001a423f7c20 */ /* 0x000fe20008410000 */
[----:B------:R-:W-:Y:S01]  /*14020*/  FMUL.FTZ R66, R69, UR26 ;  /* 0x0000001a45427c20 */ /* 0x000fe20008410000 */
[----:B------:R-:W-:Y:S01]  /*14030*/  FMUL.FTZ R69, R72, UR26 ;  /* 0x0000001a48457c20 */ /* 0x000fe20008410000 */
[----:B------:R-:W-:-:S02]  /*14040*/  IMAD.SHL.U32 R80, R0, 0x80, RZ ;  /* 0x0000008000507824 */ /* 0x000fc400078e00ff */
[----:B------:R-:W-:Y:S01]  /*14050*/  FMUL.FTZ R72, R75, UR26 ;  /* 0x0000001a4b487c20 */ /* 0x000fe20008410000 */
[----:B------:R-:W-:Y:S02]  /*14060*/  @!P1 IMAD R81, R16, 0x8, R2 ;  /* 0x0000000810519824 */ /* 0x000fe400078e0202 */
[----:B------:R-:W-:Y:S01]  /*14070*/  FMUL.FTZ R75, R78, UR26 ;  /* 0x0000001a4e4b7c20 */ /* 0x000fe20008410000 */
[----:B------:R-:W-:Y:S01]  /*14080*/  FMUL.FTZ R78, R82, UR26 ;  /* 0x0000001a524e7c20 */ /* 0x000fe20008410000 */
[----:B------:R-:W-:Y:S01]  /*14090*/  FMUL.FTZ R82, R86, UR26 ;  /* 0x0000001a56527c20 */ /* 0x000fe20008410000 */
[----:B-1----:R-:W-:Y:S01]  /*140a0*/  SHF.R.U32.HI R148, RZ, 0x7, R147 ;  /* 0x00000007ff947819 */ /* 0x002fe20000011693 */
[----:B------:R-:W-:Y:S01]  /*140b0*/  @!P1 VIADD R86, R81, 0x16840 ;  /* 0x0001684051569836 */ /* 0x000fe20000000000 */
[----:B------:R-:W-:Y:S01]  /*140c0*/  IADD3 R14, -R80, 0x1, RZ ;  /* 0x00000001500e7810 */ /* 0x000fe20007ffe1ff */
[----:B------:R-:W-:Y:S01]  /*140d0*/  FMUL.FTZ R85, R85, UR26 ;  /* 0x0000001a55557c20 */ /* 0x000fe20008410000 */
[----:B------:R-:W-:Y:S01]  /*140e0*/  FMUL.FTZ R81, R87, UR26 ;  /* 0x0000001a57517c20 */ /* 0x000fe20008410000 */
[----:B------:R-:W-:Y:S01]  /*140f0*/  VIADD R15, R148, 0x9 ;  /* 0x00000009940f7836 */ /* 0x000fe20000000000 */
[----:B------:R-:W-:Y:S01]  /*14100*/  ISETP.GE.U32.AND P2, PT, R147, 0x180, PT ;  /* 0x000001809300780c */ /* 0x000fe20003f46070 */
[----:B---3--:R-:W-:Y:S01]  /*14110*/  IMAD R14, R151, -0x2, R14 ;  /* 0xfffffffe970e7824 */ /* 0x008fe200078e020e */
[----:B------:R-:W0:Y:S02]  /*14120*/  MUFU.TANH R5, R5 ;  /* 0x0000000500057308 */ /* 0x000e240000002400 */
[----:B------:R-:W-:-:S02]  /*14130*/  SEL R15, R15, 0x9, !P2 ;  /* 0x000000090f0f7807 */ /* 0x000fc40005000000 */
[----:B----4-:R-:W-:-:S04]  /*14140*/  IADD3 R14, -R150, R14, R149 ;  /* 0x0000000e960e7210 */ /* 0x010fc80007ffe195 */
[----:B------:R-:W1:Y:S01]  /*14150*/  MUFU.TANH R12, R12 ;  /* 0x0000000c000c7308 */ /* 0x000e620000002400 */
[----:B------:R-:W-:Y:S02]  /*14160*/  WARPGROUP.DEPBAR.LE gsb0, 0x0 ;  /* 0x00008000000079c5 */ /* 0x000fe40000010000 */
[----:B------:R-:W2:Y:S05]  /*14170*/  SHFL.IDX PT, R122, R84, RZ, 0x1c1f ;  /* 0x001c1fff547a7589 */ /* 0x000eaa00000e0000 */
[----:B------:R-:W3:Y:S01]  /*14180*/  MUFU.TANH R11, R11 ;  /* 0x0000000b000b7308 */ /* 0x000ee20000002400 */
[----:B------:R-:W-:-:S07]  /*14190*/  @!P1 PRMT R86, RZ, 0x654, R86 ;  /* 0x00000654ff569816 */ /* 0x000fce0000000056 */
[----:B------:R-:W4:Y:S01]  /*141a0*/  MUFU.TANH R24, R24 ;  /* 0x0000001800187308 */ /* 0x000f220000002400 */
[----:B------:R0:W-:Y:S07]  /*141b0*/  BAR.ARV R15, 0x100 ;  /* 0x0004000f0000751d */ /* 0x0001ee0000002000 */
        /* <DEDUP_REMOVED lines=62> */
[--C-:B--2---:R-:W-:Y:S02]  /*145a0*/  IMAD.IADD R87, R121, 0x1, R122.reuse ;  /* 0x0000000179577824 */ /* 0x104fe400078e027a */
[----:B-----5:R-:W-:Y:S01]  /*145b0*/  IMAD.IADD R86, R120, 0x1, R122 ;  /* 0x0000000178567824 */ /* 0x020fe200078e027a */
[----:B-1-34-:R-:W-:Y:S06]  /*145c0*/  @!P5 BRA `(.L_x_1492) ;  /* 0x000000000058d947 */ /* 0x01afec0003800000 */
[----:B------:R-:W-:Y:S01]  /*145d0*/  IADD3 R122, -R150, R149, R122 ;  /* 0x00000095967a7210 */ /* 0x000fe20007ffe17a */
[----:B------:R-:W-:Y:S03]  /*145e0*/  BSSY B0, `(.L_x_1493) ;  /* 0x0000010000007945 */ /* 0x000fe60003800000 */
[----:B------:R-:W-:-:S13]  /*145f0*/  ISETP.GT.AND P2, PT, R122, -0x1, PT ;  /* 0xffffffff7a00780c */ /* 0x000fda0003f44270 */
[----:B------:R-:W-:Y:S05]  /*14600*/  @P2 BRA `(.L_x_1494) ;  /* 0x0000000000202947 */ /* 0x000fea0003800000 */
[----:B------:R-:W-:Y:S01]  /*14610*/  IMAD.U32 R123, RZ, RZ, UR4 ;  /* 0x00000004ff7b7e24 */ /* 0x000fe2000f8e00ff */
[----:B------:R-:W-:-:S04]  /*14620*/  LOP3.LUT R122, RZ, R122, RZ, 0x33, !PT ;  /* 0x0000007aff7a7212 */ /* 0x000fc800078e33ff */
[----:B------:R-:W-:-:S13]  /*14630*/  ISETP.NE.AND P2, PT, R123, 0x1, PT ;  /* 0x000000017b00780c */ /* 0x000fda0003f45270 */
[----:B0-----:R-:W0:Y:S02]  /*14640*/  @P2 LDC.64 R14, c[0x0][0x9e8] ;  /* 0x00027a00ff0e2b82 */ /* 0x001e240000000a00 */
[----:B0-----:R-:W-:-:S05]  /*14650*/  @P2 IMAD.HI.U32 R14, R122, R14, RZ ;  /* 0x0000000e7a0e2227 */ /* 0x001fca00078e00ff */
[----:B------:R-:W-:-:S04]  /*14660*/  @P2 SHF.R.U32.HI R122, RZ, R15, R14 ;  /* 0x0000000fff7a2219 */ /* 0x000fc8000001160e */
[----:B------:R-:W-:Y:S01]  /*14670*/  LOP3.LUT R122, RZ, R122, RZ, 0x33, !PT ;  /* 0x0000007aff7a7212 */ /* 0x000fe200078e33ff */
[----:B------:R-:W-:Y:S06]  /*14680*/  BRA `(.L_x_1495) ;  /* 0x0000000000147947 */ /* 0x000fec0003800000 */
.L_x_1494:
[----:B------:R-:W-:-:S05]  /*14690*/  IMAD.U32 R123, RZ, RZ, UR4 ;  /* 0x00000004ff7b7e24 */ /* 0x000fca000f8e00ff */
[----:B------:R-:W-:-:S13]  /*146a0*/  ISETP.NE.AND P2, PT, R123, 0x1, PT ;  /* 0x000000017b00780c */ /* 0x000fda0003f45270 */
[----:B0-----:R-:W0:Y:S02]  /*146b0*/  @P2 LDC.64 R14, c[0x0][0x9e8] ;  /* 0x00027a00ff0e2b82 */ /* 0x001e240000000a00 */
[----:B0-----:R-:W-:-:S05]  /*146c0*/  @P2 IMAD.HI.U32 R14, R122, R14, RZ ;  /* 0x0000000e7a0e2227 */ /* 0x001fca00078e00ff */
[----:B------:R-:W-:-:S07]  /*146d0*/  @P2 SHF.R.U32.HI R122, RZ, R15, R14 ;  /* 0x0000000fff7a2219 */ /* 0x000fce000001160e */
.L_x_1495:
[----:B------:R-:W-:Y:S05]  /*146e0*/  BSYNC B0 ;  /* 0x0000000000007941 */ /* 0x000fea0003800000 */
.L_x_1493:
[----:B------:R-:W-:-:S04]  /*146f0*/  IMAD R122, R122, R123, -R80 ;  /* 0x0000007b7a7a7224 */ /* 0x000fc800078e0a50 */
[----:B------:R-:W-:-:S05]  /*14700*/  IMAD R122, R151, -0x2, R122 ;  /* 0xfffffffe977a7824 */ /* 0x000fca00078e027a */
[----:B------:R-:W-:Y:S02]  /*14710*/  VIADDMNMX R87, R122, R123, R87, PT ;  /* 0x0000007b7a577246 */ /* 0x000fe40003800157 */
[----:B------:R-:W-:-:S07]  /*14720*/  VIMNMX R86, R86, R122, !PT ;  /* 0x0000007a56567248 */ /* 0x000fce0007fe0100 */
.L_x_1492:
[----:B------:R-:W-:Y:S01]  /*14730*/  ISETP.GT.AND P2, PT, R0, -0x1, PT ;  /* 0xffffffff0000780c */ /* 0x000fe20003f44270 */
[----:B------:R-:W1:Y:S03]  /*14740*/  SHFL.IDX PT, R84, R84, 0x1, 0x1c1f ;  /* 0x003c1f0054547f89 */ /* 0x000e6600000e0000 */
[----:B------:R-:W-:-:S04]  /*14750*/  ISETP.GT.AND P3, PT, R86, RZ, P2 ;  /* 0x000000ff5600720c */ /* 0x000fc80001764270 */
[----:B------:R-:W-:-:S04]  /*14760*/  ISETP.LT.OR P3, PT, R87, 0x1, P3 ;  /* 0x000000015700780c */ /* 0x000fc80001f61670 */
[----:B0-----:R-:W-:Y:S02]  /*14770*/  FSEL R5, R5, -INF , !P3 ;  /* 0xff80000005057808 */ /* 0x001fe40005800000 */
[----:B------:R-:W-:-:S04]  /*14780*/  ISETP.GT.AND P3, PT, R86, 0x1, P2 ;  /* 0x000000015600780c */ /* 0x000fc80001764270 */
[----:B------:R-:W-:-:S04]  /*14790*/  ISETP.LT.OR P3, PT, R87, 0x2, P3 ;  /* 0x000000025700780c */ /* 0x000fc80001f61670 */
[----:B------:R-:W-:Y:S02]  /*147a0*/  FSEL R122, R12, -INF , !P3 ;  /* 0xff8000000c7a7808 */ /* 0x000fe40005800000 */
[----:B------:R-:W-:Y:S01]  /*147b0*/  ISETP.GT.AND P3, PT, R86, 0x8, P2 ;  /* 0x000000085600780c */ /* 0x000fe20001764270 */
[--C-:B-1----:R-:W-:Y:S02]  /*147c0*/  IMAD.IADD R121, R121, 0x1, R84.reuse ;  /* 0x0000000179797824 */ /* 0x102fe400078e0254 */
[----:B------:R-:W-:Y:S01]  /*147d0*/  IMAD.IADD R120, R120, 0x1, R84 ;  /* 0x0000000178787824 */ /* 0x000fe200078e0254 */
[----:B------:R-:W-:-:S04]  /*147e0*/  ISETP.LT.OR P3, PT, R87, 0x9, P3 ;  /* 0x000000095700780c */ /* 0x000fc80001f61670 */
[----:B------:R-:W-:Y:S02]  /*147f0*/  FSEL R25, R25, -INF , !P3 ;  /* 0xff80000019197808 */ /* 0x000fe40005800000 */
[----:B------:R-:W-:-:S04]  /*14800*/  ISETP.GT.AND P3, PT, R86, 0x9, P2 ;  /* 0x000000095600780c */ /* 0x000fc80001764270 */
        /* <DEDUP_REMOVED lines=85> */
[----:B------:R-:W-:Y:S01]  /*14d60*/  FSEL R85, R85, -INF , !P3 ;  /* 0xff80000055557808 */ /* 0x000fe20005800000 */
[----:B------:R-:W-:Y:S08]  /*14d70*/  @!P5 BRA `(.L_x_1496) ;  /* 0x000000000058d947 */ /* 0x000ff00003800000 */
[----:B------:R-:W-:Y:S01]  /*14d80*/  IADD3 R84, -R150, R149, R84 ;  /* 0x0000009596547210 */ /* 0x000fe20007ffe154 */
[----:B------:R-:W-:Y:S03]  /*14d90*/  BSSY B0, `(.L_x_1497) ;  /* 0x0000010000007945 */ /* 0x000fe60003800000 */
        /* <DEDUP_REMOVED lines=10> */
.L_x_1498:
[----:B------:R-:W-:-:S05]  /*14e40*/  IMAD.U32 R12, RZ, RZ, UR4 ;  /* 0x00000004ff0c7e24 */ /* 0x000fca000f8e00ff */
[----:B------:R-:W-:-:S13]  /*14e50*/  ISETP.NE.AND P3, PT, R12, 0x1, PT ;  /* 0x000000010c00780c */ /* 0x000fda0003f65270 */
[----:B------:R-:W0:Y:S02]  /*14e60*/  @P3 LDC.64 R14, c[0x0][0x9e8] ;  /* 0x00027a00ff0e3b82 */ /* 0x000e240000000a00 */
[----:B0-----:R-:W-:-:S05]  /*14e70*/  @P3 IMAD.HI.U32 R14, R84, R14, RZ ;  /* 0x0000000e540e3227 */ /* 0x001fca00078e00ff */
[----:B------:R-:W-:-:S07]  /*14e80*/  @P3 SHF.R.U32.HI R84, RZ, R15, R14 ;  /* 0x0000000fff543219 */ /* 0x000fce000001160e */
.L_x_1499:
[----:B------:R-:W-:Y:S05]  /*14e90*/  BSYNC B0 ;  /* 0x0000000000007941 */ /* 0x000fea0003800000 */
.L_x_1497:
[----:B------:R-:W-:-:S04]  /*14ea0*/  IMAD R80, R84, R12, -R80 ;  /* 0x0000000c54507224 */ /* 0x000fc800078e0a50 */
[----:B------:R-:W-:-:S05]  /*14eb0*/  IMAD R15, R151, -0x2, R80 ;  /* 0xfffffffe970f7824 */ /* 0x000fca00078e0250 */
[----:B------:R-:W-:Y:S02]  /*14ec0*/  VIADDMNMX R121, R15, R12, R121, PT ;  /* 0x0000000c0f797246 */ /* 0x000fe40003800179 */
[----:B------:R-:W-:-:S07]  /*14ed0*/  VIMNMX R120, R120, R15, !PT ;  /* 0x0000000f78787248 */ /* 0x000fce0007fe0100 */
.L_x_1496:
[----:B------:R-:W-:Y:S01]  /*14ee0*/  ISETP.GT.AND P3, PT, R120, 0x1, P2 ;  /* 0x000000017800780c */ /* 0x000fe20001764270 */
[----:B------:R-:W2:Y:S01]  /*14ef0*/  LDL R84, [R1+0x44] ;  /* 0x0000440001547983 */ /* 0x000ea20000100800 */
[----:B------:R-:W-:Y:S01]  /*14f00*/  FMNMX.FTZ R15, R5, R20, !PT ;  /* 0x00000014050f7209 */ /* 0x000fe20007810000 */
[----:B------:R-:W-:Y:S01]  /*14f10*/  UMOV UR41, UR5 ;  /* 0x0000000500297c82 */ /* 0x000fe20008000000 */
[----:B------:R-:W-:Y:S02]  /*14f20*/  ISETP.LT.OR P3, PT, R121, 0x2, P3 ;  /* 0x000000027900780c */ /* 0x000fe40001f61670 */
[----:B------:R-:W-:Y:S02]  /*14f30*/  FMNMX.FTZ R12, R122, R15, !PT ;  /* 0x0000000f7a0c7209 */ /* 0x000fe40007810000 */
[----:B------:R-:W-:Y:S02]  /*14f40*/  FSEL R24, R24, -INF , !P3 ;  /* 0xff80000018187808 */ /* 0x000fe40005800000 */
[----:B------:R-:W-:-:S02]  /*14f50*/  ISETP.GT.AND P3, PT, R120, 0x8, P2 ;  /* 0x000000087800780c */ /* 0x000fc40001764270 */
[----:B------:R-:W-:Y:S02]  /*14f60*/  FMNMX.FTZ R15, R25, R12, !PT ;  /* 0x0000000c190f7209 */ /* 0x000fe40007810000 */
[----:B------:R-:W-:Y:S02]  /*14f70*/  ISETP.LT.OR P3, PT, R121, 0x9, P3 ;  /* 0x000000097900780c */ /* 0x000fe40001f61670 */
[----:B------:R-:W-:Y:S02]  /*14f80*/  FMNMX.FTZ R12, R26, R15, !PT ;  /* 0x0000000f1a0c7209 */ /* 0x000fe40007810000 */
[----:B------:R-:W-:Y:S02]  /*14f90*/  FSEL R27, R27, -INF , !P3 ;  /* 0xff8000001b1b7808 */ /* 0x000fe40005800000 */
[----:B------:R-:W-:Y:S02]  /*14fa0*/  ISETP.GT.AND P3, PT, R120, 0x9, P2 ;  /* 0x000000097800780c */ /* 0x000fe40001764270 */
[----:B------:R-:W-:-:S02]  /*14fb0*/  FMNMX.FTZ R15, R29, R12, !PT ;  /* 0x0000000c1d0f7209 */ /* 0x000fc40007810000 */
[----:B------:R-:W-:Y:S02]  /*14fc0*/  ISETP.LT.OR P3, PT, R121, 0xa, P3 ;  /* 0x0000000a7900780c */ /* 0x000fe40001f61670 */
[----:B------:R-:W-:Y:S02]  /*14fd0*/  FMNMX.FTZ R12, R30, R15, !PT ;  /* 0x0000000f1e0c7209 */ /* 0x000fe40007810000 */
[----:B------:R-:W-:Y:S02]  /*14fe0*/  FSEL R28, R28, -INF , !P3 ;  /* 0xff8000001c1c7808 */ /* 0x000fe40005800000 */
[----:B------:R-:W-:Y:S02]  /*14ff0*/  ISETP.GT.AND P3, PT, R120, 0x10, P2 ;  /* 0x000000107800780c */ /* 0x000fe40001764270 */
[----:B------:R-:W-:Y:S02]  /*15000*/  FMNMX.FTZ R15, R33, R12, !PT ;  /* 0x0000000c210f7209 */ /* 0x000fe40007810000 */
[----:B------:R-:W-:-:S02]  /*15010*/  ISETP.LT.OR P3, PT, R121, 0x11, P3 ;  /* 0x000000117900780c */ /* 0x000fc40001f61670 */
[----:B------:R-:W-:Y:S02]  /*15020*/  FMNMX.FTZ R12, R34, R15, !PT ;  /* 0x0000000f220c7209 */ /* 0x000fe40007810000 */
[----:B------:R-:W-:Y:S02]  /*15030*/  FSEL R31, R31, -INF , !P3 ;  /* 0xff8000001f1f7808 */ /* 0x000fe40005800000 */
[----:B------:R-:W-:Y:S02]  /*15040*/  ISETP.GT.AND P3, PT, R120, 0x11, P2 ;  /* 0x000000117800780c */ /* 0x000fe40001764270 */
[----:B------:R-:W-:Y:S02]  /*15050*/  FMNMX.FTZ R15, R37, R12, !PT ;  /* 0x0000000c250f7209 */ /* 0x000fe40007810000 */
[----:B------:R-:W-:Y:S02]  /*15060*/  ISETP.LT.OR P3, PT, R121, 0x12, P3 ;  /* 0x000000127900780c */ /* 0x000fe40001f61670 */
[----:B------:R-:W-:-:S02]  /*15070*/  FMNMX.FTZ R12, R38, R15, !PT ;  /* 0x0000000f260c7209 */ /* 0x000fc40007810000 */
[----:B------:R-:W-:Y:S02]  /*15080*/  FSEL R32, R32, -INF , !P3 ;  /* 0xff80000020207808 */ /* 0x000fe40005800000 */
[----:B------:R-:W-:Y:S02]  /*15090*/  ISETP.GT.AND P3, PT, R120, 0x18, P2 ;  /* 0x000000187800780c */ /* 0x000fe40001764270 */
[----:B------:R-:W-:Y:S02]  /*150a0*/  FMNMX.FTZ R15, R41, R12, !PT ;  /* 0x0000000c290f7209 */ /* 0x000fe40007810000 */
[----:B------:R-:W-:Y:S02]  /*150b0*/  ISETP.LT.OR P3, PT, R121, 0x19, P3 ;  /* 0x000000197900780c */ /* 0x000fe40001f61670 */
[----:B------:R-:W-:Y:S02]  /*150c0*/  FMNMX.FTZ R12, R42, R15, !PT ;  /* 0x0000000f2a0c7209 */ /* 0x000fe40007810000 */
[----:B------:R-:W-:-:S02]  /*150d0*/  FSEL R35, R35, -INF , !P3 ;  /* 0xff80000023237808 */ /* 0x000fc40005800000 */
[----:B------:R-:W-:Y:S02]  /*150e0*/  ISETP.GT.AND P3, PT, R120, 0x19, P2 ;  /* 0x000000197800780c */ /* 0x000fe40001764270 */
[----:B------:R-:W-:Y:S02]  /*150f0*/  FMNMX.FTZ R15, R45, R12, !PT ;  /* 0x0000000c2d0f7209 */ /* 0x000fe40007810000 */
        /* <DEDUP_REMOVED lines=48> */
[----:B------:R-:W-:Y:S01]  /*15400*/  ISETP.GT.AND P3, PT, R120, 0x41, P2 ;  /* 0x000000417800780c */ /* 0x000fe20001764270 */
[----:B------:R-:W0:Y:S03]  /*15410*/  SHFL.BFLY PT, R15, R12, 0x2, 0x1f ;  /* 0x0c401f000c0f7f89 */ /* 0x000e2600000e0000 */
[----:B------:R-:W-:-:S04]  /*15420*/  ISETP.LT.OR P3, PT, R121, 0x42, P3 ;  /* 0x000000427900780c */ /* 0x000fc80001f61670 */
[----:B------:R-:W-:Y:S02]  /*15430*/  FSEL R56, R56, -INF , !P3 ;  /* 0xff80000038387808 */ /* 0x000fe40005800000 */
[----:B------:R-:W-:-:S04]  /*15440*/  ISETP.GT.AND P3, PT, R120, 0x48, P2 ;  /* 0x000000487800780c */ /* 0x000fc80001764270 */
[----:B------:R-:W-:-:S04]  /*15450*/  ISETP.LT.OR P3, PT, R121, 0x49, P3 ;  /* 0x000000497900780c */ /* 0x000fc80001f61670 */
[----:B------:R-:W-:Y:S02]  /*15460*/  FSEL R59, R59, -INF , !P3 ;  /* 0xff8000003b3b7808 */ /* 0x000fe40005800000 */
[----:B------:R-:W-:-:S04]  /*15470*/  ISETP.GT.AND P3, PT, R120, 0x49, P2 ;  /* 0x000000497800780c */ /* 0x000fc80001764270 */
[C---:B------:R-:W-:Y:S02]  /*15480*/  ISETP.LT.OR P3, PT, R121.reuse, 0x4a, P3 ;  /* 0x0000004a7900780c */ /* 0x040fe40001f61670 */
[----:B0-----:R-:W-:Y:S02]  /*15490*/  FMNMX.FTZ R15, R12, R15, !PT ;  /* 0x0000000f0c0f7209 */ /* 0x001fe40007810000 */
        /* <DEDUP_REMOVED lines=9> */
[----:B------:R-:W-:Y:S02]  /*15530*/  ISETP.LT.OR P3, PT, R121, 0x59, P3 ;  /* 0x000000597900780c */ /* 0x000fe40001f61670 */
[----:B0-----:R-:W-:Y:S02]  /*15540*/  FMNMX.FTZ R12, R15, R12, !PT ;  /* 0x0000000c0f0c7209 */ /* 0x001fe40007810000 */
[----:B------:R-:W-:Y:S02]  /*15550*/  FSEL R67, R67, -INF , !P3 ;  /* 0xff80000043437808 */ /* 0x000fe40005800000 */
[----:B------:R-:W-:Y:S01]  /*15560*/  ISETP.GT.AND P3, PT, R120, 0x59, P2 ;  /* 0x000000597800780c */ /* 0x000fe20001764270 */
[----:B------:R-:W-:-:S03]  /*15570*/  FMUL.FTZ R14, R12, UR41 ;  /* 0x000000290c0e7c20 */ /* 0x000fc60008410000 */
        /* <DEDUP_REMOVED lines=23> */
[C---:B------:R-:W-:Y:S02]  /*156f0*/  ISETP.GT.AND P3, PT, R120.reuse, RZ, P2 ;  /* 0x000000ff7800720c */ /* 0x040fe40001764270 */
[----:B------:R-:W-:Y:S02]  /*15700*/  ISETP.GT.AND P2, PT, R120, 0x79, P2 ;  /* 0x000000797800780c */ /* 0x000fe40001744270 */
[C---:B------:R-:W-:Y:S02]  /*15710*/  ISETP.LT.OR P3, PT, R121.reuse, 0x1, P3 ;  /* 0x000000017900780c */ /* 0x040fe40001f61670 */
[----:B------:R-:W-:Y:S02]  /*15720*/  ISETP.LT.OR P2, PT, R121, 0x7a, P2 ;  /* 0x0000007a7900780c */ /* 0x000fe40001741670 */
[----:B------:R-:W-:-:S02]  /*15730*/  FSEL R11, R11, -INF , !P3 ;  /* 0xff8000000b0b7808 */ /* 0x000fc40005800000 */
[----:B------:R-:W-:Y:S02]  /*15740*/  FSETP.NEU.FTZ.AND P3, PT, R12, -INF , PT ;  /* 0xff8000000c00780b */ /* 0x000fe40003f7d000 */
[----:B------:R-:W-:Y:S02]  /*15750*/  FSEL R81, R81, -INF , !P2 ;  /* 0xff80000051517808 */ /* 0x000fe40005000000 */
[----:B------:R-:W-:-:S05]  /*15760*/  FSEL R14, R14, RZ, P3 ;  /* 0x000000ff0e0e7208 */ /* 0x000fca0001800000 */
        /* <DEDUP_REMOVED lines=39> */
[----:B------:R-:W-:Y:S01]  /*159e0*/  FFMA.FTZ R85, R85, UR41, -R14 ;  /* 0x0000002955557c23 */ /* 0x000fe2000801080e */
[----:B------:R-:W-:Y:S01]  /*159f0*/  MUFU.EX2 R148, R148 ;  /* 0x0000009400947308 */ /* 0x000fe20000000800 */
[----:B------:R-:W-:-:S04]  /*15a00*/  FMNMX.FTZ R5, R43, R30, !PT ;  /* 0x0000001e2b057209 */ /* 0x000fc80007810000 */
[----:B------:R-:W-:-:S03]  /*15a10*/  FMNMX.FTZ R34, R44, R5, !PT ;  /* 0x000000052c227209 */ /* 0x000fc60007810000 */
[----:B------:R0:W-:Y:S01]  /*15a20*/  MUFU.EX2 R30, R38 ;  /* 0x00000026001e7308 */ /* 0x0001e20000000800 */
        /* <DEDUP_REMOVED lines=10> */
[----:B0-----:R-:W-:-:S03]  /*15ad0*/  FMNMX.FTZ R38, R60, R5, !PT ;  /* 0x000000053c267209 */ /* 0x001fc60007810000 */
        /* <DEDUP_REMOVED lines=17> */
[----:B------:R-:W-:Y:S01]  /*15bf0*/  FMNMX.FTZ R5, R81, R42, !PT ;  /* 0x0000002a51057209 */ /* 0x000fe20007810000 */
[--C-:B------:R-:W-:Y:S02]  /*15c00*/  FFMA.FTZ R42, R62, UR41, -R14.reuse ;  /* 0x000000293e2a7c23 */ /* 0x100fe4000801080e */
[----:B------:R-:W-:Y:S02]  /*15c10*/  MUFU.EX2 R140, R140 ;  /* 0x0000008c008c7308 */ /* 0x000fe40000000800 */
[----:B0-----:R-:W0:Y:S06]  /*15c20*/  SHFL.BFLY PT, R46, R5, 0x2, 0x1f ;  /* 0x0c401f00052e7f89 */ /* 0x001e2c00000e0000 */
[----:B------:R-:W-:Y:S08]  /*15c30*/  MUFU.EX2 R142, R142 ;  /* 0x0000008e008e7308 */ /* 0x000ff00000000800 */
[----:B------:R-:W-:Y:S08]  /*15c40*/  MUFU.EX2 R33, R33 ;  /* 0x0000002100217308 */ /* 0x000ff00000000800 */
[----:B------:R-:W-:Y:S01]  /*15c50*/  MUFU.EX2 R136, R136 ;  /* 0x0000008800887308 */ /* 0x000fe20000000800 */
[----:B0-----:R-:W-:Y:S01]  /*15c60*/  FMNMX.FTZ R53, R5, R46, !PT ;  /* 0x0000002e05357209 */ /* 0x001fe20007810000 */
[----:B------:R-:W-:-:S04]  /*15c70*/  FFMA.FTZ R46, R70, UR41, -R14 ;  /* 0x00000029462e7c23 */ /* 0x000fc8000801080e */
[----:B-1----:R-:W0:Y:S02]  /*15c80*/  SHFL.BFLY PT, R54, R53, 0x1, 0x1f ;  /* 0x0c201f0035367f89 */ /* 0x002e2400000e0000 */
[----:B------:R-:W-:Y:S08]  /*15c90*/  MUFU.EX2 R138, R138 ;  /* 0x0000008a008a7308 */ /* 0x000ff00000000800 */
[----:B------:R-:W-:Y:S08]  /*15ca0*/  MUFU.EX2 R37, R37 ;  /* 0x0000002500257308 */ /* 0x000ff00000000800 */
[----:B------:R-:W-:Y:S01]  /*15cb0*/  MUFU.EX2 R132, R132 ;  /* 0x0000008400847308 */ /* 0x000fe20000000800 */
[----:B0-----:R-:W-:-:S07]  /*15cc0*/  FMNMX.FTZ R5, R53, R54, !PT ;  /* 0x0000003635057209 */ /* 0x001fce0007810000 */
[----:B------:R-:W-:Y:S01]  /*15cd0*/  MUFU.EX2 R134, R134 ;  /* 0x0000008600867308 */ /* 0x000fe20000000800 */
[----:B------:R-:W-:Y:S02]  /*15ce0*/  FSEL R53, R12, RZ, P3 ;  /* 0x000000ff0c357208 */ /* 0x000fe40001800000 */
[C---:B------:R-:W-:Y:S01]  /*15cf0*/  FSETP.NEU.FTZ.AND P2, PT, R5.reuse, -INF , PT ;  /* 0xff8000000500780b */ /* 0x040fe20003f5d000 */
[----:B------:R-:W-:Y:S02]  /*15d00*/  FMUL.FTZ R54, R5, UR41 ;  /* 0x0000002905367c20 */ /* 0x000fe40008410000 */
[----:B------:R-:W-:Y:S02]  /*15d10*/  FADD.FTZ R53, -R53, R20 ;  /* 0x0000001435357221 */ /* 0x000fe40000010100 */
[----:B------:R-:W-:Y:S02]  /*15d20*/  MUFU.EX2 R41, R41 ;  /* 0x0000002900297308 */ /* 0x000fe40000000800 */
[----:B------:R-:W-:Y:S01]  /*15d30*/  FMUL.FTZ R14, R53, UR41 ;  /* 0x00000029350e7c20 */ /* 0x000fe20008410000 */
[----:B------:R-:W-:-:S05]  /*15d40*/  FSEL R53, R54, RZ, P2 ;  /* 0x000000ff36357208 */ /* 0x000fca0001000000 */
        /* <DEDUP_REMOVED lines=9> */
[----:B------:R-:W-:Y:S01]  /*15de0*/  FFMA.FTZ R27, R32, UR41, -R53 ;  /* 0x00000029201b7c23 */ /* 0x000fe20008010835 */
[----:B------:R-:W-:-:S02]  /*15df0*/  @!P1 IMAD R31, R21, 0x8, R2 ;  /* 0x00000008151f9824 */ /* 0x000fc400078e0202 */
[--C-:B------:R-:W-:Y:S01]  /*15e00*/  FFMA.FTZ R141, R39, UR41, -R53.reuse ;  /* 0x00000029278d7c23 */ /* 0x100fe20008010835 */
[--C-:B------:R-:W-:Y:S01]  /*15e10*/  FFMA.FTZ R21, R40, UR41, -R53.reuse ;  /* 0x0000002928157c23 */ /* 0x100fe20008010835 */
[--C-:B------:R-:W-:Y:S01]  /*15e20*/  FFMA.FTZ R143, R43, UR41, -R53.reuse ;  /* 0x000000292b8f7c23 */ /* 0x100fe20008010835 */
[----:B------:R-:W-:Y:S02]  /*15e30*/  @!P1 VIADD R31, R31, 0x16860 ;  /* 0x000168601f1f9836 */ /* 0x000fe40000000000 */
[--C-:B------:R-:W-:Y:S01]  /*15e40*/  FFMA.FTZ R137, R47, UR41, -R53.reuse ;  /* 0x000000292f897c23 */ /* 0x100fe20008010835 */
[----:B------:R-:W-:Y:S01]  /*15e50*/  MUFU.EX2 R11, R11 ;  /* 0x0000000b000b7308 */ /* 0x000fe20000000800 */
[----:B0-----:R-:W-:Y:S01]  /*15e60*/  FFMA.FTZ R35, R14, R4, R148 ;  /* 0x000000040e237223 */ /* 0x001fe20000010094 */
[----:B------:R-:W-:Y:S01]  /*15e70*/  FFMA.FTZ R4, R10, UR41, -R53 ;  /* 0x000000290a047c23 */ /* 0x000fe20008010835 */
[----:B------:R-:W-:Y:S01]  /*15e80*/  @!P1 PRMT R31, RZ, 0x654, R31 ;  /* 0x00000654ff1f9816 */ /* 0x000fe2000000001f */
[----:B------:R-:W-:Y:S01]  /*15e90*/  FFMA.FTZ R32, R48, UR41, -R53 ;  /* 0x0000002930207c23 */ /* 0x000fe20008010835 */
[----:B------:R-:W-:Y:S01]  /*15ea0*/  FADD.FTZ R35, R15, R35 ;  /* 0x000000230f237221 */ /* 0x000fe20000010000 */
[----:B------:R-:W-:Y:S01]  /*15eb0*/  FFMA.FTZ R139, R51, UR41, -R53 ;  /* 0x00000029338b7c23 */ /* 0x000fe20008010835 */
[----:B------:R0:W-:Y:S01]  /*15ec0*/  @!P1 SYNCS.ARRIVE.TRANS64.RED.A1T0 RZ, [R31+URZ], RZ ;  /* 0x000000ff1fff99a7 */ /* 0x0001e2000810043f */
[----:B------:R-:W-:Y:S01]  /*15ed0*/  MUFU.EX2 R151, R151 ;  /* 0x0000009700977308 */ /* 0x000fe20000000800 */
[----:B------:R-:W-:Y:S01]  /*15ee0*/  FADD.FTZ R10, R150, R35 ;  /* 0x00000023960a7221 */ /* 0x000fe20000010000 */
[----:B------:R-:W-:Y:S01]  /*15ef0*/  F2FP.BF16.F32.PACK_AB R150, R25, R150 ;  /* 0x000000961996723e */ /* 0x000fe200000010ff */
[--C-:B------:R-:W-:Y:S01]  /*15f00*/  FFMA.FTZ R52, R52, UR41, -R53.reuse ;  /* 0x0000002934347c23 */ /* 0x100fe20008010835 */
[--C-:B------:R-:W-:Y:S01]  /*15f10*/  FFMA.FTZ R133, R55, UR41, -R53.reuse ;  /* 0x0000002937857c23 */ /* 0x100fe20008010835 */
[----:B------:R-:W-:Y:S01]  /*15f20*/  FADD.FTZ R35, R25, R10 ;  /* 0x0000000a19237221 */ /* 0x000fe20000010000 */
[----:B------:R-:W-:Y:S01]  /*15f30*/  FSEL R10, R5, RZ, P2 ;  /* 0x000000ff050a7208 */ /* 0x000fe20001000000 */
[----:B0-----:R-:W-:Y:S01]  /*15f40*/  FFMA.FTZ R31, R44, UR41, -R53 ;  /* 0x000000292c1f7c23 */ /* 0x001fe20008010835 */
[----:B------:R-:W-:Y:S01]  /*15f50*/  MUFU.EX2 R24, R24 ;  /* 0x0000001800187308 */ /* 0x000fe20000000800 */
[----:B------:R-:W-:Y:S01]  /*15f60*/  FADD.FTZ R35, R144, R35 ;  /* 0x0000002390237221 */ /* 0x000fe20000010000 */
[----:B------:R-:W-:Y:S01]  /*15f70*/  FFMA.FTZ R56, R56, UR41, -R53 ;  /* 0x0000002938387c23 */ /* 0x000fe20008010835 */
[----:B------:R-:W-:Y:S01]  /*15f80*/  FADD.FTZ R10, -R10, R13 ;  /* 0x0000000d0a0a7221 */ /* 0x000fe20000010100 */
[----:B------:R-:W-:Y:S01]  /*15f90*/  FFMA.FTZ R135, R59, UR41, -R53 ;  /* 0x000000293b877c23 */ /* 0x000fe20008010835 */
[----:B------:R-:W-:Y:S01]  /*15fa0*/  FADD.FTZ R35, R26, R35 ;  /* 0x000000231a237221 */ /* 0x000fe20000010000 */
[----:B------:R-:W-:Y:S01]  /*15fb0*/  F2FP.BF16.F32.PACK_AB R148, R15, R148 ;  /* 0x000000940f94723e */ /* 0x000fe200000010ff */
[----:B------:R-:W-:Y:S01]  /*15fc0*/  FMUL.FTZ R10, R10, UR41 ;  /* 0x000000290a0a7c20 */ /* 0x000fe20008410000 */
[----:B------:R-:W-:Y:S01]  /*15fd0*/  MUFU.EX2 R145, R145 ;  /* 0x0000009100917308 */ /* 0x000fe20000000800 */
[----:B------:R-:W-:Y:S01]  /*15fe0*/  FADD.FTZ R36, R146, R35 ;  /* 0x0000002392247221 */ /* 0x000fe20000010000 */
[----:B------:R-:W-:Y:S01]  /*15ff0*/  F2FP.BF16.F32.PACK_AB R146, R29, R146 ;  /* 0x000000921d92723e */ /* 0x000fe200000010ff */
[--C-:B------:R-:W-:Y:S01]  /*16000*/  FFMA.FTZ R60, R60, UR41, -R53.reuse ;  /* 0x000000293c3c7c23 */ /* 0x100fe20008010835 */
[--C-:B------:R-:W-:Y:S01]  /*16010*/  FFMA.FTZ R129, R63, UR41, -R53.reuse ;  /* 0x000000293f817c23 */ /* 0x100fe20008010835 */
[----:B------:R-:W-:Y:S01]  /*16020*/  FADD.FTZ R35, R29, R36 ;  /* 0x000000241d237221 */ /* 0x000fe20000010000 */
[--C-:B------:R-:W-:Y:S01]  /*16030*/  FFMA.FTZ R64, R64, UR41, -R53.reuse ;  /* 0x0000002940407c23 */ /* 0x100fe20008010835 */
[----:B------:R-:W-:Y:S01]  /*16040*/  FFMA.FTZ R131, R67, UR41, -R53 ;  /* 0x0000002943837c23 */ /* 0x000fe20008010835 */
[----:B------:R-:W0:Y:S01]  /*16050*/  MUFU.EX2 R10, R10 ;  /* 0x0000000a000a7308 */ /* 0x000e220000000800 */
[----:B------:R-:W-:Y:S01]  /*16060*/  FADD.FTZ R35, R140, R35 ;  /* 0x000000238c237221 */ /* 0x000fe20000010000 */
[----:B------:R-:W-:Y:S01]  /*16070*/  F2FP.BF16.F32.PACK_AB R140, R30, R140 ;  /* 0x0000008c1e8c723e */ /* 0x000fe200000010ff */
[--C-:B------:R-:W-:Y:S01]  /*16080*/  FFMA.FTZ R68, R68, UR41, -R53.reuse ;  /* 0x0000002944447c23 */ /* 0x100fe20008010835 */
[----:B------:R-:W-:Y:S01]  /*16090*/  FFMA.FTZ R71, R71, UR41, -R53 ;  /* 0x0000002947477c23 */ /* 0x000fe20008010835 */
[----:B------:R-:W-:Y:S01]  /*160a0*/  FADD.FTZ R35, R30, R35 ;  /* 0x000000231e237221 */ /* 0x000fe20000010000 */
[----:B------:R-:W-:Y:S01]  /*160b0*/  F2FP.BF16.F32.PACK_AB R144, R26, R144 ;  /* 0x000000901a90723e */ /* 0x000fe200000010ff */
        /* <DEDUP_REMOVED lines=9> */
[----:B------:R-:W3:Y:S01]  /*16150*/  MUFU.EX2 R147, R147 ;  /* 0x0000009300937308 */ /* 0x000ee20000000800 */
[----:B0-----:R-:W-:Y:S01]  /*16160*/  FFMA.FTZ R36, R10, R3, R149 ;  /* 0x000000030a247223 */ /* 0x001fe20000010095 */
[----:B------:R-:W-:Y:S01]  /*16170*/  FADD.FTZ R25, R136, R25 ;  /* 0x0000001988197221 */ /* 0x000fe20000010000 */
[----:B------:R-:W-:Y:S01]  /*16180*/  F2FP.BF16.F32.PACK_AB R136, R34, R136 ;  /* 0x000000882288723e */ /* 0x000fe200000010ff */
[----:B------:R-:W-:Y:S01]  /*16190*/  FMUL.FTZ R88, R88, R14 ;  /* 0x0000000e58587220 */ /* 0x000fe20000410000 */
[C---:B------:R-:W-:Y:S01]  /*161a0*/  FADD.FTZ R36, R11.reuse, R36 ;  /* 0x000000240b247221 */ /* 0x040fe20000010000 */
[----:B------:R-:W-:Y:S01]  /*161b0*/  FADD.FTZ R25, R34, R25 ;  /* 0x0000001922197221 */ /* 0x000fe20000010000 */
[----:B------:R-:W-:Y:S01]  /*161c0*/  F2FP.BF16.F32.PACK_AB R149, R11, R149 ;  /* 0x000000950b95723e */ /* 0x000fe200000010ff */
[----:B------:R-:W0:Y:S01]  /*161d0*/  MUFU.EX2 R28, R28 ;  /* 0x0000001c001c7308 */ /* 0x000e220000000800 */
[----:B------:R-:W-:Y:S01]  /*161e0*/  FADD.FTZ R3, R151, R36 ;  /* 0x0000002497037221 */ /* 0x000fe20000010000 */
[----:B------:R-:W-:Y:S01]  /*161f0*/  FADD.FTZ R40, R138, R25 ;  /* 0x000000198a287221 */ /* 0x000fe20000010000 */
[----:B--2---:R-:W-:Y:S01]  /*16200*/  ISETP.GT.AND P2, PT, R0, R84, PT ;  /* 0x000000540000720c */ /* 0x004fe20003f44270 */
[-C--:B------:R-:W-:Y:S01]  /*16210*/  FMUL.FTZ R89, R89, R14.reuse ;  /* 0x0000000e59597220 */ /* 0x080fe20000410000 */
[----:B------:R-:W-:Y:S01]  /*16220*/  FADD.FTZ R36, R24, R3 ;  /* 0x0000000318247221 */ /* 0x000fe20000010000 */
[----:B------:R-:W-:Y:S01]  /*16230*/  FADD.FTZ R3, R37, R40 ;  /* 0x0000002825037221 */ /* 0x000fe20000010000 */
[-C--:B------:R-:W-:Y:S01]  /*16240*/  FMUL.FTZ R92, R92, R14.reuse ;  /* 0x0000000e5c5c7220 */ /* 0x080fe20000410000 */
[----:B------:R-:W2:Y:S01]  /*16250*/  MUFU.EX2 R141, R141 ;  /* 0x0000008d008d7308 */ /* 0x000ea20000000800 */
[----:B------:R-:W-:Y:S01]  /*16260*/  FADD.FTZ R36, R145, R36 ;  /* 0x0000002491247221 */ /* 0x000fe20000010000 */
[----:B------:R-:W-:Y:S01]  /*16270*/  FADD.FTZ R3, R132, R3 ;  /* 0x0000000384037221 */ /* 0x000fe20000010000 */
[-C--:B------:R-:W-:Y:S01]  /*16280*/  FMUL.FTZ R93, R93, R14.reuse ;  /* 0x0000000e5d5d7220 */ /* 0x080fe20000410000 */
        /* <DEDUP_REMOVED lines=9> */
[----:B0-----:R-:W-:Y:S01]  /*16320*/  FADD.FTZ R36, R28, R35 ;  /* 0x000000231c247221 */ /* 0x001fe20000010000 */
[----:B------:R-:W-:Y:S01]  /*16330*/  FADD.FTZ R35, R41, R40 ;  /* 0x0000002829237221 */ /* 0x000fe20000010000 */
        /* <DEDUP_REMOVED lines=11> */
[----:B------:R-:W-:Y:S01]  /*163f0*/  FMUL.FTZ R117, R117, R14 ;  /* 0x0000000e75757220 */ /* 0x000fe20000410000 */
[----:B------:R-:W-:Y:S01]  /*16400*/  F2FP.BF16.F32.PACK_AB R141, R21, R141 ;  /* 0x0000008d158d723e */ /* 0x000fe200000010ff */
[-C--:B------:R-:W-:Y:S01]  /*16410*/  FMUL.FTZ R90, R90, R10.reuse ;  /* 0x0000000a5a5a7220 */ /* 0x080fe20000410000 */
[-C--:B------:R-:W-:Y:S01]  /*16420*/  FMUL.FTZ R91, R91, R10.reuse ;  /* 0x0000000a5b5b7220 */ /* 0x080fe20000410000 */
[-C--:B------:R-:W-:Y:S01]  /*16430*/  FMUL.FTZ R94, R94, R10.reuse ;  /* 0x0000000a5e5e7220 */ /* 0x080fe20000410000 */
[-C--:B------:R-:W-:Y:S01]  /*16440*/  FMUL.FTZ R95, R95, R10.reuse ;  /* 0x0000000a5f5f7220 */ /* 0x080fe20000410000 */
[----:B------:R-:W1:Y:S01]  /*16450*/  MUFU.EX2 R31, R31 ;  /* 0x0000001f001f7308 */ /* 0x000e620000000800 */
        /* <DEDUP_REMOVED lines=14> */
[----:B------:R-:W-:Y:S01]  /*16540*/  FMUL.FTZ R119, R119, R10 ;  /* 0x0000000a77777220 */ /* 0x000fe20000410000 */
[----:B------:R-:W2:Y:S01]  /*16550*/  MUFU.EX2 R137, R137 ;  /* 0x0000008900897308 */ /* 0x000ea20000000800 */
[----:B-1----:R-:W-:Y:S01]  /*16560*/  FADD.FTZ R36, R31, R36 ;  /* 0x000000241f247221 */ /* 0x002fe20000010000 */
[----:B------:R-:W-:Y:S01]  /*16570*/  F2FP.BF16.F32.PACK_AB R142, R33, R142 ;  /* 0x0000008e218e723e */ /* 0x000fe200000010ff */
[----:B------:R-:W-:Y:S01]  /*16580*/  VIADD R0, R0, 0xffffffff ;  /* 0xffffffff00007836 */ /* 0x000fe20000000000 */
[----:B------:R-:W-:Y:S01]  /*16590*/  F2FP.BF16.F32.PACK_AB R138, R37, R138 ;  /* 0x0000008a258a723e */ /* 0x000fe200000010ff */
[----:B------:R-:W-:Y:S01]  /*165a0*/  IMAD.MOV.U32 R10, RZ, RZ, R23 ;  /* 0x000000ffff0a7224 */ /* 0x000fe200078e0017 */
[----:B------:R-:W-:Y:S01]  /*165b0*/  F2FP.BF16.F32.PACK_AB R132, R38, R132 ;  /* 0x000000842684723e */ /* 0x000fe200000010ff */
[----:B------:R-:W-:Y:S01]  /*165c0*/  IMAD.MOV.U32 R21, RZ, RZ, R16 ;  /* 0x000000ffff157224 */ /* 0x000fe200078e0010 */
[----:B------:R-:W1:Y:S01]  /*165d0*/  MUFU.EX2 R130, R130 ;  /* 0x0000008200827308 */ /* 0x000e620000000800 */
[----:B0-----:R-:W-:Y:S01]  /*165e0*/  FADD.FTZ R35, R42, R35 ;  /* 0x000000232a237221 */ /* 0x001fe20000010000 */
[----:B------:R-:W-:-:S02]  /*165f0*/  F2FP.BF16.F32.PACK_AB R134, R41, R134 ;  /* 0x000000862986723e */ /* 0x000fc400000010ff */
[----:B------:R-:W-:Y:S02]  /*16600*/  F2FP.BF16.F32.PACK_AB R128, R42, R128 ;  /* 0x000000802a80723e */ /* 0x000fe400000010ff */
[----:B------:R-:W-:Y:S02]  /*16610*/  F2FP.BF16.F32.PACK_AB R151, R24, R151 ;  /* 0x000000971897723e */ /* 0x000fe400000010ff */
[----:B------:R-:W0:Y:S01]  /*16620*/  MUFU.EX2 R32, R32 ;  /* 0x0000002000207308 */ /* 0x000e220000000800 */
[----:B--2---:R-:W-:Y:S01]  /*16630*/  FADD.FTZ R29, R137, R36 ;  /* 0x00000024891d7221 */ /* 0x004fe20000010000 */
[----:B------:R-:W-:Y:S02]  /*16640*/  F2FP.BF16.F32.PACK_AB R145, R27, R145 ;  /* 0x000000911b91723e */ /* 0x000fe400000010ff */
[----:B------:R-:W-:Y:S02]  /*16650*/  F2FP.BF16.F32.PACK_AB R147, R28, R147 ;  /* 0x000000931c93723e */ /* 0x000fe400000010ff */
[----:B------:R-:W-:-:S02]  /*16660*/  F2FP.BF16.F32.PACK_AB R143, R31, R143 ;  /* 0x0000008f1f8f723e */ /* 0x000fc400000010ff */
        /* <DEDUP_REMOVED lines=47> */
[----:B-1----:R-:W-:-:S07]  /*16960*/  F2FP.BF16.F32.PACK_AB R122, R20, R122 ;  /* 0x0000007a147a723e */ /* 0x002fce00000010ff */
[----:B------:R-:W-:Y:S08]  /*16970*/  MUFU.EX2 R71, R71 ;  /* 0x0000004700477308 */ /* 0x000ff00000000800 */
[----:B------:R-:W1:Y:S08]  /*16980*/  MUFU.EX2 R72, R72 ;  /* 0x0000004800487308 */ /* 0x000e700000000800 */
[----:B------:R3:W-:Y:S08]  /*16990*/  MUFU.EX2 R30, R4 ;  /* 0x00000004001e7308 */ /* 0x0007f00000000800 */
[----:B------:R-:W4:Y:S01]  /*169a0*/  MUFU.EX2 R75, R75 ;  /* 0x0000004b004b7308 */ /* 0x000f220000000800 */
[----:B---3--:R-:W-:Y:S01]  /*169b0*/  FADD.FTZ R4, R20, R29 ;  /* 0x0000001d14047221 */ /* 0x008fe20000010000 */
[----:B0-----:R-:W-:Y:S01]  /*169c0*/  FADD.FTZ R29, R131, R34 ;  /* 0x00000022831d7221 */ /* 0x001fe20000010000 */
[----:B--2---:R-:W-:-:S02]  /*169d0*/  F2FP.BF16.F32.PACK_AB R131, R26, R131 ;  /* 0x000000831a83723e */ /* 0x004fc400000010ff */
[----:B-1----:R-:W-:Y:S01]  /*169e0*/  F2FP.BF16.F32.PACK_AB R125, R72, R71 ;  /* 0x00000047487d723e */ /* 0x002fe200000010ff */
[----:B------:R-:W-:Y:S02]  /*169f0*/  FADD.FTZ R20, R26, R29 ;  /* 0x0000001d1a147221 */ /* 0x000fe40000010000 */
[----:B------:R-:W0:Y:S02]  /*16a00*/  MUFU.EX2 R78, R78 ;  /* 0x0000004e004e7308 */ /* 0x000e240000000800 */
[----:B------:R-:W-:-:S04]  /*16a10*/  FADD.FTZ R29, R71, R20 ;  /* 0x00000014471d7221 */ /* 0x000fc80000010000 */
[----:B------:R-:W-:Y:S02]  /*16a20*/  FADD.FTZ R20, R72, R29 ;  /* 0x0000001d48147221 */ /* 0x000fe40000010000 */
[----:B------:R-:W1:Y:S01]  /*16a30*/  MUFU.EX2 R79, R79 ;  /* 0x0000004f004f7308 */ /* 0x000e620000000800 */
[----:B----4-:R-:W-:Y:S01]  /*16a40*/  F2FP.BF16.F32.PACK_AB R127, R30, R75 ;  /* 0x0000004b1e7f723e */ /* 0x010fe200000010ff */
[----:B------:R-:W-:Y:S01]  /*16a50*/  FADD.FTZ R11, R75, R20 ;  /* 0x000000144b0b7221 */ /* 0x000fe20000010000 */
[----:B------:R-:W-:-:S03]  /*16a60*/  IMAD.MOV.U32 R20, RZ, RZ, R12 ;  /* 0x000000ffff147224 */ /* 0x000fc600078e000c */
[----:B------:R-:W-:Y:S02]  /*16a70*/  FADD.FTZ R11, R30, R11 ;  /* 0x0000000b1e0b7221 */ /* 0x000fe40000010000 */
[----:B------:R-:W2:Y:S02]  /*16a80*/  MUFU.EX2 R123, R82 ;  /* 0x00000052007b7308 */ /* 0x000ea40000000800 */
[----:B0-----:R-:W-:-:S06]  /*16a90*/  FADD.FTZ R14, R78, R11 ;  /* 0x0000000b4e0e7221 */ /* 0x001fcc0000010000 */
[----:B------:R-:W0:Y:S01]  /*16aa0*/  MUFU.EX2 R53, R53 ;  /* 0x0000003500357308 */ /* 0x000e220000000800 */
[C---:B-1----:R-:W-:Y:S01]  /*16ab0*/  FADD.FTZ R14, R79.reuse, R14 ;  /* 0x0000000e4f0e7221 */ /* 0x042fe20000010000 */
[----:B------:R-:W-:-:S03]  /*16ac0*/  F2FP.BF16.F32.PACK_AB R121, R79, R78 ;  /* 0x0000004e4f79723e */ /* 0x000fc600000010ff */
[----:B--2---:R-:W-:-:S04]  /*16ad0*/  FADD.FTZ R14, R123, R14 ;  /* 0x0000000e7b0e7221 */ /* 0x004fc80000010000 */
[C---:B0-----:R-:W-:Y:S01]  /*16ae0*/  FADD.FTZ R3, R53.reuse, R14 ;  /* 0x0000000e35037221 */ /* 0x041fe20000010000 */
[----:B------:R-:W-:Y:S01]  /*16af0*/  F2FP.BF16.F32.PACK_AB R123, R53, R123 ;  /* 0x0000007b357b723e */ /* 0x000fe200000010ff */
[----:B------:R-:W-:Y:S06]  /*16b00*/  @P2 BRA `(.L_x_1500) ;  /* 0xffffffc800202947 */ /* 0x000fec000383ffff */
.L_x_1482:
[----:B------:R-:W-:Y:S05]  /*16b10*/  WARPSYNC.ALL ;  /* 0x0000000000007948 */ /* 0x000fea0003800000 */
[----:B------:R-:W-:Y:S06]  /*16b20*/  BAR.ARV 0x8, 0x200 ;  /* 0x0208000000007b1d */ /* 0x000fec0000002000 */
[----:B------:R-:W-:Y:S05]  /*16b30*/  @!P0 BRA `(.L_x_1501) ;  /* 0x0000000000048947 */ /* 0x000fea0003800000 */
[----:B------:R-:W-:Y:S01]  /*16b40*/  BPT.TRAP 0x1 ;  /* 0x000000040000795c */ /* 0x000fe20000300000 */
.L_x_1501:
[----:B------:R-:W-:Y:S01]  /*16b50*/  IMAD R11, R16, 0x8, R2 ;  /* 0x00000008100b7824 */ /* 0x000fe200078e0202 */
[----:B------:R-:W-:-:S04]  /*16b60*/  SHF.L.U32 R0, R23, 0x1f, RZ ;  /* 0x0000001f17007819 */ /* 0x000fc800000006ff */
[----:B------:R0:W1:Y:S01]  /*16b70*/  SYNCS.PHASECHK.TRANS64.TRYWAIT P2, [R11+URZ+0x16850], R0 ;  /* 0x016850000b0075a7 */ /* 0x000062000804017f */
[----:B------:R-:W-:Y:S05]  /*16b80*/  @!P0 BRA `(.L_x_1502) ;  /* 0x0000000000048947 */ /* 0x000fea0003800000 */
[----:B------:R-:W-:Y:S01]  /*16b90*/  BPT.TRAP 0x1 ;  /* 0x000000040000795c */ /* 0x000fe20000300000 */
.L_x_1502:
[----:B------:R-:W-:-:S05]  /*16ba0*/  VIADD R2, R2, 0x400 ;  /* 0x0000040002027836 */ /* 0x000fca0000000000 */
[----:B------:R-:W-:-:S04]  /*16bb0*/  SHF.R.U32.HI R2, RZ, 0x4, R2 ;  /* 0x00000004ff027819 */ /* 0x000fc80000011602 */
[----:B------:R-:W-:Y:S01]  /*16bc0*/  LOP3.LUT R7, R2, 0x3fff, RZ, 0xc0, !PT ;  /* 0x00003fff02077812 */ /* 0x000fe200078ec0ff */
[----:B-1----:R-:W-:Y:S06]  /*16bd0*/  @P2 BRA `(.L_x_1503) ;  /* 0x0000000000082947 */ /* 0x002fec0003800000 */
[----:B------:R-:W1:Y:S02]  /*16be0*/  SYNCS.PHASECHK.TRANS64.TRYWAIT P0, [R11+URZ+0x16850], R0 ;  /* 0x016850000b0075a7 */ /* 0x000e64000800017f */
[----:B-1----:R-:W-:Y:S05]  /*16bf0*/  @!P0 BRA `(.L_x_1504) ;  /* 0x0000009c00688947 */ /* 0x002fea0003800000 */
.L_x_1503:
[----:B------:R-:W-:Y:S01]  /*16c00*/  IMAD R6, R16, 0x400, R7 ;  /* 0x0000040010067824 */ /* 0x000fe200078e0207 */
[----:B------:R-:W2:Y:S01]  /*16c10*/  LDL.LU R20, [R1+0x58] ;  /* 0x0000580001147983 */ /* 0x000ea20000300800 */
[----:B------:R-:W-:Y:S01]  /*16c20*/  IMAD.MOV.U32 R7, RZ, RZ, 0x40000040 ;  /* 0x40000040ff077424 */ /* 0x000fe200078e00ff */
[----:B------:R-:W-:Y:S05]  /*16c30*/  WARPSYNC.ALL ;  /* 0x0000000000007948 */ /* 0x000fea0003800000 */
[C---:B------:R-:W-:Y:S01]  /*16c40*/  R2UR UR6, R6.reuse ;  /* 0x00000000060672ca */ /* 0x040fe200000e0000 */
[----:B------:R-:W-:Y:S01]  /*16c50*/  WARPGROUP.ARRIVE ;  /* 0x00000000000079c5 */ /* 0x000fe20000000000 */
[----:B------:R-:W-:Y:S01]  /*16c60*/  R2UR UR7, R7 ;  /* 0x00000000070772ca */ /* 0x000fe200000e0000 */
[----:B------:R-:W-:Y:S01]  /*16c70*/  VIADD R8, R6, 0x80 ;  /* 0x0000008006087836 */ /* 0x000fe20000000000 */
[----:B01----:R-:W0:Y:S01]  /*16c80*/  SHFL.BFLY PT, R0, R3, 0x2, 0x1f ;  /* 0x0c401f0003007f89 */ /* 0x003e2200000e0000 */
[----:B------:R-:W-:-:S02]  /*16c90*/  IMAD.MOV.U32 R9, RZ, RZ, 0x40000040 ;  /* 0x40000040ff097424 */ /* 0x000fc400078e00ff */
[----:B------:R-:W-:Y:S02]  /*16ca0*/  IMAD.MOV.U32 R7, RZ, RZ, 0x40000040 ;  /* 0x40000040ff077424 */ /* 0x000fe400078e00ff */
[----:B------:R-:W-:Y:S02]  /*16cb0*/  IMAD.MOV.U32 R15, RZ, RZ, RZ ;  /* 0x000000ffff0f7224 */ /* 0x000fe400078e00ff */
[----:B------:R-:W-:Y:S02]  /*16cc0*/  VIADD R16, R16, 0x1 ;  /* 0x0000000110107836 */ /* 0x000fe40000000000 */
[----:B------:R-:W-:Y:S02]  /*16cd0*/  IMAD.MOV.U32 R31, RZ, RZ, -0x800000 ;  /* 0xff800000ff1f7424 */ /* 0x000fe400078e00ff */
[----:B------:R-:W-:Y:S01]  /*16ce0*/  HGMMA.64x64x16.F32.BF16 R88, R148, gdesc[UR4].tnspB, R88, gsb0 ;  /* 0x40e0000494587df0 */ /* 0x000fe20008001858 */
[----:B------:R-:W-:Y:S01]  /*16cf0*/  R2UR UR6, R8 ;  /* 0x00000000080672ca */ /* 0x000fe200000e0000 */
[----:B------:R-:W-:Y:S01]  /*16d00*/  VIADD R8, R6, 0x100 ;  /* 0x0000010006087836 */ /* 0x000fe20000000000 */
[----:B------:R-:W-:Y:S01]  /*16d10*/  R2UR UR7, R9 ;  /* 0x00000000090772ca */ /* 0x000fe200000e0000 */
[----:B------:R-:W-:Y:S01]  /*16d20*/  IMAD.MOV.U32 R9, RZ, RZ, 0x40000040 ;  /* 0x40000040ff097424 */ /* 0x000fe200078e00ff */
[----:B------:R-:W-:-:S04]  /*16d30*/  ISETP.NE.AND P2, PT, R16, 0x2, PT ;  /* 0x000000021000780c */ /* 0x000fc80003f45270 */
[----:B------:R-:W-:Y:S01]  /*16d40*/  SEL R16, R16, RZ, P2 ;  /* 0x000000ff10107207 */ /* 0x000fe20001000000 */
[----:B0-----:R-:W-:Y:S01]  /*16d50*/  FADD.FTZ R2, R0, R3 ;  /* 0x0000000300027221 */ /* 0x001fe20000010000 */
[----:B------:R-:W-:Y:S01]  /*16d60*/  IMAD.MOV.U32 R3, RZ, RZ, RZ ;  /* 0x000000ffff037224 */ /* 0x000fe200078e00ff */
[----:B------:R-:W-:Y:S02]  /*16d70*/  WARPGROUP.DEPBAR.LE gsb0, 0x0 ;  /* 0x00008000000079c5 */ /* 0x000fe40000010000 */
[----:B------:R-:W-:-:S06]  /*16d80*/  WARPGROUP.ARRIVE ;  /* 0x00000000000079c5 */ /* 0x000fcc0000000000 */
[----:B------:R-:W-:Y:S01]  /*16d90*/  HGMMA.64x64x16.F32.BF16 R88, R144, gdesc[UR4].tnspB, R88, gsb0 ;  /* 0x40e0000490587df0 */ /* 0x000fe20008001858 */
[----:B------:R-:W-:Y:S01]  /*16da0*/  R2UR UR6, R8 ;  /* 0x00000000080672ca */ /* 0x000fe200000e0000 */
[----:B------:R-:W-:Y:S01]  /*16db0*/  VIADD R8, R6, 0x180 ;  /* 0x0000018006087836 */ /* 0x000fe20000000000 */
[----:B------:R-:W-:Y:S01]  /*16dc0*/  R2UR UR7, R9 ;  /* 0x00000000090772ca */ /* 0x000fe200000e0000 */
[----:B------:R-:W-:Y:S01]  /*16dd0*/  IMAD.MOV.U32 R9, RZ, RZ, 0x40000040 ;  /* 0x40000040ff097424 */ /* 0x000fe200078e00ff */
[----:B------:R-:W-:Y:S02]  /*16de0*/  WARPGROUP.DEPBAR.LE gsb0, 0x0 ;  /* 0x00008000000079c5 */ /* 0x000fe40000010000 */
[----:B------:R-:W-:-:S09]  /*16df0*/  WARPGROUP.ARRIVE ;  /* 0x00000000000079c5 */ /* 0x000fd20000000000 */
        /* <DEDUP_REMOVED lines=11> */
[----:B------:R-:W-:Y:S02]  /*16eb0*/  IMAD.MOV.U32 R9, RZ, RZ, 0x40000040 ;  /* 0x40000040ff097424 */ /* 0x000fe400078e00ff */
[----:B--2---:R-:W-:-:S05]  /*16ec0*/  VIADD R20, R20, 0x1 ;  /* 0x0000000114147836 */ /* 0x004fca0000000000 */
[----:B------:R-:W-:Y:S01]  /*16ed0*/  STL [R1+0x58], R20 ;  /* 0x0000581401007387 */ /* 0x000fe20000100800 */
[----:B------:R-:W-:Y:S02]  /*16ee0*/  WARPGROUP.DEPBAR.LE gsb0, 0x0 ;  /* 0x00008000000079c5 */ /* 0x000fe40000010000 */
[----:B------:R-:W-:-:S06]  /*16ef0*/  WARPGROUP.ARRIVE ;  /* 0x00000000000079c5 */ /* 0x000fcc0000000000 */
[----:B------:R-:W-:Y:S01]  /*16f00*/  HGMMA.64x64x16.F32.BF16 R88, R132, gdesc[UR4].tnspB, R88, gsb0 ;  /* 0x40e0000484587df0 */ /* 0x000fe20008001858 */
[----:B------:R-:W-:Y:S01]  /*16f10*/  R2UR UR6, R8 ;  /* 0x00000000080672ca */ /* 0x000fe200000e0000 */
[C---:B------:R-:W-:Y:S01]  /*16f20*/  VIADD R8, R6.reuse, 0x300 ;  /* 0x0000030006087836 */ /* 0x040fe20000000000 */
[----:B------:R-:W-:Y:S01]  /*16f30*/  R2UR UR7, R9 ;  /* 0x00000000090772ca */ /* 0x000fe200000e0000 */
[----:B------:R-:W-:Y:S02]  /*16f40*/  IMAD.MOV.U32 R9, RZ, RZ, 0x40000040 ;  /* 0x40000040ff097424 */ /* 0x000fe400078e00ff */
[----:B------:R-:W-:Y:S01]  /*16f50*/  VIADD R6, R6, 0x380 ;  /* 0x0000038006067836 */ /* 0x000fe20000000000 */
[----:B------:R-:W-:Y:S02]  /*16f60*/  WARPGROUP.DEPBAR.LE gsb0, 0x0 ;  /* 0x00008000000079c5 */ /* 0x000fe40000010000 */
[----:B------:R-:W-:-:S07]  /*16f70*/  WARPGROUP.ARRIVE ;  /* 0x00000000000079c5 */ /* 0x000fce0000000000 */
[----:B------:R-:W-:Y:S01]  /*16f80*/  HGMMA.64x64x16.F32.BF16 R88, R128, gdesc[UR4].tnspB, R88, gsb0 ;  /* 0x40e0000480587df0 */ /* 0x000fe20008001858 */
[----:B------:R-:W-:Y:S02]  /*16f90*/  R2UR UR6, R8 ;  /* 0x00000000080672ca */ /* 0x000fe400000e0000 */
[----:B------:R-:W-:Y:S02]  /*16fa0*/  R2UR UR7, R9 ;  /* 0x00000000090772ca */ /* 0x000fe400000e0000 */
[----:B------:R-:W0:Y:S02]  /*16fb0*/  SHFL.BFLY PT, R9, R4, 0x2, 0x1f ;  /* 0x0c401f0004097f89 */ /* 0x000e2400000e0000 */
[----:B0-----:R-:W-:-:S05]  /*16fc0*/  FADD.FTZ R9, R9, R4 ;  /* 0x0000000409097221 */ /* 0x001fca0000010000 */
[----:B------:R-:W0:Y:S02]  /*16fd0*/  SHFL.BFLY PT, R0, R9, 0x1, 0x1f ;  /* 0x0c201f0009007f89 */ /* 0x000e2400000e0000 */
[----:B0-----:R-:W-:Y:S01]  /*16fe0*/  FADD.FTZ R8, R9, R0 ;  /* 0x0000000009087221 */ /* 0x001fe20000010000 */
[----:B------:R-:W-:Y:S01]  /*16ff0*/  IMAD.U32 R9, RZ, RZ, UR41 ;  /* 0x00000029ff097e24 */ /* 0x000fe2000f8e00ff */
[----:B------:R-:W-:-:S03]  /*17000*/  SEL R0, RZ, 0x1, P2 ;  /* 0x00000001ff007807 */ /* 0x000fc60001000000 */
[----:B------:R-:W-:Y:S02]  /*17010*/  FSETP.NE.FTZ.AND P0, PT, R8, RZ, PT ;  /* 0x000000ff0800720b */ /* 0x000fe40003f15000 */
[----:B------:R-:W-:Y:S01]  /*17020*/  LOP3.LUT R23, R23, R0, RZ, 0x3c, !PT ;  /* 0x0000000017177212 */ /* 0x000fe200078e3cff */
[----:B------:R-:W-:-:S10]  /*17030*/  IMAD.MOV.U32 R0, RZ, RZ, -0x800000 ;  /* 0xff800000ff007424 */ /* 0x000fd400078e00ff */
[----:B------:R-:W0:Y:S01]  /*17040*/  @P0 MUFU.LG2 R4, R8 ;  /* 0x0000000800040308 */ /* 0x000e220000000c00 */
[----:B------:R-:W-:Y:S02]  /*17050*/  WARPGROUP.DEPBAR.LE gsb0, 0x0 ;  /* 0x00008000000079c5 */ /* 0x000fe40000010000 */
[----:B------:R-:W-:-:S05]  /*17060*/  WARPGROUP.ARRIVE ;  /* 0x00000000000079c5 */ /* 0x000fca0000000000 */
[----:B------:R-:W-:Y:S01]  /*17070*/  @P0 MUFU.RCP R3, R8 ;  /* 0x0000000800030308 */ /* 0x000fe20000001000 */
[----:B------:R-:W-:Y:S01]  /*17080*/  HGMMA.64x64x16.F32.BF16 R88, R124, gdesc[UR4].tnspB, R88, gsb0 ;  /* 0x40e000047c587df0 */ /* 0x000fe20008001858 */
[----:B------:R-:W-:Y:S02]  /*17090*/  R2UR UR6, R6 ;  /* 0x00000000060672ca */ /* 0x000fe400000e0000 */
[----:B------:R-:W-:Y:S02]  /*170a0*/  R2UR UR7, R7 ;  /* 0x00000000070772ca */ /* 0x000fe400000e0000 */
[----:B------:R-:W1:Y:S01]  /*170b0*/  SHFL.BFLY PT, R7, R2, 0x1, 0x1f ;  /* 0x0c201f0002077f89 */ /* 0x000e6200000e0000 */
[----:B0-----:R-:W-:Y:S01]  /*170c0*/  @P0 FMUL.FTZ R4, R4, 0.69314718246459960938 ;  /* 0x3f31721804040820 */ /* 0x001fe20000410000 */
[----:B-1----:R-:W-:Y:S01]  /*170d0*/  FADD.FTZ R13, R2, R7 ;  /* 0x00000007020d7221 */ /* 0x002fe20000010000 */
[----:B------:R-:W-:Y:S02]  /*170e0*/  @!P1 VIADD R2, R11, 0x16860 ;  /* 0x000168600b029836 */ /* 0x000fe40000000000 */
[----:B------:R-:W-:-:S02]  /*170f0*/  IMAD.U32 R7, RZ, RZ, UR41 ;  /* 0x00000029ff077e24 */ /* 0x000fc4000f8e00ff */
[----:B------:R-:W-:Y:S02]  /*17100*/  FSETP.NE.FTZ.AND P3, PT, R13, RZ, PT ;  /* 0x000000ff0d00720b */ /* 0x000fe40003f75000 */
[----:B------:R-:W-:Y:S01]  /*17110*/  @!P1 PRMT R2, RZ, 0x654, R2 ;  /* 0x00000654ff029816 */ /* 0x000fe20000000002 */
[----:B------:R-:W-:-:S04]  /*17120*/  @P0 FMUL.FTZ R7, R7, 0.69314718246459960938 ;  /* 0x3f31721807070820 */ /* 0x000fc80000410000 */
[----:B------:R-:W-:Y:S01]  /*17130*/  @P0 FFMA.FTZ R31, R7, R12, R4 ;  /* 0x0000000c071f0223 */ /* 0x000fe20000010004 */
[----:B------:R-:W-:-:S05]  /*17140*/  PLOP3.LUT P0, PT, PT, PT, PT, 0x8, 0x0 ;  /* 0x000000000000781c */ /* 0x000fca0003f0e170 */
[----:B------:R-:W0:Y:S01]  /*17150*/  @P3 MUFU.LG2 R6, R13 ;  /* 0x0000000d00063308 */ /* 0x000e220000000c00 */
[----:B------:R-:W-:-:S07]  /*17160*/  @P3 FMUL.FTZ R9, R9, 0.69314718246459960938 ;  /* 0x3f31721809093820 */ /* 0x000fce0000410000 */
[----:B------:R-:W1:Y:S01]  /*17170*/  @P3 MUFU.RCP R15, R13 ;  /* 0x0000000d000f3308 */ /* 0x000e620000001000 */
[----:B0-----:R-:W-:-:S04]  /*17180*/  @P3 FMUL.FTZ R6, R6, 0.69314718246459960938 ;  /* 0x3f31721806063820 */ /* 0x001fc80000410000 */
[----:B------:R-:W-:Y:S01]  /*17190*/  @P3 FFMA.FTZ R0, R9, R5, R6 ;  /* 0x0000000509003223 */ /* 0x000fe20000010006 */
[----:B------:R-:W-:Y:S02]  /*171a0*/  WARPGROUP.DEPBAR.LE gsb0, 0x0 ;  /* 0x00008000000079c5 */ /* 0x000fe40000010000 */
[----:B------:R-:W-:-:S06]  /*171b0*/  WARPGROUP.ARRIVE ;  /* 0x00000000000079c5 */ /* 0x000fcc0000000000 */
[----:B------:R-:W-:Y:S03]  /*171c0*/  HGMMA.64x64x16.F32.BF16 R88, R120, gdesc[UR4].tnspB, R88, gsb0 ;  /* 0x40e0000478587df0 */ /* 0x000fe60008001858 */
[----:B------:R-:W-:Y:S02]  /*171d0*/  WARPGROUP.DEPBAR.LE gsb0, 0x0 ;  /* 0x00008000000079c5 */ /* 0x000fe40000010000 */
[----:B------:R0:W-:Y:S01]  /*171e0*/  @!P1 SYNCS.ARRIVE.TRANS64.RED.A1T0 RZ, [R2+URZ], RZ ;  /* 0x000000ff02ff99a7 */ /* 0x0001e2000810043f */
[-C--:B-1----:R-:W-:Y:S01]  /*171f0*/  FMUL.FTZ R90, R90, R15.reuse ;  /* 0x0000000f5a5a7220 */ /* 0x082fe20000410000 */
        /* <DEDUP_REMOVED lines=30> */
[----:B0-----:R-:W-:-:S07]  /*173e0*/  FMUL.FTZ R15, R119, R15 ;  /* 0x0000000f770f7220 */ /* 0x001fce0000410000 */
.L_x_1397:
[----:B------:R-:W0:Y:S01]  /*173f0*/  S2R R6, SR_TID.X ;  /* 0x0000000000067919 */ /* 0x000e220000002100 */
[----:B------:R-:W-:Y:S05]  /*17400*/  WARPSYNC.ALL ;  /* 0x0000000000007948 */ /* 0x000fea0003800000 */
[----:B------:R-:W1:Y:S08]  /*17410*/  S2UR UR5, SR_CgaCtaId ;  /* 0x00000000000579c3 */ /* 0x000e700000008800 */
[----:B------:R-:W-:Y:S06]  /*17420*/  BAR.SYNC.DEFER_BLOCKING 0x5, 0x200 ;  /* 0x0148000000007b1d */ /* 0x000fec0000010000 */
[----:B------:R-:W-:Y:S01]  /*17430*/  UMOV UR4, 0x400 ;  /* 0x0000040000047882 */ /* 0x000fe20000000000 */
[----:B------:R-:W-:Y:S01]  /*17440*/  BSSY B0, `(.L_x_1505) ;  /* 0x0000198000007945 */ /* 0x000fe20003800000 */
[----:B-1----:R-:W-:Y:S01]  /*17450*/  ULEA UR4, UR5, UR4, 0x18 ;  /* 0x0000000405047291 */ /* 0x002fe2000f8ec03f */
[----:B0-----:R-:W-:-:S05]  /*17460*/  VIADD R44, R6, 0xffffff80 ;  /* 0xffffff80062c7836 */ /* 0x001fca0000000000 */
[----:B------:R-:W-:Y:S01]  /*17470*/  IMAD.U32 R2, RZ, RZ, UR4 ;  /* 0x00000004ff027e24 */ /* 0x000fe2000f8e00ff */
[----:B------:R-:W-:-:S04]  /*17480*/  SHF.R.S32.HI R4, RZ, 0x1f, R44 ;  /* 0x0000001fff047819 */ /* 0x000fc8000001142c */
[----:B------:R-:W-:Y:S01]  /*17490*/  LEA.HI R30, R4, R44, RZ, 0x3 ;  /* 0x0000002c041e7211 */ /* 0x000fe200078f18ff */
[----:B------:R0:W1:Y:S03]  /*174a0*/  LDS.128 R32, [R2+0x168d0] ;  /* 0x0168d00002207984 */ /* 0x0000660000000c00 */
[----:B------:R-:W-:Y:S02]  /*174b0*/  LOP3.LUT R3, R30, 0xfffffff8, RZ, 0xc0, !PT ;  /* 0xfffffff81e037812 */ /* 0x000fe400078ec0ff */
[----:B------:R-:W-:-:S03]  /*174c0*/  SHF.R.S32.HI R30, RZ, 0x3, R30 ;  /* 0x00000003ff1e7819 */ /* 0x000fc6000001141e */
[----:B------:R-:W-:-:S04]  /*174d0*/  IMAD.IADD R3, R44, 0x1, -R3 ;  /* 0x000000012c037824 */ /* 0x000fc800078e0a03 */
[----:B------:R-:W-:-:S05]  /*174e0*/  IMAD.SHL.U32 R29, R3, 0x8, RZ ;  /* 0x00000008031d7824 */ /* 0x000fca00078e00ff */
[----:B------:R-:W-:Y:S01]  /*174f0*/  SHF.R.S32.HI R28, RZ, 0x1f, R29 ;  /* 0x0000001fff1c7819 */ /* 0x000fe2000001141d */
[----:B------:R-:W-:Y:S06]  /*17500*/  BAR.ARV 0x4, 0x200 ;  /* 0x0108000000007b1d */ /* 0x000fec0000002000 */
[----:B0-----:R-:W-:Y:S05]  /*17510*/  @P0 BRA `(.L_x_1506) ;  /* 0x0000000c00dc0947 */ /* 0x001fea0003800000 */
[----:B------:R-:W2:Y:S01]  /*17520*/  LDL R41, [R1+0x54] ;  /* 0x0000540001297983 */ /* 0x000ea20000100800 */
[----:B------:R-:W-:Y:S01]  /*17530*/  VIADD R9, R6, 0xffffff80 ;  /* 0xffffff8006097836 */ /* 0x000fe20000000000 */
[----:B------:R-:W-:Y:S01]  /*17540*/  LEA.HI R4, R4, R44, RZ, 0x4 ;  /* 0x0000002c04047211 */ /* 0x000fe200078f20ff */
[----:B------:R-:W0:Y:S01]  /*17550*/  S2R R5, SR_SWINHI ;  /* 0x0000000000057919 */ /* 0x000e220000002f00 */
[----:B------:R-:W-:Y:S05]  /*17560*/  WARPSYNC.ALL ;  /* 0x0000000000007948 */ /* 0x000fea0003800000 */
[----:B------:R-:W-:Y:S01]  /*17570*/  SHF.R.S32.HI R7, RZ, 0x4, R4 ;  /* 0x00000004ff077819 */ /* 0x000fe20000011404 */
[----:B------:R-:W-:Y:S01]  /*17580*/  ULDC.64 UR4, c[0x0][0xc00] ;  /* 0x0003000000047ab9 */ /* 0x000fe20000000a00 */
[----:B------:R-:W-:Y:S01]  /*17590*/  SHF.R.S32.HI R8, RZ, 0x1f, R9 ;  /* 0x0000001fff087819 */ /* 0x000fe20000011409 */
[----:B------:R-:W3:Y:S01]  /*175a0*/  LDL R40, [R1+0x3c] ;  /* 0x00003c0001287983 */ /* 0x000ee20000100800 */
[----:B------:R-:W-:-:S02]  /*175b0*/  LOP3.LUT R6, R4, 0x3fffff0, RZ, 0xc0, !PT ;  /* 0x03fffff004067812 */ /* 0x000fc400078ec0ff */
[----:B------:R-:W-:Y:S02]  /*175c0*/  F2FP.BF16.F32.PACK_AB R10, R10, R25 ;  /* 0x000000190a0a723e */ /* 0x000fe400000010ff */
[----:B------:R-:W-:Y:S01]  /*175d0*/  F2FP.BF16.F32.PACK_AB R11, R11, R94 ;  /* 0x0000005e0b0b723e */ /* 0x000fe200000010ff */
[----:B------:R-:W-:Y:S01]  /*175e0*/  IMAD.IADD R6, R44, 0x1, -R6 ;  /* 0x000000012c067824 */ /* 0x000fe200078e0a06 */
[----:B------:R-:W-:Y:S01]  /*175f0*/  LEA.HI R8, R8, R9, RZ, 0x5 ;  /* 0x0000000908087211 */ /* 0x000fe200078f28ff */
[----:B-----5:R-:W2:Y:S01]  /*17600*/  LDC.64 R24, c[0x0][0xc00] ;  /* 0x00030000ff187b82 */ /* 0x020ea20000000a00 */
[----:B------:R-:W-:Y:S02]  /*17610*/  LEA.HI R4, R4, R7, RZ, 0x1 ;  /* 0x0000000704047211 */ /* 0x000fe400078f08ff */
[----:B------:R-:W-:Y:S02]  /*17620*/  F2FP.BF16.F32.PACK_AB R14, R117, R14 ;  /* 0x0000000e750e723e */ /* 0x000fe400000010ff */
[----:B------:R-:W-:Y:S01]  /*17630*/  F2FP.BF16.F32.PACK_AB R15, R15, R118 ;  /* 0x000000760f0f723e */ /* 0x000fe200000010ff */
[----:B------:R-:W-:Y:S01]  /*17640*/  IMAD.MOV.U32 R36, RZ, RZ, RZ ;  /* 0x000000ffff247224 */ /* 0x000fe200078e00ff */
[----:B------:R-:W-:Y:S01]  /*17650*/  SHF.R.S32.HI R8, RZ, 0x5, R8 ;  /* 0x00000005ff087819 */ /* 0x000fe20000011408 */
[----:B------:R-:W3:Y:S01]  /*17660*/  LDL R44, [R1+0x18] ;  /* 0x00001800012c7983 */ /* 0x000ee20000100800 */
[----:B------:R-:W-:Y:S01]  /*17670*/  LOP3.LUT R4, R4, 0x1ffffffe, RZ, 0xc0, !PT ;  /* 0x1ffffffe04047812 */ /* 0x000fe200078ec0ff */
[----:B-1----:R-:W1:Y:S02]  /*17680*/  LDC R32, c[0x0][0xbe8] ;  /* 0x0002fa00ff207b82 */ /* 0x002e640000000800 */
[----:B------:R-:W-:-:S02]  /*17690*/  IMAD R9, R8, 0x10, R6 ;  /* 0x0000001008097824 */ /* 0x000fc400078e0206 */
[----:B------:R-:W-:Y:S01]  /*176a0*/  IMAD.IADD R4, R7, 0x1, -R4 ;  /* 0x0000000107047824 */ /* 0x000fe200078e0a04 */
[----:B------:R-:W-:Y:S02]  /*176b0*/  MOV R20, R2 ;  /* 0x0000000200147202 */ /* 0x000fe40000000f00 */
[----:B0-----:R-:W-:Y:S01]  /*176c0*/  MOV R21, R5 ;  /* 0x0000000500157202 */ /* 0x001fe20000000f00 */
[----:B------:R-:W-:-:S04]  /*176d0*/  IMAD R4, R9, 0x8, R4 ;  /* 0x0000000809047824 */ /* 0x000fc800078e0204 */
[----:B------:R-:W-:-:S04]  /*176e0*/  IMAD.SHL.U32 R9, R4, 0x8, RZ ;  /* 0x0000000804097824 */ /* 0x000fc800078e00ff */
[----:B------:R-:W-:-:S03]  /*176f0*/  IMAD.WIDE R8, R9, 0x2, R20 ;  /* 0x0000000209087825 */ /* 0x000fc600078e0214 */
[C---:B------:R-:W-:Y:S01]  /*17700*/  LOP3.LUT R5, R8.reuse, 0x380, RZ, 0xc0, !PT ;  /* 0x0000038008057812 */ /* 0x040fe200078ec0ff */
[----:B------:R-:W-:Y:S01]  /*17710*/  BAR.SYNC.DEFER_BLOCKING 0x1, 0x180 ;  /* 0x0046000000007b1d */ /* 0x000fe20000010000 */
[C---:B------:R-:W-:Y:S02]  /*17720*/  IADD3 R7, P1, R8.reuse, 0x40, RZ ;  /* 0x0000004008077810 */ /* 0x040fe40007f3e0ff */
[C---:B------:R-:W-:Y:S02]  /*17730*/  IADD3 R27, P0, R8.reuse, 0x60, RZ ;  /* 0x00000060081b7810 */ /* 0x040fe40007f1e0ff */
[----:B------:R-:W-:Y:S02]  /*17740*/  SHF.R.U64 R5, R5, 0x3, RZ ;  /* 0x0000000305057819 */ /* 0x000fe400000012ff */
[----:B------:R-:W-:Y:S02]  /*17750*/  IADD3 R13, P2, R8, 0x20, RZ ;  /* 0x00000020080d7810 */ /* 0x000fe40007f5e0ff */
[----:B------:R-:W-:-:S02]  /*17760*/  LOP3.LUT R6, R7, 0x380, RZ, 0xc0, !PT ;  /* 0x0000038007067812 */ /* 0x000fc400078ec0ff */
[----:B------:R-:W-:Y:S01]  /*17770*/  LOP3.LUT R8, R5, R8, RZ, 0x3c, !PT ;  /* 0x0000000805087212 */ /* 0x000fe200078e3cff */
[--C-:B------:R-:W-:Y:S01]  /*17780*/  IMAD.X R5, RZ, RZ, R9.reuse, P0 ;  /* 0x000000ffff057224 */ /* 0x100fe200000e0609 */
[----:B------:R-:W-:Y:S02]  /*17790*/  ISETP.NE.U32.AND P0, PT, RZ, UR4, PT ;  /* 0x00000004ff007c0c */ /* 0x000fe4000bf05070 */
[----:B------:R-:W-:Y:S02]  /*177a0*/  SHF.R.U64 R6, R6, 0x3, RZ ;  /* 0x0000000306067819 */ /* 0x000fe400000012ff */
[----:B------:R-:W-:Y:S01]  /*177b0*/  ISETP.NE.AND.EX P0, PT, RZ, UR5, PT, P0 ;  /* 0x00000005ff007c0c */ /* 0x000fe2000bf05300 */
[----:B------:R-:W-:Y:S01]  /*177c0*/  ULDC.64 UR4, c[0x0][0xc08] ;  /* 0x0003020000047ab9 */ /* 0x000fe20000000a00 */
[----:B------:R-:W-:Y:S01]  /*177d0*/  LOP3.LUT R6, R6, R7, RZ, 0x3c, !PT ;  /* 0x0000000706067212 */ /* 0x000fe200078e3cff */
[----:B------:R-:W-:Y:S01]  /*177e0*/  IMAD.X R7, RZ, RZ, R9, P1 ;  /* 0x000000ffff077224 */ /* 0x000fe200008e0609 */
[----:B------:R-:W-:-:S02]  /*177f0*/  LOP3.LUT R12, R13, 0x380, RZ, 0xc0, !PT ;  /* 0x000003800d0c7812 */ /* 0x000fc400078ec0ff */
[----:B------:R-:W-:Y:S02]  /*17800*/  ISETP.NE.U32.AND P1, PT, RZ, UR4, PT ;  /* 0x00000004ff007c0c */ /* 0x000fe4000bf25070 */
[----:B------:R-:W-:Y:S02]  /*17810*/  LOP3.LUT R4, R27, 0x380, RZ, 0xc0, !PT ;  /* 0x000003801b047812 */ /* 0x000fe400078ec0ff */
[----:B------:R-:W-:Y:S02]  /*17820*/  SHF.R.U64 R12, R12, 0x3, RZ ;  /* 0x000000030c0c7819 */ /* 0x000fe400000012ff */
[----:B------:R-:W-:Y:S02]  /*17830*/  ISETP.NE.AND.EX P1, PT, RZ, UR5, PT, P1 ;  /* 0x00000005ff007c0c */ /* 0x000fe4000bf25310 */
[----:B------:R-:W-:Y:S02]  /*17840*/  SHF.R.U64 R4, R4, 0x3, RZ ;  /* 0x0000000304047819 */ /* 0x000fe400000012ff */
[----:B------:R-:W-:Y:S01]  /*17850*/  LOP3.LUT R12, R12, R13, RZ, 0x3c, !PT ;  /* 0x0000000d0c0c7212 */ /* 0x000fe200078e3cff */
[----:B------:R-:W-:Y:S01]  /*17860*/  IMAD.X R13, RZ, RZ, R9, P2 ;  /* 0x000000ffff0d7224 */ /* 0x000fe200010e0609 */
[----:B------:R-:W-:-:S02]  /*17870*/  MOV R26, R8 ;  /* 0x00000008001a7202 */ /* 0x000fc40000000f00 */
[----:B------:R-:W-:Y:S02]  /*17880*/  LOP3.LUT R4, R4, R27, RZ, 0x3c, !PT ;  /* 0x0000001b04047212 */ /* 0x000fe400078e3cff */
[----:B------:R-:W-:Y:S02]  /*17890*/  F2FP.BF16.F32.PACK_AB R8, R89, R88 ;  /* 0x000000585908723e */ /* 0x000fe400000010ff */
[----:B------:R-:W-:Y:S02]  /*178a0*/  F2FP.BF16.F32.PACK_AB R9, R91, R90 ;  /* 0x0000005a5b09723e */ /* 0x000fe400000010ff */
[----:B------:R-:W-:Y:S02]  /*178b0*/  MOV R37, R4 ;  /* 0x0000000400257202 */ /* 0x000fe40000000f00 */
[----:B------:R-:W-:Y:S01]  /*178c0*/  MOV R38, R6 ;  /* 0x0000000600267202 */ /* 0x000fe20000000f00 */
[----:B------:R0:W-:Y:S01]  /*178d0*/  STSM.16.M88.4 [R26], R8 ;  /* 0x000000081a007844 */ /* 0x0001e20000000200 */
[----:B------:R-:W-:-:S02]  /*178e0*/  MOV R39, R12 ;  /* 0x0000000c00277202 */ /* 0x000fc40000000f00 */
[----:B------:R-:W-:Y:S02]  /*178f0*/  F2FP.BF16.F32.PACK_AB R4, R97, R96 ;  /* 0x000000606104723e */ /* 0x000fe400000010ff */
[----:B------:R-:W-:Y:S02]  /*17900*/  F2FP.BF16.F32.PACK_AB R5, R99, R98 ;  /* 0x000000626305723e */ /* 0x000fe400000010ff */
[----:B------:R-:W-:Y:S02]  /*17910*/  F2FP.BF16.F32.PACK_AB R6, R101, R100 ;  /* 0x000000646506723e */ /* 0x000fe400000010ff */
[----:B------:R-:W-:Y:S02]  /*17920*/  F2FP.BF16.F32.PACK_AB R7, R103, R102 ;  /* 0x000000666707723e */ /* 0x000fe400000010ff */
[----:B------:R-:W-:Y:S02]  /*17930*/  F2FP.BF16.F32.PACK_AB R12, R113, R112 ;  /* 0x00000070710c723e */ /* 0x000fe400000010ff */
[----:B------:R-:W-:-:S02]  /*17940*/  F2FP.BF16.F32.PACK_AB R13, R115, R114 ;  /* 0x00000072730d723e */ /* 0x000fc400000010ff */
[----:B0-----:R-:W-:Y:S02]  /*17950*/  F2FP.BF16.F32.PACK_AB R8, R105, R104 ;  /* 0x000000686908723e */ /* 0x001fe400000010ff */
[----:B------:R-:W-:Y:S02]  /*17960*/  F2FP.BF16.F32.PACK_AB R9, R107, R106 ;  /* 0x0000006a6b09723e */ /* 0x000fe400000010ff */
[----:B------:R-:W-:Y:S02]  /*17970*/  F2FP.BF16.F32.PACK_AB R10, R109, R108 ;  /* 0x0000006c6d0a723e */ /* 0x000fe400000010ff */
[----:B------:R-:W-:Y:S01]  /*17980*/  F2FP.BF16.F32.PACK_AB R11, R111, R110 ;  /* 0x0000006e6f0b723e */ /* 0x000fe200000010ff */
[----:B------:R-:W-:Y:S04]  /*17990*/  STSM.16.M88.4 [R39], R4 ;  /* 0x0000000427007844 */ /* 0x000fe80000000200 */
[----:B------:R0:W-:Y:S04]  /*179a0*/  STSM.16.M88.4 [R38], R8 ;  /* 0x0000000826007844 */ /* 0x0001e80000000200 */
[----:B------:R3:W-:Y:S01]  /*179b0*/  STSM.16.M88.4 [R37], R12 ;  /* 0x0000000c25007844 */ /* 0x0007e20000000200 */
[----:B------:R-:W-:-:S02]  /*179c0*/  ULDC UR4, c[0x0][0xa88] ;  /* 0x0002a20000047ab9 */ /* 0x000fc40000000800 */
[----:B0-----:R-:W-:Y:S02]  /*179d0*/  IMAD.U32 R9, RZ, RZ, UR4 ;  /* 0x00000004ff097e24 */ /* 0x001fe4000f8e00ff */
[C---:B--2---:R-:W-:Y:S01]  /*179e0*/  IMAD.WIDE R26, R41.reuse, 0x4, R24 ;  /* 0x00000004291a7825 */ /* 0x044fe200078e0218 */
[----:B------:R-:W-:Y:S08]  /*179f0*/  BAR.SYNC.DEFER_BLOCKING 0x1, 0x180 ;  /* 0x0046000000007b1d */ /* 0x000ff00000010000 */
[----:B------:R-:W0:Y:S01]  /*17a00*/  @P1 LDC.64 R24, c[0x0][0xc08] ;  /* 0x00030200ff181b82 */ /* 0x000e220000000a00 */
[----:B------:R2:W5:Y:S01]  /*17a10*/  @P0 LDG.E R36, desc[UR38][R26.64] ;  /* 0x000000261a240981 */ /* 0x000562000c1e1900 */
[----:B0-----:R-:W-:-:S05]  /*17a20*/  @P1 IMAD.WIDE R4, R41, 0x4, R24 ;  /* 0x0000000429041825 */ /* 0x001fca00078e0218 */
[----:B------:R2:W5:Y:S01]  /*17a30*/  @P1 LDG.E R9, desc[UR38][R4.64] ;  /* 0x0000002604091981 */ /* 0x000562000c1e1900 */
[----:B-1----:R-:W-:-:S13]  /*17a40*/  ISETP.NE.AND P2, PT, R32, 0x1, PT ;  /* 0x000000012000780c */ /* 0x002fda0003f45270 */
[----:B------:R-:W0:Y:S08]  /*17a50*/  @P2 LDC R6, c[0x0][0xbec] ;  /* 0x0002fb00ff062b82 */ /* 0x000e300000000800 */
[----:B------:R-:W1:Y:S01]  /*17a60*/  @P2 LDC R11, c[0x0][0xbf0] ;  /* 0x0002fc00ff0b2b82 */ /* 0x000e620000000800 */
[----:B---3--:R-:W-:Y:S01]  /*17a70*/  IMAD.IADD R15, R40, 0x1, R44 ;  /* 0x00000001280f7824 */ /* 0x008fe200078e022c */
[----:B--2---:R-:W-:Y:S06]  /*17a80*/  @P1 BRA `(.L_x_1507) ;  /* 0x0000000000101947 */ /* 0x004fec0003800000 */
[----:B------:R-:W-:Y:S05]  /*17a90*/  @!P0 BRA `(.L_x_1507) ;  /* 0x00000000000c8947 */ /* 0x000fea0003800000 */
[----:B------:R-:W2:Y:S04]  /*17aa0*/  LDG.E R4, desc[UR38][R26.64] ;  /* 0x000000261a047981 */ /* 0x000ea8000c1e1900 */
[----:B-----5:R-:W2:Y:S02]  /*17ab0*/  LDG.E R9, desc[UR38][R26.64+0x4] ;  /* 0x000004261a097981 */ /* 0x020ea4000c1e1900 */
[----:B--2---:R-:W-:-:S07]  /*17ac0*/  IMAD.IADD R9, R9, 0x1, -R4 ;  /* 0x0000000109097824 */ /* 0x004fce00078e0a04 */
.L_x_1507:
[----:B------:R-:W2:Y:S01]  /*17ad0*/  LDL R12, [R1+0x60] ;  /* 0x00006000010c7983 */ /* 0x000ea20000100800 */
[----:B0-----:R-:W-:Y:S01]  /*17ae0*/  @P2 IMAD.HI.U32 R4, R15, R6, RZ ;  /* 0x000000060f042227 */ /* 0x001fe200078e00ff */
[----:B------:R-:W-:Y:S02]  /*17af0*/  ULDC.64 UR4, c[0x0][0xb90] ;  /* 0x0002e40000047ab9 */ /* 0x000fe40000000a00 */
[----:B------:R-:W3:Y:S01]  /*17b00*/  LDL.LU R42, [R1+0x50] ;  /* 0x00005000012a7983 */ /* 0x000ee20000300800 */
[----:B-----5:R-:W-:Y:S01]  /*17b10*/  SHF.R.S32.HI R37, RZ, 0x1f, R36 ;  /* 0x0000001fff257819 */ /* 0x020fe20000011424 */
[----:B------:R-:W-:Y:S01]  /*17b20*/  IMAD.MOV.U32 R7, RZ, RZ, R15 ;  /* 0x000000ffff077224 */ /* 0x000fe200078e000f */
[----:B-1----:R-:W-:Y:S01]  /*17b30*/  @P2 SHF.R.U32.HI R7, RZ, R11, R4 ;  /* 0x0000000bff072219 */ /* 0x002fe20000011604 */
[----:B------:R-:W0:Y:S01]  /*17b40*/  S2R R24, SR_TID.X ;  /* 0x0000000000187919 */ /* 0x000e220000002100 */
[----:B------:R-:W-:-:S03]  /*17b50*/  IMAD R43, R9, R32, RZ ;  /* 0x00000020092b7224 */ /* 0x000fc600078e02ff */
[----:B------:R-:W-:Y:S02]  /*17b60*/  IMAD.MOV R13, RZ, RZ, -R7 ;  /* 0x000000ffff0d7224 */ /* 0x000fe400078e0a07 */
[----:B0-----:R-:W-:-:S05]  /*17b70*/  VIADD R25, R24, 0xffffff80 ;  /* 0xffffff8018197836 */ /* 0x001fca0000000000 */
[----:B------:R-:W-:-:S04]  /*17b80*/  SHF.R.S32.HI R24, RZ, 0x1f, R25 ;  /* 0x0000001fff187819 */ /* 0x000fc80000011419 */
[----:B------:R-:W-:-:S04]  /*17b90*/  LEA.HI R24, R24, R25, RZ, 0x7 ;  /* 0x0000001918187211 */ /* 0x000fc800078f38ff */
[----:B------:R-:W-:-:S05]  /*17ba0*/  LOP3.LUT R24, R24, 0xffffff80, RZ, 0xc0, !PT ;  /* 0xffffff8018187812 */ /* 0x000fca00078ec0ff */
[----:B------:R-:W-:Y:S02]  /*17bb0*/  IMAD.IADD R24, R25, 0x1, -R24 ;  /* 0x0000000119187824 */ /* 0x000fe400078e0a18 */
[----:B--2---:R-:W-:Y:S01]  /*17bc0*/  IMAD.IADD R12, R12, 0x1, R44 ;  /* 0x000000010c0c7824 */ /* 0x004fe200078e022c */
[----:B---3--:R-:W-:Y:S01]  /*17bd0*/  SHF.R.S32.HI R40, RZ, 0x1f, R42 ;  /* 0x0000001fff287819 */ /* 0x008fe2000001142a */
[----:B------:R-:W-:-:S04]  /*17be0*/  IMAD.WIDE.U32 R4, R42, UR4, R36 ;  /* 0x000000042a047c25 */ /* 0x000fc8000f8e0024 */
[----:B------:R-:W-:-:S04]  /*17bf0*/  IMAD R6, R40, UR4, RZ ;  /* 0x0000000428067c24 */ /* 0x000fc8000f8e02ff */
[----:B------:R-:W-:Y:S01]  /*17c00*/  IMAD R11, R42, UR5, R6 ;  /* 0x000000052a0b7c24 */ /* 0x000fe2000f8e0206 */
[----:B------:R-:W-:Y:S01]  /*17c10*/  SHF.R.S32.HI R6, RZ, 0x1f, R41 ;  /* 0x0000001fff067819 */ /* 0x000fe20000011429 */
[----:B------:R-:W-:Y:S01]  /*17c20*/  ULDC.64 UR4, c[0x0][0xb98] ;  /* 0x0002e60000047ab9 */ /* 0x000fe20000000a00 */
[----:B------:R-:W-:Y:S01]  /*17c30*/  SEL R41, R41, RZ, !P0 ;  /* 0x000000ff29297207 */ /* 0x000fe20004000000 */
[----:B------:R-:W-:Y:S01]  /*17c40*/  IMAD.IADD R5, R5, 0x1, R11 ;  /* 0x0000000105057824 */ /* 0x000fe200078e020b */
[----:B------:R-:W-:Y:S01]  /*17c50*/  SEL R38, R6, RZ, !P0 ;  /* 0x000000ff06267207 */ /* 0x000fe20004000000 */
[----:B------:R-:W-:Y:S01]  /*17c60*/  IMAD R11, R32, R13, R15 ;  /* 0x0000000d200b7224 */ /* 0x000fe200078e020f */
[----:B------:R-:W-:Y:S01]  /*17c70*/  SHF.R.S32.HI R13, RZ, 0x1f, R7 ;  /* 0x0000001fff0d7819 */ /* 0x000fe20000011407 */
[----:B------:R-:W-:-:S03]  /*17c80*/  IMAD.WIDE.U32 R4, R41, UR4, R4 ;  /* 0x0000000429047c25 */ /* 0x000fc6000f8e0004 */
[----:B------:R-:W-:Y:S01]  /*17c90*/  SHF.R.S32.HI R6, RZ, 0x1f, R11 ;  /* 0x0000001fff067819 */ /* 0x000fe2000001140b */
[----:B------:R-:W-:Y:S01]  /*17ca0*/  IMAD R8, R38, UR4, RZ ;  /* 0x0000000426087c24 */ /* 0x000fe2000f8e02ff */
[----:B------:R-:W-:-:S03]  /*17cb0*/  IADD3 R4, P0, R7, R4, RZ ;  /* 0x0000000407047210 */ /* 0x000fc60007f1e0ff */
[----:B------:R-:W-:Y:S01]  /*17cc0*/  IMAD R8, R41, UR5, R8 ;  /* 0x0000000529087c24 */ /* 0x000fe2000f8e0208 */
[----:B------:R-:W-:Y:S02]  /*17cd0*/  ULDC.64 UR4, c[0x0][0xb88] ;  /* 0x0002e20000047ab9 */ /* 0x000fe40000000a00 */
[----:B------:R-:W-:Y:S02]  /*17ce0*/  IMAD R6, R6, UR4, RZ ;  /* 0x0000000406067c24 */ /* 0x000fe4000f8e02ff */
[----:B------:R-:W-:Y:S01]  /*17cf0*/  IADD3.X R5, R13, R5, R8, P0, !PT ;  /* 0x000000050d057210 */ /* 0x000fe200007fe408 */
[----:B------:R-:W-:Y:S02]  /*17d00*/  VIADD R8, R12, 0x8 ;  /* 0x000000080c087836 */ /* 0x000fe40000000000 */
[C---:B------:R-:W-:Y:S02]  /*17d10*/  IMAD R7, R11.reuse, UR5, R6 ;  /* 0x000000050b077c24 */ /* 0x040fe4000f8e0206 */
[----:B------:R-:W-:Y:S01]  /*17d20*/  IMAD.WIDE.U32 R4, R11, UR4, R4 ;  /* 0x000000040b047c25 */ /* 0x000fe2000f8e0004 */
[----:B------:R-:W-:-:S03]  /*17d30*/  ULDC.64 UR4, c[0x0][0xb50] ;  /* 0x0002d40000047ab9 */ /* 0x000fc60000000a00 */
[----:B------:R-:W-:Y:S01]  /*17d40*/  IMAD.IADD R5, R5, 0x1, R7 ;  /* 0x0000000105057824 */ /* 0x000fe200078e0207 */
[----:B------:R-:W-:Y:S01]  /*17d50*/  LEA R10, P0, R4, UR4, 0x2 ;  /* 0x00000004040a7c11 */ /* 0x000fe2000f8010ff */
[----:B------:R-:W-:-:S03]  /*17d60*/  IMAD R11, R30, 0x40, R29 ;  /* 0x000000401e0b7824 */ /* 0x000fc600078e021d */
[----:B------:R-:W-:Y:S01]  /*17d70*/  LEA.HI.X R14, R4, UR5, R5, 0x2, P0 ;  /* 0x00000005040e7c11 */ /* 0x000fe200080f1405 */
[----:B------:R-:W-:Y:S01]  /*17d80*/  SHFL.IDX PT, R6, R10, 0x1, 0x1c1f ;  /* 0x003c1f000a067f89 */ /* 0x000fe200000e0000 */
[----:B------:R-:W-:Y:S01]  /*17d90*/  IMAD.WIDE R20, R11, 0x2, R20 ;  /* 0x000000020b147825 */ /* 0x000fe200078e0214 */
[----:B------:R-:W-:Y:S01]  /*17da0*/  LOP3.LUT P0, RZ, R24, 0x3, RZ, 0xc0, !PT ;  /* 0x0000000318ff7812 */ /* 0x000fe2000780c0ff */
[----:B------:R-:W-:Y:S01]  /*17db0*/  ULDC.64 UR4, c[0x0][0xaa0] ;  /* 0x0002a80000047ab9 */ /* 0x000fe20000000a00 */
[----:B------:R-:W-:Y:S01]  /*17dc0*/  SHFL.IDX PT, R4, R10, RZ, 0x1c1f ;  /* 0x001c1fff0a047589 */ /* 0x000fe200000e0000 */
[----:B------:R-:W-:-:S03]  /*17dd0*/  IADD3 R13, P3, R20, 0x1800, RZ ;  /* 0x00001800140d7810 */ /* 0x000fc60007f7e0ff */
[----:B------:R-:W0:Y:S01]  /*17de0*/  SHFL.IDX PT, R5, R14, RZ, 0x1c1f ;  /* 0x001c1fff0e057589 */ /* 0x000e2200000e0000 */
[----:B------:R-:W-:Y:S02]  /*17df0*/  IADD3 R25, P4, R20, 0x3000, RZ ;  /* 0x0000300014197810 */ /* 0x000fe40007f9e0ff */
[-C--:B------:R-:W-:Y:S01]  /*17e00*/  ISETP.GE.OR P1, PT, R12, R43.reuse, P0 ;  /* 0x0000002b0c00720c */ /* 0x080fe20000726670 */
[----:B------:R-:W1:Y:S01]  /*17e10*/  SHFL.IDX PT, R7, R14, 0x1, 0x1c1f ;  /* 0x003c1f000e077f89 */ /* 0x000e6200000e0000 */
[----:B------:R-:W-:Y:S02]  /*17e20*/  LOP3.LUT R9, R20, 0x380, RZ, 0xc0, !PT ;  /* 0x0000038014097812 */ /* 0x000fe400078ec0ff */
[----:B------:R-:W-:Y:S02]  /*17e30*/  LOP3.LUT R12, R13, 0x380, RZ, 0xc0, !PT ;  /* 0x000003800d0c7812 */ /* 0x000fe400078ec0ff */
[----:B------:R-:W-:Y:S02]  /*17e40*/  ISETP.GE.OR P0, PT, R8, R43, P0 ;  /* 0x0000002b0800720c */ /* 0x000fe40000706670 */
[----:B------:R-:W-:-:S02]  /*17e50*/  LOP3.LUT R24, R25, 0x380, RZ, 0xc0, !PT ;  /* 0x0000038019187812 */ /* 0x000fc400078ec0ff */
[----:B------:R-:W-:Y:S02]  /*17e60*/  SHF.R.U64 R9, R9, 0x3, RZ ;  /* 0x0000000309097819 */ /* 0x000fe400000012ff */
[----:B------:R-:W-:Y:S02]  /*17e70*/  SHF.R.U64 R12, R12, 0x3, RZ ;  /* 0x000000030c0c7819 */ /* 0x000fe400000012ff */
[----:B------:R-:W-:Y:S02]  /*17e80*/  SHF.R.U64 R24, R24, 0x3, RZ ;  /* 0x0000000318187819 */ /* 0x000fe400000012ff */
[----:B------:R-:W-:Y:S01]  /*17e90*/  LOP3.LUT R8, R9, R20, RZ, 0x3c, !PT ;  /* 0x0000001409087212 */ /* 0x000fe200078e3cff */
[--C-:B------:R-:W-:Y:S01]  /*17ea0*/  IMAD.MOV.U32 R9, RZ, RZ, R21.reuse ;  /* 0x000000ffff097224 */ /* 0x100fe200078e0015 */
[----:B------:R-:W-:Y:S01]  /*17eb0*/  LOP3.LUT R12, R12, R13, RZ, 0x3c, !PT ;  /* 0x0000000d0c0c7212 */ /* 0x000fe200078e3cff */
[--C-:B------:R-:W-:Y:S01]  /*17ec0*/  IMAD.X R13, RZ, RZ, R21.reuse, P3 ;  /* 0x000000ffff0d7224 */ /* 0x100fe200018e0615 */
[----:B------:R-:W-:Y:S01]  /*17ed0*/  LOP3.LUT R24, R24, R25, RZ, 0x3c, !PT ;  /* 0x0000001918187212 */ /* 0x000fe200078e3cff */
[----:B------:R-:W-:Y:S01]  /*17ee0*/  IMAD.X R25, RZ, RZ, R21, P4 ;  /* 0x000000ffff197224 */ /* 0x000fe200020e0615 */
[----:B0-----:R0:W-:Y:S04]  /*17ef0*/  @!P1 ST.E desc[UR38][R4.64], R31 ;  /* 0x0000001f04009985 */ /* 0x0011e8000c101926 */
[----:B-1----:R1:W-:Y:S04]  /*17f00*/  @!P0 ST.E desc[UR38][R6.64], R0 ;  /* 0x0000000006008985 */ /* 0x0023e8000c101926 */
[----:B------:R-:W2:Y:S04]  /*17f10*/  LD.E.128 R8, desc[UR38][R8.64] ;  /* 0x0000002608087980 */ /* 0x000ea8000c101d00 */
[----:B------:R-:W3:Y:S04]  /*17f20*/  LD.E.128 R12, desc[UR38][R12.64] ;  /* 0x000000260c0c7980 */ /* 0x000ee8000c101d00 */
[----:B------:R-:W4:Y:S01]  /*17f30*/  LD.E.128 R24, desc[UR38][R24.64] ;  /* 0x0000002618187980 */ /* 0x000f22000c101d00 */
[----:B------:R-:W-:-:S04]  /*17f40*/  IADD3 R39, P0, R20, 0x4800, RZ ;  /* 0x0000480014277810 */ /* 0x000fc80007f1e0ff */
[----:B------:R-:W-:Y:S01]  /*17f50*/  LOP3.LUT R20, R39, 0x380, RZ, 0xc0, !PT ;  /* 0x0000038027147812 */ /* 0x000fe200078ec0ff */
[----:B0-----:R-:W-:-:S03]  /*17f60*/  IMAD.X R5, RZ, RZ, R21, P0 ;  /* 0x000000ffff057224 */ /* 0x001fc600000e0615 */
[----:B------:R-:W-:-:S04]  /*17f70*/  SHF.R.U64 R4, R20, 0x3, RZ ;  /* 0x0000000314047819 */ /* 0x000fc800000012ff */
[----:B------:R-:W-:Y:S02]  /*17f80*/  LOP3.LUT R4, R4, R39, RZ, 0x3c, !PT ;  /* 0x0000002704047212 */ /* 0x000fe400078e3cff */
[----:B------:R-:W0:Y:S01]  /*17f90*/  @P2 LDC R39, c[0x0][0xbec] ;  /* 0x0002fb00ff272b82 */ /* 0x000e220000000800 */
[----:B------:R-:W-:Y:S02]  /*17fa0*/  IMAD R21, R37, UR4, RZ ;  /* 0x0000000425157c24 */ /* 0x000fe4000f8e02ff */
[----:B------:R-:W-:Y:S01]  /*17fb0*/  IMAD R3, R3, 0x30, R30 ;  /* 0x0000003003037824 */ /* 0x000fe200078e021e */
[----:B-1----:R-:W5:Y:S01]  /*17fc0*/  LD.E.128 R4, desc[UR38][R4.64] ;  /* 0x0000002604047980 */ /* 0x002f62000c101d00 */
[C---:B------:R-:W-:Y:S02]  /*17fd0*/  IMAD R31, R36.reuse, UR5, R21 ;  /* 0x00000005241f7c24 */ /* 0x040fe4000f8e0215 */
[----:B------:R-:W-:Y:S01]  /*17fe0*/  IMAD.WIDE.U32 R20, R36, UR4, RZ ;  /* 0x0000000424147c25 */ /* 0x000fe2000f8e00ff */
[----:B------:R-:W1:Y:S01]  /*17ff0*/  @P2 LDC R37, c[0x0][0xbf0] ;  /* 0x0002fc00ff252b82 */ /* 0x000e620000000800 */
[----:B------:R-:W-:Y:S01]  /*18000*/  ULDC.64 UR4, c[0x0][0xae8] ;  /* 0x0002ba0000047ab9 */ /* 0x000fe20000000a00 */
[----:B------:R-:W-:Y:S01]  /*18010*/  @!PT LDS RZ, [RZ] ;  /* 0x00000000fffff984 */ /* 0x000fe20000000800 */
[----:B------:R-:W-:Y:S01]  /*18020*/  @!PT LDS RZ, [RZ] ;  /* 0x00000000fffff984 */ /* 0x000fe20000000800 */
[----:B------:R-:W-:Y:S01]  /*18030*/  @!PT LDS RZ, [RZ] ;  /* 0x00000000fffff984 */ /* 0x000fe20000000800 */
[----:B------:R-:W-:Y:S01]  /*18040*/  @!PT LDS RZ, [RZ] ;  /* 0x00000000fffff984 */ /* 0x000fe20000000800 */
[----:B------:R0:W-:Y:S06]  /*18050*/  MEMBAR.ALL.CTA ;  /* 0x0000000000007992 */ /* 0x0001ec0000008000 */
[----:B0-----:R-:W0:Y:S01]  /*18060*/  FENCE.VIEW.ASYNC.S ;  /* 0x00000000000073c6 */ /* 0x001e220000000000 */
[----:B------:R-:W-:-:S02]  /*18070*/  IMAD.IADD R21, R21, 0x1, R31 ;  /* 0x0000000115157824 */ /* 0x000fc400078e021f */
[----:B------:R-:W-:Y:S02]  /*18080*/  IMAD R0, R40, UR4, RZ ;  /* 0x0000000428007c24 */ /* 0x000fe4000f8e02ff */
[----:B------:R-:W-:Y:S02]  /*18090*/  IMAD.IADD R36, R44, 0x1, R3 ;  /* 0x000000012c247824 */ /* 0x000fe400078e0203 */
[C---:B------:R-:W-:Y:S02]  /*180a0*/  IMAD R3, R42.reuse, UR5, R0 ;  /* 0x000000052a037c24 */ /* 0x040fe4000f8e0200 */
[----:B------:R-:W-:Y:S01]  /*180b0*/  IMAD.WIDE.U32 R20, R42, UR4, R20 ;  /* 0x000000042a147c25 */ /* 0x000fe2000f8e0014 */
[----:B------:R-:W-:-:S03]  /*180c0*/  ULDC.64 UR4, c[0x0][0xaf0] ;  /* 0x0002bc0000047ab9 */ /* 0x000fc60000000a00 */
[----:B------:R-:W-:Y:S02]  /*180d0*/  IMAD.IADD R21, R21, 0x1, R3 ;  /* 0x0000000115157824 */ /* 0x000fe400078e0203 */
[----:B------:R-:W-:-:S04]  /*180e0*/  @P2 IMAD.HI.U32 R0, R36, R39, RZ ;  /* 0x0000002724002227 */ /* 0x000fc800078e00ff */
[----:B------:R-:W-:Y:S02]  /*180f0*/  IMAD.MOV.U32 R3, RZ, RZ, R36 ;  /* 0x000000ffff037224 */ /* 0x000fe400078e0024 */
[----:B------:R-:W-:Y:S01]  /*18100*/  IMAD R31, R38, UR4, RZ ;  /* 0x00000004261f7c24 */ /* 0x000fe2000f8e02ff */
[----:B-1----:R-:W-:Y:S01]  /*18110*/  @P2 SHF.R.U32.HI R3, RZ, R37, R0 ;  /* 0x00000025ff032219 */ /* 0x002fe20000011600 */
[----:B------:R-:W-:-:S03]  /*18120*/  IMAD.WIDE.U32 R20, R41, UR4, R20 ;  /* 0x0000000429147c25 */ /* 0x000fc6000f8e0014 */
[----:B------:R-:W-:Y:S01]  /*18130*/  SHF.R.S32.HI R0, RZ, 0x1f, R3 ;  /* 0x0000001fff007819 */ /* 0x000fe20000011403 */
        /* <DEDUP_REMOVED lines=10> */
[----:B------:R-:W-:Y:S02]  /*181e0*/  IMAD.IADD R21, R21, 0x1, R37 ;  /* 0x0000000115157824 */ /* 0x000fe400078e0225 */
[----:B------:R-:W-:Y:S02]  /*181f0*/  IMAD R0, R0, UR4, RZ ;  /* 0x0000000400007c24 */ /* 0x000fe4000f8e02ff */
[----:B------:R-:W-:-:S04]  /*18200*/  IMAD.WIDE.U32 R20, R31, UR4, R20 ;  /* 0x000000041f147c25 */ /* 0x000fc8000f8e0014 */
[----:B------:R-:W-:Y:S01]  /*18210*/  IMAD R3, R31, UR5, R0 ;  /* 0x000000051f037c24 */ /* 0x000fe2000f8e0200 */
[----:B------:R-:W-:Y:S01]  /*18220*/  ULDC.64 UR4, c[0x0][0xa80] ;  /* 0x0002a00000047ab9 */ /* 0x000fe20000000a00 */
[----:B------:R-:W-:Y:S01]  /*18230*/  IMAD.IADD R40, R30, 0x1, R44 ;  /* 0x000000011e287824 */ /* 0x000fe200078e022c */
[----:B------:R-:W-:Y:S01]  /*18240*/  LEA R32, P0, R20, UR4, 0x1 ;  /* 0x0000000414207c11 */ /* 0x000fe2000f8008ff */
[----:B------:R-:W-:Y:S01]  /*18250*/  IMAD.IADD R3, R21, 0x1, R3 ;  /* 0x0000000115037824 */ /* 0x000fe200078e0203 */
[----:B------:R-:W-:Y:S01]  /*18260*/  ULDC UR4, c[0x0][0xac8] ;  /* 0x0002b20000047ab9 */ /* 0x000fe20000000800 */
[----:B------:R-:W-:Y:S02]  /*18270*/  VIADD R0, R40, 0x30 ;  /* 0x0000003028007836 */ /* 0x000fe40000000000 */
[----:B0-----:R-:W0:Y:S01]  /*18280*/  SHFL.IDX PT, R36, R32, 0x1, 0x181f ;  /* 0x00381f0020247f89 */ /* 0x001e2200000e0000 */
[----:B------:R-:W-:Y:S01]  /*18290*/  LEA.HI.X R38, R20, UR5, R3, 0x1, P0 ;  /* 0x0000000514267c11 */ /* 0x000fe200080f0c03 */
[C---:B------:R-:W-:Y:S01]  /*182a0*/  VIADD R3, R40.reuse, 0x60 ;  /* 0x0000006028037836 */ /* 0x040fe20000000000 */
[----:B------:R-:W-:Y:S01]  /*182b0*/  ISETP.GE.AND P0, PT, R29, UR4, PT ;  /* 0x000000041d007c0c */ /* 0x000fe2000bf06270 */
[----:B------:R-:W1:Y:S03]  /*182c0*/  SHFL.IDX PT, R20, R32, RZ, 0x181f ;  /* 0x00181fff20147589 */ /* 0x000e6600000e0000 */
[-C--:B------:R-:W-:Y:S01]  /*182d0*/  ISETP.GE.OR P3, PT, R40, R43.reuse, P0 ;  /* 0x0000002b2800720c */ /* 0x080fe20000766670 */
[----:B------:R-:W1:Y:S01]  /*182e0*/  SHFL.IDX PT, R21, R38, RZ, 0x181f ;  /* 0x00181fff26157589 */ /* 0x000e6200000e0000 */
[-C--:B------:R-:W-:Y:S01]  /*182f0*/  ISETP.GE.OR P2, PT, R0, R43.reuse, P0 ;  /* 0x0000002b0000720c */ /* 0x080fe20000746670 */
[----:B------:R-:W-:Y:S01]  /*18300*/  VIADD R0, R2, 0x16820 ;  /* 0x0001682002007836 */ /* 0x000fe20000000000 */
[----:B------:R-:W-:Y:S01]  /*18310*/  ISETP.GE.OR P1, PT, R3, R43, P0 ;  /* 0x0000002b0300720c */ /* 0x000fe20000726670 */
[----:B------:R-:W1:Y:S03]  /*18320*/  SHFL.IDX PT, R42, R32, 0x2, 0x181f ;  /* 0x00581f00202a7f89 */ /* 0x000e6600000e0000 */
[----:B------:R-:W-:Y:S01]  /*18330*/  PRMT R0, RZ, 0x654, R0 ;  /* 0x00000654ff007816 */ /* 0x000fe20000000000 */
[----:B------:R-:W1:Y:S03]  /*18340*/  SHFL.IDX PT, R31, R38, 0x1, 0x181f ;  /* 0x00381f00261f7f89 */ /* 0x000e6600000e0000 */
[----:B------:R1:W-:Y:S01]  /*18350*/  SYNCS.ARRIVE.TRANS64.RED.A1T0 RZ, [R0+URZ], RZ ;  /* 0x000000ff00ff79a7 */ /* 0x0003e2000810043f */
[----:B------:R-:W1:Y:S02]  /*18360*/  SHFL.IDX PT, R37, R38, 0x2, 0x181f ;  /* 0x00581f0026257f89 */ /* 0x000e6400000e0000 */
[----:B0-----:R-:W-:-:S02]  /*18370*/  @!P2 LEA R30, P4, R29, R36, 0x1 ;  /* 0x000000241d1ea211 */ /* 0x001fc400078808ff */
[----:B------:R-:W0:Y:S01]  /*18380*/  SHFL.IDX PT, R32, R32, 0x3, 0x181f ;  /* 0x00781f0020207f89 */ /* 0x000e2200000e0000 */
[----:B-1----:R-:W-:Y:S01]  /*18390*/  VIADD R0, R40, 0x90 ;  /* 0x0000009028007836 */ /* 0x002fe20000000000 */
[C---:B------:R-:W-:Y:S02]  /*183a0*/  @!P3 LEA R20, P5, R29.reuse, R20, 0x1 ;  /* 0x000000141d14b211 */ /* 0x040fe400078a08ff */
[----:B------:R-:W1:Y:S02]  /*183b0*/  SHFL.IDX PT, R38, R38, 0x3, 0x181f ;  /* 0x00781f0026267f89 */ /* 0x000e6400000e0000 */
[C---:B------:R-:W-:Y:S02]  /*183c0*/  @!P3 LEA.HI.X R21, R29.reuse, R21, R28, 0x1, P5 ;  /* 0x000000151d15b211 */ /* 0x040fe400028f0c1c */
[----:B------:R-:W-:Y:S02]  /*183d0*/  ISETP.GE.OR P0, PT, R0, R43, P0 ;  /* 0x0000002b0000720c */ /* 0x000fe40000706670 */
[----:B------:R-:W-:-:S02]  /*183e0*/  @!P1 LEA R36, P5, R29, R42, 0x1 ;  /* 0x0000002a1d249211 */ /* 0x000fc400078a08ff */
[C-C-:B------:R-:W-:Y:S02]  /*183f0*/  @!P2 LEA.HI.X R31, R29.reuse, R31, R28.reuse, 0x1, P4 ;  /* 0x0000001f1d1fa211 */ /* 0x140fe400020f0c1c */
[----:B------:R-:W-:Y:S01]  /*18400*/  @!P1 LEA.HI.X R37, R29, R37, R28, 0x1, P5 ;  /* 0x000000251d259211 */ /* 0x000fe200028f0c1c */
        /* <DEDUP_REMOVED lines=8> */
.L_x_1506:
[----:B------:R-:W2:Y:S01]  /*18490*/  LDL R10, [R1+0x54] ;  /* 0x00005400010a7983 */ /* 0x000ea20000100800 */
[----:B------:R-:W-:Y:S01]  /*184a0*/  ULDC.64 UR4, c[0x0][0xc00] ;  /* 0x0003000000047ab9 */ /* 0x000fe20000000a00 */
[----:B------:R-:W2:Y:S01]  /*184b0*/  LDC.64 R4, c[0x0][0xc00] ;  /* 0x00030000ff047b82 */ /* 0x000ea20000000a00 */
[----:B------:R-:W-:Y:S01]  /*184c0*/  ISETP.NE.U32.AND P0, PT, RZ, UR4, PT ;  /* 0x00000004ff007c0c */ /* 0x000fe2000bf05070 */
[----:B------:R-:W-:-:S03]  /*184d0*/  IMAD.MOV.U32 R0, RZ, RZ, RZ ;  /* 0x000000ffff007224 */ /* 0x000fc600078e00ff */
[----:B------:R-:W-:Y:S01]  /*184e0*/  ISETP.NE.AND.EX P0, PT, RZ, UR5, PT, P0 ;  /* 0x00000005ff007c0c */ /* 0x000fe2000bf05300 */
[----:B------:R-:W-:Y:S02]  /*184f0*/  ULDC.64 UR4, c[0x0][0xc08] ;  /* 0x0003020000047ab9 */ /* 0x000fe40000000a00 */
[----:B------:R-:W-:Y:S01]  /*18500*/  ISETP.NE.U32.AND P1, PT, RZ, UR4, PT ;  /* 0x00000004ff007c0c */ /* 0x000fe2000bf25070 */
[----:B------:R-:W0:Y:S03]  /*18510*/  LDC R27, c[0x0][0xbe8] ;  /* 0x0002fa00ff1b7b82 */ /* 0x000e260000000800 */
[----:B------:R-:W-:-:S13]  /*18520*/  ISETP.NE.AND.EX P1, PT, RZ, UR5, PT, P1 ;  /* 0x00000005ff007c0c */ /* 0x000fda000bf25310 */
[----:B------:R-:W3:Y:S01]  /*18530*/  @P1 LDC.64 R6, c[0x0][0xc08] ;  /* 0x00030200ff061b82 */ /* 0x000ee20000000a00 */
[----:B------:R-:W-:Y:S02]  /*18540*/  ULDC UR4, c[0x0][0xa88] ;  /* 0x0002a20000047ab9 */ /* 0x000fe40000000800 */
[----:B------:R-:W-:Y:S02]  /*18550*/  IMAD.U32 R8, RZ, RZ, UR4 ;  /* 0x00000004ff087e24 */ /* 0x000fe4000f8e00ff */
[----:B--2---:R-:W-:-:S04]  /*18560*/  IMAD.WIDE R4, R10, 0x4, R4 ;  /* 0x000000040a047825 */ /* 0x004fc800078e0204 */
[----:B---3--:R-:W-:Y:S01]  /*18570*/  @P1 IMAD.WIDE R6, R10, 0x4, R6 ;  /* 0x000000040a061825 */ /* 0x008fe200078e0206 */
[----:B------:R2:W5:Y:S04]  /*18580*/  @P0 LDG.E R0, desc[UR38][R4.64] ;  /* 0x0000002604000981 */ /* 0x000568000c1e1900 */
[----:B------:R2:W5:Y:S01]  /*18590*/  @P1 LDG.E R8, desc[UR38][R6.64] ;  /* 0x0000002606081981 */ /* 0x000562000c1e1900 */
[----:B0-----:R-:W-:Y:S02]  /*185a0*/  ISETP.NE.AND P2, PT, R27, 0x1, PT ;  /* 0x000000011b00780c */ /* 0x001fe40003f45270 */
[----:B------:R-:W-:Y:S02]  /*185b0*/  ISETP.GE.AND P3, PT, R44, 0xc0, PT ;  /* 0x000000c02c00780c */ /* 0x000fe40003f66270 */
[----:B------:R-:W-:-:S09]  /*185c0*/  SHF.R.S32.HI R9, RZ, 0x1f, R10 ;  /* 0x0000001fff097819 */ /* 0x000fd2000001140a */
[----:B------:R-:W0:Y:S01]  /*185d0*/  @P2 LDC R31, c[0x0][0xbec] ;  /* 0x0002fb00ff1f2b82 */ /* 0x000e220000000800 */
[----:B--2---:R-:W-:Y:S05]  /*185e0*/  @P1 BRA `(.L_x_1509) ;  /* 0x0000000000101947 */ /* 0x004fea0003800000 */
[----:B------:R-:W-:Y:S05]  /*185f0*/  @!P0 BRA `(.L_x_1509) ;  /* 0x00000000000c8947 */ /* 0x000fea0003800000 */
[----:B------:R-:W2:Y:S04]  /*18600*/  LDG.E R7, desc[UR38][R4.64] ;  /* 0x0000002604077981 */ /* 0x000ea8000c1e1900 */
[----:B-----5:R-:W2:Y:S02]  /*18610*/  LDG.E R8, desc[UR38][R4.64+0x4] ;  /* 0x0000042604087981 */ /* 0x020ea4000c1e1900 */
[----:B--2---:R-:W-:-:S07]  /*18620*/  IMAD.IADD R8, R8, 0x1, -R7 ;  /* 0x0000000108087824 */ /* 0x004fce00078e0a07 */
.L_x_1509:
        /* <DEDUP_REMOVED lines=10> */
[----:B---3--:R-:W-:Y:S01]  /*186d0*/  IMAD R4, R8, R11, RZ ;  /* 0x0000000b08047224 */ /* 0x008fe200078e02ff */
[----:B--2---:R-:W-:-:S04]  /*186e0*/  IADD3 R10, R26, -0x80, R5 ;  /* 0xffffff801a0a7810 */ /* 0x004fc80007ffe005 */
        /* <DEDUP_REMOVED lines=9> */
[----:B------:R-:W2:Y:S01]  /*18780*/  @P0 LDC R21, c[0x0][0xbec] ;  /* 0x0002fb00ff150b82 */ /* 0x000ea20000000800 */
[----:B------:R-:W-:Y:S01]  /*18790*/  IMAD R9, R20, UR5, R9 ;  /* 0x0000000514097c24 */ /* 0x000fe2000f8e0209 */
[----:B------:R-:W-:-:S03]  /*187a0*/  ULDC.64 UR4, c[0x0][0xb98] ;  /* 0x0002e60000047ab9 */ /* 0x000fc60000000a00 */
[----:B------:R-:W-:-:S03]  /*187b0*/  IMAD.IADD R5, R5, 0x1, R9 ;  /* 0x0000000105057824 */ /* 0x000fc600078e0209 */
[----:B------:R-:W3:Y:S01]  /*187c0*/  @P0 LDC R25, c[0x0][0xbf0] ;  /* 0x0002fc00ff190b82 */ /* 0x000ee20000000800 */
[----:B------:R-:W-:-:S04]  /*187d0*/  IMAD.WIDE.U32 R4, R15, UR4, R4 ;  /* 0x000000040f047c25 */ /* 0x000fc8000f8e0004 */
[----:B--2---:R-:W-:-:S05]  /*187e0*/  @P0 IMAD.HI.U32 R6, R10, R21, RZ ;  /* 0x000000150a060227 */ /* 0x004fca00078e00ff */
[----:B---3--:R-:W-:Y:S01]  /*187f0*/  @P0 SHF.R.U32.HI R7, RZ, R25, R6 ;  /* 0x00000019ff070219 */ /* 0x008fe20000011606 */
        /* <DEDUP_REMOVED lines=15> */
[----:B------:R-:W-:Y:S01]  /*188f0*/  LEA.HI.X R7, R4, UR5, R5, 0x2, P0 ;  /* 0x0000000504077c11 */ /* 0x000fe200080f1405 */
[----:B------:R-:W-:-:S05]  /*18900*/  IMAD.MOV.U32 R5, RZ, RZ, -0x800000 ;  /* 0xff800000ff057424 */ /* 0x000fca00078e00ff */
[----:B------:R2:W-:Y:S02]  /*18910*/  STG.E desc[UR38][R6.64], R5 ;  /* 0x0000000506007986 */ /* 0x0005e4000c101926 */
.L_x_1511:
[----:B------:R-:W-:Y:S05]  /*18920*/  BSYNC B1 ;  /* 0x0000000000017941 */ /* 0x000fea0003800000 */
.L_x_1510:
[----:B------:R-:W3:Y:S01]  /*18930*/  @P2 LDC R9, c[0x0][0xbf0] ;  /* 0x0002fc00ff092b82 */ /* 0x000ee20000000800 */
[----:B------:R-:W-:Y:S01]  /*18940*/  ULDC.64 UR4, c[0x0][0xaa0] ;  /* 0x0002a80000047ab9 */ /* 0x000fe20000000a00 */
[----:B------:R-:W-:Y:S01]  /*18950*/  IMAD R3, R3, 0x30, R30 ;  /* 0x0000003003037824 */ /* 0x000fe200078e021e */
[----:B------:R-:W-:Y:S01]  /*18960*/  ULDC.64 UR6, c[0x0][0xa80] ;  /* 0x0002a00000067ab9 */ /* 0x000fe20000000a00 */
[----:B--2---:R-:W-:Y:S02]  /*18970*/  IMAD R5, R13, UR4, RZ ;  /* 0x000000040d057c24 */ /* 0x004fe4000f8e02ff */
[----:B------:R-:W-:Y:S02]  /*18980*/  IMAD.IADD R10, R26, 0x1, R3 ;  /* 0x000000011a0a7824 */ /* 0x000fe400078e0203 */
        /* <DEDUP_REMOVED lines=8> */
[----:B---3--:R-:W-:Y:S01]  /*18a10*/  @P2 SHF.R.U32.HI R3, RZ, R9, R0 ;  /* 0x00000009ff032219 */ /* 0x008fe20000011600 */
        /* <DEDUP_REMOVED lines=29> */
[----:B------:R-:W-:Y:S01]  /*18bf0*/  IMAD.IADD R24, R30, 0x1, R26 ;  /* 0x000000011e187824 */ /* 0x000fe200078e021a */
[----:B------:R-:W2:Y:S03]  /*18c00*/  SHFL.IDX PT, R0, R20, RZ, 0x181f ;  /* 0x00181fff14007589 */ /* 0x000ea600000e0000 */
[C---:B------:R-:W-:Y:S01]  /*18c10*/  VIADD R8, R24.reuse, 0x30 ;  /* 0x0000003018087836 */ /* 0x040fe20000000000 */
[----:B------:R-:W3:Y:S01]  /*18c20*/  SHFL.IDX PT, R5, R7, 0x1, 0x181f ;  /* 0x00381f0007057f89 */ /* 0x000ee200000e0000 */
[C---:B------:R-:W-:Y:S01]  /*18c30*/  ISETP.GE.OR P2, PT, R24.reuse, R21, P0 ;  /* 0x000000151800720c */ /* 0x040fe20000746670 */
[----:B------:R-:W-:-:S02]  /*18c40*/  VIADD R10, R24, 0x60 ;  /* 0x00000060180a7836 */ /* 0x000fc40000000000 */
[----:B------:R-:W4:Y:S01]  /*18c50*/  SHFL.IDX PT, R14, R7, 0x2, 0x181f ;  /* 0x00581f00070e7f89 */ /* 0x000f2200000e0000 */
[-C--:B------:R-:W-:Y:S02]  /*18c60*/  ISETP.GE.OR P3, PT, R8, R21.reuse, P0 ;  /* 0x000000150800720c */ /* 0x080fe40000766670 */
[----:B------:R-:W-:Y:S01]  /*18c70*/  ISETP.GE.OR P4, PT, R10, R21, P0 ;  /* 0x000000150a00720c */ /* 0x000fe20000786670 */
[----:B------:R-:W5:Y:S04]  /*18c80*/  SHFL.IDX PT, R4, R20, 0x1, 0x181f ;  /* 0x00381f0014047f89 */ /* 0x000f6800000e0000 */
[----:B------:R-:W1:Y:S02]  /*18c90*/  SHFL.IDX PT, R6, R20, 0x2, 0x181f ;  /* 0x00581f0014067f89 */ /* 0x000e6400000e0000 */
[----:B0-----:R-:W-:-:S04]  /*18ca0*/  @!P2 LEA R10, P5, R29, R3, 0x1 ;  /* 0x000000031d0aa211 */ /* 0x001fc800078a08ff */
[C---:B--2---:R-:W-:Y:S02]  /*18cb0*/  @!P2 LEA.HI.X R3, R29.reuse, R0, R28, 0x1, P5 ;  /* 0x000000001d03a211 */ /* 0x044fe400028f0c1c */
[----:B------:R0:W2:Y:S01]  /*18cc0*/  SHFL.IDX PT, R0, R20, 0x3, 0x181f ;  /* 0x00781f0014007f89 */ /* 0x0000a200000e0000 */
[C---:B---3--:R-:W-:Y:S02]  /*18cd0*/  @!P3 LEA R8, P1, R29.reuse, R5, 0x1 ;  /* 0x000000051d08b211 */ /* 0x048fe400078208ff */
[----:B------:R-:W-:Y:S01]  /*18ce0*/  @!P2 IMAD.MOV.U32 R11, RZ, RZ, R3 ;  /* 0x000000ffff0ba224 */ /* 0x000fe200078e0003 */
[----:B----4-:R-:W-:-:S04]  /*18cf0*/  @!P4 LEA R25, P5, R29, R14, 0x1 ;  /* 0x0000000e1d19c211 */ /* 0x010fc800078a08ff */
[----:B------:R0:W-:Y:S01]  /*18d00*/  @!P2 ST.E.128 desc[UR38][R10.64], RZ ;  /* 0x000000ff0a00a985 */ /* 0x0001e2000c101d26 */
[C-C-:B-----5:R-:W-:Y:S01]  /*18d10*/  @!P3 LEA.HI.X R9, R29.reuse, R4, R28.reuse, 0x1, P1 ;  /* 0x000000041d09b211 */ /* 0x160fe200008f0c1c */
[----:B------:R-:W-:Y:S02]  /*18d20*/  @!P4 IMAD.MOV.U32 R4, RZ, RZ, R25 ;  /* 0x000000ffff04c224 */ /* 0x000fe400078e0019 */
[----:B------:R0:W3:Y:S01]  /*18d30*/  SHFL.IDX PT, R14, R7, 0x3, 0x181f ;  /* 0x00781f00070e7f89 */ /* 0x0000e200000e0000 */
[----:B-1----:R-:W-:-:S03]  /*18d40*/  @!P4 LEA.HI.X R5, R29, R6, R28, 0x1, P5 ;  /* 0x000000061d05c211 */ /* 0x002fc600028f0c1c */
[----:B------:R0:W-:Y:S04]  /*18d50*/  @!P3 ST.E.128 desc[UR38][R8.64], RZ ;  /* 0x000000ff0800b985 */ /* 0x0001e8000c101d26 */
[----:B------:R0:W-:Y:S02]  /*18d60*/  @!P4 ST.E.128 desc[UR38][R4.64], RZ ;  /* 0x000000ff0400c985 */ /* 0x0001e4000c101d26 */
.L_x_1711:
[----:B------:R-:W-:-:S05]  /*18d70*/  VIADD R24, R24, 0x90 ;  /* 0x0000009018187836 */ /* 0x000fca0000000000 */
[----:B------:R-:W-:-:S13]  /*18d80*/  ISETP.GE.OR P0, PT, R24, R21, P0 ;  /* 0x000000151800720c */ /* 0x000fda0000706670 */
[----:B---3--:R-:W-:-:S04]  /*18d90*/  @!P0 LEA R14, P1, R29, R14, 0x1 ;  /* 0x0000000e1d0e8211 */ /* 0x008fc800078208ff */
[----:B--2---:R-:W-:-:S05]  /*18da0*/  @!P0 LEA.HI.X R15, R29, R0, R28, 0x1, P1 ;  /* 0x000000001d0f8211 */ /* 0x004fca00008f0c1c */
[----:B------:R1:W-:Y:S04]  /*18db0*/  @!P0 ST.E.128 desc[UR38][R14.64], RZ ;  /* 0x000000ff0e008985 */ /* 0x0003e8000c101d26 */
.L_x_1508:
[----:B------:R-:W-:Y:S05]  /*18dc0*/  BSYNC B0 ;  /* 0x0000000000007941 */ /* 0x000fea0003800000 */
.L_x_1505:
[----:B------:R-:W-:Y:S02]  /*18dd0*/  ULDC UR4, c[0x0][0xc3c] ;  /* 0x00030f0000047ab9 */ /* 0x000fe40000000800 */
[----:B------:R-:W-:-:S13]  /*18de0*/  ISETP.GE.AND P0, PT, R35, UR4, PT ;  /* 0x0000000423007c0c */ /* 0x000fda000bf06270 */
[----:B------:R-:W-:Y:S05]  /*18df0*/  @!P0 BRA `(.L_x_1513) ;  /* 0xfffffe8000548947 */ /* 0x000fea000383ffff */
[----:B------:R-:W-:Y:S05]  /*18e00*/  BRA `(.L_x_1321) ;  /* 0x0000006c00447947 */ /* 0x000fea0003800000 */
.L_x_1319:
        /* <DEDUP_REMOVED lines=18> */
.L_x_1514:
        /* <DEDUP_REMOVED lines=42> */
.L_x_1520:
        /* <DEDUP_REMOVED lines=12> */
.L_x_1519:
[----:B------:R-:W-:Y:S05]  /*19290*/  BSYNC B0 ;  /* 0x0000000000007941 */ /* 0x000fea0003800000 */
.L_x_1518:
        /* <DEDUP_REMOVED lines=21> */
.L_x_1516:
        /* <DEDUP_REMOVED lines=21> */
.L_x_1521:
        /* <DEDUP_REMOVED lines=58> */
.L_x_1517:
[----:B------:R-:W-:Y:S02]  /*198e0*/  IMAD.MOV.U32 R17, RZ, RZ, RZ ;  /* 0x000000ffff117224 */ /* 0x000fe400078e00ff */
[----:B------:R-:W-:Y:S02]  /*198f0*/  IMAD.U32 R16, RZ, RZ, UR6 ;  /* 0x00000006ff107e24 */ /* 0x000fe4000f8e00ff */
[----:B------:R-:W-:-:S07]  /*19900*/  IMAD.MOV.U32 R18, RZ, RZ, RZ ;  /* 0x000000ffff127224 */ /* 0x000fce00078e00ff */
.L_x_1522:
[----:B------:R-:W-:-:S13]  /*19910*/  ISETP.NE.AND P0, PT, R5, RZ, PT ;  /* 0x000000ff0500720c */ /* 0x000fda0003f05270 */
[----:B------:R-:W0:Y:S01]  /*19920*/  @!P0 S2R R3, SR_CgaCtaId ;  /* 0x0000000000038919 */ /* 0x000e220000008800 */
[----:B------:R-:W-:-:S04]  /*19930*/  @!P0 MOV R0, 0x400 ;  /* 0x0000040000008802 */ /* 0x000fc80000000f00 */
[----:B0-----:R-:W-:-:S05]  /*19940*/  @!P0 LEA R0, R3, R0, 0x18 ;  /* 0x0000000003008211 */ /* 0x001fca00078ec0ff */
[----:B------:R2:W-:Y:S01]  /*19950*/  @!P0 STS.128 [R0+0x168d0], R16 ;  /* 0x0168d01000008388 */ /* 0x0005e20000000c00 */
[----:B------:R-:W-:Y:S06]  /*19960*/  BAR.ARV 0x5, 0x200 ;  /* 0x0148000000007b1d */ /* 0x000fec0000002000 */
.L_x_1515:
        /* <DEDUP_REMOVED lines=10> */
[----:B------:R4:W-:Y:S01]  /*19a10*/  STL [R1+0x24], RZ ;  /* 0x000024ff01007387 */ /* 0x0009e20000100800 */
[----:B------:R-:W-:Y:S01]  /*19a20*/  IMAD.MOV.U32 R29, RZ, RZ, 0x1 ;  /* 0x00000001ff1d7424 */ /* 0x000fe200078e00ff */
[----:B------:R-:W-:Y:S01]  /*19a30*/  ULDC.64 UR40, c[0x0][0x198] ;  /* 0x0000660000287ab9 */ /* 0x000fe20000000a00 */
[----:B------:R-:W-:Y:S01]  /*19a40*/  IMAD.MOV.U32 R27, RZ, RZ, RZ ;  /* 0x000000ffff1b7224 */ /* 0x000fe200078e00ff */
[----:B------:R-:W-:Y:S01]  /*19a50*/  ULDC UR37, c[0x0][0xc] ;  /* 0x0000030000257ab9 */ /* 0x000fe20000000800 */
[----:B------:R-:W-:Y:S02]  /*19a60*/  IMAD.MOV.U32 R23, RZ, RZ, RZ ;  /* 0x000000ffff177224 */ /* 0x000fe400078e00ff */
[----:B------:R-:W-:Y:S01]  /*19a70*/  IMAD.MOV.U32 R26, RZ, RZ, 0x1 ;  /* 0x00000001ff1a7424 */ /* 0x000fe200078e00ff */
        /* <DEDUP_REMOVED lines=9> */
[----:B------:R-:W-:-:S04]  /*19b10*/  IMAD.SHL.U32 R2, R5, 0x10, RZ ;  /* 0x0000001005027824 */ /* 0x000fc800078e00ff */
[----:B------:R-:W-:Y:S01]  /*19b20*/  IMAD R0, R3, 0x2, R22 ;  /* 0x0000000203007824 */ /* 0x000fe200078e0216 */
[----:B------:R-:W-:-:S04]  /*19b30*/  LOP3.LUT R2, R4, 0x70, R2, 0xf8, !PT ;  /* 0x0000007004027812 */ /* 0x000fc800078ef802 */
[----:B------:R4:W-:Y:S03]  /*19b40*/  STL [R1+0xc], R0 ;  /* 0x00000c0001007387 */ /* 0x0009e60000100800 */
.L_x_1661:
[----:B------:R-:W-:Y:S05]  /*19b50*/  YIELD ;  /* 0x0000000000007946 */ /* 0x000fea0003800000 */
[----:B------:R-:W-:Y:S01]  /*19b60*/  ULDC.64 UR4, c[0x0][0xa28] ;  /* 0x00028a0000047ab9 */ /* 0x000fe20000000a00 */
[----:B------:R-:W-:Y:S02]  /*19b70*/  CS2R R6, SRZ ;  /* 0x0000000000067805 */ /* 0x000fe4000001ff00 */
[----:B------:R-:W-:Y:S01]  /*19b80*/  ISETP.NE.U32.AND P0, PT, RZ, UR4, PT ;  /* 0x00000004ff007c0c */ /* 0x000fe2000bf05070 */
[----:B0-----:R-:W0:Y:S01]  /*19b90*/  LDC.64 R8, c[0x0][0xa00] ;  /* 0x00028000ff087b82 */ /* 0x001e220000000a00 */
[----:B------:R-:W-:Y:S01]  /*19ba0*/  ULDC.64 UR6, c[0x0][0xa08] ;  /* 0x0002820000067ab9 */ /* 0x000fe20000000a00 */
[----:B------:R-:W-:Y:S01]  /*19bb0*/  ULDC.64 UR8, c[0x0][0xa10] ;  /* 0x0002840000087ab9 */ /* 0x000fe20000000a00 */
[----:B------:R-:W-:Y:S01]  /*19bc0*/  ISETP.NE.AND.EX P0, PT, RZ, UR5, PT, P0 ;  /* 0x00000005ff007c0c */ /* 0x000fe2000bf05300 */
[----:B------:R-:W-:-:S04]  /*19bd0*/  ULDC.64 UR4, c[0x0][0xa18] ;  /* 0x0002860000047ab9 */ /* 0x000fc80000000a00 */
[----:B-1----:R-:W1:Y:S08]  /*19be0*/  LDC.64 R4, c[0x0][0xa08] ;  /* 0x00028200ff047b82 */ /* 0x002e700000000a00 */
[----:B--2---:R-:W2:Y:S02]  /*19bf0*/  @P0 LDC.64 R2, c[0x0][0xa28] ;  /* 0x00028a00ff020b82 */ /* 0x004ea40000000a00 */
[----:B--2---:R-:W-:-:S05]  /*19c00*/  @P0 IMAD.WIDE R2, R19, 0x4, R2 ;  /* 0x0000000413020825 */ /* 0x004fca00078e0202 */
[----:B------:R2:W5:Y:S01]  /*19c10*/  @P0 LDG.E R7, desc[UR38][R2.64] ;  /* 0x0000002602070981 */ /* 0x000562000c1e1900 */
[----:B------:R-:W-:Y:S01]  /*19c20*/  ISETP.NE.U32.AND P0, PT, RZ, UR4, PT ;  /* 0x00000004ff007c0c */ /* 0x000fe2000bf05070 */
[----:B0-----:R-:W-:Y:S01]  /*19c30*/  IMAD.WIDE R8, R19, 0x4, R8 ;  /* 0x0000000413087825 */ /* 0x001fe200078e0208 */
[----:B------:R-:W-:Y:S02]  /*19c40*/  ISETP.NE.U32.AND P2, PT, RZ, UR6, PT ;  /* 0x00000006ff007c0c */ /* 0x000fe4000bf45070 */
[----:B------:R-:W-:Y:S01]  /*19c50*/  ISETP.NE.AND.EX P0, PT, RZ, UR5, PT, P0 ;  /* 0x00000005ff007c0c */ /* 0x000fe2000bf05300 */
[----:B------:R-:W-:Y:S01]  /*19c60*/  ULDC.64 UR4, c[0x0][0xa00] ;  /* 0x0002800000047ab9 */ /* 0x000fe20000000a00 */
[----:B------:R-:W-:Y:S01]  /*19c70*/  ISETP.NE.U32.AND P4, PT, RZ, UR8, PT ;  /* 0x00000008ff007c0c */ /* 0x000fe2000bf85070 */
[----:B------:R-:W-:Y:S01]  /*19c80*/  IMAD.MOV.U32 R28, RZ, RZ, RZ ;  /* 0x000000ffff1c7224 */ /* 0x000fe200078e00ff */
[----:B------:R-:W-:Y:S01]  /*19c90*/  ISETP.NE.U32.AND P1, PT, RZ, UR4, PT ;  /* 0x00000004ff007c0c */ /* 0x000fe2000bf25070 */
[----:B--2---:R-:W0:Y:S01]  /*19ca0*/  LDC.64 R2, c[0x0][0xa10] ;  /* 0x00028400ff027b82 */ /* 0x004e220000000a00 */
[----:B----4-:R-:W-:-:S02]  /*19cb0*/  IMAD.MOV.U32 R0, RZ, RZ, RZ ;  /* 0x000000ffff007224 */ /* 0x010fc400078e00ff */
[----:B------:R-:W-:Y:S01]  /*19cc0*/  ISETP.NE.AND.EX P3, PT, RZ, UR5, PT, P1 ;  /* 0x00000005ff007c0c */ /* 0x000fe2000bf65310 */
[----:B-1----:R-:W-:-:S04]  /*19cd0*/  IMAD.WIDE R4, R19, 0x4, R4 ;  /* 0x0000000413047825 */ /* 0x002fc800078e0204 */
[----:B------:R-:W1:Y:S01]  /*19ce0*/  @P0 LDC.64 R10, c[0x0][0xa18] ;  /* 0x00028600ff0a0b82 */ /* 0x000e620000000a00 */
[----:B------:R-:W-:Y:S01]  /*19cf0*/  ULDC UR4, c[0x0][0x288] ;  /* 0x0000a20000047ab9 */ /* 0x000fe20000000800 */
[----:B------:R-:W-:Y:S02]  /*19d00*/  ISETP.NE.AND.EX P1, PT, RZ, UR7, PT, P2 ;  /* 0x00000007ff007c0c */ /* 0x000fe4000bf25320 */
[----:B------:R-:W-:-:S04]  /*19d10*/  ISETP.NE.AND.EX P2, PT, RZ, UR9, PT, P4 ;  /* 0x00000009ff007c0c */ /* 0x000fc8000bf45340 */
[----:B------:R-:W2:Y:S07]  /*19d20*/  @P3 LDG.E R6, desc[UR38][R8.64] ;  /* 0x0000002608063981 */ /* 0x000eae000c1e1900 */
[----:B------:R-:W5:Y:S01]  /*19d30*/  @P1 LDG.E R28, desc[UR38][R4.64] ;  /* 0x00000026041c1981 */ /* 0x000f62000c1e1900 */
[----:B0-----:R-:W-:-:S05]  /*19d40*/  IMAD.WIDE R2, R19, 0x4, R2 ;  /* 0x0000000413027825 */ /* 0x001fca00078e0202 */
[----:B------:R-:W5:Y:S01]  /*19d50*/  @P2 LDG.E R0, desc[UR38][R2.64] ;  /* 0x0000002602002981 */ /* 0x000f62000c1e1900 */
[----:B-1----:R-:W-:-:S03]  /*19d60*/  @P0 IMAD.WIDE R10, R19, 0x4, R10 ;  /* 0x00000004130a0825 */ /* 0x002fc600078e020a */
[----:B--2---:R0:W-:Y:S02]  /*19d70*/  STL [R1+0x20], R6 ;  /* 0x0000200601007387 */ /* 0x0041e40000100800 */
[----:B0-----:R-:W-:Y:S01]  /*19d80*/  IMAD.U32 R6, RZ, RZ, UR4 ;  /* 0x00000004ff067e24 */ /* 0x001fe2000f8e00ff */
        /* <DEDUP_REMOVED lines=10> */
[----:B--2---:R0:W-:Y:S01]  /*19e30*/  STL [R1+0x1c], R6 ;  /* 0x00001c0601007387 */ /* 0x0041e20000100800 */
[----:B------:R-:W-:Y:S02]  /*19e40*/  IMAD.MOV.U32 R12, RZ, RZ, R6 ;  /* 0x000000ffff0c7224 */ /* 0x000fe400078e0006 */
[----:B0-----:R-:W-:Y:S01]  /*19e50*/  IMAD.U32 R6, RZ, RZ, UR5 ;  /* 0x00000005ff067e24 */ /* 0x001fe2000f8e00ff */
[----:B------:R-:W-:Y:S06]  /*19e60*/  @P0 BRA `(.L_x_1524) ;  /* 0x0000000000140947 */ /* 0x000fec0003800000 */
[----:B------:R-:W-:Y:S05]  /*19e70*/  @!P3 BRA `(.L_x_1524) ;  /* 0x000000000010b947 */ /* 0x000fea0003800000 */
[----:B------:R-:W2:Y:S04]  /*19e80*/  LDG.E R11, desc[UR38][R8.64] ;  /* 0x00000026080b7981 */ /* 0x000ea8000c1e1900 */
[----:B------:R-:W2:Y:S02]  /*19e90*/  LDG.E R8, desc[UR38][R8.64+0x4] ;  /* 0x0000042608087981 */ /* 0x000ea4000c1e1900 */
[----:B--2---:R-:W-:-:S05]  /*19ea0*/  IMAD.IADD R12, R8, 0x1, -R11 ;  /* 0x00000001080c7824 */ /* 0x004fca00078e0a0b */
[----:B------:R0:W-:Y:S02]  /*19eb0*/  STL [R1+0x1c], R12 ;  /* 0x00001c0c01007387 */ /* 0x0001e40000100800 */
.L_x_1524:
[----:B------:R-:W-:Y:S01]  /*19ec0*/  ULDC.64 UR4, c[0x0][0xa20] ;  /* 0x0002880000047ab9 */ /* 0x000fe20000000a00 */
[----:B-----5:R-:W-:Y:S01]  /*19ed0*/  IMAD.IADD R28, R28, 0x1, R7 ;  /* 0x000000011c1c7824 */ /* 0x020fe200078e0207 */
[----:B------:R-:W-:-:S04]  /*19ee0*/  ISETP.NE.U32.AND P0, PT, RZ, UR4, PT ;  /* 0x00000004ff007c0c */ /* 0x000fc8000bf05070 */
[----:B------:R-:W-:-:S13]  /*19ef0*/  ISETP.NE.AND.EX P0, PT, RZ, UR5, PT, P0 ;  /* 0x00000005ff007c0c */ /* 0x000fda000bf05300 */
[----:B------:R-:W-:Y:S05]  /*19f00*/  @!P0 BRA `(.L_x_1525) ;  /* 0x0000000000108947 */ /* 0x000fea0003800000 */
[----:B------:R-:W1:Y:S02]  /*19f10*/  LDC.64 R4, c[0x0][0xa20] ;  /* 0x00028800ff047b82 */ /* 0x000e640000000a00 */
[----:B-1----:R-:W-:-:S05]  /*19f20*/  IMAD.WIDE R4, R19, 0x4, R4 ;  /* 0x0000000413047825 */ /* 0x002fca00078e0204 */
[----:B------:R1:W5:Y:S01]  /*19f30*/  LDG.E R10, desc[UR38][R4.64] ;  /* 0x00000026040a7981 */ /* 0x000362000c1e1900 */
[----:B------:R-:W-:Y:S05]  /*19f40*/  BRA `(.L_x_1526) ;  /* 0x0000000000107947 */ /* 0x000fea0003800000 */
.L_x_1525:
[----:B------:R-:W-:Y:S05]  /*19f50*/  @!P1 BRA `(.L_x_1526) ;  /* 0x00000000000c9947 */ /* 0x000fea0003800000 */
[----:B------:R-:W2:Y:S04]  /*19f60*/  LDG.E R10, desc[UR38][R4.64] ;  /* 0x00000026040a7981 */ /* 0x000ea8000c1e1900 */
[----:B------:R-:W2:Y:S02]  /*19f70*/  LDG.E R9, desc[UR38][R4.64+0x4] ;  /* 0x0000042604097981 */ /* 0x000ea4000c1e1900 */
[----:B--2---:R-:W-:-:S07]  /*19f80*/  IMAD.IADD R10, R9, 0x1, -R10 ;  /* 0x00000001090a7824 */ /* 0x004fce00078e0a0a */
.L_x_1526:
[----:B-1----:R-:W2:Y:S01]  /*19f90*/  @P2 LDG.E R4, desc[UR38][R2.64] ;  /* 0x0000002602042981 */ /* 0x002ea2000c1e1900 */
[----:B------:R-:W1:Y:S03]  /*19fa0*/  LDC R8, c[0x0][0x448] ;  /* 0x00011200ff087b82 */ /* 0x000e660000000800 */
[----:B------:R3:W2:Y:S01]  /*19fb0*/  @P2 LDG.E R5, desc[UR38][R2.64+0x4] ;  /* 0x0000042602052981 */ /* 0x0006a2000c1e1900 */
[----:B------:R-:W-:Y:S02]  /*19fc0*/  IMAD R13, R17, 0xc0, RZ ;  /* 0x000000c0110d7824 */ /* 0x000fe400078e02ff */
[----:B-----5:R-:W-:Y:S02]  /*19fd0*/  IMAD.IADD R7, R10, 0x1, -R7 ;  /* 0x000000010a077824 */ /* 0x020fe400078e0a07 */
[----:B------:R-:W-:Y:S01]  /*19fe0*/  VIADD R10, R13, 0xbf ;  /* 0x000000bf0d0a7836 */ /* 0x000fe20000000000 */
[----:B------:R4:W-:Y:S01]  /*19ff0*/  STL [R1+0x10], R13 ;  /* 0x0000100d01007387 */ /* 0x0009e20000100800 */
[----:B-1----:R-:W-:-:S13]  /*1a000*/  ISETP.NE.AND P1, PT, R8, 0x1, PT ;  /* 0x000000010800780c */ /* 0x002fda0003f25270 */
[----:B---3--:R-:W1:Y:S08]  /*1a010*/  @P1 LDC R3, c[0x0][0x44c] ;  /* 0x00011300ff031b82 */ /* 0x008e700000000800 */
[----:B------:R-:W3:Y:S01]  /*1a020*/  @P1 LDC R2, c[0x0][0x450] ;  /* 0x00011400ff021b82 */ /* 0x000ee20000000800 */
[----:B--2---:R-:W-:Y:S02]  /*1a030*/  @P2 IMAD.IADD R6, R5, 0x1, -R4 ;  /* 0x0000000105062824 */ /* 0x004fe400078e0a04 */
[----:B-1----:R-:W-:-:S04]  /*1a040*/  @P1 IMAD.HI.U32 R5, R10, R3, RZ ;  /* 0x000000030a051227 */ /* 0x002fc800078e00ff */
[----:B------:R-:W-:Y:S01]  /*1a050*/  IMAD.IADD R8, R7, 0x1, R6 ;  /* 0x0000000107087824 */ /* 0x000fe200078e0206 */
[----:B---3--:R-:W-:-:S03]  /*1a060*/  @P1 SHF.R.U32.HI R10, RZ, R2, R5 ;  /* 0x00000002ff0a1219 */ /* 0x008fc60000011605 */
[C---:B------:R-:W-:Y:S01]  /*1a070*/  VIADD R17, R8.reuse, 0x7f ;  /* 0x0000007f08117836 */ /* 0x040fe20000000000 */
[----:B------:R-:W-:-:S04]  /*1a080*/  IADD3 R9, R8, 0x1, -R12 ;  /* 0x0000000108097810 */ /* 0x000fc80007ffe80c */
[----:B------:R-:W-:Y:S01]  /*1a090*/  SHF.R.S32.HI R2, RZ, 0x1f, R17 ;  /* 0x0000001fff027819 */ /* 0x000fe20000011411 */
[----:B------:R-:W-:-:S03]  /*1a0a0*/  IMAD.IADD R10, R9, 0x1, R10 ;  /* 0x00000001090a7824 */ /* 0x000fc600078e020a */
[----:B------:R-:W-:Y:S02]  /*1a0b0*/  LEA.HI R17, R2, R17, RZ, 0x7 ;  /* 0x0000001102117211 */ /* 0x000fe400078f38ff */
[----:B------:R-:W1:Y:S02]  /*1a0c0*/  LDC.64 R2, c[0x0][0x9e0] ;  /* 0x00027800ff027b82 */ /* 0x000e640000000a00 */
[----:B------:R-:W-:Y:S02]  /*1a0d0*/  SHF.R.S32.HI R17, RZ, 0x7, R17 ;  /* 0x00000007ff117819 */ /* 0x000fe40000011411 */
[----:B-1----:R-:W-:Y:S01]  /*1a0e0*/  ISETP.GE.AND P3, PT, R3, 0x1, PT ;  /* 0x000000010300780c */ /* 0x002fe20003f66270 */
[----:B------:R-:W-:-:S12]  /*1a0f0*/  IMAD.IADD R2, R10, 0x1, R2 ;  /* 0x000000010a027824 */ /* 0x000fd800078e0202 */
[----:B----4-:R-:W-:Y:S05]  /*1a100*/  @!P3 BRA `(.L_x_1527) ;  /* 0x000000000048b947 */ /* 0x010fea0003800000 */
        /* <DEDUP_REMOVED lines=11> */
.L_x_1529:
[----:B------:R-:W-:-:S13]  /*1a1c0*/  ISETP.NE.AND P0, PT, R3, 0x1, PT ;  /* 0x000000010300780c */ /* 0x000fda0003f05270 */
[----:B------:R-:W1:Y:S02]  /*1a1d0*/  @P0 LDC.64 R4, c[0x0][0x9e8] ;  /* 0x00027a00ff040b82 */ /* 0x000e640000000a00 */
[----:B-1----:R-:W-:-:S05]  /*1a1e0*/  @P0 IMAD.HI.U32 R4, R11, R4, RZ ;  /* 0x000000040b040227 */ /* 0x002fca00078e00ff */
[----:B------:R-:W-:-:S07]  /*1a1f0*/  @P0 SHF.R.U32.HI R11, RZ, R5, R4 ;  /* 0x00000005ff0b0219 */ /* 0x000fce0000011604 */
.L_x_1530:
[----:B------:R-:W-:Y:S05]  /*1a200*/  BSYNC B0 ;  /* 0x0000000000007941 */ /* 0x000fea0003800000 */
.L_x_1528:
[----:B------:R-:W-:-:S05]  /*1a210*/  IMAD R11, R11, R3, R3 ;  /* 0x000000030b0b7224 */ /* 0x000fca00078e0203 */
[----:B------:R-:W-:-:S07]  /*1a220*/  VIMNMX R2, R2, R11, PT ;  /* 0x0000000b02027248 */ /* 0x000fce0003fe0100 */
.L_x_1527:
        /* <DEDUP_REMOVED lines=20> */
.L_x_1533:
[----:B------:R-:W-:-:S13]  /*1a370*/  ISETP.NE.AND P0, PT, R3, 0x1, PT ;  /* 0x000000010300780c */ /* 0x000fda0003f05270 */
[----:B------:R-:W1:Y:S02]  /*1a380*/  @P0 LDC.64 R4, c[0x0][0x9e8] ;  /* 0x00027a00ff040b82 */ /* 0x000e640000000a00 */
[----:B-1----:R-:W-:-:S05]  /*1a390*/  @P0 IMAD.HI.U32 R4, R11, R4, RZ ;  /* 0x000000040b040227 */ /* 0x002fca00078e00ff */
[----:B------:R-:W-:-:S07]  /*1a3a0*/  @P0 SHF.R.U32.HI R11, RZ, R5, R4 ;  /* 0x00000005ff0b0219 */ /* 0x000fce0000011604 */
.L_x_1534:
[----:B------:R-:W-:Y:S05]  /*1a3b0*/  BSYNC B0 ;  /* 0x0000000000007941 */ /* 0x000fea0003800000 */
.L_x_1532:
[----:B------:R-:W-:-:S05]  /*1a3c0*/  IMAD R3, R11, R3, RZ ;  /* 0x000000030b037224 */ /* 0x000fca00078e02ff */
[----:B------:R-:W-:-:S07]  /*1a3d0*/  VIMNMX R10, R10, R3, !PT ;  /* 0x000000030a0a7248 */ /* 0x000fce0007fe0100 */
.L_x_1531:
[----:B------:R-:W-:Y:S01]  /*1a3e0*/  VIADD R2, R2, 0x7f ;  /* 0x0000007f02027836 */ /* 0x000fe20000000000 */
[----:B------:R-:W-:Y:S04]  /*1a3f0*/  BSSY B0, `(.L_x_1535) ;  /* 0x00000dd000007945 */ /* 0x000fe80003800000 */
[----:B------:R-:W-:-:S04]  /*1a400*/  SHF.R.S32.HI R3, RZ, 0x1f, R2 ;  /* 0x0000001fff037819 */ /* 0x000fc80000011402 */
[----:B------:R-:W-:Y:S02]  /*1a410*/  LEA.HI R3, R3, R2, RZ, 0x7 ;  /* 0x0000000203037211 */ /* 0x000fe400078f38ff */
[----:B------:R-:W-:Y:S02]  /*1a420*/  SHF.R.S32.HI R2, RZ, 0x1f, R10 ;  /* 0x0000001fff027819 */ /* 0x000fe4000001140a */
[----:B------:R-:W-:Y:S02]  /*1a430*/  SHF.R.S32.HI R4, RZ, 0x7, R3 ;  /* 0x00000007ff047819 */ /* 0x000fe40000011403 */
[----:B------:R-:W-:Y:S02]  /*1a440*/  LEA.HI R2, R2, R10, RZ, 0x7 ;  /* 0x0000000a02027211 */ /* 0x000fe400078f38ff */
[----:B------:R-:W-:Y:S02]  /*1a450*/  VIMNMX R4, R17, R4, PT ;  /* 0x0000000411047248 */ /* 0x000fe40003fe0100 */
[----:B------:R-:W-:-:S04]  /*1a460*/  SHF.R.S32.HI R2, RZ, 0x7, R2 ;  /* 0x00000007ff027819 */ /* 0x000fc80000011402 */
[----:B------:R-:W-:-:S05]  /*1a470*/  VIMNMX R2, RZ, R2, !PT ;  /* 0x00000002ff027248 */ /* 0x000fca0007fe0100 */
[--C-:B------:R-:W-:Y:S02]  /*1a480*/  IMAD R2, R2, 0x80, -R7.reuse ;  /* 0x0000008002027824 */ /* 0x100fe400078e0a07 */
[----:B------:R-:W-:-:S03]  /*1a490*/  IMAD R7, R4, 0x80, -R7 ;  /* 0x0000008004077824 */ /* 0x000fc600078e0a07 */
[----:B------:R-:W-:Y:S02]  /*1a4a0*/  VIMNMX R2, RZ, R2, !PT ;  /* 0x00000002ff027248 */ /* 0x000fe40007fe0100 */
[----:B------:R-:W-:Y:S02]  /*1a4b0*/  VIMNMX R7, R7, R6, PT ;  /* 0x0000000607077248 */ /* 0x000fe40003fe0100 */
[----:B------:R-:W-:Y:S02]  /*1a4c0*/  SHF.R.U32.HI R4, RZ, 0x7, R2 ;  /* 0x00000007ff047819 */ /* 0x000fe40000011602 */
[----:B------:R-:W-:-:S13]  /*1a4d0*/  ISETP.GT.AND P0, PT, R7, R2, PT ;  /* 0x000000020700720c */ /* 0x000fda0003f04270 */
[----:B------:R-:W-:-:S05]  /*1a4e0*/  @P0 VIADD R3, R7, 0x7f ;  /* 0x0000007f07030836 */ /* 0x000fca0000000000 */
[----:B------:R-:W-:-:S04]  /*1a4f0*/  @P0 SHF.R.S32.HI R2, RZ, 0x1f, R3 ;  /* 0x0000001fff020819 */ /* 0x000fc80000011403 */
[----:B------:R-:W-:Y:S01]  /*1a500*/  @P0 LEA.HI R2, R2, R3, RZ, 0x7 ;  /* 0x0000000302020211 */ /* 0x000fe200078f38ff */
[----:B------:R-:W-:-:S03]  /*1a510*/  IMAD.MOV.U32 R3, RZ, RZ, R4 ;  /* 0x000000ffff037224 */ /* 0x000fc600078e0004 */
[----:B------:R-:W-:Y:S02]  /*1a520*/  @P0 SHF.R.S32.HI R3, RZ, 0x7, R2 ;  /* 0x00000007ff030819 */ /* 0x000fe40000011402 */
[----:B------:R-:W-:Y:S02]  /*1a530*/  PLOP3.LUT P0, PT, PT, PT, PT, 0x80, 0x0 ;  /* 0x000000000000781c */ /* 0x000fe40003f0f070 */
[----:B------:R-:W-:-:S13]  /*1a540*/  ISETP.GT.AND P1, PT, R3, R4, PT ;  /* 0x000000040300720c */ /* 0x000fda0003f24270 */
[----:B------:R-:W-:Y:S05]  /*1a550*/  @!P1 BRA `(.L_x_1536) ;  /* 0x0000000c00189947 */ /* 0x000fea0003800000 */
[----:B------:R-:W-:Y:S01]  /*1a560*/  UMOV UR4, 0xffffffff ;  /* 0xffffffff00047882 */ /* 0x000fe20000000000 */
[----:B------:R-:W-:Y:S02]  /*1a570*/  SEL R2, R19, RZ, !P2 ;  /* 0x000000ff13027207 */ /* 0x000fe40005000000 */
[----:B------:R-:W-:Y:S05]  /*1a580*/  BRA.DIV UR4, `(.L_x_1537) ;  /* 0x0000006a04187947 */ /* 0x000fea000b800000 */
[----:B------:R-:W1:Y:S02]  /*1a590*/  S2R R5, SR_TID.X ;  /* 0x0000000000057919 */ /* 0x000e640000002100 */
[----:B-1----:R-:W-:-:S04]  /*1a5a0*/  SHF.R.U32.HI R5, RZ, 0x5, R5 ;  /* 0x00000005ff057819 */ /* 0x002fc80000011605 */
[----:B------:R-:W-:-:S05]  /*1a5b0*/  LOP3.LUT R5, R5, 0x3, RZ, 0xc0, !PT ;  /* 0x0000000305057812 */ /* 0x000fca00078ec0ff */
[----:B------:R1:W2:Y:S02]  /*1a5c0*/  SHFL.IDX PT, R14, R5, RZ, 0x1f ;  /* 0x00001fff050e7589 */ /* 0x0002a400000e0000 */
.L_x_1714:
[----:B--2---:R-:W-:Y:S02]  /*1a5d0*/  ISETP.NE.AND P0, PT, R14, RZ, PT ;  /* 0x000000ff0e00720c */ /* 0x004fe40003f05270 */
[----:B------:R-:W-:-:S11]  /*1a5e0*/  PLOP3.LUT P6, PT, PT, PT, PT, 0x8, 0x0 ;  /* 0x000000000000781c */ /* 0x000fd60003fce170 */
[----:B------:R-:W-:Y:S05]  /*1a5f0*/  @P0 BRA `(.L_x_1538) ;  /* 0x00000000000c0947 */ /* 0x000fea0003800000 */
[----:B------:R-:W-:-:S03]  /*1a600*/  UMOV UR4, 0xffffffff ;  /* 0xffffffff00047882 */ /* 0x000fc60000000000 */
[----:B------:R-:W-:Y:S05]  /*1a610*/  BRA.DIV UR4, `(.L_x_1539) ;  /* 0x0000006a04287947 */ /* 0x000fea000b800000 */
[----:B------:R-:W-:-:S13]  /*1a620*/  ELECT P6, URZ, PT ;  /* 0x00000000003f782f */ /* 0x000fda00038c0000 */
.L_x_1538:
[----:B-1----:R-:W2:Y:S01]  /*1a630*/  LDL R5, [R1+0x24] ;  /* 0x0000240001057983 */ /* 0x002ea20000100800 */
[----:B------:R-:W-:Y:S01]  /*1a640*/  BSSY B1, `(.L_x_1540) ;  /* 0x0000008000017945 */ /* 0x000fe20003800000 */
[----:B--2---:R-:W-:-:S05]  /*1a650*/  VIADD R5, R5, 0x1 ;  /* 0x0000000105057836 */ /* 0x004fca0000000000 */
[----:B------:R-:W-:-:S04]  /*1a660*/  LEA.HI R6, R5, R5, RZ, 0x1 ;  /* 0x0000000505067211 */ /* 0x000fc800078f08ff */
[----:B------:R-:W-:-:S05]  /*1a670*/  LOP3.LUT R6, R6, 0xfffffffe, RZ, 0xc0, !PT ;  /* 0xfffffffe06067812 */ /* 0x000fca00078ec0ff */
[----:B------:R-:W-:-:S05]  /*1a680*/  IMAD.IADD R5, R5, 0x1, -R6 ;  /* 0x0000000105057824 */ /* 0x000fca00078e0a06 */
[----:B------:R-:W-:-:S04]  /*1a690*/  SHF.L.U32 R5, R5, 0x1f, RZ ;  /* 0x0000001f05057819 */ /* 0x000fc800000006ff */
[----:B------:R-:W1:Y:S02]  /*1a6a0*/  SYNCS.PHASECHK.TRANS64.TRYWAIT P0, [R22+URZ+0x16820], R5 ;  /* 0x01682005160075a7 */ /* 0x000e64000800017f */
[----:B-1----:R-:W-:Y:S05]  /*1a6b0*/  @!P0 BRA `(.L_x_1541) ;  /* 0x0000006800208947 */ /* 0x002fea0003800000 */
.L_x_1717:
[----:B------:R-:W-:Y:S05]  /*1a6c0*/  BSYNC B1 ;  /* 0x0000000000017941 */ /* 0x000fea0003800000 */
.L_x_1540:
[----:B------:R-:W-:Y:S04]  /*1a6d0*/  BSSY B1, `(.L_x_1542) ;  /* 0x000004f000017945 */ /* 0x000fe80003800000 */
[----:B------:R-:W-:Y:S05]  /*1a6e0*/  @!P6 BRA `(.L_x_1543) ;  /* 0x000000040034e947 */ /* 0x000fea0003800000 */
[----:B------:R-:W2:Y:S01]  /*1a6f0*/  S2R R6, SR_TID.X ;  /* 0x0000000000067919 */ /* 0x000ea20000002100 */
[----:B-1----:R-:W-:Y:S01]  /*1a700*/  IMAD R5, R27, 0x8, R22 ;  /* 0x000000081b057824 */ /* 0x002fe200078e0216 */
[----:B------:R-:W-:Y:S01]  /*1a710*/  BSSY B2, `(.L_x_1544) ;  /* 0x0000006000027945 */ /* 0x000fe20003800000 */
[----:B--2---:R-:W-:Y:S02]  /*1a720*/  LOP3.LUT R7, R6, 0x7f, RZ, 0xc0, !PT ;  /* 0x0000007f06077812 */ /* 0x004fe400078ec0ff */
[----:B------:R-:W-:Y:S02]  /*1a730*/  SHF.L.U32 R6, R29, 0x1f, RZ ;  /* 0x0000001f1d067819 */ /* 0x000fe400000006ff */
[----:B------:R-:W-:Y:S02]  /*1a740*/  ISETP.NE.AND P1, PT, R7, RZ, PT ;  /* 0x000000ff0700720c */ /* 0x000fe40003f25270 */
[----:B------:R-:W1:Y:S02]  /*1a750*/  SYNCS.PHASECHK.TRANS64.TRYWAIT P0, [R5+URZ+0x168a0], R6 ;  /* 0x0168a006050075a7 */ /* 0x000e64000800017f */
[----:B-1----:R-:W-:Y:S09]  /*1a760*/  @!P0 BRA `(.L_x_1545) ;  /* 0x0000006800088947 */ /* 0x002ff20003800000 */
.L_x_1718:
[----:B------:R-:W-:Y:S05]  /*1a770*/  BSYNC B2 ;  /* 0x0000000000027941 */ /* 0x000fea0003800000 */
.L_x_1544:
[----:B------:R-:W-:Y:S04]  /*1a780*/  BSSY B2, `(.L_x_1546) ;  /* 0x0000009000027945 */ /* 0x000fe80003800000 */
[----:B------:R-:W-:Y:S05]  /*1a790*/  @P1 BRA `(.L_x_1547) ;  /* 0x00000000001c1947 */ /* 0x000fea0003800000 */
[----:B------:R-:W2:Y:S02]  /*1a7a0*/  S2R R7, SR_TID.X ;  /* 0x0000000000077919 */ /* 0x000ea40000002100 */
[----:B--2---:R-:W-:Y:S01]  /*1a7b0*/  LOP3.LUT R10, R7, 0x1f, RZ, 0xc0, !PT ;  /* 0x0000001f070a7812 */ /* 0x004fe200078ec0ff */
[----:B------:R-:W-:-:S03]  /*1a7c0*/  IMAD.MOV.U32 R7, RZ, RZ, 0x4000 ;  /* 0x00004000ff077424 */ /* 0x000fc600078e00ff */
[----:B------:R-:W-:Y:S01]  /*1a7d0*/  ISETP.NE.AND P0, PT, R10, RZ, PT ;  /* 0x000000ff0a00720c */ /* 0x000fe20003f05270 */
[----:B------:R2:W-:-:S12]  /*1a7e0*/  SYNCS.ARRIVE.TRANS64 RZ, [R5+URZ+0x16890], R7 ;  /* 0x0168900705ff79a7 */ /* 0x0005d8000800003f */
[----:B--2---:R-:W-:Y:S05]  /*1a7f0*/  @!P0 BRA `(.L_x_1547) ;  /* 0x0000000000048947 */ /* 0x004fea0003800000 */
[----:B------:R-:W-:Y:S01]  /*1a800*/  BPT.TRAP 0x1 ;  /* 0x000000040000795c */ /* 0x000fe20000300000 */
.L_x_1547:
[----:B------:R-:W-:Y:S05]  /*1a810*/  BSYNC B2 ;  /* 0x0000000000027941 */ /* 0x000fea0003800000 */
.L_x_1546:
        /* <DEDUP_REMOVED lines=11> */
[----:B------:R-:W-:Y:S01]  /*1a8d0*/  UMOV UR7, 0x12f00000 ;  /* 0x12f0000000077882 */ /* 0x000fe20000000000 */
[----:B0-----:R-:W-:-:S08]  /*1a8e0*/  VIADD R12, R5, 0x16890 ;  /* 0x00016890050c7836 */ /* 0x001fd00000000000 */
.L_x_1548:
        /* <DEDUP_REMOVED lines=13> */
.L_x_1719:
[----:B------:R-:W-:Y:S05]  /*1a9c0*/  BSYNC B2 ;  /* 0x0000000000027941 */ /* 0x000fea0003800000 */
.L_x_1549:
        /* <DEDUP_REMOVED lines=11> */
.L_x_1552:
[----:B------:R-:W-:Y:S05]  /*1aa80*/  BSYNC B2 ;  /* 0x0000000000027941 */ /* 0x000fea0003800000 */
.L_x_1551:
[----:B------:R-:W-:Y:S01]  /*1aa90*/  R2UR UR10, R13 ;  /* 0x000000000d0a72ca */ /* 0x000fe200000e0000 */
[----:B------:R-:W-:Y:S01]  /*1aaa0*/  IMAD R11, R11, 0x2, R22 ;  /* 0x000000020b0b7824 */ /* 0x000fe200078e0216 */
[----:B------:R-:W-:Y:S01]  /*1aab0*/  R2UR UR6, R14 ;  /* 0x000000000e0672ca */ /* 0x000fe200000e0000 */
[----:B------:R-:W-:Y:S01]  /*1aac0*/  UIADD3 UR4, UP0, UR40, 0x670, URZ ;  /* 0x0000067028047890 */ /* 0x000fe2000ff1e03f */
[----:B------:R-:W-:Y:S01]  /*1aad0*/  R2UR UR7, R15 ;  /* 0x000000000f0772ca */ /* 0x000fe200000e0000 */
[----:B01----:R-:W-:Y:S01]  /*1aae0*/  VIADD R5, R5, 0x168b0 ;  /* 0x000168b005057836 */ /* 0x003fe20000000000 */
[----:B------:R-:W-:Y:S01]  /*1aaf0*/  PLOP3.LUT P0, PT, PT, PT, PT, 0x80, 0x0 ;  /* 0x000000000000781c */ /* 0x000fe20003f0f070 */
[----:B------:R-:W-:Y:S01]  /*1ab00*/  VIADD R11, R11, 0x400 ;  /* 0x000004000b0b7836 */ /* 0x000fe20000000000 */
[----:B------:R-:W-:-:S12]  /*1ab10*/  UIADD3.X UR5, URZ, UR41, URZ, UP0, !UPT ;  /* 0x000000293f057290 */ /* 0x000fd800087fe43f */
.L_x_1553:
        /* <DEDUP_REMOVED lines=9> */
[----:B--2---:R-:W-:Y:S05]  /*1abb0*/  @P0 BRA.U.ANY `(.L_x_1553) ;  /* 0xfffffffd00d80947 */ /* 0x004fea000393ffff */
.L_x_1543:
[----:B------:R-:W-:Y:S05]  /*1abc0*/  BSYNC B1 ;  /* 0x0000000000017941 */ /* 0x000fea0003800000 */
.L_x_1542:
[----:B------:R-:W-:Y:S01]  /*1abd0*/  VIADD R3, R3, 0xfffffffe ;  /* 0xfffffffe03037836 */ /* 0x000fe20000000000 */
[----:B------:R-:W-:Y:S01]  /*1abe0*/  PLOP3.LUT P0, PT, PT, PT, PT, 0x8, 0x0 ;  /* 0x000000000000781c */ /* 0x000fe20003f0e170 */
[----:B------:R-:W-:-:S03]  /*1abf0*/  VIADD R27, R27, 0x1 ;  /* 0x000000011b1b7836 */ /* 0x000fc60000000000 */
[----:B------:R-:W-:Y:S02]  /*1ac00*/  ISETP.GE.AND P2, PT, R3, R4, PT ;  /* 0x000000040300720c */ /* 0x000fe40003f46270 */
[----:B------:R-:W-:-:S04]  /*1ac10*/  ISETP.NE.AND P1, PT, R27, 0x2, PT ;  /* 0x000000021b00780c */ /* 0x000fc80003f25270 */
[----:B------:R-:W-:Y:S02]  /*1ac20*/  SEL R6, RZ, 0x1, P1 ;  /* 0x00000001ff067807 */ /* 0x000fe40000800000 */
[----:B------:R-:W-:Y:S02]  /*1ac30*/  SEL R27, R27, RZ, P1 ;  /* 0x000000ff1b1b7207 */ /* 0x000fe40000800000 */
[----:B------:R-:W-:-:S03]  /*1ac40*/  LOP3.LUT R29, R29, R6, RZ, 0x3c, !PT ;  /* 0x000000061d1d7212 */ /* 0x000fc600078e3cff */
[----:B------:R-:W-:Y:S05]  /*1ac50*/  @!P2 BRA `(.L_x_1536) ;  /* 0x000000040058a947 */ /* 0x000fea0003800000 */
.L_x_1566:
[----:B------:R-:W-:Y:S05]  /*1ac60*/  YIELD ;  /* 0x0000000000007946 */ /* 0x000fea0003800000 */
[----:B------:R-:W-:Y:S04]  /*1ac70*/  BSSY B1, `(.L_x_1554) ;  /* 0x000004c000017945 */ /* 0x000fe80003800000 */
[----:B------:R-:W-:Y:S05]  /*1ac80*/  @!P6 BRA `(.L_x_1555) ;  /* 0x000000040028e947 */ /* 0x000fea0003800000 */
[----:B-1----:R-:W1:Y:S01]  /*1ac90*/  S2R R5, SR_TID.X ;  /* 0x0000000000057919 */ /* 0x002e620000002100 */
[----:B------:R-:W-:Y:S01]  /*1aca0*/  SHF.L.U32 R6, R29, 0x1f, RZ ;  /* 0x0000001f1d067819 */ /* 0x000fe200000006ff */
[----:B------:R-:W-:Y:S01]  /*1acb0*/  BSSY B2, `(.L_x_1556) ;  /* 0x0000006000027945 */ /* 0x000fe20003800000 */
[----:B-1----:R-:W-:Y:S01]  /*1acc0*/  LOP3.LUT R7, R5, 0x7f, RZ, 0xc0, !PT ;  /* 0x0000007f05077812 */ /* 0x002fe200078ec0ff */
[----:B------:R-:W-:-:S03]  /*1acd0*/  IMAD R5, R27, 0x8, R22 ;  /* 0x000000081b057824 */ /* 0x000fc600078e0216 */
[----:B------:R-:W-:Y:S01]  /*1ace0*/  ISETP.NE.AND P2, PT, R7, RZ, PT ;  /* 0x000000ff0700720c */ /* 0x000fe20003f45270 */
[----:B------:R-:W1:Y:S02]  /*1acf0*/  SYNCS.PHASECHK.TRANS64.TRYWAIT P1, [R5+URZ+0x168a0], R6 ;  /* 0x0168a006050075a7 */ /* 0x000e64000802017f */
[----:B-1----:R-:W-:Y:S10]  /*1ad00*/  @!P1 BRA `(.L_x_1557) ;  /* 0x0000006000c89947 */ /* 0x002ff40003800000 */
.L_x_1720:
[----:B------:R-:W-:Y:S05]  /*1ad10*/  BSYNC B2 ;  /* 0x0000000000027941 */ /* 0x000fea0003800000 */
.L_x_1556:
        /* <DEDUP_REMOVED lines=9> */
.L_x_1559:
[----:B------:R-:W-:Y:S05]  /*1adb0*/  BSYNC B2 ;  /* 0x0000000000027941 */ /* 0x000fea0003800000 */
.L_x_1558:
        /* <DEDUP_REMOVED lines=8> */
[----:B0-----:R-:W-:Y:S01]  /*1ae40*/  VIADD R12, R7, 0xe400 ;  /* 0x0000e400070c7836 */ /* 0x001fe20000000000 */
[----:B------:R-:W-:Y:S01]  /*1ae50*/  UMOV UR6, 0x0 ;  /* 0x0000000000067882 */ /* 0x000fe20000000000 */
[----:B------:R-:W-:-:S10]  /*1ae60*/  UMOV UR7, 0x12f00000 ;  /* 0x12f0000000077882 */ /* 0x000fd40000000000 */
.L_x_1560:
        /* <DEDUP_REMOVED lines=13> */
.L_x_1721:
[----:B------:R-:W-:Y:S05]  /*1af40*/  BSYNC B2 ;  /* 0x0000000000027941 */ /* 0x000fea0003800000 */
.L_x_1561:
        /* <DEDUP_REMOVED lines=11> */
.L_x_1564:
[----:B------:R-:W-:Y:S05]  /*1b000*/  BSYNC B2 ;  /* 0x0000000000027941 */ /* 0x000fea0003800000 */
.L_x_1563:
        /* <DEDUP_REMOVED lines=8> */
.L_x_1565:
        /* <DEDUP_REMOVED lines=10> */
.L_x_1555:
[----:B------:R-:W-:Y:S05]  /*1b130*/  BSYNC B1 ;  /* 0x0000000000017941 */ /* 0x000fea0003800000 */
.L_x_1554:
[----:B------:R-:W-:Y:S01]  /*1b140*/  ISETP.GT.AND P2, PT, R3, R4, PT ;  /* 0x000000040300720c */ /* 0x000fe20003f44270 */
[----:B------:R-:W-:Y:S02]  /*1b150*/  VIADD R27, R27, 0x1 ;  /* 0x000000011b1b7836 */ /* 0x000fe40000000000 */
[----:B------:R-:W-:-:S03]  /*1b160*/  VIADD R3, R3, 0xffffffff ;  /* 0xffffffff03037836 */ /* 0x000fc60000000000 */
[----:B------:R-:W-:-:S04]  /*1b170*/  ISETP.NE.AND P1, PT, R27, 0x2, PT ;  /* 0x000000021b00780c */ /* 0x000fc80003f25270 */
[----:B------:R-:W-:Y:S02]  /*1b180*/  SEL R6, RZ, 0x1, P1 ;  /* 0x00000001ff067807 */ /* 0x000fe40000800000 */
[----:B------:R-:W-:Y:S02]  /*1b190*/  SEL R27, R27, RZ, P1 ;  /* 0x000000ff1b1b7207 */ /* 0x000fe40000800000 */
[----:B------:R-:W-:Y:S01]  /*1b1a0*/  LOP3.LUT R29, R29, R6, RZ, 0x3c, !PT ;  /* 0x000000061d1d7212 */ /* 0x000fe200078e3cff */
[----:B------:R-:W-:Y:S06]  /*1b1b0*/  @P2 BRA `(.L_x_1566) ;  /* 0xfffffff800a82947 */ /* 0x000fec000383ffff */
.L_x_1536:
[----:B------:R-:W-:Y:S05]  /*1b1c0*/  BSYNC B0 ;  /* 0x0000000000007941 */ /* 0x000fea0003800000 */
.L_x_1535:
[----:B------:R-:W2:Y:S01]  /*1b1d0*/  LDL R6, [R1+0x10] ;  /* 0x0000100001067983 */ /* 0x000ea20000100800 */
[----:B------:R-:W3:Y:S01]  /*1b1e0*/  LDC R0, c[0x0][0x448] ;  /* 0x00011200ff007b82 */ /* 0x000ee20000000800 */
[----:B------:R-:W-:Y:S07]  /*1b1f0*/  @!P0 WARPSYNC.ALL ;  /* 0x0000000000008948 */ /* 0x000fee0003800000 */
[----:B------:R-:W-:Y:S01]  /*1b200*/  @!P0 BAR.SYNC.DEFER_BLOCKING 0xc, 0x200 ;  /* 0x0308000000008b1d */ /* 0x000fe20000010000 */
[----:B---3--:R-:W-:-:S13]  /*1b210*/  ISETP.NE.AND P1, PT, R0, 0x1, PT ;  /* 0x000000010000780c */ /* 0x008fda0003f25270 */
[----:B------:R-:W3:Y:S08]  /*1b220*/  @P1 LDC R3, c[0x0][0x44c] ;  /* 0x00011300ff031b82 */ /* 0x000ef00000000800 */
[----:B------:R-:W4:Y:S01]  /*1b230*/  @P1 LDC R2, c[0x0][0x450] ;  /* 0x00011400ff021b82 */ /* 0x000f220000000800 */
[----:B--2---:R-:W-:-:S04]  /*1b240*/  VIADD R0, R6, 0xbf ;  /* 0x000000bf06007836 */ /* 0x004fc80000000000 */
[----:B---3--:R-:W-:-:S05]  /*1b250*/  @P1 IMAD.HI.U32 R3, R0, R3, RZ ;  /* 0x0000000300031227 */ /* 0x008fca00078e00ff */
[----:B----4-:R-:W-:Y:S02]  /*1b260*/  @P1 SHF.R.U32.HI R0, RZ, R2, R3 ;  /* 0x00000002ff001219 */ /* 0x010fe40000011603 */
[----:B------:R-:W2:Y:S03]  /*1b270*/  LDC.64 R2, c[0x0][0x9e0] ;  /* 0x00027800ff027b82 */ /* 0x000ea60000000a00 */
[----:B------:R-:W-:Y:S01]  /*1b280*/  IMAD.IADD R9, R9, 0x1, R0 ;  /* 0x0000000109097824 */ /* 0x000fe200078e0200 */
[----:B--2---:R-:W-:-:S03]  /*1b290*/  ISETP.GE.AND P2, PT, R3, 0x1, PT ;  /* 0x000000010300780c */ /* 0x004fc60003f46270 */
[----:B------:R-:W-:-:S10]  /*1b2a0*/  IMAD.IADD R2, R9, 0x1, R2 ;  /* 0x0000000109027824 */ /* 0x000fd400078e0202 */
[----:B------:R-:W-:Y:S05]  /*1b2b0*/  @!P2 BRA `(.L_x_1567) ;  /* 0x000000000048a947 */ /* 0x000fea0003800000 */
[C---:B------:R-:W-:Y:S01]  /*1b2c0*/  ISETP.GT.AND P0, PT, R9.reuse, RZ, PT ;  /* 0x000000ff0900720c */ /* 0x040fe20003f04270 */
[----:B------:R-:W-:Y:S01]  /*1b2d0*/  BSSY B0, `(.L_x_1568) ;  /* 0x000000e000007945 */ /* 0x000fe20003800000 */
[----:B------:R-:W-:-:S11]  /*1b2e0*/  VIADD R0, R9, 0xffffffff ;  /* 0xffffffff09007836 */ /* 0x000fd60000000000 */
[----:B------:R-:W-:Y:S05]  /*1b2f0*/  @P0 BRA `(.L_x_1569) ;  /* 0x00000000001c0947 */ /* 0x000fea0003800000 */
[----:B------:R-:W-:Y:S01]  /*1b300*/  ISETP.NE.AND P0, PT, R3, 0x1, PT ;  /* 0x000000010300780c */ /* 0x000fe20003f05270 */
[----:B------:R-:W-:-:S12]  /*1b310*/  IMAD.MOV R9, RZ, RZ, -R9 ;  /* 0x000000ffff097224 */ /* 0x000fd800078e0a09 */
[----:B-1----:R-:W1:Y:S02]  /*1b320*/  @P0 LDC.64 R4, c[0x0][0x9e8] ;  /* 0x00027a00ff040b82 */ /* 0x002e640000000a00 */
[----:B-1----:R-:W-:-:S05]  /*1b330*/  @P0 IMAD.HI.U32 R4, R9, R4, RZ ;  /* 0x0000000409040227 */ /* 0x002fca00078e00ff */
[----:B------:R-:W-:-:S04]  /*1b340*/  @P0 SHF.R.U32.HI R9, RZ, R5, R4 ;  /* 0x00000005ff090219 */ /* 0x000fc80000011604 */
[----:B------:R-:W-:Y:S01]  /*1b350*/  LOP3.LUT R0, RZ, R9, RZ, 0x33, !PT ;  /* 0x00000009ff007212 */ /* 0x000fe200078e33ff */
[----:B------:R-:W-:Y:S06]  /*1b360*/  BRA `(.L_x_1570) ;  /* 0x0000000000107947 */ /* 0x000fec0003800000 */
.L_x_1569:
[----:B------:R-:W-:-:S13]  /*1b370*/  ISETP.NE.AND P0, PT, R3, 0x1, PT ;  /* 0x000000010300780c */ /* 0x000fda0003f05270 */
[----:B-1----:R-:W1:Y:S02]  /*1b380*/  @P0 LDC.64 R4, c[0x0][0x9e8] ;  /* 0x00027a00ff040b82 */ /* 0x002e640000000a00 */
[----:B-1----:R-:W-:-:S05]  /*1b390*/  @P0 IMAD.HI.U32 R4, R0, R4, RZ ;  /* 0x0000000400040227 */ /* 0x002fca00078e00ff */
[----:B------:R-:W-:-:S07]  /*1b3a0*/  @P0 SHF.R.U32.HI R0, RZ, R5, R4 ;  /* 0x00000005ff000219 */ /* 0x000fce0000011604 */
.L_x_1570:
[----:B------:R-:W-:Y:S05]  /*1b3b0*/  BSYNC B0 ;  /* 0x0000000000007941 */ /* 0x000fea0003800000 */
.L_x_1568:
[----:B------:R-:W-:-:S05]  /*1b3c0*/  IMAD R5, R0, R3, R3 ;  /* 0x0000000300057224 */ /* 0x000fca00078e0203 */
[----:B------:R-:W-:-:S07]  /*1b3d0*/  VIMNMX R2, R2, R5, PT ;  /* 0x0000000502027248 */ /* 0x000fce0003fe0100 */
.L_x_1567:
[----:B------:R-:W-:Y:S01]  /*1b3e0*/  VIADD R2, R2, 0x7f ;  /* 0x0000007f02027836 */ /* 0x000fe20000000000 */
[----:B------:R-:W2:Y:S01]  /*1b3f0*/  @P1 LDC R0, c[0x0][0x44c] ;  /* 0x00011300ff001b82 */ /* 0x000ea20000000800 */
[----:B------:R-:W-:-:S03]  /*1b400*/  ULDC UR4, c[0x0][0x9dc] ;  /* 0x0002770000047ab9 */ /* 0x000fc60000000800 */
[----:B-1----:R-:W-:-:S04]  /*1b410*/  SHF.R.S32.HI R5, RZ, 0x1f, R2 ;  /* 0x0000001fff057819 */ /* 0x002fc80000011402 */
[----:B------:R-:W-:Y:S02]  /*1b420*/  LEA.HI R5, R5, R2, RZ, 0x7 ;  /* 0x0000000205057211 */ /* 0x000fe400078f38ff */
[----:B------:R-:W1:Y:S02]  /*1b430*/  @P1 LDC R2, c[0x0][0x450] ;  /* 0x00011400ff021b82 */ /* 0x000e640000000800 */
[----:B------:R-:W-:Y:S01]  /*1b440*/  SHF.R.S32.HI R4, RZ, 0x7, R5 ;  /* 0x00000007ff047819 */ /* 0x000fe20000011405 */
[----:B------:R-:W-:-:S03]  /*1b450*/  IMAD.MOV.U32 R5, RZ, RZ, R6 ;  /* 0x000000ffff057224 */ /* 0x000fc600078e0006 */
[----:B------:R-:W-:-:S05]  /*1b460*/  VIMNMX R24, R17, R4, PT ;  /* 0x0000000411187248 */ /* 0x000fca0003fe0100 */
[----:B------:R3:W-:Y:S01]  /*1b470*/  STL [R1+0x14], R24 ;  /* 0x0000141801007387 */ /* 0x0007e20000100800 */
[----:B--2---:R-:W-:-:S05]  /*1b480*/  @P1 IMAD.HI.U32 R7, R6, R0, RZ ;  /* 0x0000000006071227 */ /* 0x004fca00078e00ff */
[----:B-1----:R-:W-:-:S05]  /*1b490*/  @P1 SHF.R.U32.HI R5, RZ, R2, R7 ;  /* 0x00000002ff051219 */ /* 0x002fca0000011607 */
[----:B------:R-:W-:-:S04]  /*1b4a0*/  IMAD.IADD R2, R8, 0x1, R5 ;  /* 0x0000000108027824 */ /* 0x000fc800078e0205 */
[----:B------:R-:W-:Y:S01]  /*1b4b0*/  VIADD R0, R2, -UR4 ;  /* 0x8000000402007c36 */ /* 0x000fe20008000000 */
[----:B---3--:R-:W-:Y:S06]  /*1b4c0*/  @!P2 BRA `(.L_x_1571) ;  /* 0x000000000044a947 */ /* 0x008fec0003800000 */
        /* <DEDUP_REMOVED lines=10> */
.L_x_1573:
[----:B------:R-:W-:-:S13]  /*1b570*/  ISETP.NE.AND P0, PT, R3, 0x1, PT ;  /* 0x000000010300780c */ /* 0x000fda0003f05270 */
[----:B------:R-:W1:Y:S02]  /*1b580*/  @P0 LDC.64 R4, c[0x0][0x9e8] ;  /* 0x00027a00ff040b82 */ /* 0x000e640000000a00 */
[----:B-1----:R-:W-:-:S05]  /*1b590*/  @P0 IMAD.HI.U32 R4, R2, R4, RZ ;  /* 0x0000000402040227 */ /* 0x002fca00078e00ff */
[----:B------:R-:W-:-:S07]  /*1b5a0*/  @P0 SHF.R.U32.HI R2, RZ, R5, R4 ;  /* 0x00000005ff020219 */ /* 0x000fce0000011604 */
.L_x_1574:
[----:B------:R-:W-:Y:S05]  /*1b5b0*/  BSYNC B0 ;  /* 0x0000000000007941 */ /* 0x000fea0003800000 */
.L_x_1572:
[----:B------:R-:W-:-:S05]  /*1b5c0*/  IMAD R3, R2, R3, RZ ;  /* 0x0000000302037224 */ /* 0x000fca00078e02ff */
[----:B------:R-:W-:-:S07]  /*1b5d0*/  VIMNMX R0, R0, R3, !PT ;  /* 0x0000000300007248 */ /* 0x000fce0007fe0100 */
.L_x_1571:
[----:B------:R-:W-:Y:S01]  /*1b5e0*/  SHF.R.S32.HI R3, RZ, 0x1f, R0 ;  /* 0x0000001fff037819 */ /* 0x000fe20000011400 */
[----:B------:R-:W-:Y:S03]  /*1b5f0*/  BSSY B7, `(.L_x_1575) ;  /* 0x0000358000077945 */ /* 0x000fe60003800000 */
[----:B------:R-:W-:-:S04]  /*1b600*/  LEA.HI R3, R3, R0, RZ, 0x7 ;  /* 0x0000000003037211 */ /* 0x000fc800078f38ff */
[----:B------:R-:W-:-:S04]  /*1b610*/  SHF.R.S32.HI R3, RZ, 0x7, R3 ;  /* 0x00000007ff037819 */ /* 0x000fc80000011403 */
[----:B------:R-:W-:-:S04]  /*1b620*/  VIMNMX R2, RZ, R3, !PT ;  /* 0x00000003ff027248 */ /* 0x000fc80007fe0100 */
[----:B------:R-:W-:Y:S01]  /*1b630*/  ISETP.GT.AND P0, PT, R24, R2, PT ;  /* 0x000000021800720c */ /* 0x000fe20003f04270 */
[----:B------:R1:W-:-:S12]  /*1b640*/  STL [R1+0x8], R2 ;  /* 0x0000080201007387 */ /* 0x0003d80000100800 */
[----:B-1----:R-:W-:Y:S05]  /*1b650*/  @P0 BRA `(.L_x_1576) ;  /* 0x0000000000440947 */ /* 0x002fea0003800000 */
[----:B------:R-:W1:Y:S02]  /*1b660*/  S2R R2, SR_TID.X ;  /* 0x0000000000027919 */ /* 0x000e640000002100 */
        /* <DEDUP_REMOVED lines=16> */
.L_x_1576:
        /* <DEDUP_REMOVED lines=16> */
[----:B0-----:R-:W-:Y:S02]  /*1b870*/  IMAD.MOV.U32 R12, RZ, RZ, 0x1 ;  /* 0x00000001ff0c7424 */ /* 0x001fe400078e00ff */
[----:B------:R-:W-:-:S07]  /*1b880*/  IMAD.MOV.U32 R13, RZ, RZ, RZ ;  /* 0x000000ffff0d7224 */ /* 0x000fce00078e00ff */
[----:B------:R-:W-:-:S07]  /*1b890*/  LEPC R20, `(.L_x_1579) ;  /* 0x000000001014794e */ /* 0x000fce0000000000 */
[----:B-1----:R-:W-:Y:S05]  /*1b8a0*/  CALL.ABS.NOINC R2 ;  /* 0x0000000002007343 */ /* 0x002fea0003c00000 */
.L_x_1579:
[----:B------:R-:W-:Y:S05]  /*1b8b0*/  BSYNC B6 ;  /* 0x0000000000067941 */ /* 0x000fea0003800000 */
.L_x_1578:
        /* <DEDUP_REMOVED lines=8> */
[----:B------:R1:W2:Y:S01]  /*1b940*/  LDC.64 R2, c[0x4][R17] ;  /* 0x0100000011027b82 */ /* 0x0002a20000000a00 */
[----:B------:R-:W-:Y:S02]  /*1b950*/  IMAD.U32 R4, RZ, RZ, UR6 ;  /* 0x00000006ff047e24 */ /* 0x000fe4000f8e00ff */
[----:B------:R-:W-:Y:S02]  /*1b960*/  IMAD.U32 R5, RZ, RZ, UR7 ;  /* 0x00000007ff057e24 */ /* 0x000fe4000f8e00ff */
[----:B------:R-:W-:Y:S02]  /*1b970*/  IMAD.U32 R6, RZ, RZ, UR8 ;  /* 0x00000008ff067e24 */ /* 0x000fe4000f8e00ff */
[----:B------:R-:W-:-:S02]  /*1b980*/  IMAD.U32 R7, RZ, RZ, UR9 ;  /* 0x00000009ff077e24 */ /* 0x000fc4000f8e00ff */
[----:B------:R-:W-:Y:S02]  /*1b990*/  IMAD.U32 R10, RZ, RZ, UR4 ;  /* 0x00000004ff0a7e24 */ /* 0x000fe4000f8e00ff */
[----:B------:R-:W-:Y:S02]  /*1b9a0*/  IMAD.U32 R11, RZ, RZ, UR5 ;  /* 0x00000005ff0b7e24 */ /* 0x000fe4000f8e00ff */
[----:B------:R-:W-:Y:S02]  /*1b9b0*/  IMAD.MOV.U32 R8, RZ, RZ, 0x70 ;  /* 0x00000070ff087424 */ /* 0x000fe400078e00ff */
[----:B0-----:R-:W-:Y:S02]  /*1b9c0*/  IMAD.MOV.U32 R12, RZ, RZ, 0x1 ;  /* 0x00000001ff0c7424 */ /* 0x001fe400078e00ff */
[----:B-1----:R-:W-:-:S07]  /*1b9d0*/  IMAD.MOV.U32 R13, RZ, RZ, RZ ;  /* 0x000000ffff0d7224 */ /* 0x002fce00078e00ff */
[----:B------:R-:W-:-:S07]  /*1b9e0*/  LEPC R20, `(.L_x_1582) ;  /* 0x000000001014794e */ /* 0x000fce0000000000 */
[----:B--2---:R-:W-:Y:S05]  /*1b9f0*/  CALL.ABS.NOINC R2 ;  /* 0x0000000002007343 */ /* 0x004fea0003c00000 */
.L_x_1582:
        /* <DEDUP_REMOVED lines=15> */
.L_x_1581:
[----:B------:R-:W-:Y:S05]  /*1baf0*/  BSYNC B6 ;  /* 0x0000000000067941 */ /* 0x000fea0003800000 */
.L_x_1580:
[----:B------:R-:W-:Y:S01]  /*1bb00*/  ULDC.64 UR4, c[0x0][0x9f8] ;  /* 0x00027e0000047ab9 */ /* 0x000fe20000000a00 */
[----:B------:R-:W-:Y:S01]  /*1bb10*/  IMAD.MOV.U32 R25, RZ, RZ, R19 ;  /* 0x000000ffff197224 */ /* 0x000fe200078e0013 */
[----:B------:R-:W-:-:S04]  /*1bb20*/  ISETP.NE.U32.AND P0, PT, RZ, UR4, PT ;  /* 0x00000004ff007c0c */ /* 0x000fc8000bf05070 */
[----:B------:R-:W-:Y:S01]  /*1bb30*/  ISETP.NE.AND.EX P0, PT, RZ, UR5, PT, P0 ;  /* 0x00000005ff007c0c */ /* 0x000fe2000bf05300 */
[----:B------:R-:W-:-:S12]  /*1bb40*/  ULDC.64 UR4, c[0x0][0xa08] ;  /* 0x0002820000047ab9 */ /* 0x000fd80000000a00 */
[----:B------:R-:W1:Y:S02]  /*1bb50*/  @P0 LDC.64 R2, c[0x0][0x9f8] ;  /* 0x00027e00ff020b82 */ /* 0x000e640000000a00 */
[----:B-1----:R-:W-:-:S05]  /*1bb60*/  @P0 IMAD.WIDE R2, R19, 0x4, R2 ;  /* 0x0000000413020825 */ /* 0x002fca00078e0202 */
[----:B------:R1:W2:Y:S01]  /*1bb70*/  @P0 LDG.E R25, desc[UR38][R2.64] ;  /* 0x0000002602190981 */ /* 0x0002a2000c1e1900 */
[----:B------:R-:W-:Y:S01]  /*1bb80*/  VIADD R24, R24, 0xffffffff ;  /* 0xffffffff18187836 */ /* 0x000fe20000000000 */
[----:B-1----:R-:W1:Y:S02]  /*1bb90*/  LDC.64 R2, c[0x0][0x418] ;  /* 0x00010600ff027b82 */ /* 0x002e640000000a00 */
[----:B-1----:R-:W-:Y:S01]  /*1bba0*/  LOP3.LUT P0, RZ, R2, UR4, RZ, 0xfc, !PT ;  /* 0x0000000402ff7c12 */ /* 0x002fe2000f80fcff */
[----:B------:R-:W-:-:S03]  /*1bbb0*/  UMOV UR4, 0xffffffff ;  /* 0xffffffff00047882 */ /* 0x000fc60000000000 */
[----:B------:R-:W-:Y:S02]  /*1bbc0*/  LOP3.LUT P0, RZ, R3, UR5, RZ, 0xfc, P0 ;  /* 0x0000000503ff7c12 */ /* 0x000fe4000800fcff */
[----:B--2---:R-:W-:Y:S02]  /*1bbd0*/  SHF.R.S32.HI R7, RZ, 0x1f, R25 ;  /* 0x0000001fff077819 */ /* 0x004fe40000011419 */
[----:B------:R-:W-:-:S03]  /*1bbe0*/  SEL R17, R25, RZ, !P0 ;  /* 0x000000ff19117207 */ /* 0x000fc60004000000 */
[----:B------:R1:W-:Y:S01]  /*1bbf0*/  STL [R1+0x4], R7 ;  /* 0x0000040701007387 */ /* 0x0003e20000100800 */
[----:B------:R-:W-:Y:S05]  /*1bc00*/  BRA.DIV UR4, `(.L_x_1583) ;  /* 0x0000005604307947 */ /* 0x000fea000b800000 */
[----:B------:R-:W2:Y:S02]  /*1bc10*/  S2R R0, SR_TID.X ;  /* 0x0000000000007919 */ /* 0x000ea40000002100 */
[----:B--2---:R-:W-:-:S04]  /*1bc20*/  SHF.R.U32.HI R0, RZ, 0x5, R0 ;  /* 0x00000005ff007819 */ /* 0x004fc80000011600 */
[----:B------:R-:W-:-:S05]  /*1bc30*/  LOP3.LUT R0, R0, 0x3, RZ, 0xc0, !PT ;  /* 0x0000000300007812 */ /* 0x000fca00078ec0ff */
[----:B------:R2:W3:Y:S02]  /*1bc40*/  SHFL.IDX PT, R14, R0, RZ, 0x1f ;  /* 0x00001fff000e7589 */ /* 0x0004e400000e0000 */
.L_x_1724:
        /* <DEDUP_REMOVED lines=10> */
.L_x_1727:
[----:B------:R-:W-:Y:S05]  /*1bcf0*/  @!P6 BRA `(.L_x_1584) ;  /* 0x0000000000e4e947 */ /* 0x000fea0003800000 */
[----:B------:R-:W-:-:S04]  /*1bd00*/  ISETP.NE.U32.AND P0, PT, R2, RZ, PT ;  /* 0x000000ff0200720c */ /* 0x000fc80003f05070 */
[----:B------:R-:W-:-:S13]  /*1bd10*/  ISETP.NE.AND.EX P0, PT, R3, RZ, PT, P0 ;  /* 0x000000ff0300720c */ /* 0x000fda0003f05300 */
[----:B------:R-:W-:Y:S05]  /*1bd20*/  @!P0 BRA `(.L_x_1586) ;  /* 0x0000000000448947 */ /* 0x000fea0003800000 */
[----:B------:R-:W3:Y:S01]  /*1bd30*/  LDC R6, c[0x0][0x43c] ;  /* 0x00010f00ff067b82 */ /* 0x000ee20000000800 */
[----:B------:R-:W-:Y:S01]  /*1bd40*/  ULDC.64 UR4, c[0x0][0x428] ;  /* 0x00010a0000047ab9 */ /* 0x000fe20000000a00 */
[----:B---3--:R-:W-:-:S13]  /*1bd50*/  ISETP.NE.AND P0, PT, R6, 0x1, PT ;  /* 0x000000010600780c */ /* 0x008fda0003f05270 */
[----:B------:R-:W2:Y:S02]  /*1bd60*/  @P0 LDC.64 R4, c[0x0][0x440] ;  /* 0x00011000ff040b82 */ /* 0x000ea40000000a00 */
[----:B--2---:R-:W-:-:S04]  /*1bd70*/  @P0 IMAD.HI.U32 R0, R24, R4, RZ ;  /* 0x0000000418000227 */ /* 0x004fc800078e00ff */
[----:B------:R-:W-:Y:S01]  /*1bd80*/  IMAD.MOV.U32 R4, RZ, RZ, R24 ;  /* 0x000000ffff047224 */ /* 0x000fe200078e0018 */
        /* <DEDUP_REMOVED lines=11> */
.L_x_1586:
[----:B--2---:R-:W-:Y:S01]  /*1be40*/  IMAD R0, R23, 0x8, R22 ;  /* 0x0000000817007824 */ /* 0x004fe200078e0216 */
[----:B---3--:R-:W-:-:S04]  /*1be50*/  SHF.L.U32 R3, R26, 0x1f, RZ ;  /* 0x0000001f1a037819 */ /* 0x008fc800000006ff */
[----:B------:R-:W2:Y:S02]  /*1be60*/  SYNCS.PHASECHK.TRANS64.TRYWAIT P0, [R0+URZ+0x16840], R3 ;  /* 0x01684003000075a7 */ /* 0x000ea4000800017f */
[----:B--2---:R-:W-:Y:S05]  /*1be70*/  @!P0 BRA `(.L_x_1587) ;  /* 0x0000005000e88947 */ /* 0x004fea0003800000 */
.L_x_1728:
        /* <DEDUP_REMOVED lines=11> */
.L_x_1588:
[----:B------:R-:W3:Y:S01]  /*1bf30*/  LDL.LU R2, [R1] ;  /* 0x0000000001027983 */ /* 0x000ee20000300800 */
[----:B------:R-:W-:Y:S01]  /*1bf40*/  R2UR UR9, R0 ;  /* 0x00000000000972ca */ /* 0x000fe200000e0000 */
[----:B--2---:R-:W-:Y:S01]  /*1bf50*/  IMAD R0, R23, 0x4000, R22 ;  /* 0x0000400017007824 */ /* 0x004fe200078e0216 */
        /* <DEDUP_REMOVED lines=11> */
[----:B------:R-:W-:Y:S02]  /*1c010*/  ULEA UR11, UR11, UR4, 0x7 ;  /* 0x000000040b0b7291 */ /* 0x000fe4000f8e383f */
[----:B------:R-:W-:Y:S01]  /*1c020*/  UIADD3 UR8, UR8, 0xe400, URZ ;  /* 0x0000e40008087890 */ /* 0x000fe2000fffe03f */
[----:B------:R-:W-:-:S08]  /*1c030*/  UMOV UR4, 0x0 ;  /* 0x0000000000047882 */ /* 0x000fd00000000000 */
[----:B------:R4:W-:Y:S01]  /*1c040*/  UTMALDG.4D [UR8], [UR6], desc[UR4] ;  /* 0x00000408060075b4 */ /* 0x0009e20008019000 */
[----:B---3--:R-:W-:-:S04]  /*1c050*/  LOP3.LUT R2, R2, 0xfffffffe, RZ, 0xc0, !PT ;  /* 0xfffffffe02027812 */ /* 0x008fc800078ec0ff */
[----:B------:R-:W-:-:S05]  /*1c060*/  @P0 LOP3.LUT R2, R2, 0x1, RZ, 0xfc, !PT ;  /* 0x0000000102020812 */ /* 0x000fca00078efcff */
[----:B------:R4:W-:Y:S01]  /*1c070*/  STL [R1], R2 ;  /* 0x0000000201007387 */ /* 0x0009e20000100800 */
[----:B------:R-:W-:Y:S01]  /*1c080*/  NOP ;  /* 0x0000000000007918 */ /* 0x000fe20000000000 */
.L_x_1584:
[----:B------:R-:W2:Y:S01]  /*1c090*/  LDL.LU R3, [R1+0x20] ;  /* 0x0000200001037983 */ /* 0x000ea20000300800 */
[----:B------:R-:W-:Y:S05]  /*1c0a0*/  WARPSYNC.ALL ;  /* 0x0000000000007948 */ /* 0x000fea0003800000 */
[----:B----4-:R-:W-:Y:S01]  /*1c0b0*/  ULDC.64 UR4, c[0x0][0x298] ;  /* 0x0000a60000047ab9 */ /* 0x010fe20000000a00 */
[----:B------:R-:W-:Y:S01]  /*1c0c0*/  ULDC.64 UR6, c[0x0][0xa00] ;  /* 0x0002800000067ab9 */ /* 0x000fe20000000a00 */
[----:B------:R-:W-:Y:S01]  /*1c0d0*/  VIADD R2, R22, 0x8400 ;  /* 0x0000840016027836 */ /* 0x000fe20000000000 */
[----:B------:R-:W-:Y:S01]  /*1c0e0*/  BAR.SYNC.DEFER_BLOCKING 0x8, 0x200 ;  /* 0x0208000000007b1d */ /* 0x000fe20000010000 */
[----:B------:R-:W-:-:S03]  /*1c0f0*/  ISETP.NE.U32.AND P0, PT, RZ, UR6, PT ;  /* 0x00000006ff007c0c */ /* 0x000fc6000bf05070 */
[----:B------:R-:W-:Y:S02]  /*1c100*/  LOP3.LUT P1, RZ, R2, 0x3ff, RZ, 0xc0, !PT ;  /* 0x000003ff02ff7812 */ /* 0x000fe4000782c0ff */
[----:B------:R-:W-:Y:S01]  /*1c110*/  ISETP.NE.AND.EX P0, PT, RZ, UR7, PT, P0 ;  /* 0x00000007ff007c0c */ /* 0x000fe2000bf05300 */
[----:B------:R-:W-:Y:S01]  /*1c120*/  BSSY B6, `(.L_x_1589) ;  /* 0x0000020000067945 */ /* 0x000fe20003800000 */
[----:B------:R-:W-:Y:S02]  /*1c130*/  SHF.R.S32.HI R2, RZ, 0x1f, R19 ;  /* 0x0000001fff027819 */ /* 0x000fe40000011413 */
[----:B--2---:R-:W-:Y:S01]  /*1c140*/  SHF.R.S32.HI R0, RZ, 0x1f, R3 ;  /* 0x0000001fff007819 */ /* 0x004fe20000011403 */
[----:B------:R-:W-:-:S04]  /*1c150*/  IMAD.WIDE.U32 R4, R3, UR4, RZ ;  /* 0x0000000403047c25 */ /* 0x000fc8000f8e00ff */
[----:B------:R-:W-:Y:S01]  /*1c160*/  IMAD R0, R0, UR4, RZ ;  /* 0x0000000400007c24 */ /* 0x000fe2000f8e02ff */
[----:B------:R-:W-:Y:S03]  /*1c170*/  STL.64 [R1+0x28], R4 ;  /* 0x0000280401007387 */ /* 0x000fe60000100a00 */
[----:B------:R-:W-:Y:S01]  /*1c180*/  IMAD R0, R3, UR5, R0 ;  /* 0x0000000503007c24 */ /* 0x000fe2000f8e0200 */
[----:B------:R-:W-:Y:S02]  /*1c190*/  SEL R3, R2, RZ, !P0 ;  /* 0x000000ff02037207 */ /* 0x000fe40004000000 */
[----:B------:R-:W-:Y:S01]  /*1c1a0*/  SHF.R.S32.HI R2, RZ, 0x1f, R18 ;  /* 0x0000001fff027819 */ /* 0x000fe20000011412 */
[----:B------:R-:W-:-:S05]  /*1c1b0*/  IMAD.IADD R0, R5, 0x1, R0 ;  /* 0x0000000105007824 */ /* 0x000fca00078e0200 */
[----:B------:R2:W-:Y:S04]  /*1c1c0*/  STL [R1+0x30], R0 ;  /* 0x0000300001007387 */ /* 0x0005e80000100800 */
[----:B------:R3:W-:Y:S01]  /*1c1d0*/  STL [R1+0x38], R3 ;  /* 0x0000380301007387 */ /* 0x0007e20000100800 */
[----:B--2---:R-:W-:-:S05]  /*1c1e0*/  SEL R0, R19, RZ, !P0 ;  /* 0x000000ff13007207 */ /* 0x004fca0004000000 */
[----:B------:R3:W-:Y:S04]  /*1c1f0*/  STL [R1+0x20], R0 ;  /* 0x0000200001007387 */ /* 0x0007e80000100800 */
[----:B------:R3:W-:Y:S01]  /*1c200*/  STL [R1+0x34], R2 ;  /* 0x0000340201007387 */ /* 0x0007e20000100800 */
[----:B------:R-:W-:Y:S05]  /*1c210*/  @!P1 BRA `(.L_x_1590) ;  /* 0x0000000000409947 */ /* 0x000fea0003800000 */
[----:B---3--:R-:W-:Y:S01]  /*1c220*/  MOV R2, 0x0 ;  /* 0x0000000000027802 */ /* 0x008fe20000000f00 */
[----:B------:R-:W-:Y:S01]  /*1c230*/  ULDC.64 UR4, c[0x4][0xa8] ;  /* 0x01002a0000047ab9 */ /* 0x000fe20000000a00 */
[----:B------:R-:W-:Y:S01]  /*1c240*/  ULDC.64 UR6, c[0x4][0xb0] ;  /* 0x01002c0000067ab9 */ /* 0x000fe20000000a00 */
[----:B------:R-:W-:Y:S01]  /*1c250*/  ULDC.64 UR8, c[0x4][0x20] ;  /* 0x0100080000087ab9 */ /* 0x000fe20000000a00 */
[----:B------:R-:W-:Y:S02]  /*1c260*/  IMAD.U32 R4, RZ, RZ, UR4 ;  /* 0x00000004ff047e24 */ /* 0x000fe4000f8e00ff */
[----:B------:R-:W2:Y:S01]  /*1c270*/  LDC.64 R2, c[0x4][R2] ;  /* 0x0100000002027b82 */ /* 0x000ea20000000a00 */
[----:B------:R-:W-:Y:S02]  /*1c280*/  IMAD.U32 R5, RZ, RZ, UR5 ;  /* 0x00000005ff057e24 */ /* 0x000fe4000f8e00ff */
[----:B------:R-:W-:Y:S02]  /*1c290*/  IMAD.U32 R6, RZ, RZ, UR6 ;  /* 0x00000006ff067e24 */ /* 0x000fe4000f8e00ff */
[----:B-1----:R-:W-:-:S02]  /*1c2a0*/  IMAD.U32 R7, RZ, RZ, UR7 ;  /* 0x00000007ff077e24 */ /* 0x002fc4000f8e00ff */
[----:B------:R-:W-:Y:S02]  /*1c2b0*/  IMAD.U32 R10, RZ, RZ, UR8 ;  /* 0x00000008ff0a7e24 */ /* 0x000fe4000f8e00ff */
[----:B------:R-:W-:Y:S02]  /*1c2c0*/  IMAD.U32 R11, RZ, RZ, UR9 ;  /* 0x00000009ff0b7e24 */ /* 0x000fe4000f8e00ff */
[----:B------:R-:W-:Y:S02]  /*1c2d0*/  IMAD.MOV.U32 R8, RZ, RZ, 0x70 ;  /* 0x00000070ff087424 */ /* 0x000fe400078e00ff */
[----:B0-----:R-:W-:Y:S02]  /*1c2e0*/  IMAD.MOV.U32 R12, RZ, RZ, 0x1 ;  /* 0x00000001ff0c7424 */ /* 0x001fe400078e00ff */
[----:B------:R-:W-:-:S07]  /*1c2f0*/  IMAD.MOV.U32 R13, RZ, RZ, RZ ;  /* 0x000000ffff0d7224 */ /* 0x000fce00078e00ff */
[----:B------:R-:W-:-:S07]  /*1c300*/  LEPC R20, `(.L_x_1590) ;  /* 0x000000001014794e */ /* 0x000fce0000000000 */
[----:B--2---:R-:W-:Y:S05]  /*1c310*/  CALL.ABS.NOINC R2 ;  /* 0x0000000002007343 */ /* 0x004fea0003c00000 */
.L_x_1590:
[----:B------:R-:W-:Y:S05]  /*1c320*/  BSYNC B6 ;  /* 0x0000000000067941 */ /* 0x000fea0003800000 */
.L_x_1589:
[----:B---3--:R-:W2:Y:S01]  /*1c330*/  LDL.LU R0, [R1+0x30] ;  /* 0x0000300001007983 */ /* 0x008ea20000300800 */
[----:B------:R-:W-:Y:S01]  /*1c340*/  ULDC.64 UR4, c[0x0][0x2d8] ;  /* 0x0000b60000047ab9 */ /* 0x000fe20000000a00 */
[----:B------:R-:W3:Y:S01]  /*1c350*/  LDC R9, c[0x0][0x448] ;  /* 0x00011200ff097b82 */ /* 0x000ee20000000800 */
[----:B------:R-:W-:Y:S01]  /*1c360*/  ULDC.64 UR6, c[0x0][0x2c8] ;  /* 0x0000b20000067ab9 */ /* 0x000fe20000000a00 */
[----:B------:R-:W2:Y:S01]  /*1c370*/  LDL.LU.64 R2, [R1+0x28] ;  /* 0x0000280001027983 */ /* 0x000ea20000300a00 */
[----:B------:R-:W-:-:S03]  /*1c380*/  ULDC.64 UR8, c[0x0][0x280] ;  /* 0x0000a00000087ab9 */ /* 0x000fc60000000a00 */
[----:B------:R-:W4:Y:S04]  /*1c390*/  LDL.LU R20, [R1+0x34] ;  /* 0x0000340001147983 */ /* 0x000f280000300800 */
[----:B------:R-:W4:Y:S04]  /*1c3a0*/  LDL.LU R21, [R1+0x38] ;  /* 0x0000380001157983 */ /* 0x000f280000300800 */
[----:B------:R-:W4:Y:S04]  /*1c3b0*/  LDL.LU R4, [R1+0x20] ;  /* 0x0000200001047983 */ /* 0x000f280000300800 */
[----:B0-----:R-:W4:Y:S01]  /*1c3c0*/  LDL R12, [R1+0x10] ;  /* 0x00001000010c7983 */ /* 0x001f220000100800 */
[----:B---3--:R-:W-:-:S13]  /*1c3d0*/  ISETP.NE.AND P1, PT, R9, 0x1, PT ;  /* 0x000000010900780c */ /* 0x008fda0003f25270 */
[----:B------:R-:W0:Y:S08]  /*1c3e0*/  @P1 LDC R5, c[0x0][0x44c] ;  /* 0x00011300ff051b82 */ /* 0x000e300000000800 */
[----:B------:R-:W3:Y:S01]  /*1c3f0*/  @P1 LDC R8, c[0x0][0x450] ;  /* 0x00011400ff081b82 */ /* 0x000ee20000000800 */
[----:B--2---:R-:W-:Y:S02]  /*1c400*/  IMAD.MOV.U32 R3, RZ, RZ, R0 ;  /* 0x000000ffff037224 */ /* 0x004fe400078e0000 */
[----:B----4-:R-:W-:-:S02]  /*1c410*/  IMAD R0, R20, UR4, RZ ;  /* 0x0000000414007c24 */ /* 0x010fc4000f8e02ff */
[C---:B------:R-:W-:Y:S01]  /*1c420*/  IMAD.WIDE.U32 R2, R18.reuse, UR4, R2 ;  /* 0x0000000412027c25 */ /* 0x040fe2000f8e0002 */
[----:B------:R-:W2:Y:S03]  /*1c430*/  S2R R20, SR_TID.X ;  /* 0x0000000000147919 */ /* 0x000ea60000002100 */
[----:B------:R-:W-:Y:S01]  /*1c440*/  IMAD R0, R18, UR5, R0 ;  /* 0x0000000512007c24 */ /* 0x000fe2000f8e0200 */
[----:B------:R-:W-:-:S03]  /*1c450*/  ULDC.64 UR4, c[0x0][0x2e0] ;  /* 0x0000b80000047ab9 */ /* 0x000fc60000000a00 */
[----:B------:R-:W-:Y:S02]  /*1c460*/  IMAD.IADD R3, R3, 0x1, R0 ;  /* 0x0000000103037824 */ /* 0x000fe400078e0200 */
[----:B------:R-:W-:Y:S02]  /*1c470*/  IMAD R0, R21, UR4, RZ ;  /* 0x0000000415007c24 */ /* 0x000fe4000f8e02ff */
[----:B------:R-:W4:Y:S01]  /*1c480*/  S2R R21, SR_TID.X ;  /* 0x0000000000157919 */ /* 0x000f220000002100 */
[----:B--2---:R-:W-:-:S04]  /*1c490*/  LOP3.LUT R20, R20, 0x7f, RZ, 0xc0, !PT ;  /* 0x0000007f14147812 */ /* 0x004fc800078ec0ff */
[----:B------:R-:W-:Y:S01]  /*1c4a0*/  SHF.R.U32.HI R20, RZ, 0x3, R20 ;  /* 0x00000003ff147819 */ /* 0x000fe20000011614 */
[----:B----4-:R-:W-:-:S05]  /*1c4b0*/  IMAD.SHL.U32 R6, R21, 0x10, RZ ;  /* 0x0000001015067824 */ /* 0x010fca00078e00ff */
[----:B------:R-:W-:Y:S02]  /*1c4c0*/  LOP3.LUT R6, R20, 0x70, R6, 0xf8, !PT ;  /* 0x0000007014067812 */ /* 0x000fe400078ef806 */
[----:B------:R2:W5:Y:S01]  /*1c4d0*/  LDL R20, [R1+0xc] ;  /* 0x00000c0001147983 */ /* 0x0005620000100800 */
[C---:B------:R-:W-:Y:S02]  /*1c4e0*/  IMAD R0, R4.reuse, UR5, R0 ;  /* 0x0000000504007c24 */ /* 0x040fe4000f8e0200 */
[----:B------:R-:W-:Y:S01]  /*1c4f0*/  IMAD.WIDE.U32 R2, R4, UR4, R2 ;  /* 0x0000000404027c25 */ /* 0x000fe2000f8e0002 */
[----:B------:R-:W-:Y:S01]  /*1c500*/  ULDC.64 UR4, c[0x0][0x2d0] ;  /* 0x0000b40000047ab9 */ /* 0x000fe20000000a00 */
[----:B------:R-:W4:Y:S02]  /*1c510*/  @P1 LDC R4, c[0x0][0x450] ;  /* 0x00011400ff041b82 */ /* 0x000f240000000800 */
[----:B------:R-:W-:Y:S02]  /*1c520*/  IMAD.IADD R6, R6, 0x1, R12 ;  /* 0x0000000106067824 */ /* 0x000fe400078e020c */
[----:B------:R-:W-:-:S02]  /*1c530*/  IMAD.IADD R3, R3, 0x1, R0 ;  /* 0x0000000103037824 */ /* 0x000fc400078e0200 */
[----:B0-----:R-:W-:-:S04]  /*1c540*/  @P1 IMAD.HI.U32 R0, R6, R5, RZ ;  /* 0x0000000506001227 */ /* 0x001fc800078e00ff */
[----:B------:R-:W-:Y:S01]  /*1c550*/  IMAD.MOV.U32 R5, RZ, RZ, R6 ;  /* 0x000000ffff057224 */ /* 0x000fe200078e0006 */
[----:B----4-:R-:W-:-:S04]  /*1c560*/  @P1 SHF.R.U32.HI R5, RZ, R4, R0 ;  /* 0x00000004ff051219 */ /* 0x010fc80000011600 */
[----:B------:R-:W-:-:S05]  /*1c570*/  SHF.R.S32.HI R0, RZ, 0x1f, R5 ;  /* 0x0000001fff007819 */ /* 0x000fca0000011405 */
[----:B------:R-:W-:-:S04]  /*1c580*/  IMAD R0, R0, UR4, RZ ;  /* 0x0000000400007c24 */ /* 0x000fc8000f8e02ff */
[C---:B-1----:R-:W-:Y:S02]  /*1c590*/  IMAD R7, R5.reuse, UR5, R0 ;  /* 0x0000000505077c24 */ /* 0x042fe4000f8e0200 */
        /* <DEDUP_REMOVED lines=9> */
[----:B------:R-:W0:Y:S01]  /*1c630*/  @P1 LDC R7, c[0x0][0x44c] ;  /* 0x00011300ff071b82 */ /* 0x000e220000000800 */
[C---:B------:R-:W-:Y:S01]  /*1c640*/  LEA R0, P0, R4.reuse, UR8, 0x1 ;  /* 0x0000000804007c11 */ /* 0x040fe2000f8008ff */
[----:B------:R-:W1:Y:S03]  /*1c650*/  S2R R10, SR_TID.X ;  /* 0x00000000000a7919 */ /* 0x000e660000002100 */
[----:B------:R-:W-:Y:S01]  /*1c660*/  LEA.HI.X R4, R4, UR9, R5, 0x1, P0 ;  /* 0x0000000904047c11 */ /* 0x000fe200080f0c05 */
[----:B------:R-:W-:-:S04]  /*1c670*/  VIADD R5, R6, 0x80 ;  /* 0x0000008006057836 */ /* 0x000fc80000000000 */
[----:B------:R-:W-:Y:S02]  /*1c680*/  IMAD.MOV.U32 R6, RZ, RZ, R5 ;  /* 0x000000ffff067224 */ /* 0x000fe400078e0005 */
[----:B0-----:R-:W-:-:S05]  /*1c690*/  @P1 IMAD.HI.U32 R7, R5, R7, RZ ;  /* 0x0000000705071227 */ /* 0x001fca00078e00ff */
[----:B---3--:R-:W-:-:S05]  /*1c6a0*/  @P1 SHF.R.U32.HI R6, RZ, R8, R7 ;  /* 0x00000008ff061219 */ /* 0x008fca0000011607 */
[----:B------:R-:W-:-:S04]  /*1c6b0*/  IMAD.MOV R7, RZ, RZ, -R6 ;  /* 0x000000ffff077224 */ /* 0x000fc800078e0a06 */
[----:B------:R-:W-:Y:S01]  /*1c6c0*/  IMAD R5, R9, R7, R5 ;  /* 0x0000000709057224 */ /* 0x000fe200078e0205 */
[----:B------:R-:W-:Y:S01]  /*1c6d0*/  SHF.R.S32.HI R7, RZ, 0x1f, R6 ;  /* 0x0000001fff077819 */ /* 0x000fe20000011406 */
[----:B------:R-:W-:-:S04]  /*1c6e0*/  IMAD.WIDE.U32 R2, R6, UR4, R2 ;  /* 0x0000000406027c25 */ /* 0x000fc8000f8e0002 */
[----:B------:R-:W-:Y:S01]  /*1c6f0*/  IMAD R7, R7, UR4, RZ ;  /* 0x0000000407077c24 */ /* 0x000fe2000f8e02ff */
[----:B------:R-:W-:Y:S01]  /*1c700*/  SHF.R.S32.HI R8, RZ, 0x1f, R5 ;  /* 0x0000001fff087819 */ /* 0x000fe20000011405 */
[----:B-1----:R-:W-:Y:S01]  /*1c710*/  IMAD.SHL.U32 R21, R10, 0x8, RZ ;  /* 0x000000080a157824 */ /* 0x002fe200078e00ff */
[----:B------:R-:W-:Y:S01]  /*1c720*/  ULDC UR4, c[0x0][0x2b8] ;  /* 0x0000ae0000047ab9 */ /* 0x000fe20000000800 */
[----:B------:R-:W-:Y:S02]  /*1c730*/  IMAD R7, R6, UR5, R7 ;  /* 0x0000000506077c24 */ /* 0x000fe4000f8e0207 */
[----:B------:R-:W-:Y:S02]  /*1c740*/  IMAD R8, R8, UR6, RZ ;  /* 0x0000000608087c24 */ /* 0x000fe4000f8e02ff */
[----:B------:R-:W-:Y:S02]  /*1c750*/  IMAD.IADD R3, R3, 0x1, R7 ;  /* 0x0000000103037824 */ /* 0x000fe400078e0207 */
[----:B------:R-:W-:-:S02]  /*1c760*/  IMAD R8, R5, UR7, R8 ;  /* 0x0000000705087c24 */ /* 0x000fc4000f8e0208 */
[----:B------:R-:W-:Y:S01]  /*1c770*/  IMAD.WIDE.U32 R6, R5, UR6, R2 ;  /* 0x0000000605067c25 */ /* 0x000fe2000f8e0002 */
[----:B------:R-:W-:-:S03]  /*1c780*/  LOP3.LUT R21, R21, 0x38, RZ, 0xc0, !PT ;  /* 0x0000003815157812 */ /* 0x000fc600078ec0ff */
[----:B------:R-:W-:Y:S01]  /*1c790*/  IMAD.IADD R8, R7, 0x1, R8 ;  /* 0x0000000107087824 */ /* 0x000fe200078e0208 */
[C---:B------:R-:W-:Y:S02]  /*1c7a0*/  LEA R2, P1, R6.reuse, UR8, 0x1 ;  /* 0x0000000806027c11 */ /* 0x040fe4000f8208ff */
[----:B------:R-:W-:Y:S01]  /*1c7b0*/  ISETP.GE.AND P0, PT, R21, UR4, PT ;  /* 0x0000000415007c0c */ /* 0x000fe2000bf06270 */
[----:B------:R-:W-:Y:S01]  /*1c7c0*/  UMOV UR4, 0xffffffff ;  /* 0xffffffff00047882 */ /* 0x000fe20000000000 */
[----:B------:R-:W-:Y:S02]  /*1c7d0*/  LEA.HI.X R6, R6, UR9, R8, 0x1, P1 ;  /* 0x0000000906067c11 */ /* 0x000fe400088f0c08 */
[----:B--2---:R-:W-:Y:S09]  /*1c7e0*/  BRA.DIV UR4, `(.L_x_1591) ;  /* 0x0000004a04a07947 */ /* 0x004ff2000b800000 */
[----:B------:R-:W0:Y:S02]  /*1c7f0*/  S2R R7, SR_TID.X ;  /* 0x0000000000077919 */ /* 0x000e240000002100 */
[----:B0-----:R-:W-:Y:S02]  /*1c800*/  LOP3.LUT R8, R7, 0x7f, RZ, 0xc0, !PT ;  /* 0x0000007f07087812 */ /* 0x001fe400078ec0ff */
[----:B------:R-:W2:Y:S04]  /*1c810*/  LDL.LU R7, [R1+0x1c] ;  /* 0x00001c0001077983 */ /* 0x000ea80000300800 */
[----:B------:R-:W3:Y:S01]  /*1c820*/  LDL.LU R11, [R1+0x10] ;  /* 0x00001000010b7983 */ /* 0x000ee20000300800 */
[----:B------:R-:W-:-:S03]  /*1c830*/  SHF.R.U32.HI R10, RZ, 0x3, R8 ;  /* 0x00000003ff0a7819 */ /* 0x000fc60000011608 */
        /* <DEDUP_REMOVED lines=58> */
[----:B------:R-:W-:Y:S04]  /*1cbe0*/  SHFL.IDX PT, R7, R2, RZ, 0x181f ;  /* 0x00181fff02077589 */ /* 0x000fe800000e0000 */
        /* <DEDUP_REMOVED lines=10> */
[----:B------:R1:W-:Y:S01]  /*1cc90*/  @!P1 LDGSTS.E.BYPASS.LTC128B.128 [R20+0xbc00], desc[UR38][R8.64], !P0 ;  /* 0x0bc0000008149fae */ /* 0x0003e2000c101d66 */
[----:B------:R-:W-:-:S05]  /*1cca0*/  @!P2 LEA R7, P1, R21, R7, 0x1 ;  /* 0x000000071507a211 */ /* 0x000fca00078208ff */
[----:B0-----:R-:W-:Y:S02]  /*1ccb0*/  @!P2 IMAD.X R0, RZ, RZ, R0, P1 ;  /* 0x000000ffff00a224 */ /* 0x001fe400008e0600 */
[----:B-1----:R-:W-:Y:S02]  /*1ccc0*/  @!P2 IMAD.MOV.U32 R8, RZ, RZ, R7 ;  /* 0x000000ffff08a224 */ /* 0x002fe400078e0007 */
        /* <DEDUP_REMOVED lines=17> */
[----:B------:R-:W-:-:S05]  /*1cde0*/  @!P1 IMAD.MOV.U32 R9, RZ, RZ, R0 ;  /* 0x000000ffff099224 */ /* 0x000fca00078e0000 */
[----:B------:R0:W-:Y:S02]  /*1cdf0*/  @!P1 LDGSTS.E.BYPASS.LTC128B.128 [R20+0xd400], desc[UR38][R8.64], !P0 ;  /* 0x0d40000008149fae */ /* 0x0001e4000c101d66 */
.L_x_1753:
[----:B------:R-:W-:Y:S02]  /*1ce00*/  VIADD R0, R5, 0xb0 ;  /* 0x000000b005007836 */ /* 0x000fe40000000000 */
[----:B0-----:R-:W-:-:S03]  /*1ce10*/  VIADD R8, R22, 0x16800 ;  /* 0x0001680016087836 */ /* 0x001fc60000000000 */
[----:B------:R-:W-:-:S13]  /*1ce20*/  ISETP.GE.AND P1, PT, R0, R3, PT ;  /* 0x000000030000720c */ /* 0x000fda0003f26270 */
[----:B------:R-:W-:-:S05]  /*1ce30*/  @!P1 LEA R2, P2, R21, R14, 0x1 ;  /* 0x0000000e15029211 */ /* 0x000fca00078408ff */
[----:B------:R-:W-:-:S05]  /*1ce40*/  @!P1 IMAD.X R3, RZ, RZ, R6, P2 ;  /* 0x000000ffff039224 */ /* 0x000fca00010e0606 */
[----:B------:R-:W-:Y:S01]  /*1ce50*/  @!PT LDS RZ, [RZ] ;  /* 0x00000000fffff984 */ /* 0x000fe20000000800 */
[----:B------:R-:W-:Y:S01]  /*1ce60*/  @!PT LDS RZ, [RZ] ;  /* 0x00000000fffff984 */ /* 0x000fe20000000800 */
[----:B------:R-:W-:Y:S01]  /*1ce70*/  @!PT LDS RZ, [RZ] ;  /* 0x00000000fffff984 */ /* 0x000fe20000000800 */
[----:B------:R0:W-:Y:S01]  /*1ce80*/  @!P1 LDGSTS.E.BYPASS.LTC128B.128 [R20+0xdc00], desc[UR38][R2.64], !P0 ;  /* 0x0dc0000002149fae */ /* 0x0001e2000c101d66 */
[----:B------:R-:W-:Y:S01]  /*1ce90*/  PLOP3.LUT P0, PT, PT, PT, PT, 0x80, 0x0 ;  /* 0x000000000000781c */ /* 0x000fe20003f0f070 */
[----:B------:R-:W-:-:S12]  /*1cea0*/  NOP ;  /* 0x0000000000007918 */ /* 0x000fd80000000000 */
.L_x_1592:
        /* <DEDUP_REMOVED lines=14> */
[----:B------:R-:W2:Y:S01]  /*1cf90*/  LDL R4, [R1+0x14] ;  /* 0x0000140001047983 */ /* 0x000ea20000100800 */
[----:B------:R1:W-:Y:S03]  /*1cfa0*/  SYNCS.ARRIVE.TRANS64.A1T0 RZ, [R22+URZ+0x16800], RZ ;  /* 0x016800ff16ff79a7 */ /* 0x0003e6000810003f */
[----:B0-----:R-:W3:Y:S01]  /*1cfb0*/  LDL R2, [R1+0x8] ;  /* 0x0000080001027983 */ /* 0x001ee20000100800 */
[----:B------:R-:W-:Y:S01]  /*1cfc0*/  BSSY B0, `(.L_x_1593) ;  /* 0x0000005000007945 */ /* 0x000fe20003800000 */
[----:B------:R-:W0:Y:S01]  /*1cfd0*/  SYNCS.PHASECHK.TRANS64.TRYWAIT P0, [R22+URZ+0x16820], R3 ;  /* 0x01682003160075a7 */ /* 0x000e22000800017f */
[----:B--2---:R-:W-:-:S05]  /*1cfe0*/  VIADD R0, R4, 0xfffffffe ;  /* 0xfffffffe04007836 */ /* 0x004fca0000000000 */
[----:B---3--:R-:W-:Y:S01]  /*1cff0*/  ISETP.GE.AND P1, PT, R0, R2, PT ;  /* 0x000000020000720c */ /* 0x008fe20003f26270 */
[----:B01----:R-:W-:-:S12]  /*1d000*/  @!P0 BRA `(.L_x_1594) ;  /* 0x0000005000548947 */ /* 0x003fd80003800000 */
.L_x_1754:
[----:B------:R-:W-:Y:S05]  /*1d010*/  BSYNC B0 ;  /* 0x0000000000007941 */ /* 0x000fea0003800000 */
.L_x_1593:
[----:B------:R-:W-:Y:S04]  /*1d020*/  BSSY B0, `(.L_x_1595) ;  /* 0x0000173000007945 */ /* 0x000fe80003800000 */
[----:B------:R-:W-:Y:S05]  /*1d030*/  @!P1 BRA `(.L_x_1596) ;  /* 0x0000001400c49947 */ /* 0x000fea0003800000 */
[----:B------:R-:W2:Y:S04]  /*1d040*/  LDL R2, [R1+0x8] ;  /* 0x0000080001027983 */ /* 0x000ea80000100800 */
[----:B------:R-:W3:Y:S01]  /*1d050*/  LDL R4, [R1+0x14] ;  /* 0x0000140001047983 */ /* 0x000ee20000100800 */
[----:B------:R-:W-:Y:S01]  /*1d060*/  BSSY B2, `(.L_x_1597) ;  /* 0x000007f000027945 */ /* 0x000fe20003800000 */
[----:B--2---:R-:W-:Y:S01]  /*1d070*/  LOP3.LUT R7, RZ, R2, RZ, 0x33, !PT ;  /* 0x00000002ff077212 */ /* 0x004fe200078e33ff */
[----:B---3--:R-:W-:-:S05]  /*1d080*/  IMAD.MOV R2, RZ, RZ, -R4 ;  /* 0x000000ffff027224 */ /* 0x008fca00078e0a04 */
        /* <DEDUP_REMOVED lines=37> */
.L_x_1601:
[----:B------:R-:W-:Y:S01]  /*1d2e0*/  IMAD R2, R6, 0x8, R22 ;  /* 0x0000000806027824 */ /* 0x000fe200078e0216 */
[----:B0-----:R-:W-:Y:S01]  /*1d2f0*/  SHF.L.U32 R3, R9, 0x1f, RZ ;  /* 0x0000001f09037819 */ /* 0x001fe200000006ff */
[----:B------:R-:W-:Y:S03]  /*1d300*/  BSSY B3, `(.L_x_1602) ;  /* 0x0000003000037945 */ /* 0x000fe60003800000 */
[----:B------:R-:W0:Y:S02]  /*1d310*/  SYNCS.PHASECHK.TRANS64.TRYWAIT P0, [R2+URZ+0x16840], R3 ;  /* 0x01684003020075a7 */ /* 0x000e24000800017f */
[----:B0-----:R-:W-:Y:S05]  /*1d320*/  @!P0 BRA `(.L_x_1603) ;  /* 0x0000004c00a08947 */ /* 0x001fea0003800000 */
.L_x_1755:
[----:B------:R-:W-:Y:S05]  /*1d330*/  BSYNC B3 ;  /* 0x0000000000037941 */ /* 0x000fea0003800000 */
.L_x_1602:
        /* <DEDUP_REMOVED lines=12> */
.L_x_1605:
[----:B------:R-:W-:Y:S05]  /*1d400*/  BSYNC B3 ;  /* 0x0000000000037941 */ /* 0x000fea0003800000 */
.L_x_1604:
        /* <DEDUP_REMOVED lines=11> */
.L_x_1606:
        /* <DEDUP_REMOVED lines=15> */
.L_x_1756:
[----:B------:R-:W-:Y:S05]  /*1d5b0*/  BSYNC B3 ;  /* 0x0000000000037941 */ /* 0x000fea0003800000 */
.L_x_1607:
        /* <DEDUP_REMOVED lines=12> */
.L_x_1610:
[----:B------:R-:W-:Y:S05]  /*1d680*/  BSYNC B3 ;  /* 0x0000000000037941 */ /* 0x000fea0003800000 */
.L_x_1609:
        /* <DEDUP_REMOVED lines=11> */
.L_x_1611:
        /* <DEDUP_REMOVED lines=12> */
.L_x_1600:
[----:B------:R-:W-:Y:S05]  /*1d800*/  BSYNC B1 ;  /* 0x0000000000017941 */ /* 0x000fea0003800000 */
.L_x_1599:
[----:B------:R-:W2:Y:S01]  /*1d810*/  LDL R0, [R1+0x14] ;  /* 0x0000140001007983 */ /* 0x000ea20000100800 */
[----:B------:R-:W-:Y:S02]  /*1d820*/  IMAD.MOV.U32 R23, RZ, RZ, R6 ;  /* 0x000000ffff177224 */ /* 0x000fe400078e0006 */
[----:B------:R-:W-:Y:S02]  /*1d830*/  IMAD.MOV.U32 R26, RZ, RZ, R9 ;  /* 0x000000ffff1a7224 */ /* 0x000fe400078e0009 */
[----:B--2---:R-:W-:-:S07]  /*1d840*/  VIADD R0, R0, 0xfffffffd ;  /* 0xfffffffd00007836 */ /* 0x004fce0000000000 */
.L_x_1598:
[----:B------:R-:W-:Y:S05]  /*1d850*/  BSYNC B2 ;  /* 0x0000000000027941 */ /* 0x000fea0003800000 */
.L_x_1597:
[----:B------:R-:W2:Y:S01]  /*1d860*/  LDL.LU R2, [R1+0x14] ;  /* 0x0000140001027983 */ /* 0x000ea20000300800 */
[----:B------:R-:W-:Y:S01]  /*1d870*/  VIADD R7, R7, 0xfffffffe ;  /* 0xfffffffe07077836 */ /* 0x000fe20000000000 */
[----:B--2---:R-:W-:-:S04]  /*1d880*/  LOP3.LUT R2, RZ, R2, RZ, 0x33, !PT ;  /* 0x00000002ff027212 */ /* 0x004fc800078e33ff */
[----:B------:R-:W-:-:S13]  /*1d890*/  ISETP.NE.AND P0, PT, R7, R2, PT ;  /* 0x000000020700720c */ /* 0x000fda0003f05270 */
[----:B------:R-:W-:Y:S05]  /*1d8a0*/  @!P0 BRA `(.L_x_1596) ;  /* 0x0000000c00a88947 */ /* 0x000fea0003800000 */
[----:B------:R-:W-:-:S07]  /*1d8b0*/  IMAD.MOV.U32 R4, RZ, RZ, R17 ;  /* 0x000000ffff047224 */ /* 0x000fce00078e0011 */
.L_x_1638:
        /* <DEDUP_REMOVED lines=33> */
.L_x_1614:
[----:B------:R-:W-:Y:S01]  /*1dad0*/  IMAD R2, R6, 0x8, R22 ;  /* 0x0000000806027824 */ /* 0x000fe200078e0216 */
[----:B0-----:R-:W-:Y:S01]  /*1dae0*/  SHF.L.U32 R3, R7, 0x1f, RZ ;  /* 0x0000001f07037819 */ /* 0x001fe200000006ff */
[----:B------:R-:W-:Y:S03]  /*1daf0*/  BSSY B2, `(.L_x_1615) ;  /* 0x0000003000027945 */ /* 0x000fe60003800000 */
[----:B------:R-:W0:Y:S02]  /*1db00*/  SYNCS.PHASECHK.TRANS64.TRYWAIT P0, [R2+URZ+0x16840], R3 ;  /* 0x01684003020075a7 */ /* 0x000e24000800017f */
[----:B0-----:R-:W-:Y:S05]  /*1db10*/  @!P0 BRA `(.L_x_1616) ;  /* 0x0000004400cc8947 */ /* 0x001fea0003800000 */
.L_x_1757:
[----:B------:R-:W-:Y:S05]  /*1db20*/  BSYNC B2 ;  /* 0x0000000000027941 */ /* 0x000fea0003800000 */
.L_x_1615:
        /* <DEDUP_REMOVED lines=12> */
.L_x_1618:
[----:B------:R-:W-:Y:S05]  /*1dbf0*/  BSYNC B2 ;  /* 0x0000000000027941 */ /* 0x000fea0003800000 */
.L_x_1617:
        /* <DEDUP_REMOVED lines=11> */
.L_x_1619:
        /* <DEDUP_REMOVED lines=15> */
.L_x_1758:
[----:B------:R-:W-:Y:S05]  /*1dda0*/  BSYNC B2 ;  /* 0x0000000000027941 */ /* 0x000fea0003800000 */
.L_x_1620:
        /* <DEDUP_REMOVED lines=11> */
.L_x_1623:
[----:B------:R-:W-:Y:S05]  /*1de60*/  BSYNC B2 ;  /* 0x0000000000027941 */ /* 0x000fea0003800000 */
.L_x_1622:
[----:B------:R-:W-:Y:S01]  /*1de70*/  R2UR UR10, R5 ;  /* 0x00000000050a72ca */ /* 0x000fe200000e0000 */
[----:B------:R-:W-:Y:S01]  /*1de80*/  IMAD R23, R23, 0x4000, R22 ;  /* 0x0000400017177824 */ /* 0x000fe200078e0216 */
[----:B------:R-:W-:Y:S01]  /*1de90*/  R2UR UR7, R3 ;  /* 0x00000000030772ca */ /* 0x000fe200000e0000 */
[----:B------:R-:W-:Y:S01]  /*1dea0*/  UIADD3 UR4, UP0, UR40, 0x470, URZ ;  /* 0x0000047028047890 */ /* 0x000fe2000ff1e03f */
[----:B------:R-:W-:Y:S01]  /*1deb0*/  R2UR UR6, R2 ;  /* 0x00000000020672ca */ /* 0x000fe200000e0000 */
[----:B------:R-:W-:Y:S01]  /*1dec0*/  IMAD R2, R24, 0x80, R28 ;  /* 0x0000008018027824 */ /* 0x000fe200078e021c */
[----:B------:R-:W-:Y:S01]  /*1ded0*/  PLOP3.LUT P0, PT, PT, PT, PT, 0x80, 0x0 ;  /* 0x000000000000781c */ /* 0x000fe20003f0f070 */
[----:B0-----:R-:W-:Y:S01]  /*1dee0*/  VIADD R10, R10, 0x50 ;  /* 0x000000500a0a7836 */ /* 0x001fe20000000000 */
[----:B------:R-:W-:Y:S01]  /*1def0*/  UIADD3.X UR5, URZ, UR41, URZ, UP0, !UPT ;  /* 0x000000293f057290 */ /* 0x000fe200087fe43f */
[----:B------:R-:W-:-:S11]  /*1df00*/  VIADD R23, R23, 0x400 ;  /* 0x0000040017177836 */ /* 0x000fd60000000000 */
.L_x_1624:
        /* <DEDUP_REMOVED lines=12> */
.L_x_1613:
[----:B------:R-:W-:Y:S05]  /*1dfd0*/  BSYNC B1 ;  /* 0x0000000000017941 */ /* 0x000fea0003800000 */
.L_x_1612:
        /* <DEDUP_REMOVED lines=33> */
.L_x_1627:
[----:B------:R-:W-:Y:S01]  /*1e1f0*/  IMAD R2, R23, 0x8, R22 ;  /* 0x0000000817027824 */ /* 0x000fe200078e0216 */
[----:B0-----:R-:W-:Y:S01]  /*1e200*/  SHF.L.U32 R3, R26, 0x1f, RZ ;  /* 0x0000001f1a037819 */ /* 0x001fe200000006ff */
[----:B------:R-:W-:Y:S03]  /*1e210*/  BSSY B2, `(.L_x_1628) ;  /* 0x0000003000027945 */ /* 0x000fe60003800000 */
[----:B------:R-:W0:Y:S02]  /*1e220*/  SYNCS.PHASECHK.TRANS64.TRYWAIT P0, [R2+URZ+0x16840], R3 ;  /* 0x01684003020075a7 */ /* 0x000e24000800017f */
[----:B0-----:R-:W-:Y:S05]  /*1e230*/  @!P0 BRA `(.L_x_1629) ;  /* 0x00000040002c8947 */ /* 0x001fea0003800000 */
.L_x_1759:
[----:B------:R-:W-:Y:S05]  /*1e240*/  BSYNC B2 ;  /* 0x0000000000027941 */ /* 0x000fea0003800000 */
.L_x_1628:
        /* <DEDUP_REMOVED lines=12> */
.L_x_1631:
[----:B------:R-:W-:Y:S05]  /*1e310*/  BSYNC B2 ;  /* 0x0000000000027941 */ /* 0x000fea0003800000 */
.L_x_1630:
        /* <DEDUP_REMOVED lines=12> */
.L_x_1632:
        /* <DEDUP_REMOVED lines=15> */
.L_x_1760:
[----:B------:R-:W-:Y:S05]  /*1e4d0*/  BSYNC B2 ;  /* 0x0000000000027941 */ /* 0x000fea0003800000 */
.L_x_1633:
[----:B------:R-:W-:Y:S01]  /*1e4e0*/  BSSY B2, `(.L_x_1635) ;  /* 0x000000b000027945 */ /* 0x000fe20003800000 */
[----:B------:R-:W-:Y:S02]  /*1e4f0*/  IMAD.MOV.U32 R2, RZ, RZ, 0x0 ;  /* 0x00000000ff027424 */ /* 0x000fe400078e00ff */
[----:B------:R-:W-:Y:S01]  /*1e500*/  IMAD.MOV.U32 R3, RZ, RZ, 0x14f00000 ;  /* 0x14f00000ff037424 */ /* 0x000fe200078e00ff */
[----:B------:R-:W-:Y:S06]  /*1e510*/  @P1 BRA `(.L_x_1636) ;  /* 0x00000000001c1947 */ /* 0x000fec0003800000 */
[----:B------:R-:W1:Y:S01]  /*1e520*/  S2R R12, SR_TID.X ;  /* 0x00000000000c7919 */ /* 0x000e620000002100 */
[----:B0-----:R-:W-:-:S04]  /*1e530*/  IMAD.MOV.U32 R7, RZ, RZ, 0x4000 ;  /* 0x00004000ff077424 */ /* 0x001fc800078e00ff */
[----:B------:R2:W-:Y:S01]  /*1e540*/  SYNCS.ARRIVE.TRANS64 RZ, [R5+URZ+0x50], R7 ;  /* 0x0000500705ff79a7 */ /* 0x0005e2000800003f */
[----:B-1----:R-:W-:-:S04]  /*1e550*/  LOP3.LUT R12, R12, 0x1f, RZ, 0xc0, !PT ;  /* 0x0000001f0c0c7812 */ /* 0x002fc800078ec0ff */
[----:B------:R-:W-:-:S13]  /*1e560*/  ISETP.NE.AND P0, PT, R12, RZ, PT ;  /* 0x000000ff0c00720c */ /* 0x000fda0003f05270 */
[----:B--2---:R-:W-:Y:S05]  /*1e570*/  @!P0 BRA `(.L_x_1636) ;  /* 0x0000000000048947 */ /* 0x004fea0003800000 */
[----:B------:R-:W-:Y:S01]  /*1e580*/  BPT.TRAP 0x1 ;  /* 0x000000040000795c */ /* 0x000fe20000300000 */
.L_x_1636:
[----:B------:R-:W-:Y:S05]  /*1e590*/  BSYNC B2 ;  /* 0x0000000000027941 */ /* 0x000fea0003800000 */
.L_x_1635:
        /* <DEDUP_REMOVED lines=10> */
.L_x_1637:
        /* <DEDUP_REMOVED lines=12> */
.L_x_1626:
[----:B------:R-:W-:Y:S05]  /*1e700*/  BSYNC B1 ;  /* 0x0000000000017941 */ /* 0x000fea0003800000 */
.L_x_1625:
[----:B------:R-:W2:Y:S01]  /*1e710*/  LDL R2, [R1+0x8] ;  /* 0x0000080001027983 */ /* 0x000ea20000100800 */
[----:B------:R-:W-:Y:S01]  /*1e720*/  VIADD R0, R0, 0xfffffffe ;  /* 0xfffffffe00007836 */ /* 0x000fe20000000000 */
[----:B--2---:R-:W-:-:S13]  /*1e730*/  ISETP.GT.AND P0, PT, R9, R2, PT ;  /* 0x000000020900720c */ /* 0x004fda0003f04270 */
[----:B------:R-:W-:Y:S05]  /*1e740*/  @P0 BRA `(.L_x_1638) ;  /* 0xfffffff0005c0947 */ /* 0x000fea000383ffff */
.L_x_1596:
[----:B------:R-:W-:Y:S05]  /*1e750*/  BSYNC B0 ;  /* 0x0000000000007941 */ /* 0x000fea0003800000 */
.L_x_1595:
        /* <DEDUP_REMOVED lines=17> */
.L_x_1640:
[----:B------:R-:W-:Y:S05]  /*1e870*/  BSYNC B0 ;  /* 0x0000000000007941 */ /* 0x000fea0003800000 */
.L_x_1639:
        /* <DEDUP_REMOVED lines=10> */
.L_x_1761:
[----:B------:R-:W-:Y:S05]  /*1e920*/  BSYNC B1 ;  /* 0x0000000000017941 */ /* 0x000fea0003800000 */
.L_x_1643:
        /* <DEDUP_REMOVED lines=9> */
.L_x_1646:
[----:B------:R-:W-:Y:S05]  /*1e9c0*/  BSYNC B1 ;  /* 0x0000000000017941 */ /* 0x000fea0003800000 */
.L_x_1645:
        /* <DEDUP_REMOVED lines=10> */
.L_x_1647:
        /* <DEDUP_REMOVED lines=10> */
.L_x_1642:
[----:B------:R-:W-:Y:S05]  /*1eb10*/  BSYNC B0 ;  /* 0x0000000000007941 */ /* 0x000fea0003800000 */
.L_x_1641:
[----:B------:R-:W-:-:S05]  /*1eb20*/  VIADD R23, R23, 0x1 ;  /* 0x0000000117177836 */ /* 0x000fca0000000000 */
[----:B------:R-:W-:-:S04]  /*1eb30*/  ISETP.NE.AND P0, PT, R23, 0x2, PT ;  /* 0x000000021700780c */ /* 0x000fc80003f05270 */
[----:B0-----:R-:W-:Y:S02]  /*1eb40*/  SEL R3, RZ, 0x1, P0 ;  /* 0x00000001ff037807 */ /* 0x001fe40000000000 */
[----:B------:R-:W-:Y:S02]  /*1eb50*/  SEL R23, R23, RZ, P0 ;  /* 0x000000ff17177207 */ /* 0x000fe40000000000 */
[----:B------:R-:W-:-:S07]  /*1eb60*/  LOP3.LUT R26, R26, R3, RZ, 0x3c, !PT ;  /* 0x000000031a1a7212 */ /* 0x000fce00078e3cff */
.L_x_1577:
[----:B------:R-:W-:Y:S05]  /*1eb70*/  BSYNC B7 ;  /* 0x0000000000077941 */ /* 0x000fea0003800000 */
.L_x_1575:
[----:B------:R-:W2:Y:S02]  /*1eb80*/  LDL R0, [R1] ;  /* 0x0000000001007983 */ /* 0x000ea40000100800 */
[----:B--2---:R-:W-:-:S13]  /*1eb90*/  LOP3.LUT P0, RZ, R0, 0x2, RZ, 0xc0, !PT ;  /* 0x0000000200ff7812 */ /* 0x004fda000780c0ff */
[----:B------:R-:W-:Y:S05]  /*1eba0*/  @!P0 BRA `(.L_x_1648) ;  /* 0x0000000000248947 */ /* 0x000fea0003800000 */
[----:B------:R-:W-:Y:S05]  /*1ebb0*/  WARPSYNC.ALL ;  /* 0x0000000000007948 */ /* 0x000fea0003800000 */
[----:B------:R-:W1:Y:S08]  /*1ebc0*/  S2UR UR5, SR_CgaCtaId ;  /* 0x00000000000579c3 */ /* 0x000e700000008800 */
[----:B------:R-:W-:Y:S06]  /*1ebd0*/  BAR.SYNC.DEFER_BLOCKING 0x5, 0x200 ;  /* 0x0148000000007b1d */ /* 0x000fec0000010000 */
[----:B------:R-:W-:-:S02]  /*1ebe0*/  UMOV UR4, 0x400 ;  /* 0x0000040000047882 */ /* 0x000fc40000000000 */
[----:B-1----:R-:W-:-:S06]  /*1ebf0*/  ULEA UR4, UR5, UR4, 0x18 ;  /* 0x0000000405047291 */ /* 0x002fcc000f8ec03f */
[----:B------:R-:W-:-:S05]  /*1ec00*/  IMAD.U32 R22, RZ, RZ, UR4 ;  /* 0x00000004ff167e24 */ /* 0x000fca000f8e00ff */
[----:B------:R2:W3:Y:S01]  /*1ec10*/  LDS.128 R16, [R22+0x168d0] ;  /* 0x0168d00016107984 */ /* 0x0004e20000000c00 */
[----:B------:R-:W-:Y:S06]  /*1ec20*/  BAR.ARV 0x4, 0x200 ;  /* 0x0108000000007b1d */ /* 0x000fec0000002000 */
[----:B------:R-:W-:Y:S05]  /*1ec30*/  BRA `(.L_x_1649) ;  /* 0x0000000800cc7947 */ /* 0x000fea0003800000 */
.L_x_1648:
        /* <DEDUP_REMOVED lines=36> */
.L_x_1771:
[----:B------:R-:W-:Y:S02]  /*1ee80*/  ULDC UR4, c[0x0][0xc38] ;  /* 0x00030e0000047ab9 */ /* 0x000fe40000000800 */
[----:B------:R-:W-:-:S04]  /*1ee90*/  IMAD.U32 R4, RZ, RZ, UR4 ;  /* 0x00000004ff047e24 */ /* 0x000fc8000f8e00ff */
[----:B--2---:R-:W-:-:S04]  /*1eea0*/  IMAD R14, R14, R4, RZ ;  /* 0x000000040e0e7224 */ /* 0x004fc800078e02ff */
[----:B------:R-:W-:-:S05]  /*1eeb0*/  IMAD.IADD R5, R5, 0x1, R14 ;  /* 0x0000000105057824 */ /* 0x000fca00078e020e */
[----:B------:R-:W-:-:S13]  /*1eec0*/  ISETP.GT.AND P6, PT, R5, R0, PT ;  /* 0x000000000500720c */ /* 0x000fda0003fc4270 */
[----:B------:R-:W-:Y:S05]  /*1eed0*/  @P6 BRA `(.L_x_1651) ;  /* 0x00000000009c6947 */ /* 0x000fea0003800000 */
.L_x_1656:
[----:B------:R-:W2:Y:S01]  /*1eee0*/  LDC R2, c[0x0][0xc3c] ;  /* 0x00030f00ff027b82 */ /* 0x000ea20000000800 */
[----:B------:R-:W-:-:S05]  /*1eef0*/  VIADD R19, R19, 0x1f ;  /* 0x0000001f13137836 */ /* 0x000fca0000000000 */
[----:B--2---:R-:W-:-:S13]  /*1ef00*/  ISETP.GE.AND P6, PT, R19, R2, PT ;  /* 0x000000021300720c */ /* 0x004fda0003fc6270 */
[----:B------:R-:W-:Y:S05]  /*1ef10*/  @P6 BRA `(.L_x_1652) ;  /* 0x0000000400d06947 */ /* 0x000fea0003800000 */
[----:B-1----:R-:W1:Y:S01]  /*1ef20*/  S2R R3, SR_TID.X ;  /* 0x0000000000037919 */ /* 0x002e620000002100 */
        /* <DEDUP_REMOVED lines=9> */
.L_x_1654:
[----:B------:R-:W-:Y:S05]  /*1efc0*/  BSYNC B0 ;  /* 0x0000000000007941 */ /* 0x000fea0003800000 */
.L_x_1653:
        /* <DEDUP_REMOVED lines=18> */
.L_x_1779:
[----:B------:R-:W-:Y:S02]  /*1f0f0*/  ULDC UR4, c[0x0][0xc38] ;  /* 0x00030e0000047ab9 */ /* 0x000fe40000000800 */
[----:B------:R-:W-:-:S04]  /*1f100*/  IMAD.U32 R4, RZ, RZ, UR4 ;  /* 0x00000004ff047e24 */ /* 0x000fc8000f8e00ff */
[----:B--2---:R-:W-:-:S04]  /*1f110*/  IMAD R14, R14, R4, RZ ;  /* 0x000000040e0e7224 */ /* 0x004fc800078e02ff */
[----:B------:R-:W-:-:S05]  /*1f120*/  IMAD.IADD R5, R14, 0x1, R5 ;  /* 0x000000010e057824 */ /* 0x000fca00078e0205 */
[----:B------:R-:W-:-:S13]  /*1f130*/  ISETP.GT.AND P6, PT, R5, R0, PT ;  /* 0x000000000500720c */ /* 0x000fda0003fc4270 */
[----:B------:R-:W-:Y:S05]  /*1f140*/  @!P6 BRA `(.L_x_1656) ;  /* 0xfffffffc0064e947 */ /* 0x000fea000383ffff */
.L_x_1651:
        /* <DEDUP_REMOVED lines=8> */
.L_x_1783:
[----:B------:R-:W-:Y:S01]  /*1f1d0*/  ISETP.NE.AND P0, PT, R2, RZ, PT ;  /* 0x000000ff0200720c */ /* 0x000fe20003f05270 */
[----:B------:R-:W-:-:S12]  /*1f1e0*/  IMAD.MOV.U32 R14, RZ, RZ, RZ ;  /* 0x000000ffff0e7224 */ /* 0x000fd800078e00ff */
[----:B------:R-:W-:Y:S05]  /*1f1f0*/  @!P0 BRA `(.L_x_1658) ;  /* 0x0000000000108947 */ /* 0x000fea0003800000 */
[----:B------:R-:W-:Y:S01]  /*1f200*/  UMOV UR4, 0xffffffff ;  /* 0xffffffff00047882 */ /* 0x000fe20000000000 */
[----:B0-----:R-:W-:Y:S02]  /*1f210*/  VIADD R12, R6, 0xffffffff ;  /* 0xffffffff060c7836 */ /* 0x001fe40000000000 */
[----:B------:R-:W-:Y:S05]  /*1f220*/  BRA.DIV UR4, `(.L_x_1659) ;  /* 0x0000003a04947947 */ /* 0x000fea000b800000 */
[----:B------:R4:W0:Y:S02]  /*1f230*/  SHFL.IDX PT, R14, R3, R12, 0x1f ;  /* 0x00001f0c030e7589 */ /* 0x00082400000e0000 */
.L_x_1658:
[----:B-1--4-:R-:W1:Y:S01]  /*1f240*/  LDC.64 R2, c[0x0][0xc90] ;  /* 0x00032400ff027b82 */ /* 0x012e620000000a00 */
[----:B------:R-:W-:-:S04]  /*1f250*/  IMAD.IADD R19, R6, 0x1, R19 ;  /* 0x0000000106137824 */ /* 0x000fc800078e0213 */
[----:B-1----:R-:W-:-:S05]  /*1f260*/  IMAD.WIDE R2, R19, 0x4, R2 ;  /* 0x0000000413027825 */ /* 0x002fca00078e0202 */
[----:B--2---:R1:W3:Y:S01]  /*1f270*/  LDG.E R6, desc[UR38][R2.64] ;  /* 0x0000002602067981 */ /* 0x0042e2000c1e1900 */
[----:B0-----:R-:W-:-:S04]  /*1f280*/  IMAD R16, R14, R4, R16 ;  /* 0x000000040e107224 */ /* 0x001fc800078e0210 */
[----:B------:R-:W-:Y:S02]  /*1f290*/  IMAD.IADD R0, R0, 0x1, -R16 ;  /* 0x0000000100007824 */ /* 0x000fe400078e0a10 */
[----:B-1----:R-:W-:Y:S02]  /*1f2a0*/  IMAD.MOV.U32 R2, RZ, RZ, RZ ;  /* 0x000000ffff027224 */ /* 0x002fe400078e00ff */
[----:B---3--:R-:W-:-:S05]  /*1f2b0*/  IMAD R5, R17, R6, RZ ;  /* 0x0000000611057224 */ /* 0x008fca00078e02ff */
[----:B------:R-:W-:-:S04]  /*1f2c0*/  IABS R7, R5 ;  /* 0x0000000500077213 */ /* 0x000fc80000000000 */
[----:B------:R-:W0:Y:S08]  /*1f2d0*/  I2F.RP R8, R7 ;  /* 0x0000000700087306 */ /* 0x000e300000209400 */
[----:B0-----:R-:W0:Y:S02]  /*1f2e0*/  MUFU.RCP R8, R8 ;  /* 0x0000000800087308 */ /* 0x001e240000001000 */
[----:B0-----:R-:W-:Y:S01]  /*1f2f0*/  VIADD R9, R8, 0xffffffe ;  /* 0x0ffffffe08097836 */ /* 0x001fe20000000000 */
[----:B------:R-:W-:-:S05]  /*1f300*/  IABS R8, R5 ;  /* 0x0000000500087213 */ /* 0x000fca0000000000 */
[----:B------:R-:W0:Y:S01]  /*1f310*/  F2I.FTZ.U32.TRUNC.NTZ R3, R9 ;  /* 0x0000000900037305 */ /* 0x000e22000021f000 */
[----:B------:R-:W-:Y:S02]  /*1f320*/  IMAD.MOV R8, RZ, RZ, -R8 ;  /* 0x000000ffff087224 */ /* 0x000fe400078e0a08 */
[----:B0-----:R-:W-:-:S04]  /*1f330*/  IMAD.MOV R10, RZ, RZ, -R3 ;  /* 0x000000ffff0a7224 */ /* 0x001fc800078e0a03 */
[----:B------:R-:W-:-:S04]  /*1f340*/  IMAD R11, R10, R7, RZ ;  /* 0x000000070a0b7224 */ /* 0x000fc800078e02ff */
[----:B------:R-:W-:Y:S01]  /*1f350*/  IMAD.HI.U32 R2, R3, R11, R2 ;  /* 0x0000000b03027227 */ /* 0x000fe200078e0002 */
[----:B------:R-:W-:-:S05]  /*1f360*/  IABS R3, R0 ;  /* 0x0000000000037213 */ /* 0x000fca0000000000 */
        /* <DEDUP_REMOVED lines=15> */
[----:B------:R-:W-:-:S03]  /*1f460*/  IMAD R0, R5, R9, R0 ;  /* 0x0000000905007224 */ /* 0x000fc600078e0200 */
[----:B------:R-:W-:-:S04]  /*1f470*/  VIADDMNMX R4, R3, R4, R6, PT ;  /* 0x0000000403047246 */ /* 0x000fc80003800106 */
[----:B------:R-:W-:-:S04]  /*1f480*/  IABS R6, R4 ;  /* 0x0000000400067213 */ /* 0x000fc80000000000 */
[----:B------:R-:W0:Y:S08]  /*1f490*/  I2F.RP R8, R6 ;  /* 0x0000000600087306 */ /* 0x000e300000209400 */
[----:B0-----:R-:W0:Y:S02]  /*1f4a0*/  MUFU.RCP R8, R8 ;  /* 0x0000000800087308 */ /* 0x001e240000001000 */
[----:B0-----:R-:W-:Y:S01]  /*1f4b0*/  VIADD R2, R8, 0xffffffe ;  /* 0x0ffffffe08027836 */ /* 0x001fe20000000000 */
[----:B------:R-:W-:-:S05]  /*1f4c0*/  IABS R8, R0 ;  /* 0x0000000000087213 */ /* 0x000fca0000000000 */
[----:B------:R0:W1:Y:S02]  /*1f4d0*/  F2I.FTZ.U32.TRUNC.NTZ R3, R2 ;  /* 0x0000000200037305 */ /* 0x000064000021f000 */
[----:B0-----:R-:W-:Y:S02]  /*1f4e0*/  IMAD.MOV.U32 R2, RZ, RZ, RZ ;  /* 0x000000ffff027224 */ /* 0x001fe400078e00ff */
[----:B-1----:R-:W-:-:S04]  /*1f4f0*/  IMAD.MOV R5, RZ, RZ, -R3 ;  /* 0x000000ffff057224 */ /* 0x002fc800078e0a03 */
[----:B------:R-:W-:-:S04]  /*1f500*/  IMAD R5, R5, R6, RZ ;  /* 0x0000000605057224 */ /* 0x000fc800078e02ff */
[----:B------:R-:W-:Y:S01]  /*1f510*/  IMAD.HI.U32 R3, R3, R5, R2 ;  /* 0x0000000503037227 */ /* 0x000fe200078e0002 */
[-C--:B------:R-:W-:Y:S02]  /*1f520*/  IABS R5, R4.reuse ;  /* 0x0000000400057213 */ /* 0x080fe40000000000 */
[C---:B------:R-:W-:Y:S01]  /*1f530*/  LOP3.LUT R2, R0.reuse, R4, RZ, 0x3c, !PT ;  /* 0x0000000400027212 */ /* 0x040fe200078e3cff */
[----:B------:R-:W-:Y:S02]  /*1f540*/  IMAD.IADD R0, R0, 0x1, R7 ;  /* 0x0000000100007824 */ /* 0x000fe400078e0207 */
[----:B------:R-:W-:Y:S01]  /*1f550*/  IMAD.MOV R5, RZ, RZ, -R5 ;  /* 0x000000ffff057224 */ /* 0x000fe200078e0a05 */
[----:B------:R-:W-:Y:S01]  /*1f560*/  ISETP.GE.AND P2, PT, R2, RZ, PT ;  /* 0x000000ff0200720c */ /* 0x000fe20003f46270 */
[----:B------:R-:W-:-:S04]  /*1f570*/  IMAD.HI.U32 R3, R3, R8, RZ ;  /* 0x0000000803037227 */ /* 0x000fc800078e00ff */
        /* <DEDUP_REMOVED lines=14> */
.L_x_1652:
[----:B------:R-:W-:Y:S01]  /*1f660*/  UMOV UR4, URZ ;  /* 0x0000003f00047c82 */ /* 0x000fe20008000000 */
[----:B------:R-:W-:Y:S01]  /*1f670*/  UMOV UR5, URZ ;  /* 0x0000003f00057c82 */ /* 0x000fe20008000000 */
[----:B------:R-:W-:Y:S01]  /*1f680*/  ULDC UR6, c[0x0][0xc3c] ;  /* 0x00030f0000067ab9 */ /* 0x000fe20000000800 */
[----:B------:R-:W-:Y:S02]  /*1f690*/  IMAD.MOV.U32 R16, RZ, RZ, R0 ;  /* 0x000000ffff107224 */ /* 0x000fe400078e0000 */
[----:B------:R-:W-:Y:S02]  /*1f6a0*/  IMAD.U32 R17, RZ, RZ, UR4 ;  /* 0x00000004ff117e24 */ /* 0x000fe4000f8e00ff */
[----:B------:R-:W-:Y:S02]  /*1f6b0*/  IMAD.U32 R18, RZ, RZ, UR5 ;  /* 0x00000005ff127e24 */ /* 0x000fe4000f8e00ff */
[----:B------:R-:W-:-:S07]  /*1f6c0*/  IMAD.U32 R19, RZ, RZ, UR6 ;  /* 0x00000006ff137e24 */ /* 0x000fce000f8e00ff */
.L_x_1660:
[----:B------:R-:W2:Y:S01]  /*1f6d0*/  S2R R0, SR_TID.X ;  /* 0x0000000000007919 */ /* 0x000ea20000002100 */
[----:B------:R-:W-:Y:S05]  /*1f6e0*/  WARPSYNC.ALL ;  /* 0x0000000000007948 */ /* 0x000fea0003800000 */
[----:B------:R-:W-:Y:S01]  /*1f6f0*/  BAR.SYNC.DEFER_BLOCKING 0x4, 0x200 ;  /* 0x0108000000007b1d */ /* 0x000fe20000010000 */
[----:B--2---:R-:W-:-:S04]  /*1f700*/  LOP3.LUT R0, R0, 0x1f, RZ, 0xc0, !PT ;  /* 0x0000001f00007812 */ /* 0x004fc800078ec0ff */
[----:B------:R-:W-:-:S13]  /*1f710*/  ISETP.NE.AND P0, PT, R0, RZ, PT ;  /* 0x000000ff0000720c */ /* 0x000fda0003f05270 */
[----:B-1----:R-:W1:Y:S01]  /*1f720*/  @!P0 S2R R3, SR_CgaCtaId ;  /* 0x0000000000038919 */ /* 0x002e620000008800 */
[----:B------:R-:W-:-:S04]  /*1f730*/  @!P0 MOV R0, 0x400 ;  /* 0x0000040000008802 */ /* 0x000fc80000000f00 */
[----:B-1----:R-:W-:-:S05]  /*1f740*/  @!P0 LEA R22, R3, R0, 0x18 ;  /* 0x0000000003168211 */ /* 0x002fca00078ec0ff */
[----:B------:R1:W-:Y:S01]  /*1f750*/  @!P0 STS.128 [R22+0x168d0], R16 ;  /* 0x0168d01016008388 */ /* 0x0003e20000000c00 */
[----:B------:R-:W-:Y:S06]  /*1f760*/  BAR.ARV 0x5, 0x200 ;  /* 0x0148000000007b1d */ /* 0x000fec0000002000 */
.L_x_1649:
[----:B------:R-:W-:Y:S02]  /*1f770*/  ULDC UR4, c[0x0][0xc3c] ;  /* 0x00030f0000047ab9 */ /* 0x000fe40000000800 */
[----:B---3--:R-:W-:-:S13]  /*1f780*/  ISETP.GE.AND P0, PT, R19, UR4, PT ;  /* 0x0000000413007c0c */ /* 0x008fda000bf06270 */
[----:B------:R-:W-:Y:S05]  /*1f790*/  @!P0 BRA `(.L_x_1661) ;  /* 0xffffffa000ec8947 */ /* 0x000fea000383ffff */
[----:B------:R-:W-:Y:S05]  /*1f7a0*/  BSYNC B8 ;  /* 0x0000000000087941 */ /* 0x000fea0003800000 */
.L_x_1523:
        /* <DEDUP_REMOVED lines=12> */
.L_x_1786:
[----:B------:R-:W-:Y:S05]  /*1f870*/  BSYNC B0 ;  /* 0x0000000000007941 */ /* 0x000fea0003800000 */
.L_x_1662:
[----:B------:R-:W-:-:S03]  /*1f880*/  UMOV UR4, 0xffffffff ;  /* 0xffffffff00047882 */ /* 0x000fc60000000000 */
[----:B------:R-:W-:Y:S05]  /*1f890*/  BRA.DIV UR4, `(.L_x_1664) ;  /* 0x0000003604307947 */ /* 0x000fea000b800000 */
[----:B0-----:R-:W0:Y:S02]  /*1f8a0*/  S2R R0, SR_TID.X ;  /* 0x0000000000007919 */ /* 0x001e240000002100 */
[----:B0-----:R-:W-:-:S04]  /*1f8b0*/  SHF.R.U32.HI R0, RZ, 0x5, R0 ;  /* 0x00000005ff007819 */ /* 0x001fc80000011600 */
[----:B------:R-:W-:-:S05]  /*1f8c0*/  LOP3.LUT R0, R0, 0x3, RZ, 0xc0, !PT ;  /* 0x0000000300007812 */ /* 0x000fca00078ec0ff */
[----:B------:R0:W2:Y:S02]  /*1f8d0*/  SHFL.IDX PT, R14, R0, RZ, 0x1f ;  /* 0x00001fff000e7589 */ /* 0x0000a400000e0000 */
.L_x_1789:
[----:B--2---:R-:W-:-:S13]  /*1f8e0*/  ISETP.NE.AND P0, PT, R14, RZ, PT ;  /* 0x000000ff0e00720c */ /* 0x004fda0003f05270 */
[----:B------:R-:W-:Y:S05]  /*1f8f0*/  @P0 BRA `(.L_x_1321) ;  /* 0x0000000000880947 */ /* 0x000fea0003800000 */
[----:B------:R-:W-:-:S03]  /*1f900*/  UMOV UR4, 0xffffffff ;  /* 0xffffffff00047882 */ /* 0x000fc60000000000 */
[----:B------:R-:W-:Y:S05]  /*1f910*/  BRA.DIV UR4, `(.L_x_1665) ;  /* 0x0000003604447947 */ /* 0x000fea000b800000 */
[----:B------:R-:W-:-:S13]  /*1f920*/  ELECT P6, URZ, PT ;  /* 0x00000000003f782f */ /* 0x000fda00038c0000 */
.L_x_1792:
[----:B------:R-:W-:Y:S05]  /*1f930*/  @!P6 BRA `(.L_x_1321) ;  /* 0x000000000078e947 */ /* 0x000fea0003800000 */
[----:B------:R-:W-:-:S06]  /*1f940*/  ULOP3.LUT UR4, UR36, 0x2, URZ, 0xfc, !UPT ;  /* 0x0000000224047892 */ /* 0x000fcc000f8efc3f */
[----:B0-----:R-:W-:-:S05]  /*1f950*/  IMAD.U32 R0, RZ, RZ, UR4 ;  /* 0x00000004ff007e24 */ /* 0x001fca000f8e00ff */
[----:B------:R-:W-:-:S13]  /*1f960*/  ISETP.NE.AND P2, PT, R0, 0x3, PT ;  /* 0x000000030000780c */ /* 0x000fda0003f45270 */
[----:B------:R-:W-:Y:S05]  /*1f970*/  @!P2 BRA `(.L_x_1666) ;  /* 0x000000000004a947 */ /* 0x000fea0003800000 */
[----:B------:R-:W-:Y:S01]  /*1f980*/  BPT.TRAP 0x1 ;  /* 0x000000040000795c */ /* 0x000fe20000300000 */
.L_x_1666:
        /* <DEDUP_REMOVED lines=12> */
.L_x_1793:
[----:B------:R-:W2:Y:S02]  /*1fa50*/  SYNCS.PHASECHK.TRANS64.TRYWAIT P0, [R3+URZ], R2 ;  /* 0x00000002030075a7 */ /* 0x000ea4000800017f */
[----:B--2---:R-:W-:Y:S05]  /*1fa60*/  @!P0 BRA `(.L_x_1668) ;  /* 0x0000003400248947 */ /* 0x004fea0003800000 */
.L_x_1794:
[----:B------:R-:W-:Y:S05]  /*1fa70*/  @!P2 BRA `(.L_x_1669) ;  /* 0x000000000004a947 */ /* 0x000fea0003800000 */
[----:B------:R-:W-:Y:S01]  /*1fa80*/  BPT.TRAP 0x1 ;  /* 0x000000040000795c */ /* 0x000fe20000300000 */
.L_x_1669:
[----:B------:R-:W-:-:S04]  /*1fa90*/  VIADD R0, R9, 0x16860 ;  /* 0x0001686009007836 */ /* 0x000fc80000000000 */
[----:B------:R-:W-:-:S04]  /*1faa0*/  IMAD R23, R23, 0x8, R0 ;  /* 0x0000000817177824 */ /* 0x000fc800078e0200 */
[----:B------:R-:W3:Y:S02]  /*1fab0*/  SYNCS.PHASECHK.TRANS64.TRYWAIT P0, [R23+URZ], R4 ;  /* 0x00000004170075a7 */ /* 0x000ee4000800017f */
[----:B---3--:R-:W-:Y:S05]  /*1fac0*/  @!P0 BRA `(.L_x_1670) ;  /* 0x0000003400208947 */ /* 0x008fea0003800000 */
.L_x_1795:
[----:B------:R-:W-:-:S07]  /*1fad0*/  IMAD R7, R7, 0x8, R0 ;  /* 0x0000000807077824 */ /* 0x000fce00078e0200 */
.L_x_1671:
[----:B----4-:R4:W0:Y:S02]  /*1fae0*/  SYNCS.PHASECHK.TRANS64.TRYWAIT P0, [R7+URZ], R2 ;  /* 0x00000002070075a7 */ /* 0x010824000800017f */
[----:B0-----:R-:W-:Y:S05]  /*1faf0*/  @!P0 NANOSLEEP.SYNCS 0x989680 ;  /* 0x009896800000895d */ /* 0x001fea0003900000 */
[----:B------:R-:W0:Y:S02]  /*1fb00*/  @!P0 SYNCS.PHASECHK.TRANS64 P0, [R7+URZ], R2 ;  /* 0x00000002070085a7 */ /* 0x000e24000800007f */
[----:B0-----:R-:W-:Y:S05]  /*1fb10*/  @!P0 BRA `(.L_x_1671) ;  /* 0xfffffffc00f08947 */ /* 0x001fea000383ffff */
.L_x_1321:
[----:B------:R-:W-:Y:S05]  /*1fb20*/  BSYNC B9 ;  /* 0x0000000000097941 */ /* 0x000fea0003800000 */
.L_x_1318:
[----:B------:R-:W-:Y:S05]  /*1fb30*/  EXIT ;  /* 0x000000000000794d */ /* 0x000fea0003800000 */
.L_x_1347:
[----:B0-----:R0:W1:Y:S02]  /*1fb40*/  SYNCS.PHASECHK.TRANS64.TRYWAIT P6, [R79+URZ+0x16890], R91 ;  /* 0x0168905b4f0075a7 */ /* 0x00106400080c017f */
[----:B-1----:R-:W-:Y:S05]  /*1fb50*/  @!P6 NANOSLEEP.SYNCS 0x989680 ;  /* 0x009896800000e95d */ /* 0x002fea0003900000 */
[----:B------:R-:W1:Y:S02]  /*1fb60*/  @!P6 SYNCS.PHASECHK.TRANS64 P6, [R79+URZ+0x16890], R91 ;  /* 0x0168905b4f00e5a7 */ /* 0x000e6400080c007f */
[----:B-1----:R-:W-:Y:S05]  /*1fb70*/  @!P6 BRA `(.L_x_1347) ;  /* 0xfffffffc00f0e947 */ /* 0x002fea000383ffff */
[----:B------:R-:W-:Y:S05]  /*1fb80*/  BRA `(.L_x_1672) ;  /* 0xfffffe3000c47947 */ /* 0x000fea000383ffff */
.L_x_1367:
[----:B0-----:R0:W1:Y:S02]  /*1fb90*/  SYNCS.PHASECHK.TRANS64.TRYWAIT P5, [R79+URZ+0x16890], R91 ;  /* 0x0168905b4f0075a7 */ /* 0x00106400080a017f */
[----:B-1----:R-:W-:Y:S05]  /*1fba0*/  @!P5 NANOSLEEP.SYNCS 0x989680 ;  /* 0x009896800000d95d */ /* 0x002fea0003900000 */
[----:B------:R-:W1:Y:S02]  /*1fbb0*/  @!P5 SYNCS.PHASECHK.TRANS64 P5, [R79+URZ+0x16890], R91 ;  /* 0x0168905b4f00d5a7 */ /* 0x000e6400080a007f */
[----:B-1----:R-:W-:Y:S05]  /*1fbc0*/  @!P5 BRA `(.L_x_1367) ;  /* 0xfffffffc00f0d947 */ /* 0x002fea000383ffff */
[----:B------:R-:W-:Y:S05]  /*1fbd0*/  BRA `(.L_x_1673) ;  /* 0xfffffe4400a07947 */ /* 0x000fea000383ffff */
.L_x_1376:
[----:B-1----:R1:W2:Y:S02]  /*1fbe0*/  SYNCS.PHASECHK.TRANS64.TRYWAIT P4, [R79+URZ+0x16890], R91 ;  /* 0x0168905b4f0075a7 */ /* 0x0022a4000808017f */
[----:B--2---:R-:W-:Y:S05]  /*1fbf0*/  @!P4 NANOSLEEP.SYNCS 0x989680 ;  /* 0x009896800000c95d */ /* 0x004fea0003900000 */
[----:B------:R-:W2:Y:S02]  /*1fc00*/  @!P4 SYNCS.PHASECHK.TRANS64 P4, [R79+URZ+0x16890], R91 ;  /* 0x0168905b4f00c5a7 */ /* 0x000ea4000808007f */
[----:B--2---:R-:W-:Y:S05]  /*1fc10*/  @!P4 BRA `(.L_x_1376) ;  /* 0xfffffffc00f0c947 */ /* 0x004fea000383ffff */
[----:B------:R-:W-:Y:S05]  /*1fc20*/  BRA `(.L_x_1674) ;  /* 0xfffffe58000c7947 */ /* 0x000fea000383ffff */
.L_x_1382:
[----:B--2---:R2:W3:Y:S02]  /*1fc30*/  SYNCS.PHASECHK.TRANS64.TRYWAIT P3, [R79+URZ+0x168b0], R91 ;  /* 0x0168b05b4f0075a7 */ /* 0x0044e4000806017f */
[----:B---3--:R-:W-:Y:S05]  /*1fc40*/  @!P3 NANOSLEEP.SYNCS 0x989680 ;  /* 0x009896800000b95d */ /* 0x008fea0003900000 */
[----:B------:R-:W3:Y:S02]  /*1fc50*/  @!P3 SYNCS.PHASECHK.TRANS64 P3, [R79+URZ+0x168b0], R91 ;  /* 0x0168b05b4f00b5a7 */ /* 0x000ee4000806007f */
[----:B---3--:R-:W-:Y:S05]  /*1fc60*/  @!P3 BRA `(.L_x_1382) ;  /* 0xfffffffc00f0b947 */ /* 0x008fea000383ffff */
[----:B------:R-:W-:Y:S05]  /*1fc70*/  BRA `(.L_x_1675) ;  /* 0xfffffe5800a07947 */ /* 0x000fea000383ffff */
.L_x_1398:
[----:B------:R-:W0:Y:S01]  /*1fc80*/  S2R R5, SR_TID.X ;  /* 0x0000000000057919 */ /* 0x000e220000002100 */
[----:B------:R-:W-:Y:S01]  /*1fc90*/  BSSY B0, `(.L_x_1676) ;  /* 0x000000c000007945 */ /* 0x000fe20003800000 */
[----:B------:R-:W-:Y:S02]  /*1fca0*/  IMAD.MOV.U32 R12, RZ, RZ, RZ ;  /* 0x000000ffff0c7224 */ /* 0x000fe400078e00ff */
        /* <DEDUP_REMOVED lines=10> */
.L_x_1677:
[----:B------:R-:W-:Y:S05]  /*1fd50*/  BSYNC B0 ;  /* 0x0000000000007941 */ /* 0x000fea0003800000 */
.L_x_1676:
[----:B------:R0:W-:Y:S01]  /*1fd60*/  STL [R1+0x20], R14 ;  /* 0x0000200e01007387 */ /* 0x0001e20000100800 */
[----:B------:R-:W-:Y:S05]  /*1fd70*/  BRA `(.L_x_1678) ;  /* 0xfffffe6400007947 */ /* 0x000fea000383ffff */
.L_x_1410:
        /* <DEDUP_REMOVED lines=8> */
.L_x_1680:
[----:B------:R-:W-:Y:S05]  /*1fe00*/  BSYNC B1 ;  /* 0x0000000000017941 */ /* 0x000fea0003800000 */
.L_x_1679:
[----:B------:R-:W-:Y:S02]  /*1fe10*/  IMAD.MOV.U32 R13, RZ, RZ, R4 ;  /* 0x000000ffff0d7224 */ /* 0x000fe400078e0004 */
[----:B------:R-:W-:Y:S02]  /*1fe20*/  IMAD.MOV.U32 R12, RZ, RZ, RZ ;  /* 0x000000ffff0c7224 */ /* 0x000fe400078e00ff */
[----:B------:R-:W-:Y:S02]  /*1fe30*/  IMAD.MOV.U32 R11, RZ, RZ, 0x1c1f ;  /* 0x00001c1fff0b7424 */ /* 0x000fe400078e00ff */
[----:B------:R-:W-:Y:S02]  /*1fe40*/  IMAD.MOV.U32 R15, RZ, RZ, -0x1 ;  /* 0xffffffffff0f7424 */ /* 0x000fe400078e00ff */
[----:B------:R-:W-:-:S07]  /*1fe50*/  IMAD.MOV.U32 R3, RZ, RZ, R14 ;  /* 0x000000ffff037224 */ /* 0x000fce00078e000e */
[----:B------:R-:W-:Y:S05]  /*1fe60*/  WARPSYNC.COLLECTIVE R15, `(.L_x_1681) ;  /* 0x000000000f087348 */ /* 0x000fea0003c00000 */
[----:B------:R0:W1:Y:S02]  /*1fe70*/  SHFL.IDX P6, R14, R13, R12, R11 ;  /* 0x0000000c0d0e7389 */ /* 0x00006400000c000b */
[----:B01----:R-:W-:Y:S01]  /*1fe80*/  ENDCOLLECTIVE ;  /* 0x000000000000791b */ /* 0x003fe20003800000 */
.L_x_1681:
[----:B------:R-:W-:Y:S02]  /*1fe90*/  IMAD.MOV.U32 R13, RZ, RZ, R8 ;  /* 0x000000ffff0d7224 */ /* 0x000fe400078e0008 */
[----:B------:R-:W-:-:S07]  /*1fea0*/  IMAD.MOV.U32 R0, RZ, RZ, R14 ;  /* 0x000000ffff007224 */ /* 0x000fce00078e000e */
[----:B------:R-:W-:Y:S05]  /*1feb0*/  WARPSYNC.COLLECTIVE R15, `(.L_x_1682) ;  /* 0x000000000f087348 */ /* 0x000fea0003c00000 */
[----:B------:R0:W1:Y:S02]  /*1fec0*/  SHFL.IDX P6, R14, R13, R12, R11 ;  /* 0x0000000c0d0e7389 */ /* 0x00006400000c000b */
[----:B01----:R-:W-:Y:S01]  /*1fed0*/  ENDCOLLECTIVE ;  /* 0x000000000000791b */ /* 0x003fe20003800000 */
.L_x_1682:
[----:B------:R-:W-:Y:S02]  /*1fee0*/  IMAD.MOV.U32 R13, RZ, RZ, R7 ;  /* 0x000000ffff0d7224 */ /* 0x000fe400078e0007 */
[----:B------:R-:W-:-:S07]  /*1fef0*/  IMAD.MOV.U32 R5, RZ, RZ, R14 ;  /* 0x000000ffff057224 */ /* 0x000fce00078e000e */
[----:B------:R-:W-:Y:S05]  /*1ff00*/  WARPSYNC.COLLECTIVE R15, `(.L_x_1683) ;  /* 0x000000000f087348 */ /* 0x000fea0003c00000 */
[----:B------:R0:W1:Y:S02]  /*1ff10*/  SHFL.IDX P6, R14, R13, R12, R11 ;  /* 0x0000000c0d0e7389 */ /* 0x00006400000c000b */
[----:B01----:R-:W-:Y:S01]  /*1ff20*/  ENDCOLLECTIVE ;  /* 0x000000000000791b */ /* 0x003fe20003800000 */
.L_x_1683:
[----:B------:R-:W-:Y:S05]  /*1ff30*/  BRA `(.L_x_1684) ;  /* 0xfffffe68008c7947 */ /* 0x000fea000383ffff */
.L_x_1413:
[----:B------:R-:W-:Y:S01]  /*1ff40*/  BSSY B1, `(.L_x_1685) ;  /* 0x0000008000017945 */ /* 0x000fe20003800000 */
[----:B------:R-:W-:Y:S02]  /*1ff50*/  IMAD.MOV.U32 R13, RZ, RZ, R6 ;  /* 0x000000ffff0d7224 */ /* 0x000fe400078e0006 */
[----:B------:R-:W-:Y:S02]  /*1ff60*/  IMAD.MOV.U32 R12, RZ, RZ, 0x1 ;  /* 0x00000001ff0c7424 */ /* 0x000fe400078e00ff */
[----:B------:R-:W-:Y:S02]  /*1ff70*/  IMAD.MOV.U32 R11, RZ, RZ, 0x1c1f ;  /* 0x00001c1fff0b7424 */ /* 0x000fe400078e00ff */
[----:B------:R-:W-:-:S07]  /*1ff80*/  IMAD.MOV.U32 R15, RZ, RZ, -0x1 ;  /* 0xffffffffff0f7424 */ /* 0x000fce00078e00ff */
[----:B-1----:R-:W-:Y:S05]  /*1ff90*/  WARPSYNC.COLLECTIVE R15, `(.L_x_1686) ;  /* 0x000000000f087348 */ /* 0x002fea0003c00000 */
[----:B------:R0:W2:Y:S02]  /*1ffa0*/  SHFL.IDX P6, R14, R13, R12, R11 ;  /* 0x0000000c0d0e7389 */ /* 0x0000a400000c000b */
[----:B012---:R-:W-:Y:S01]  /*1ffb0*/  ENDCOLLECTIVE ;  /* 0x000000000000791b */ /* 0x007fe20003800000 */
.L_x_1686:
[----:B------:R-:W-:Y:S05]  /*1ffc0*/  BSYNC B1 ;  /* 0x0000000000017941 */ /* 0x000fea0003800000 */
.L_x_1685:
[----:B------:R-:W-:Y:S02]  /*1ffd0*/  IMAD.MOV.U32 R13, RZ, RZ, R4 ;  /* 0x000000ffff0d7224 */ /* 0x000fe400078e0004 */
[----:B------:R-:W-:Y:S02]  /*1ffe0*/  IMAD.MOV.U32 R12, RZ, RZ, 0x1 ;  /* 0x00000001ff0c7424 */ /* 0x000fe400078e00ff */
[----:B------:R-:W-:Y:S02]  /*1fff0*/  IMAD.MOV.U32 R11, RZ, RZ, 0x1c1f ;  /* 0x00001c1fff0b7424 */ /* 0x000fe400078e00ff */
[----:B------:R-:W-:Y:S02]  /*20000*/  IMAD.MOV.U32 R15, RZ, RZ, -0x1 ;  /* 0xffffffffff0f7424 */ /* 0x000fe400078e00ff */
[----:B------:R-:W-:-:S07]  /*20010*/  IMAD.MOV.U32 R3, RZ, RZ, R14 ;  /* 0x000000ffff037224 */ /* 0x000fce00078e000e */
[----:B------:R-:W-:Y:S05]  /*20020*/  WARPSYNC.COLLECTIVE R15, `(.L_x_1687) ;  /* 0x000000000f087348 */ /* 0x000fea0003c00000 */
[----:B------:R0:W1:Y:S02]  /*20030*/  SHFL.IDX P6, R14, R13, R12, R11 ;  /* 0x0000000c0d0e7389 */ /* 0x00006400000c000b */
[----:B01----:R-:W-:Y:S01]  /*20040*/  ENDCOLLECTIVE ;  /* 0x000000000000791b */ /* 0x003fe20003800000 */
.L_x_1687:
[----:B------:R-:W-:Y:S02]  /*20050*/  IMAD.MOV.U32 R13, RZ, RZ, R8 ;  /* 0x000000ffff0d7224 */ /* 0x000fe400078e0008 */
[----:B------:R-:W-:-:S07]  /*20060*/  IMAD.MOV.U32 R0, RZ, RZ, R14 ;  /* 0x000000ffff007224 */ /* 0x000fce00078e000e */
[----:B------:R-:W-:Y:S05]  /*20070*/  WARPSYNC.COLLECTIVE R15, `(.L_x_1688) ;  /* 0x000000000f087348 */ /* 0x000fea0003c00000 */
[----:B------:R0:W1:Y:S02]  /*20080*/  SHFL.IDX P6, R14, R13, R12, R11 ;  /* 0x0000000c0d0e7389 */ /* 0x00006400000c000b */
[----:B01----:R-:W-:Y:S01]  /*20090*/  ENDCOLLECTIVE ;  /* 0x000000000000791b */ /* 0x003fe20003800000 */
.L_x_1688:
[----:B------:R-:W-:Y:S02]  /*200a0*/  IMAD.MOV.U32 R13, RZ, RZ, R7 ;  /* 0x000000ffff0d7224 */ /* 0x000fe400078e0007 */
[----:B------:R-:W-:-:S07]  /*200b0*/  IMAD.MOV.U32 R5, RZ, RZ, R14 ;  /* 0x000000ffff057224 */ /* 0x000fce00078e000e */
[----:B------:R-:W-:Y:S05]  /*200c0*/  WARPSYNC.COLLECTIVE R15, `(.L_x_1689) ;  /* 0x000000000f087348 */ /* 0x000fea0003c00000 */
[----:B------:R0:W1:Y:S02]  /*200d0*/  SHFL.IDX P6, R14, R13, R12, R11 ;  /* 0x0000000c0d0e7389 */ /* 0x00006400000c000b */
[----:B01----:R-:W-:Y:S01]  /*200e0*/  ENDCOLLECTIVE ;  /* 0x000000000000791b */ /* 0x003fe20003800000 */
.L_x_1689:
[----:B------:R-:W-:Y:S05]  /*200f0*/  BRA `(.L_x_1690) ;  /* 0xfffffe6800f47947 */ /* 0x000fea000383ffff */
.L_x_1417:
[----:B0-----:R0:W1:Y:S02]  /*20100*/  SYNCS.PHASECHK.TRANS64.TRYWAIT P0, [R2+URZ+0x16800], R45 ;  /* 0x0168002d020075a7 */ /* 0x001064000800017f */
[----:B-1----:R-:W-:Y:S05]  /*20110*/  @!P0 NANOSLEEP.SYNCS 0x989680 ;  /* 0x009896800000895d */ /* 0x002fea0003900000 */
[----:B------:R-:W1:Y:S02]  /*20120*/  @!P0 SYNCS.PHASECHK.TRANS64 P0, [R2+URZ+0x16800], R45 ;  /* 0x0168002d020085a7 */ /* 0x000e64000800007f */
[----:B-1----:R-:W-:Y:S05]  /*20130*/  @!P0 BRA `(.L_x_1417) ;  /* 0xfffffffc00f08947 */ /* 0x002fea000383ffff */
[----:B------:R-:W-:Y:S05]  /*20140*/  BRA `(.L_x_1691) ;  /* 0xfffffe7000007947 */ /* 0x000fea000383ffff */
.L_x_1425:
[----:B------:R-:W1:Y:S01]  /*20150*/  LDC R35, c[0x0][0x3f4] ;  /* 0x0000fd00ff237b82 */ /* 0x000e620000000800 */
[----:B------:R-:W-:Y:S01]  /*20160*/  BSSY B1, `(.L_x_1692) ;  /* 0x0000008000017945 */ /* 0x000fe20003800000 */
[----:B------:R-:W-:Y:S02]  /*20170*/  IMAD.MOV.U32 R13, RZ, RZ, R26 ;  /* 0x000000ffff0d7224 */ /* 0x000fe400078e001a */
[----:B------:R-:W-:Y:S02]  /*20180*/  IMAD.MOV.U32 R12, RZ, RZ, RZ ;  /* 0x000000ffff0c7224 */ /* 0x000fe400078e00ff */
[----:B------:R-:W-:Y:S02]  /*20190*/  IMAD.MOV.U32 R11, RZ, RZ, 0x1c1f ;  /* 0x00001c1fff0b7424 */ /* 0x000fe400078e00ff */
[----:B------:R-:W-:-:S07]  /*201a0*/  IMAD.MOV.U32 R15, RZ, RZ, -0x1 ;  /* 0xffffffffff0f7424 */ /* 0x000fce00078e00ff */
[----:B01----:R-:W-:Y:S05]  /*201b0*/  WARPSYNC.COLLECTIVE R15, `(.L_x_1693) ;  /* 0x000000000f087348 */ /* 0x003fea0003c00000 */
[----:B0-----:R0:W2:Y:S02]  /*201c0*/  SHFL.IDX P6, R14, R13, R12, R11 ;  /* 0x0000000c0d0e7389 */ /* 0x0010a400000c000b */
[----:B012---:R-:W-:Y:S01]  /*201d0*/  ENDCOLLECTIVE ;  /* 0x000000000000791b */ /* 0x007fe20003800000 */
.L_x_1693:
[----:B------:R-:W-:Y:S05]  /*201e0*/  BSYNC B1 ;  /* 0x0000000000017941 */ /* 0x000fea0003800000 */
.L_x_1692:
[----:B------:R0:W5:Y:S01]  /*201f0*/  LDL R8, [R1+0x4] ;  /* 0x0000040001087983 */ /* 0x0001620000100800 */
[----:B------:R-:W-:Y:S01]  /*20200*/  IMAD.MOV.U32 R13, RZ, RZ, R25 ;  /* 0x000000ffff0d7224 */ /* 0x000fe200078e0019 */
[----:B------:R-:W-:Y:S01]  /*20210*/  ISETP.GE.AND P0, PT, R18, R35, PT ;  /* 0x000000231200720c */ /* 0x000fe20003f06270 */
[----:B------:R-:W-:Y:S02]  /*20220*/  IMAD.MOV.U32 R12, RZ, RZ, RZ ;  /* 0x000000ffff0c7224 */ /* 0x000fe400078e00ff */
[----:B------:R-:W-:Y:S02]  /*20230*/  IMAD.MOV.U32 R11, RZ, RZ, 0x1c1f ;  /* 0x00001c1fff0b7424 */ /* 0x000fe400078e00ff */
[----:B------:R-:W-:Y:S02]  /*20240*/  IMAD.MOV.U32 R15, RZ, RZ, -0x1 ;  /* 0xffffffffff0f7424 */ /* 0x000fe400078e00ff */
[----:B0-----:R-:W-:-:S07]  /*20250*/  IMAD.MOV.U32 R0, RZ, RZ, R14 ;  /* 0x000000ffff007224 */ /* 0x001fce00078e000e */
[----:B-----5:R-:W-:Y:S05]  /*20260*/  WARPSYNC.COLLECTIVE R15, `(.L_x_1694) ;  /* 0x000000000f087348 */ /* 0x020fea0003c00000 */
[----:B------:R0:W1:Y:S02]  /*20270*/  SHFL.IDX P6, R14, R13, R12, R11 ;  /* 0x0000000c0d0e7389 */ /* 0x00006400000c000b */
[----:B01---5:R-:W-:Y:S01]  /*20280*/  ENDCOLLECTIVE ;  /* 0x000000000000791b */ /* 0x023fe20003800000 */
.L_x_1694:
[----:B------:R-:W-:Y:S02]  /*20290*/  IMAD.MOV.U32 R13, RZ, RZ, R24 ;  /* 0x000000ffff0d7224 */ /* 0x000fe400078e0018 */
[----:B------:R-:W-:-:S07]  /*202a0*/  IMAD.MOV.U32 R3, RZ, RZ, R14 ;  /* 0x000000ffff037224 */ /* 0x000fce00078e000e */
[----:B------:R-:W-:Y:S05]  /*202b0*/  WARPSYNC.COLLECTIVE R15, `(.L_x_1695) ;  /* 0x000000000f087348 */ /* 0x000fea0003c00000 */
[----:B------:R0:W1:Y:S02]  /*202c0*/  SHFL.IDX P6, R14, R13, R12, R11 ;  /* 0x0000000c0d0e7389 */ /* 0x00006400000c000b */
[----:B01----:R-:W-:Y:S01]  /*202d0*/  ENDCOLLECTIVE ;  /* 0x000000000000791b */ /* 0x003fe20003800000 */
.L_x_1695:
[----:B------:R-:W-:Y:S02]  /*202e0*/  IMAD.MOV.U32 R13, RZ, RZ, R27 ;  /* 0x000000ffff0d7224 */ /* 0x000fe400078e001b */
[----:B------:R-:W-:-:S07]  /*202f0*/  IMAD.MOV.U32 R4, RZ, RZ, R14 ;  /* 0x000000ffff047224 */ /* 0x000fce00078e000e */
[----:B------:R-:W-:Y:S05]  /*20300*/  WARPSYNC.COLLECTIVE R15, `(.L_x_1696) ;  /* 0x000000000f087348 */ /* 0x000fea0003c00000 */
[----:B------:R0:W1:Y:S02]  /*20310*/  SHFL.IDX P6, R14, R13, R12, R11 ;  /* 0x0000000c0d0e7389 */ /* 0x00006400000c000b */
[----:B01----:R-:W-:Y:S01]  /*20320*/  ENDCOLLECTIVE ;  /* 0x000000000000791b */ /* 0x003fe20003800000 */
.L_x_1696:
[----:B------:R-:W-:-:S05]  /*20330*/  IMAD R32, R8, R32, RZ ;  /* 0x0000002008207224 */ /* 0x000fca00078e02ff */
[----:B------:R-:W-:-:S13]  /*20340*/  ISETP.GE.OR P1, PT, R41, R32, P0 ;  /* 0x000000202900720c */ /* 0x000fda0000726670 */
[C---:B------:R-:W-:Y:S01]  /*20350*/  @!P1 IMAD.SHL.U32 R5, R18.reuse, 0x2, RZ ;  /* 0x0000000212059824 */ /* 0x040fe200078e00ff */
[----:B------:R-:W-:-:S04]  /*20360*/  @!P1 SHF.L.U64.HI R21, R18, 0x1, R43 ;  /* 0x0000000112159819 */ /* 0x000fc8000001022b */
[----:B------:R-:W-:-:S05]  /*20370*/  @!P1 IADD3 R6, P2, R3, R5, RZ ;  /* 0x0000000503069210 */ /* 0x000fca0007f5e0ff */
[----:B------:R-:W-:-:S05]  /*20380*/  @!P1 IMAD.X R7, R0, 0x1, R21, P2 ;  /* 0x0000000100079824 */ /* 0x000fca00010e0615 */
[----:B------:R-:W2:Y:S01]  /*20390*/  @!P1 LD.E.128 R8, desc[UR38][R6.64] ;  /* 0x0000002606089980 */ /* 0x000ea2000c101d00 */
[----:B------:R-:W-:-:S05]  /*203a0*/  @!P1 IADD3 R14, P2, R14, R5, RZ ;  /* 0x000000050e0e9210 */ /* 0x000fca0007f5e0ff */
[----:B------:R-:W-:-:S04]  /*203b0*/  @!P1 IMAD.X R3, R4, 0x1, R21, P2 ;  /* 0x0000000104039824 */ /* 0x000fc800010e0615 */
[----:B------:R-:W-:-:S05]  /*203c0*/  @!P1 IMAD.MOV.U32 R15, RZ, RZ, R3 ;  /* 0x000000ffff0f9224 */ /* 0x000fca00078e0003 */
[----:B------:R0:W5:Y:S01]  /*203d0*/  @!P1 LD.E.128 R4, desc[UR38][R14.64] ;  /* 0x000000260e049980 */ /* 0x000162000c101d00 */
[----:B------:R-:W-:Y:S01]  /*203e0*/  CS2R R38, SRZ ;  /* 0x0000000000267805 */ /* 0x000fe2000001ff00 */
[----:B------:R-:W-:Y:S01]  /*203f0*/  IMAD.MOV.U32 R13, RZ, RZ, R26 ;  /* 0x000000ffff0d7224 */ /* 0x000fe200078e001a */
[----:B------:R-:W-:Y:S01]  /*20400*/  CS2R R36, SRZ ;  /* 0x0000000000247805 */ /* 0x000fe2000001ff00 */
[----:B------:R-:W-:Y:S01]  /*20410*/  IMAD.MOV.U32 R12, RZ, RZ, 0x1 ;  /* 0x00000001ff0c7424 */ /* 0x000fe200078e00ff */
[----:B------:R-:W-:Y:S02]  /*20420*/  CS2R R20, SRZ ;  /* 0x0000000000147805 */ /* 0x000fe4000001ff00 */
[----:B------:R-:W-:Y:S01]  /*20430*/  CS2R R28, SRZ ;  /* 0x00000000001c7805 */ /* 0x000fe2000001ff00 */
[----:B0-----:R-:W-:Y:S02]  /*20440*/  IMAD.MOV.U32 R15, RZ, RZ, -0x1 ;  /* 0xffffffffff0f7424 */ /* 0x001fe400078e00ff */
[----:B--2---:R-:W-:-:S02]  /*20450*/  @!P1 IMAD.MOV.U32 R39, RZ, RZ, R11 ;  /* 0x000000ffff279224 */ /* 0x004fc400078e000b */
[----:B------:R-:W-:Y:S02]  /*20460*/  IMAD.MOV.U32 R11, RZ, RZ, 0x1c1f ;  /* 0x00001c1fff0b7424 */ /* 0x000fe400078e00ff */
[----:B------:R-:W-:Y:S02]  /*20470*/  @!P1 IMAD.MOV.U32 R36, RZ, RZ, R8 ;  /* 0x000000ffff249224 */ /* 0x000fe400078e0008 */
[----:B------:R-:W-:-:S07]  /*20480*/  @!P1 IMAD.MOV.U32 R37, RZ, RZ, R9 ;  /* 0x000000ffff259224 */ /* 0x000fce00078e0009 */
[----:B-----5:R-:W-:Y:S05]  /*20490*/  WARPSYNC.COLLECTIVE R15, `(.L_x_1697) ;  /* 0x000000000f087348 */ /* 0x020fea0003c00000 */
[----:B------:R0:W1:Y:S02]  /*204a0*/  SHFL.IDX P6, R14, R13, R12, R11 ;  /* 0x0000000c0d0e7389 */ /* 0x00006400000c000b */
[----:B01---5:R-:W-:Y:S01]  /*204b0*/  ENDCOLLECTIVE ;  /* 0x000000000000791b */ /* 0x023fe20003800000 */
.L_x_1697:
[----:B------:R-:W-:Y:S02]  /*204c0*/  IMAD.MOV.U32 R0, RZ, RZ, R36 ;  /* 0x000000ffff007224 */ /* 0x000fe400078e0024 */
[----:B------:R-:W-:Y:S02]  /*204d0*/  IMAD.MOV.U32 R3, RZ, RZ, R37 ;  /* 0x000000ffff037224 */ /* 0x000fe400078e0025 */
[----:B------:R-:W-:Y:S01]  /*204e0*/  @!P1 IMAD.MOV.U32 R38, RZ, RZ, R10 ;  /* 0x000000ffff269224 */ /* 0x000fe200078e000a */
[----:B------:R-:W-:Y:S01]  /*204f0*/  PRMT R48, R0, 0x7610, R48 ;  /* 0x0000761000307816 */ /* 0x000fe20000000030 */
[----:B------:R-:W-:Y:S01]  /*20500*/  IMAD.MOV.U32 R9, RZ, RZ, R39 ;  /* 0x000000ffff097224 */ /* 0x000fe200078e0027 */
[----:B------:R-:W-:Y:S01]  /*20510*/  PRMT R34, R34, 0x5410, R3 ;  /* 0x0000541022227816 */ /* 0x000fe20000000003 */
[----:B------:R-:W-:Y:S02]  /*20520*/  @!P1 IMAD.MOV.U32 R20, RZ, RZ, R4 ;  /* 0x000000ffff149224 */ /* 0x000fe400078e0004 */
[----:B------:R-:W-:Y:S01]  /*20530*/  @!P1 IMAD.MOV.U32 R21, RZ, RZ, R5 ;  /* 0x000000ffff159224 */ /* 0x000fe200078e0005 */
[----:B------:R-:W-:Y:S01]  /*20540*/  PRMT R34, R9, 0x7610, R34 ;  /* 0x0000761009227816 */ /* 0x000fe20000000022 */
[----:B------:R-:W-:-:S02]  /*20550*/  IMAD.MOV.U32 R8, RZ, RZ, R38 ;  /* 0x000000ffff087224 */ /* 0x000fc400078e0026 */
[----:B------:R-:W-:Y:S02]  /*20560*/  IMAD.MOV.U32 R13, RZ, RZ, R25 ;  /* 0x000000ffff0d7224 */ /* 0x000fe400078e0019 */
[----:B------:R-:W-:Y:S01]  /*20570*/  @!P1 IMAD.MOV.U32 R28, RZ, RZ, R6 ;  /* 0x000000ffff1c9224 */ /* 0x000fe200078e0006 */
[----:B------:R-:W-:Y:S01]  /*20580*/  PRMT R31, R8, 0x7610, R31 ;  /* 0x00007610081f7816 */ /* 0x000fe2000000001f */
[----:B------:R-:W-:Y:S02]  /*20590*/  @!P1 IMAD.MOV.U32 R29, RZ, RZ, R7 ;  /* 0x000000ffff1d9224 */ /* 0x000fe400078e0007 */
[----:B------:R-:W-:Y:S02]  /*205a0*/  IMAD.MOV.U32 R4, RZ, RZ, R20 ;  /* 0x000000ffff047224 */ /* 0x000fe400078e0014 */
[----:B------:R-:W-:Y:S02]  /*205b0*/  IMAD.MOV.U32 R5, RZ, RZ, R21 ;  /* 0x000000ffff057224 */ /* 0x000fe400078e0015 */
[----:B------:R-:W-:Y:S01]  /*205c0*/  IMAD.MOV.U32 R0, RZ, RZ, R14 ;  /* 0x000000ffff007224 */ /* 0x000fe200078e000e */
[----:B------:R-:W-:-:S07]  /*205d0*/  PRMT R50, R4, 0x7610, R50 ;  /* 0x0000761004327816 */ /* 0x000fce0000000032 */
[----:B------:R-:W-:Y:S05]  /*205e0*/  WARPSYNC.COLLECTIVE R15, `(.L_x_1698) ;  /* 0x000000000f087348 */ /* 0x000fea0003c00000 */
[----:B------:R0:W1:Y:S02]  /*205f0*/  SHFL.IDX P6, R14, R13, R12, R11 ;  /* 0x0000000c0d0e7389 */ /* 0x00006400000c000b */
[----:B01----:R-:W-:Y:S01]  /*20600*/  ENDCOLLECTIVE ;  /* 0x000000000000791b */ /* 0x003fe20003800000 */
.L_x_1698:
[----:B------:R-:W-:Y:S01]  /*20610*/  IMAD.MOV.U32 R6, RZ, RZ, R28 ;  /* 0x000000ffff067224 */ /* 0x000fe200078e001c */
[----:B------:R-:W-:Y:S01]  /*20620*/  PRMT R54, R5, 0x7610, R54 ;  /* 0x0000761005367816 */ /* 0x000fe20000000036 */
[----:B------:R-:W-:Y:S01]  /*20630*/  IMAD.MOV.U32 R7, RZ, RZ, R29 ;  /* 0x000000ffff077224 */ /* 0x000fe200078e001d */
[----:B------:R-:W-:Y:S02]  /*20640*/  CS2R R4, SRZ ;  /* 0x0000000000047805 */ /* 0x000fe4000001ff00 */
[----:B------:R-:W-:Y:S02]  /*20650*/  PRMT R31, R31, 0x5410, R6 ;  /* 0x000054101f1f7816 */ /* 0x000fe40000000006 */
[----:B------:R-:W-:Y:S01]  /*20660*/  PRMT R55, R7, 0x7610, R55 ;  /* 0x0000761007377816 */ /* 0x000fe20000000037 */
[----:B------:R-:W-:Y:S02]  /*20670*/  IMAD.MOV.U32 R13, RZ, RZ, R24 ;  /* 0x000000ffff0d7224 */ /* 0x000fe400078e0018 */
[----:B------:R-:W-:-:S07]  /*20680*/  IMAD.MOV.U32 R3, RZ, RZ, R14 ;  /* 0x000000ffff037224 */ /* 0x000fce00078e000e */
[----:B------:R-:W-:Y:S05]  /*20690*/  WARPSYNC.COLLECTIVE R15, `(.L_x_1699) ;  /* 0x000000000f087348 */ /* 0x000fea0003c00000 */
[----:B------:R0:W1:Y:S02]  /*206a0*/  SHFL.IDX P6, R14, R13, R12, R11 ;  /* 0x0000000c0d0e7389 */ /* 0x00006400000c000b */
[----:B01----:R-:W-:Y:S01]  /*206b0*/  ENDCOLLECTIVE ;  /* 0x000000000000791b */ /* 0x003fe20003800000 */
.L_x_1699:
[----:B------:R-:W-:Y:S02]  /*206c0*/  IMAD.MOV.U32 R13, RZ, RZ, R27 ;  /* 0x000000ffff0d7224 */ /* 0x000fe400078e001b */
[----:B------:R-:W-:-:S07]  /*206d0*/  IMAD.MOV.U32 R24, RZ, RZ, R14 ;  /* 0x000000ffff187224 */ /* 0x000fce00078e000e */
[----:B------:R-:W-:Y:S05]  /*206e0*/  WARPSYNC.COLLECTIVE R15, `(.L_x_1700) ;  /* 0x000000000f087348 */ /* 0x000fea0003c00000 */
[----:B------:R0:W1:Y:S02]  /*206f0*/  SHFL.IDX P6, R14, R13, R12, R11 ;  /* 0x0000000c0d0e7389 */ /* 0x00006400000c000b */
[----:B01----:R-:W-:Y:S01]  /*20700*/  ENDCOLLECTIVE ;  /* 0x000000000000791b */ /* 0x003fe20003800000 */
.L_x_1700:
[----:B------:R-:W-:Y:S05]  /*20710*/  BRA `(.L_x_1701) ;  /* 0xfffffe7c00307947 */ /* 0x000fea000383ffff */
.L_x_1429:
[----:B0-----:R0:W1:Y:S02]  /*20720*/  SYNCS.PHASECHK.TRANS64.TRYWAIT P1, [R2+URZ+0x16800], R13 ;  /* 0x0168000d020075a7 */ /* 0x001064000802017f */
[----:B-1----:R-:W-:Y:S05]  /*20730*/  @!P1 NANOSLEEP.SYNCS 0x989680 ;  /* 0x009896800000995d */ /* 0x002fea0003900000 */
[----:B------:R-:W1:Y:S02]  /*20740*/  @!P1 SYNCS.PHASECHK.TRANS64 P1, [R2+URZ+0x16800], R13 ;  /* 0x0168000d020095a7 */ /* 0x000e64000802007f */
[----:B-1----:R-:W-:Y:S05]  /*20750*/  @!P1 BRA `(.L_x_1429) ;  /* 0xfffffffc00f09947 */ /* 0x002fea000383ffff */
[----:B------:R-:W-:Y:S05]  /*20760*/  BRA `(.L_x_1702) ;  /* 0xfffffe7c00d87947 */ /* 0x000fea000383ffff */
.L_x_1435:
[----:B--2---:R2:W3:Y:S02]  /*20770*/  SYNCS.PHASECHK.TRANS64.TRYWAIT P2, [R15+URZ+0x16830], R0 ;  /* 0x016830000f0075a7 */ /* 0x0044e4000804017f */
[----:B---3--:R-:W-:Y:S05]  /*20780*/  @!P2 NANOSLEEP.SYNCS 0x989680 ;  /* 0x009896800000a95d */ /* 0x008fea0003900000 */
[----:B------:R-:W3:Y:S02]  /*20790*/  @!P2 SYNCS.PHASECHK.TRANS64 P2, [R15+URZ+0x16830], R0 ;  /* 0x016830000f00a5a7 */ /* 0x000ee4000804007f */
[----:B---3--:R-:W-:Y:S05]  /*207a0*/  @!P2 BRA `(.L_x_1435) ;  /* 0xfffffffc00f0a947 */ /* 0x008fea000383ffff */
[----:B------:R-:W-:Y:S05]  /*207b0*/  BRA `(.L_x_1434) ;  /* 0xfffffe8c00a07947 */ /* 0x000fea000383ffff */
.L_x_1453:
[----:B-1----:R1:W2:Y:S02]  /*207c0*/  SYNCS.PHASECHK.TRANS64.TRYWAIT P4, [R11+URZ+0x16830], R10 ;  /* 0x0168300a0b0075a7 */ /* 0x0022a4000808017f */
[----:B--2---:R-:W-:Y:S05]  /*207d0*/  @!P4 NANOSLEEP.SYNCS 0x989680 ;  /* 0x009896800000c95d */ /* 0x004fea0003900000 */
[----:B------:R-:W2:Y:S02]  /*207e0*/  @!P4 SYNCS.PHASECHK.TRANS64 P4, [R11+URZ+0x16830], R10 ;  /* 0x0168300a0b00c5a7 */ /* 0x000ea4000808007f */
[----:B--2---:R-:W-:Y:S05]  /*207f0*/  @!P4 BRA `(.L_x_1453) ;  /* 0xfffffffc00f0c947 */ /* 0x004fea000383ffff */
[----:B------:R-:W-:Y:S05]  /*20800*/  BRA `(.L_x_1452) ;  /* 0xfffffec800907947 */ /* 0x000fea000383ffff */
.L_x_1457:
[----:B-1----:R1:W2:Y:S02]  /*20810*/  SYNCS.PHASECHK.TRANS64.TRYWAIT P3, [R11+URZ+0x16850], R10 ;  /* 0x0168500a0b0075a7 */ /* 0x0022a4000806017f */
[----:B--2---:R-:W-:Y:S05]  /*20820*/  @!P3 NANOSLEEP.SYNCS 0x989680 ;  /* 0x009896800000b95d */ /* 0x004fea0003900000 */
[----:B------:R-:W2:Y:S02]  /*20830*/  @!P3 SYNCS.PHASECHK.TRANS64 P3, [R11+URZ+0x16850], R10 ;  /* 0x0168500a0b00b5a7 */ /* 0x000ea4000806007f */
[----:B--2---:R-:W-:Y:S05]  /*20840*/  @!P3 BRA `(.L_x_1457) ;  /* 0xfffffffc00f0b947 */ /* 0x004fea000383ffff */
[----:B------:R-:W-:Y:S05]  /*20850*/  BRA `(.L_x_1454) ;  /* 0xfffffecc00507947 */ /* 0x000fea000383ffff */
.L_x_1476:
[----:B-1----:R1:W2:Y:S02]  /*20860*/  SYNCS.PHASECHK.TRANS64.TRYWAIT P3, [R5+URZ+0x16830], R12 ;  /* 0x0168300c050075a7 */ /* 0x0022a4000806017f */
[----:B--2---:R-:W-:Y:S05]  /*20870*/  @!P3 NANOSLEEP.SYNCS 0x989680 ;  /* 0x009896800000b95d */ /* 0x004fea0003900000 */
[----:B------:R-:W2:Y:S02]  /*20880*/  @!P3 SYNCS.PHASECHK.TRANS64 P3, [R5+URZ+0x16830], R12 ;  /* 0x0168300c0500b5a7 */ /* 0x000ea4000806007f */
[----:B--2---:R-:W-:Y:S05]  /*20890*/  @!P3 BRA `(.L_x_1476) ;  /* 0xfffffffc00f0b947 */ /* 0x004fea000383ffff */
[----:B------:R-:W-:Y:S05]  /*208a0*/  BRA `(.L_x_1475) ;  /* 0xffffff0400187947 */ /* 0x000fea000383ffff */
.L_x_1480:
[----:B-1----:R1:W2:Y:S02]  /*208b0*/  SYNCS.PHASECHK.TRANS64.TRYWAIT P2, [R10+URZ+0x16850], R5 ;  /* 0x016850050a0075a7 */ /* 0x0022a4000804017f */
[----:B--2---:R-:W-:Y:S05]  /*208c0*/  @!P2 NANOSLEEP.SYNCS 0x989680 ;  /* 0x009896800000a95d */ /* 0x004fea0003900000 */
[----:B------:R-:W2:Y:S02]  /*208d0*/  @!P2 SYNCS.PHASECHK.TRANS64 P2, [R10+URZ+0x16850], R5 ;  /* 0x016850050a00a5a7 */ /* 0x000ea4000804007f */
[----:B--2---:R-:W-:Y:S05]  /*208e0*/  @!P2 BRA `(.L_x_1480) ;  /* 0xfffffffc00f0a947 */ /* 0x004fea000383ffff */
[----:B------:R-:W-:Y:S05]  /*208f0*/  BRA `(.L_x_1477) ;  /* 0xffffff0400d87947 */ /* 0x000fea000383ffff */
.L_x_1487:
[----:B-1----:R1:W2:Y:S02]  /*20900*/  SYNCS.PHASECHK.TRANS64.TRYWAIT P3, [R5+URZ+0x16830], R12 ;  /* 0x0168300c050075a7 */ /* 0x0022a4000806017f */
[----:B--2---:R-:W-:Y:S05]  /*20910*/  @!P3 NANOSLEEP.SYNCS 0x989680 ;  /* 0x009896800000b95d */ /* 0x004fea0003900000 */
[----:B------:R-:W2:Y:S02]  /*20920*/  @!P3 SYNCS.PHASECHK.TRANS64 P3, [R5+URZ+0x16830], R12 ;  /* 0x0168300c0500b5a7 */ /* 0x000ea4000806007f */
[----:B--2---:R-:W-:Y:S05]  /*20930*/  @!P3 BRA `(.L_x_1487) ;  /* 0xfffffffc00f0b947 */ /* 0x004fea000383ffff */
[----:B------:R-:W-:Y:S05]  /*20940*/  BRA `(.L_x_1486) ;  /* 0xffffff2800e07947 */ /* 0x000fea000383ffff */
.L_x_1491:
[----:B-1----:R1:W2:Y:S02]  /*20950*/  SYNCS.PHASECHK.TRANS64.TRYWAIT P2, [R10+URZ+0x16850], R5 ;  /* 0x016850050a0075a7 */ /* 0x0022a4000804017f */
[----:B--2---:R-:W-:Y:S05]  /*20960*/  @!P2 NANOSLEEP.SYNCS 0x989680 ;  /* 0x009896800000a95d */ /* 0x004fea0003900000 */
[----:B------:R-:W2:Y:S02]  /*20970*/  @!P2 SYNCS.PHASECHK.TRANS64 P2, [R10+URZ+0x16850], R5 ;  /* 0x016850050a00a5a7 */ /* 0x000ea4000804007f */
[----:B--2---:R-:W-:Y:S05]  /*20980*/  @!P2 BRA `(.L_x_1491) ;  /* 0xfffffffc00f0a947 */ /* 0x004fea000383ffff */
[----:B------:R-:W-:Y:S05]  /*20990*/  BRA `(.L_x_1488) ;  /* 0xffffff2c00a07947 */ /* 0x000fea000383ffff */
.L_x_1504:
[----:B-1----:R1:W2:Y:S02]  /*209a0*/  SYNCS.PHASECHK.TRANS64.TRYWAIT P0, [R11+URZ+0x16850], R0 ;  /* 0x016850000b0075a7 */ /* 0x0022a4000800017f */
[----:B--2---:R-:W-:Y:S05]  /*209b0*/  @!P0 NANOSLEEP.SYNCS 0x989680 ;  /* 0x009896800000895d */ /* 0x004fea0003900000 */
[----:B------:R-:W2:Y:S02]  /*209c0*/  @!P0 SYNCS.PHASECHK.TRANS64 P0, [R11+URZ+0x16850], R0 ;  /* 0x016850000b0085a7 */ /* 0x000ea4000800007f */
[----:B--2---:R-:W-:Y:S05]  /*209d0*/  @!P0 BRA `(.L_x_1504) ;  /* 0xfffffffc00f08947 */ /* 0x004fea000383ffff */
[----:B------:R-:W-:Y:S05]  /*209e0*/  BRA `(.L_x_1503) ;  /* 0xffffff6000847947 */ /* 0x000fea000383ffff */
.L_x_1512:
[----:B------:R-:W-:Y:S02]  /*209f0*/  IMAD.MOV.U32 R13, RZ, RZ, R20 ;  /* 0x000000ffff0d7224 */ /* 0x000fe400078e0014 */
[----:B------:R-:W-:Y:S02]  /*20a00*/  IMAD.MOV.U32 R12, RZ, RZ, RZ ;  /* 0x000000ffff0c7224 */ /* 0x000fe400078e00ff */
[----:B------:R-:W-:Y:S02]  /*20a10*/  IMAD.MOV.U32 R11, RZ, RZ, 0x181f ;  /* 0x0000181fff0b7424 */ /* 0x000fe400078e00ff */
[----:B------:R-:W-:Y:S02]  /*20a20*/  IMAD.MOV.U32 R15, RZ, RZ, -0x1 ;  /* 0xffffffffff0f7424 */ /* 0x000fe400078e00ff */
[----:B------:R-:W-:Y:S02]  /*20a30*/  IMAD R21, R8, R27, RZ ;  /* 0x0000001b08157224 */ /* 0x000fe400078e02ff */
[----:B------:R-:W-:-:S07]  /*20a40*/  IMAD.IADD R24, R30, 0x1, R26 ;  /* 0x000000011e187824 */ /* 0x000fce00078e021a */
[----:B-1----:R-:W-:Y:S05]  /*20a50*/  WARPSYNC.COLLECTIVE R15, `(.L_x_1703) ;  /* 0x000000000f087348 */ /* 0x002fea0003c00000 */
[----:B------:R0:W2:Y:S02]  /*20a60*/  SHFL.IDX P6, R14, R13, R12, R11 ;  /* 0x0000000c0d0e7389 */ /* 0x0000a400000c000b */
[----:B012---:R-:W-:Y:S01]  /*20a70*/  ENDCOLLECTIVE ;  /* 0x000000000000791b */ /* 0x007fe20003800000 */
.L_x_1703:
[C---:B------:R-:W-:Y:S01]  /*20a80*/  VIADD R8, R24.reuse, 0x30 ;  /* 0x0000003018087836 */ /* 0x040fe20000000000 */
[----:B------:R-:W-:-:S04]  /*20a90*/  ISETP.GE.OR P3, PT, R24, R21, P0 ;  /* 0x000000151800720c */ /* 0x000fc80000766670 */
[----:B------:R-:W-:Y:S01]  /*20aa0*/  ISETP.GE.OR P4, PT, R8, R21, P0 ;  /* 0x000000150800720c */ /* 0x000fe20000786670 */
[----:B------:R-:W-:Y:S02]  /*20ab0*/  VIADD R8, R24, 0x60 ;  /* 0x0000006018087836 */ /* 0x000fe40000000000 */
[----:B------:R-:W-:-:S03]  /*20ac0*/  IMAD.MOV.U32 R13, RZ, RZ, R7 ;  /* 0x000000ffff0d7224 */ /* 0x000fc600078e0007 */
[----:B------:R-:W-:Y:S01]  /*20ad0*/  ISETP.GE.OR P2, PT, R8, R21, P0 ;  /* 0x000000150800720c */ /* 0x000fe20000746670 */
[----:B------:R-:W-:-:S12]  /*20ae0*/  IMAD.MOV.U32 R0, RZ, RZ, R14 ;  /* 0x000000ffff007224 */ /* 0x000fd800078e000e */
[----:B------:R-:W-:Y:S05]  /*20af0*/  WARPSYNC.COLLECTIVE R15, `(.L_x_1704) ;  /* 0x000000000f087348 */ /* 0x000fea0003c00000 */
[----:B------:R0:W1:Y:S02]  /*20b00*/  SHFL.IDX P6, R14, R13, R12, R11 ;  /* 0x0000000c0d0e7389 */ /* 0x00006400000c000b */
[----:B01----:R-:W-:Y:S01]  /*20b10*/  ENDCOLLECTIVE ;  /* 0x000000000000791b */ /* 0x003fe20003800000 */
.L_x_1704:
[----:B------:R-:W-:Y:S02]  /*20b20*/  IMAD.MOV.U32 R13, RZ, RZ, R20 ;  /* 0x000000ffff0d7224 */ /* 0x000fe400078e0014 */
[----:B------:R-:W-:Y:S02]  /*20b30*/  IMAD.MOV.U32 R12, RZ, RZ, 0x1 ;  /* 0x00000001ff0c7424 */ /* 0x000fe400078e00ff */
[----:B------:R-:W-:-:S07]  /*20b40*/  IMAD.MOV.U32 R3, RZ, RZ, R14 ;  /* 0x000000ffff037224 */ /* 0x000fce00078e000e */
[----:B------:R-:W-:Y:S05]  /*20b50*/  WARPSYNC.COLLECTIVE R15, `(.L_x_1705) ;  /* 0x000000000f087348 */ /* 0x000fea0003c00000 */
[----:B------:R0:W1:Y:S02]  /*20b60*/  SHFL.IDX P6, R14, R13, R12, R11 ;  /* 0x0000000c0d0e7389 */ /* 0x00006400000c000b */
[----:B01----:R-:W-:Y:S01]  /*20b70*/  ENDCOLLECTIVE ;  /* 0x000000000000791b */ /* 0x003fe20003800000 */
.L_x_1705:
[----:B------:R-:W-:-:S04]  /*20b80*/  @!P3 LEA R10, P5, R29, R3, 0x1 ;  /* 0x000000031d0ab211 */ /* 0x000fc800078a08ff */
[----:B------:R-:W-:Y:S01]  /*20b90*/  @!P3 LEA.HI.X R3, R29, R0, R28, 0x1, P5 ;  /* 0x000000001d03b211 */ /* 0x000fe200028f0c1c */
[----:B------:R-:W-:Y:S02]  /*20ba0*/  IMAD.MOV.U32 R13, RZ, RZ, R7 ;  /* 0x000000ffff0d7224 */ /* 0x000fe400078e0007 */
[----:B------:R-:W-:-:S07]  /*20bb0*/  IMAD.MOV.U32 R4, RZ, RZ, R14 ;  /* 0x000000ffff047224 */ /* 0x000fce00078e000e */
[----:B------:R-:W-:Y:S05]  /*20bc0*/  WARPSYNC.COLLECTIVE R15, `(.L_x_1706) ;  /* 0x000000000f087348 */ /* 0x000fea0003c00000 */
[----:B------:R0:W1:Y:S02]  /*20bd0*/  SHFL.IDX P6, R14, R13, R12, R11 ;  /* 0x0000000c0d0e7389 */ /* 0x00006400000c000b */
[----:B01----:R-:W-:Y:S01]  /*20be0*/  ENDCOLLECTIVE ;  /* 0x000000000000791b */ /* 0x003fe20003800000 */
.L_x_1706:
[----:B------:R-:W-:Y:S02]  /*20bf0*/  IMAD.MOV.U32 R13, RZ, RZ, R20 ;  /* 0x000000ffff0d7224 */ /* 0x000fe400078e0014 */
[----:B------:R-:W-:Y:S02]  /*20c00*/  IMAD.MOV.U32 R12, RZ, RZ, 0x2 ;  /* 0x00000002ff0c7424 */ /* 0x000fe400078e00ff */
[----:B------:R-:W-:-:S07]  /*20c10*/  IMAD.MOV.U32 R5, RZ, RZ, R14 ;  /* 0x000000ffff057224 */ /* 0x000fce00078e000e */
[----:B------:R-:W-:Y:S05]  /*20c20*/  WARPSYNC.COLLECTIVE R15, `(.L_x_1707) ;  /* 0x000000000f087348 */ /* 0x000fea0003c00000 */
[----:B------:R0:W1:Y:S02]  /*20c30*/  SHFL.IDX P6, R14, R13, R12, R11 ;  /* 0x0000000c0d0e7389 */ /* 0x00006400000c000b */
[----:B01----:R-:W-:Y:S01]  /*20c40*/  ENDCOLLECTIVE ;  /* 0x000000000000791b */ /* 0x003fe20003800000 */
.L_x_1707:
[----:B------:R-:W-:-:S04]  /*20c50*/  @!P4 LEA R8, P1, R29, R5, 0x1 ;  /* 0x000000051d08c211 */ /* 0x000fc800078208ff */
[----:B------:R-:W-:Y:S01]  /*20c60*/  @!P4 LEA.HI.X R9, R29, R4, R28, 0x1, P1 ;  /* 0x000000041d09c211 */ /* 0x000fe200008f0c1c */
[----:B------:R-:W-:Y:S02]  /*20c70*/  IMAD.MOV.U32 R13, RZ, RZ, R7 ;  /* 0x000000ffff0d7224 */ /* 0x000fe400078e0007 */
[----:B------:R-:W-:-:S07]  /*20c80*/  IMAD.MOV.U32 R6, RZ, RZ, R14 ;  /* 0x000000ffff067224 */ /* 0x000fce00078e000e */
[----:B------:R-:W-:Y:S05]  /*20c90*/  WARPSYNC.COLLECTIVE R15, `(.L_x_1708) ;  /* 0x000000000f087348 */ /* 0x000fea0003c00000 */
[----:B------:R0:W1:Y:S02]  /*20ca0*/  SHFL.IDX P6, R14, R13, R12, R11 ;  /* 0x0000000c0d0e7389 */ /* 0x00006400000c000b */
[----:B01----:R-:W-:Y:S01]  /*20cb0*/  ENDCOLLECTIVE ;  /* 0x000000000000791b */ /* 0x003fe20003800000 */
.L_x_1708:
[----:B------:R-:W-:Y:S02]  /*20cc0*/  @!P3 IMAD.MOV.U32 R11, RZ, RZ, R3 ;  /* 0x000000ffff0bb224 */ /* 0x000fe400078e0003 */
[----:B------:R-:W-:Y:S02]  /*20cd0*/  IMAD.MOV.U32 R13, RZ, RZ, R20 ;  /* 0x000000ffff0d7224 */ /* 0x000fe400078e0014 */
[----:B------:R-:W-:Y:S01]  /*20ce0*/  IMAD.MOV.U32 R12, RZ, RZ, 0x3 ;  /* 0x00000003ff0c7424 */ /* 0x000fe200078e00ff */
        /* <DEDUP_REMOVED lines=9> */
.L_x_1709:
[----:B------:R0:W-:Y:S01]  /*20d80*/  @!P2 ST.E.128 desc[UR38][R4.64], RZ ;  /* 0x000000ff0400a985 */ /* 0x0001e2000c101d26 */
[----:B------:R-:W-:Y:S02]  /*20d90*/  IMAD.MOV.U32 R13, RZ, RZ, R7 ;  /* 0x000000ffff0d7224 */ /* 0x000fe400078e0007 */
[----:B------:R-:W-:-:S07]  /*20da0*/  IMAD.MOV.U32 R0, RZ, RZ, R14 ;  /* 0x000000ffff007224 */ /* 0x000fce00078e000e */
[----:B0-----:R-:W-:Y:S05]  /*20db0*/  WARPSYNC.COLLECTIVE R15, `(.L_x_1710) ;  /* 0x000000000f087348 */ /* 0x001fea0003c00000 */
[----:B------:R1:W2:Y:S02]  /*20dc0*/  SHFL.IDX P6, R14, R13, R12, R11 ;  /* 0x0000000c0d0e7389 */ /* 0x0002a400000c000b */
[----:B012---:R-:W-:Y:S01]  /*20dd0*/  ENDCOLLECTIVE ;  /* 0x000000000000791b */ /* 0x007fe20003800000 */
.L_x_1710:
[----:B------:R-:W-:Y:S05]  /*20de0*/  BRA `(.L_x_1711) ;  /* 0xffffff7c00e07947 */ /* 0x000fea000383ffff */
.L_x_1537:
[----:B------:R-:W1:Y:S01]  /*20df0*/  S2R R5, SR_TID.X ;  /* 0x0000000000057919 */ /* 0x000e620000002100 */
[----:B------:R-:W-:Y:S01]  /*20e00*/  BSSY B1, `(.L_x_1712) ;  /* 0x000000a000017945 */ /* 0x000fe20003800000 */
[----:B0-----:R-:W-:Y:S02]  /*20e10*/  IMAD.MOV.U32 R12, RZ, RZ, RZ ;  /* 0x000000ffff0c7224 */ /* 0x001fe400078e00ff */
[----:B------:R-:W-:Y:S02]  /*20e20*/  IMAD.MOV.U32 R11, RZ, RZ, 0x1f ;  /* 0x0000001fff0b7424 */ /* 0x000fe400078e00ff */
[----:B------:R-:W-:Y:S01]  /*20e30*/  IMAD.MOV.U32 R15, RZ, RZ, -0x1 ;  /* 0xffffffffff0f7424 */ /* 0x000fe200078e00ff */
[----:B-1----:R-:W-:-:S04]  /*20e40*/  SHF.R.U32.HI R5, RZ, 0x5, R5 ;  /* 0x00000005ff057819 */ /* 0x002fc80000011605 */
[----:B------:R-:W-:-:S05]  /*20e50*/  LOP3.LUT R5, R5, 0x3, RZ, 0xc0, !PT ;  /* 0x0000000305057812 */ /* 0x000fca00078ec0ff */
[----:B------:R-:W-:-:S07]  /*20e60*/  IMAD.MOV.U32 R13, RZ, RZ, R5 ;  /* 0x000000ffff0d7224 */ /* 0x000fce00078e0005 */
[----:B------:R-:W-:Y:S05]  /*20e70*/  WARPSYNC.COLLECTIVE R15, `(.L_x_1713) ;  /* 0x000000000f087348 */ /* 0x000fea0003c00000 */
[----:B------:R0:W1:Y:S02]  /*20e80*/  SHFL.IDX P6, R14, R13, R12, R11 ;  /* 0x0000000c0d0e7389 */ /* 0x00006400000c000b */
[----:B01----:R-:W-:Y:S01]  /*20e90*/  ENDCOLLECTIVE ;  /* 0x000000000000791b */ /* 0x003fe20003800000 */
.L_x_1713:
[----:B------:R-:W-:Y:S05]  /*20ea0*/  BSYNC B1 ;  /* 0x0000000000017941 */ /* 0x000fea0003800000 */
.L_x_1712:
[----:B------:R-:W-:Y:S05]  /*20eb0*/  BRA `(.L_x_1714) ;  /* 0xffffff9400c47947 */ /* 0x000fea000383ffff */
.L_x_1539:
[----:B------:R-:W-:Y:S01]  /*20ec0*/  BSSY B1, `(.L_x_1715) ;  /* 0x0000006000017945 */ /* 0x000fe20003800000 */
[----:B------:R-:W-:-:S07]  /*20ed0*/  IMAD.MOV.U32 R15, RZ, RZ, -0x1 ;  /* 0xffffffffff0f7424 */ /* 0x000fce00078e00ff */
[----:B01----:R-:W-:Y:S05]  /*20ee0*/  WARPSYNC.COLLECTIVE R15, `(.L_x_1716) ;  /* 0x000000000f0c7348 */ /* 0x003fea0003c00000 */
[----:B------:R-:W-:Y:S02]  /*20ef0*/  ELECT P6, UR62, PT ;  /* 0x00000000003e782f */ /* 0x000fe400038c0000 */
[----:B------:R-:W-:Y:S01]  /*20f00*/  MOV R14, UR62 ;  /* 0x0000003e000e7c02 */ /* 0x000fe20008000f00 */
[----:B01----:R-:W-:Y:S10]  /*20f10*/  ENDCOLLECTIVE ;  /* 0x000000000000791b */ /* 0x003ff40003800000 */
.L_x_1716:
[----:B------:R-:W-:Y:S05]  /*20f20*/  BSYNC B1 ;  /* 0x0000000000017941 */ /* 0x000fea0003800000 */
.L_x_1715:
[----:B------:R-:W-:Y:S05]  /*20f30*/  BRA `(.L_x_1538) ;  /* 0xffffff9400bc7947 */ /* 0x000fea000383ffff */
.L_x_1541:
[----:B-1----:R1:W2:Y:S02]  /*20f40*/  SYNCS.PHASECHK.TRANS64.TRYWAIT P0, [R22+URZ+0x16820], R5 ;  /* 0x01682005160075a7 */ /* 0x0022a4000800017f */
[----:B--2---:R-:W-:Y:S05]  /*20f50*/  @!P0 NANOSLEEP.SYNCS 0x989680 ;  /* 0x009896800000895d */ /* 0x004fea0003900000 */
[----:B------:R-:W2:Y:S02]  /*20f60*/  @!P0 SYNCS.PHASECHK.TRANS64 P0, [R22+URZ+0x16820], R5 ;  /* 0x01682005160085a7 */ /* 0x000ea4000800007f */
[----:B--2---:R-:W-:Y:S05]  /*20f70*/  @!P0 BRA `(.L_x_1541) ;  /* 0xfffffffc00f08947 */ /* 0x004fea000383ffff */
[----:B------:R-:W-:Y:S05]  /*20f80*/  BRA `(.L_x_1717) ;  /* 0xffffff9400cc7947 */ /* 0x000fea000383ffff */
.L_x_1545:
[----:B-1----:R1:W2:Y:S02]  /*20f90*/  SYNCS.PHASECHK.TRANS64.TRYWAIT P0, [R5+URZ+0x168a0], R6 ;  /* 0x0168a006050075a7 */ /* 0x0022a4000800017f */
[----:B--2---:R-:W-:Y:S05]  /*20fa0*/  @!P0 NANOSLEEP.SYNCS 0x989680 ;  /* 0x009896800000895d */ /* 0x004fea0003900000 */
[----:B------:R-:W2:Y:S02]  /*20fb0*/  @!P0 SYNCS.PHASECHK.TRANS64 P0, [R5+URZ+0x168a0], R6 ;  /* 0x0168a006050085a7 */ /* 0x000ea4000800007f */
[----:B--2---:R-:W-:Y:S05]  /*20fc0*/  @!P0 BRA `(.L_x_1545) ;  /* 0xfffffffc00f08947 */ /* 0x004fea000383ffff */
[----:B------:R-:W-:Y:S05]  /*20fd0*/  BRA `(.L_x_1718) ;  /* 0xffffff9400e47947 */ /* 0x000fea000383ffff */
.L_x_1550:
[----:B0-----:R0:W2:Y:S02]  /*20fe0*/  SYNCS.PHASECHK.TRANS64.TRYWAIT P0, [R5+URZ+0x168c0], R6 ;  /* 0x0168c006050075a7 */ /* 0x0010a4000800017f */
[----:B--2---:R-:W-:Y:S05]  /*20ff0*/  @!P0 NANOSLEEP.SYNCS 0x989680 ;  /* 0x009896800000895d */ /* 0x004fea0003900000 */
[----:B------:R-:W2:Y:S02]  /*21000*/  @!P0 SYNCS.PHASECHK.TRANS64 P0, [R5+URZ+0x168c0], R6 ;  /* 0x0168c006050085a7 */ /* 0x000ea4000800007f */
[----:B--2---:R-:W-:Y:S05]  /*21010*/  @!P0 BRA `(.L_x_1550) ;  /* 0xfffffffc00f08947 */ /* 0x004fea000383ffff */
[----:B------:R-:W-:Y:S05]  /*21020*/  BRA `(.L_x_1719) ;  /* 0xffffff9800647947 */ /* 0x000fea000383ffff */
.L_x_1557:
[----:B-1----:R1:W2:Y:S02]  /*21030*/  SYNCS.PHASECHK.TRANS64.TRYWAIT P1, [R5+URZ+0x168a0], R6 ;  /* 0x0168a006050075a7 */ /* 0x0022a4000802017f */
[----:B--2---:R-:W-:Y:S05]  /*21040*/  @!P1 NANOSLEEP.SYNCS 0x989680 ;  /* 0x009896800000995d */ /* 0x004fea0003900000 */
[----:B------:R-:W2:Y:S02]  /*21050*/  @!P1 SYNCS.PHASECHK.TRANS64 P1, [R5+URZ+0x168a0], R6 ;  /* 0x0168a006050095a7 */ /* 0x000ea4000802007f */
[----:B--2---:R-:W-:Y:S05]  /*21060*/  @!P1 BRA `(.L_x_1557) ;  /* 0xfffffffc00f09947 */ /* 0x004fea000383ffff */
[----:B------:R-:W-:Y:S05]  /*21070*/  BRA `(.L_x_1720) ;  /* 0xffffff9c00247947 */ /* 0x000fea000383ffff */
.L_x_1562:
[----:B0-----:R0:W2:Y:S02]  /*21080*/  SYNCS.PHASECHK.TRANS64.TRYWAIT P1, [R5+URZ+0x168c0], R6 ;  /* 0x0168c006050075a7 */ /* 0x0010a4000802017f */
[----:B--2---:R-:W-:Y:S05]  /*21090*/  @!P1 NANOSLEEP.SYNCS 0x989680 ;  /* 0x009896800000995d */ /* 0x004fea0003900000 */
[----:B------:R-:W2:Y:S02]  /*210a0*/  @!P1 SYNCS.PHASECHK.TRANS64 P1, [R5+URZ+0x168c0], R6 ;  /* 0x0168c006050095a7 */ /* 0x000ea4000802007f */
[----:B--2---:R-:W-:Y:S05]  /*210b0*/  @!P1 BRA `(.L_x_1562) ;  /* 0xfffffffc00f09947 */ /* 0x004fea000383ffff */
[----:B------:R-:W-:Y:S05]  /*210c0*/  BRA `(.L_x_1721) ;  /* 0xffffff9c009c7947 */ /* 0x000fea000383ffff */
.L_x_1583:
[----:B------:R-:W2:Y:S01]  /*210d0*/  S2R R20, SR_TID.X ;  /* 0x0000000000147919 */ /* 0x000ea20000002100 */
[----:B------:R-:W-:Y:S01]  /*210e0*/  BSSY B0, `(.L_x_1722) ;  /* 0x000000a000007945 */ /* 0x000fe20003800000 */
[----:B0-----:R-:W-:Y:S02]  /*210f0*/  IMAD.MOV.U32 R12, RZ, RZ, RZ ;  /* 0x000000ffff0c7224 */ /* 0x001fe400078e00ff */
[----:B------:R-:W-:Y:S02]  /*21100*/  IMAD.MOV.U32 R11, RZ, RZ, 0x1f ;  /* 0x0000001fff0b7424 */ /* 0x000fe400078e00ff */
[----:B------:R-:W-:Y:S01]  /*21110*/  IMAD.MOV.U32 R15, RZ, RZ, -0x1 ;  /* 0xffffffffff0f7424 */ /* 0x000fe200078e00ff */
[----:B--2---:R-:W-:-:S04]  /*21120*/  SHF.R.U32.HI R20, RZ, 0x5, R20 ;  /* 0x00000005ff147819 */ /* 0x004fc80000011614 */
[----:B------:R-:W-:-:S05]  /*21130*/  LOP3.LUT R20, R20, 0x3, RZ, 0xc0, !PT ;  /* 0x0000000314147812 */ /* 0x000fca00078ec0ff */
[----:B------:R-:W-:-:S07]  /*21140*/  IMAD.MOV.U32 R13, RZ, RZ, R20 ;  /* 0x000000ffff0d7224 */ /* 0x000fce00078e0014 */
[----:B-1----:R-:W-:Y:S05]  /*21150*/  WARPSYNC.COLLECTIVE R15, `(.L_x_1723) ;  /* 0x000000000f087348 */ /* 0x002fea0003c00000 */
[----:B------:R0:W2:Y:S02]  /*21160*/  SHFL.IDX P6, R14, R13, R12, R11 ;  /* 0x0000000c0d0e7389 */ /* 0x0000a400000c000b */
[----:B012---:R-:W-:Y:S01]  /*21170*/  ENDCOLLECTIVE ;  /* 0x000000000000791b */ /* 0x007fe20003800000 */
.L_x_1723:
[----:B------:R-:W-:Y:S05]  /*21180*/  BSYNC B0 ;  /* 0x0000000000007941 */ /* 0x000fea0003800000 */
.L_x_1722:
[----:B------:R-:W-:Y:S05]  /*21190*/  BRA `(.L_x_1724) ;  /* 0xffffffa800ac7947 */ /* 0x000fea000383ffff */
.L_x_1585:
[----:B------:R-:W-:Y:S01]  /*211a0*/  BSSY B0, `(.L_x_1725) ;  /* 0x0000006000007945 */ /* 0x000fe20003800000 */
[----:B------:R-:W-:-:S07]  /*211b0*/  IMAD.MOV.U32 R15, RZ, RZ, -0x1 ;  /* 0xffffffffff0f7424 */ /* 0x000fce00078e00ff */
[----:B012---:R-:W-:Y:S05]  /*211c0*/  WARPSYNC.COLLECTIVE R15, `(.L_x_1726) ;  /* 0x000000000f0c7348 */ /* 0x007fea0003c00000 */
[----:B------:R-:W-:Y:S02]  /*211d0*/  ELECT P6, UR62, PT ;  /* 0x00000000003e782f */ /* 0x000fe400038c0000 */
[----:B------:R-:W-:Y:S01]  /*211e0*/  MOV R14, UR62 ;  /* 0x0000003e000e7c02 */ /* 0x000fe20008000f00 */
[----:B012---:R-:W-:Y:S10]  /*211f0*/  ENDCOLLECTIVE ;  /* 0x000000000000791b */ /* 0x007ff40003800000 */
.L_x_1726:
[----:B------:R-:W-:Y:S05]  /*21200*/  BSYNC B0 ;  /* 0x0000000000007941 */ /* 0x000fea0003800000 */
.L_x_1725:
[----:B------:R-:W-:Y:S05]  /*21210*/  BRA `(.L_x_1727) ;  /* 0xffffffa800b47947 */ /* 0x000fea000383ffff */
.L_x_1587:
[----:B--2---:R2:W3:Y:S02]  /*21220*/  SYNCS.PHASECHK.TRANS64.TRYWAIT P0, [R0+URZ+0x16840], R3 ;  /* 0x01684003000075a7 */ /* 0x0044e4000800017f */
[----:B---3--:R-:W-:Y:S05]  /*21230*/  @!P0 NANOSLEEP.SYNCS 0x989680 ;  /* 0x009896800000895d */ /* 0x008fea0003900000 */
[----:B------:R-:W3:Y:S02]  /*21240*/  @!P0 SYNCS.PHASECHK.TRANS64 P0, [R0+URZ+0x16840], R3 ;  /* 0x01684003000085a7 */ /* 0x000ee4000800007f */
[----:B---3--:R-:W-:Y:S05]  /*21250*/  @!P0 BRA `(.L_x_1587) ;  /* 0xfffffffc00f08947 */ /* 0x008fea000383ffff */
[----:B------:R-:W-:Y:S05]  /*21260*/  BRA `(.L_x_1728) ;  /* 0xffffffac00047947 */ /* 0x000fea000383ffff */
.L_x_1591:
[----:B------:R-:W2:Y:S01]  /*21270*/  LDL.LU R11, [R1+0x1c] ;  /* 0x00001c00010b7983 */ /* 0x000ea20000300800 */
[----:B------:R-:W-:Y:S01]  /*21280*/  IMAD.MOV.U32 R5, RZ, RZ, R12 ;  /* 0x000000ffff057224 */ /* 0x000fe200078e000c */
[----:B------:R-:W-:Y:S01]  /*21290*/  LOP3.LUT R10, R10, 0x7f, RZ, 0xc0, !PT ;  /* 0x0000007f0a0a7812 */ /* 0x000fe200078ec0ff */
[----:B------:R-:W-:Y:S02]  /*212a0*/  IMAD.MOV.U32 R13, RZ, RZ, R4 ;  /* 0x000000ffff0d7224 */ /* 0x000fe400078e0004 */
[----:B------:R-:W-:Y:S01]  /*212b0*/  IMAD.MOV.U32 R12, RZ, RZ, RZ ;  /* 0x000000ffff0c7224 */ /* 0x000fe200078e00ff */
[----:B------:R-:W-:Y:S01]  /*212c0*/  SHF.R.U32.HI R10, RZ, 0x3, R10 ;  /* 0x00000003ff0a7819 */ /* 0x000fe2000001160a */
[----:B------:R-:W-:-:S04]  /*212d0*/  IMAD.MOV.U32 R15, RZ, RZ, -0x1 ;  /* 0xffffffffff0f7424 */ /* 0x000fc800078e00ff */
[----:B------:R-:W-:-:S04]  /*212e0*/  IMAD.IADD R5, R10, 0x1, R5 ;  /* 0x000000010a057824 */ /* 0x000fc800078e0205 */
[----:B------:R-:W-:Y:S02]  /*212f0*/  VIADD R10, R5, 0x10 ;  /* 0x00000010050a7836 */ /* 0x000fe40000000000 */
[----:B--2---:R-:W-:Y:S02]  /*21300*/  IMAD R3, R11, R9, RZ ;  /* 0x000000090b037224 */ /* 0x004fe400078e02ff */
[----:B------:R-:W-:-:S03]  /*21310*/  IMAD.MOV.U32 R11, RZ, RZ, 0x181f ;  /* 0x0000181fff0b7424 */ /* 0x000fc600078e00ff */
[----:B------:R-:W-:-:S13]  /*21320*/  ISETP.GE.AND P1, PT, R5, R3, PT ;  /* 0x000000030500720c */ /* 0x000fda0003f26270 */
[----:B-----5:R-:W-:Y:S05]  /*21330*/  WARPSYNC.COLLECTIVE R15, `(.L_x_1729) ;  /* 0x000000000f087348 */ /* 0x020fea0003c00000 */
[----:B------:R0:W1:Y:S02]  /*21340*/  SHFL.IDX P6, R14, R13, R12, R11 ;  /* 0x0000000c0d0e7389 */ /* 0x00006400000c000b */
[----:B01---5:R-:W-:Y:S01]  /*21350*/  ENDCOLLECTIVE ;  /* 0x000000000000791b */ /* 0x023fe20003800000 */
.L_x_1729:
[----:B------:R-:W-:Y:S02]  /*21360*/  IMAD.MOV.U32 R13, RZ, RZ, R0 ;  /* 0x000000ffff0d7224 */ /* 0x000fe400078e0000 */
[----:B------:R-:W-:-:S07]  /*21370*/  IMAD.MOV.U32 R7, RZ, RZ, R14 ;  /* 0x000000ffff077224 */ /* 0x000fce00078e000e */
[----:B------:R-:W-:Y:S05]  /*21380*/  WARPSYNC.COLLECTIVE R15, `(.L_x_1730) ;  /* 0x000000000f087348 */ /* 0x000fea0003c00000 */
[----:B------:R0:W1:Y:S02]  /*21390*/  SHFL.IDX P6, R14, R13, R12, R11 ;  /* 0x0000000c0d0e7389 */ /* 0x00006400000c000b */
[----:B01----:R-:W-:Y:S01]  /*213a0*/  ENDCOLLECTIVE ;  /* 0x000000000000791b */ /* 0x003fe20003800000 */
.L_x_1730:
[----:B------:R-:W-:Y:S02]  /*213b0*/  IMAD.MOV.U32 R13, RZ, RZ, R4 ;  /* 0x000000ffff0d7224 */ /* 0x000fe400078e0004 */
[----:B------:R-:W-:Y:S02]  /*213c0*/  IMAD.MOV.U32 R12, RZ, RZ, 0x1 ;  /* 0x00000001ff0c7424 */ /* 0x000fe400078e00ff */
[----:B------:R-:W-:-:S07]  /*213d0*/  IMAD.MOV.U32 R8, RZ, RZ, R14 ;  /* 0x000000ffff087224 */ /* 0x000fce00078e000e */
[----:B------:R-:W-:Y:S05]  /*213e0*/  WARPSYNC.COLLECTIVE R15, `(.L_x_1731) ;  /* 0x000000000f087348 */ /* 0x000fea0003c00000 */
[----:B------:R0:W1:Y:S02]  /*213f0*/  SHFL.IDX P6, R14, R13, R12, R11 ;  /* 0x0000000c0d0e7389 */ /* 0x00006400000c000b */
[----:B01----:R-:W-:Y:S01]  /*21400*/  ENDCOLLECTIVE ;  /* 0x000000000000791b */ /* 0x003fe20003800000 */
.L_x_1731:
        /* <DEDUP_REMOVED lines=13> */
.L_x_1732:
[----:B------:R-:W-:Y:S02]  /*214e0*/  IMAD.MOV.U32 R13, RZ, RZ, R4 ;  /* 0x000000ffff0d7224 */ /* 0x000fe400078e0004 */
[----:B------:R-:W-:Y:S02]  /*214f0*/  IMAD.MOV.U32 R12, RZ, RZ, 0x2 ;  /* 0x00000002ff0c7424 */ /* 0x000fe400078e00ff */
[----:B------:R-:W-:-:S07]  /*21500*/  IMAD.MOV.U32 R8, RZ, RZ, R14 ;  /* 0x000000ffff087224 */ /* 0x000fce00078e000e */
[----:B------:R-:W-:Y:S05]  /*21510*/  WARPSYNC.COLLECTIVE R15, `(.L_x_1733) ;  /* 0x000000000f087348 */ /* 0x000fea0003c00000 */
[----:B------:R0:W1:Y:S02]  /*21520*/  SHFL.IDX P6, R14, R13, R12, R11 ;  /* 0x0000000c0d0e7389 */ /* 0x00006400000c000b */
[----:B01----:R-:W-:Y:S01]  /*21530*/  ENDCOLLECTIVE ;  /* 0x000000000000791b */ /* 0x003fe20003800000 */
.L_x_1733:
        /* <DEDUP_REMOVED lines=14> */
.L_x_1734:
[----:B------:R-:W-:Y:S02]  /*21620*/  IMAD.MOV.U32 R13, RZ, RZ, R4 ;  /* 0x000000ffff0d7224 */ /* 0x000fe400078e0004 */
[----:B------:R-:W-:Y:S02]  /*21630*/  IMAD.MOV.U32 R12, RZ, RZ, 0x3 ;  /* 0x00000003ff0c7424 */ /* 0x000fe400078e00ff */
[----:B------:R-:W-:-:S07]  /*21640*/  IMAD.MOV.U32 R8, RZ, RZ, R14 ;  /* 0x000000ffff087224 */ /* 0x000fce00078e000e */
[----:B------:R-:W-:Y:S05]  /*21650*/  WARPSYNC.COLLECTIVE R15, `(.L_x_1735) ;  /* 0x000000000f087348 */ /* 0x000fea0003c00000 */
[----:B------:R0:W1:Y:S02]  /*21660*/  SHFL.IDX P6, R14, R13, R12, R11 ;  /* 0x0000000c0d0e7389 */ /* 0x00006400000c000b */
[----:B01----:R-:W-:Y:S01]  /*21670*/  ENDCOLLECTIVE ;  /* 0x000000000000791b */ /* 0x003fe20003800000 */
.L_x_1735:
        /* <DEDUP_REMOVED lines=14> */
.L_x_1736:
[----:B------:R-:W-:Y:S02]  /*21760*/  IMAD.MOV.U32 R13, RZ, RZ, R4 ;  /* 0x000000ffff0d7224 */ /* 0x000fe400078e0004 */
[----:B------:R-:W-:Y:S02]  /*21770*/  IMAD.MOV.U32 R12, RZ, RZ, 0x4 ;  /* 0x00000004ff0c7424 */ /* 0x000fe400078e00ff */
[----:B------:R-:W-:-:S07]  /*21780*/  IMAD.MOV.U32 R8, RZ, RZ, R14 ;  /* 0x000000ffff087224 */ /* 0x000fce00078e000e */
[----:B------:R-:W-:Y:S05]  /*21790*/  WARPSYNC.COLLECTIVE R15, `(.L_x_1737) ;  /* 0x000000000f087348 */ /* 0x000fea0003c00000 */
[----:B------:R0:W1:Y:S02]  /*217a0*/  SHFL.IDX P6, R14, R13, R12, R11 ;  /* 0x0000000c0d0e7389 */ /* 0x00006400000c000b */
[----:B01----:R-:W-:Y:S01]  /*217b0*/  ENDCOLLECTIVE ;  /* 0x000000000000791b */ /* 0x003fe20003800000 */
.L_x_1737:
        /* <DEDUP_REMOVED lines=14> */
.L_x_1738:
[----:B------:R-:W-:Y:S02]  /*218a0*/  IMAD.MOV.U32 R13, RZ, RZ, R4 ;  /* 0x000000ffff0d7224 */ /* 0x000fe400078e0004 */
[----:B------:R-:W-:Y:S02]  /*218b0*/  IMAD.MOV.U32 R12, RZ, RZ, 0x5 ;  /* 0x00000005ff0c7424 */ /* 0x000fe400078e00ff */
[----:B------:R-:W-:-:S07]  /*218c0*/  IMAD.MOV.U32 R8, RZ, RZ, R14 ;  /* 0x000000ffff087224 */ /* 0x000fce00078e000e */
[----:B------:R-:W-:Y:S05]  /*218d0*/  WARPSYNC.COLLECTIVE R15, `(.L_x_1739) ;  /* 0x000000000f087348 */ /* 0x000fea0003c00000 */
[----:B------:R0:W1:Y:S02]  /*218e0*/  SHFL.IDX P6, R14, R13, R12, R11 ;  /* 0x0000000c0d0e7389 */ /* 0x00006400000c000b */
[----:B01----:R-:W-:Y:S01]  /*218f0*/  ENDCOLLECTIVE ;  /* 0x000000000000791b */ /* 0x003fe20003800000 */
.L_x_1739:
        /* <DEDUP_REMOVED lines=14> */
.L_x_1740:
[----:B------:R-:W-:Y:S02]  /*219e0*/  IMAD.MOV.U32 R13, RZ, RZ, R4 ;  /* 0x000000ffff0d7224 */ /* 0x000fe400078e0004 */
[----:B------:R-:W-:Y:S02]  /*219f0*/  IMAD.MOV.U32 R12, RZ, RZ, 0x6 ;  /* 0x00000006ff0c7424 */ /* 0x000fe400078e00ff */
[----:B------:R-:W-:-:S07]  /*21a00*/  IMAD.MOV.U32 R8, RZ, RZ, R14 ;  /* 0x000000ffff087224 */ /* 0x000fce00078e000e */
[----:B------:R-:W-:Y:S05]  /*21a10*/  WARPSYNC.COLLECTIVE R15, `(.L_x_1741) ;  /* 0x000000000f087348 */ /* 0x000fea0003c00000 */
[----:B------:R0:W1:Y:S02]  /*21a20*/  SHFL.IDX P6, R14, R13, R12, R11 ;  /* 0x0000000c0d0e7389 */ /* 0x00006400000c000b */
[----:B01----:R-:W-:Y:S01]  /*21a30*/  ENDCOLLECTIVE ;  /* 0x000000000000791b */ /* 0x003fe20003800000 */
.L_x_1741:
        /* <DEDUP_REMOVED lines=14> */
.L_x_1742:
[----:B------:R-:W-:Y:S02]  /*21b20*/  IMAD.MOV.U32 R13, RZ, RZ, R4 ;  /* 0x000000ffff0d7224 */ /* 0x000fe400078e0004 */
[----:B------:R-:W-:Y:S02]  /*21b30*/  IMAD.MOV.U32 R12, RZ, RZ, 0x7 ;  /* 0x00000007ff0c7424 */ /* 0x000fe400078e00ff */
[----:B------:R-:W-:-:S07]  /*21b40*/  IMAD.MOV.U32 R8, RZ, RZ, R14 ;  /* 0x000000ffff087224 */ /* 0x000fce00078e000e */
[----:B------:R-:W-:Y:S05]  /*21b50*/  WARPSYNC.COLLECTIVE R15, `(.L_x_1743) ;  /* 0x000000000f087348 */ /* 0x000fea0003c00000 */
[----:B------:R0:W1:Y:S02]  /*21b60*/  SHFL.IDX P6, R14, R13, R12, R11 ;  /* 0x0000000c0d0e7389 */ /* 0x00006400000c000b */
[----:B01----:R-:W-:Y:S01]  /*21b70*/  ENDCOLLECTIVE ;  /* 0x000000000000791b */ /* 0x003fe20003800000 */
.L_x_1743:
[----:B------:R-:W-:-:S05]  /*21b80*/  @!P1 LEA R8, P2, R21, R8, 0x1 ;  /* 0x0000000815089211 */ /* 0x000fca00078408ff */
[----:B------:R-:W-:-:S04]  /*21b90*/  @!P1 IMAD.X R7, RZ, RZ, R7, P2 ;  /* 0x000000ffff079224 */ /* 0x000fc800010e0607 */
[----:B------:R-:W-:Y:S02]  /*21ba0*/  @!P1 IMAD.MOV.U32 R9, RZ, RZ, R7 ;  /* 0x000000ffff099224 */ /* 0x000fe400078e0007 */
[----:B------:R-:W-:Y:S02]  /*21bb0*/  IMAD.MOV.U32 R13, RZ, RZ, R0 ;  /* 0x000000ffff0d7224 */ /* 0x000fe400078e0000 */
[C---:B------:R-:W-:Y:S01]  /*21bc0*/  VIADD R0, R5.reuse, 0x70 ;  /* 0x0000007005007836 */ /* 0x040fe20000000000 */
        /* <DEDUP_REMOVED lines=10> */
.L_x_1744:
[----:B------:R-:W-:Y:S01]  /*21c70*/  ISETP.GE.AND P2, PT, R0, R3, PT ;  /* 0x000000030000720c */ /* 0x000fe20003f46270 */
[----:B------:R-:W-:Y:S02]  /*21c80*/  IMAD.MOV.U32 R13, RZ, RZ, R6 ;  /* 0x000000ffff0d7224 */ /* 0x000fe400078e0006 */
[----:B------:R-:W-:Y:S02]  /*21c90*/  IMAD.MOV.U32 R12, RZ, RZ, RZ ;  /* 0x000000ffff0c7224 */ /* 0x000fe400078e00ff */
[----:B------:R-:W-:-:S08]  /*21ca0*/  IMAD.MOV.U32 R8, RZ, RZ, R14 ;  /* 0x000000ffff087224 */ /* 0x000fd000078e000e */
[----:B------:R-:W-:Y:S05]  /*21cb0*/  WARPSYNC.COLLECTIVE R15, `(.L_x_1745) ;  /* 0x000000000f087348 */ /* 0x000fea0003c00000 */
[----:B------:R0:W1:Y:S02]  /*21cc0*/  SHFL.IDX P6, R14, R13, R12, R11 ;  /* 0x0000000c0d0e7389 */ /* 0x00006400000c000b */
[----:B01----:R-:W-:Y:S01]  /*21cd0*/  ENDCOLLECTIVE ;  /* 0x000000000000791b */ /* 0x003fe20003800000 */
.L_x_1745:
        /* <DEDUP_REMOVED lines=13> */
.L_x_1746:
[----:B------:R-:W-:Y:S02]  /*21db0*/  IMAD.MOV.U32 R13, RZ, RZ, R6 ;  /* 0x000000ffff0d7224 */ /* 0x000fe400078e0006 */
[----:B------:R-:W-:Y:S02]  /*21dc0*/  IMAD.MOV.U32 R12, RZ, RZ, 0x1 ;  /* 0x00000001ff0c7424 */ /* 0x000fe400078e00ff */
[----:B------:R-:W-:-:S07]  /*21dd0*/  IMAD.MOV.U32 R7, RZ, RZ, R14 ;  /* 0x000000ffff077224 */ /* 0x000fce00078e000e */
[----:B------:R-:W-:Y:S05]  /*21de0*/  WARPSYNC.COLLECTIVE R15, `(.L_x_1747) ;  /* 0x000000000f087348 */ /* 0x000fea0003c00000 */
[----:B------:R0:W1:Y:S02]  /*21df0*/  SHFL.IDX P6, R14, R13, R12, R11 ;  /* 0x0000000c0d0e7389 */ /* 0x00006400000c000b */
[----:B01----:R-:W-:Y:S01]  /*21e00*/  ENDCOLLECTIVE ;  /* 0x000000000000791b */ /* 0x003fe20003800000 */
.L_x_1747:
[----:B------:R-:W-:-:S05]  /*21e10*/  @!P2 LEA R7, P1, R21, R7, 0x1 ;  /* 0x000000071507a211 */ /* 0x000fca00078208ff */
[----:B------:R-:W-:Y:S02]  /*21e20*/  @!P2 IMAD.X R0, RZ, RZ, R0, P1 ;  /* 0x000000ffff00a224 */ /* 0x000fe400008e0600 */
[----:B------:R-:W-:Y:S02]  /*21e30*/  @!P2 IMAD.MOV.U32 R8, RZ, RZ, R7 ;  /* 0x000000ffff08a224 */ /* 0x000fe400078e0007 */
        /* <DEDUP_REMOVED lines=12> */
.L_x_1748:
[----:B------:R-:W-:Y:S02]  /*21f00*/  IMAD.MOV.U32 R13, RZ, RZ, R6 ;  /* 0x000000ffff0d7224 */ /* 0x000fe400078e0006 */
[----:B------:R-:W-:Y:S02]  /*21f10*/  IMAD.MOV.U32 R12, RZ, RZ, 0x2 ;  /* 0x00000002ff0c7424 */ /* 0x000fe400078e00ff */
[----:B------:R-:W-:-:S07]  /*21f20*/  IMAD.MOV.U32 R8, RZ, RZ, R14 ;  /* 0x000000ffff087224 */ /* 0x000fce00078e000e */
[----:B------:R-:W-:Y:S05]  /*21f30*/  WARPSYNC.COLLECTIVE R15, `(.L_x_1749) ;  /* 0x000000000f087348 */ /* 0x000fea0003c00000 */
[----:B------:R0:W1:Y:S02]  /*21f40*/  SHFL.IDX P6, R14, R13, R12, R11 ;  /* 0x0000000c0d0e7389 */ /* 0x00006400000c000b */
[----:B01----:R-:W-:Y:S01]  /*21f50*/  ENDCOLLECTIVE ;  /* 0x000000000000791b */ /* 0x003fe20003800000 */
.L_x_1749:
        /* <DEDUP_REMOVED lines=13> */
.L_x_1750:
[----:B------:R-:W-:Y:S02]  /*22030*/  IMAD.MOV.U32 R13, RZ, RZ, R6 ;  /* 0x000000ffff0d7224 */ /* 0x000fe400078e0006 */
[----:B------:R-:W-:Y:S02]  /*22040*/  IMAD.MOV.U32 R12, RZ, RZ, 0x3 ;  /* 0x00000003ff0c7424 */ /* 0x000fe400078e00ff */
[----:B------:R-:W-:-:S07]  /*22050*/  IMAD.MOV.U32 R8, RZ, RZ, R14 ;  /* 0x000000ffff087224 */ /* 0x000fce00078e000e */
[----:B------:R-:W-:Y:S05]  /*22060*/  WARPSYNC.COLLECTIVE R15, `(.L_x_1751) ;  /* 0x000000000f087348 */ /* 0x000fea0003c00000 */
[----:B------:R0:W1:Y:S02]  /*22070*/  SHFL.IDX P6, R14, R13, R12, R11 ;  /* 0x0000000c0d0e7389 */ /* 0x00006400000c000b */
[----:B01----:R-:W-:Y:S01]  /*22080*/  ENDCOLLECTIVE ;  /* 0x000000000000791b */ /* 0x003fe20003800000 */
.L_x_1751:
        /* <DEDUP_REMOVED lines=12> */
.L_x_1752:
[----:B------:R-:W-:Y:S05]  /*22150*/  BRA `(.L_x_1753) ;  /* 0xffffffac00287947 */ /* 0x000fea000383ffff */
.L_x_1594:
[----:B0-----:R0:W1:Y:S02]  /*22160*/  SYNCS.PHASECHK.TRANS64.TRYWAIT P0, [R22+URZ+0x16820], R3 ;  /* 0x01682003160075a7 */ /* 0x001064000800017f */
[----:B-1----:R-:W-:Y:S05]  /*22170*/  @!P0 NANOSLEEP.SYNCS 0x989680 ;  /* 0x009896800000895d */ /* 0x002fea0003900000 */
[----:B------:R-:W1:Y:S02]  /*22180*/  @!P0 SYNCS.PHASECHK.TRANS64 P0, [R22+URZ+0x16820], R3 ;  /* 0x01682003160085a7 */ /* 0x000e64000800007f */
[----:B-1----:R-:W-:Y:S05]  /*22190*/  @!P0 BRA `(.L_x_1594) ;  /* 0xfffffffc00f08947 */ /* 0x002fea000383ffff */
[----:B------:R-:W-:Y:S05]  /*221a0*/  BRA `(.L_x_1754) ;  /* 0xffffffac00987947 */ /* 0x000fea000383ffff */
.L_x_1603:
[----:B0-----:R0:W2:Y:S02]  /*221b0*/  SYNCS.PHASECHK.TRANS64.TRYWAIT P0, [R2+URZ+0x16840], R3 ;  /* 0x01684003020075a7 */ /* 0x0010a4000800017f */
[----:B--2---:R-:W-:Y:S05]  /*221c0*/  @!P0 NANOSLEEP.SYNCS 0x989680 ;  /* 0x009896800000895d */ /* 0x004fea0003900000 */
[----:B------:R-:W2:Y:S02]  /*221d0*/  @!P0 SYNCS.PHASECHK.TRANS64 P0, [R2+URZ+0x16840], R3 ;  /* 0x01684003020085a7 */ /* 0x000ea4000800007f */
[----:B--2---:R-:W-:Y:S05]  /*221e0*/  @!P0 BRA `(.L_x_1603) ;  /* 0xfffffffc00f08947 */ /* 0x004fea000383ffff */
[----:B------:R-:W-:Y:S05]  /*221f0*/  BRA `(.L_x_1755) ;  /* 0xffffffb0004c7947 */ /* 0x000fea000383ffff */
.L_x_1608:
[----:B0-----:R0:W1:Y:S02]  /*22200*/  SYNCS.PHASECHK.TRANS64.TRYWAIT P0, [R3+URZ+0x60], R2 ;  /* 0x00006002030075a7 */ /* 0x001064000800017f */
[----:B-1----:R-:W-:Y:S05]  /*22210*/  @!P0 NANOSLEEP.SYNCS 0x989680 ;  /* 0x009896800000895d */ /* 0x002fea0003900000 */
[----:B------:R-:W1:Y:S02]  /*22220*/  @!P0 SYNCS.PHASECHK.TRANS64 P0, [R3+URZ+0x60], R2 ;  /* 0x00006002030085a7 */ /* 0x000e64000800007f */
[----:B-1----:R-:W-:Y:S05]  /*22230*/  @!P0 BRA `(.L_x_1608) ;  /* 0xfffffffc00f08947 */ /* 0x002fea000383ffff */
[----:B------:R-:W-:Y:S05]  /*22240*/  BRA `(.L_x_1756) ;  /* 0xffffffb000d87947 */ /* 0x000fea000383ffff */
.L_x_1616:
[----:B0-----:R0:W2:Y:S02]  /*22250*/  SYNCS.PHASECHK.TRANS64.TRYWAIT P0, [R2+URZ+0x16840], R3 ;  /* 0x01684003020075a7 */ /* 0x0010a4000800017f */
[----:B--2---:R-:W-:Y:S05]  /*22260*/  @!P0 NANOSLEEP.SYNCS 0x989680 ;  /* 0x009896800000895d */ /* 0x004fea0003900000 */
[----:B------:R-:W2:Y:S02]  /*22270*/  @!P0 SYNCS.PHASECHK.TRANS64 P0, [R2+URZ+0x16840], R3 ;  /* 0x01684003020085a7 */ /* 0x000ea4000800007f */
[----:B--2---:R-:W-:Y:S05]  /*22280*/  @!P0 BRA `(.L_x_1616) ;  /* 0xfffffffc00f08947 */ /* 0x004fea000383ffff */
[----:B------:R-:W-:Y:S05]  /*22290*/  BRA `(.L_x_1757) ;  /* 0xffffffb800207947 */ /* 0x000fea000383ffff */
.L_x_1621:
[----:B0-----:R0:W1:Y:S02]  /*222a0*/  SYNCS.PHASECHK.TRANS64.TRYWAIT P0, [R10+URZ+0x60], R26 ;  /* 0x0000601a0a0075a7 */ /* 0x001064000800017f */
[----:B-1----:R-:W-:Y:S05]  /*222b0*/  @!P0 NANOSLEEP.SYNCS 0x989680 ;  /* 0x009896800000895d */ /* 0x002fea0003900000 */
[----:B------:R-:W1:Y:S02]  /*222c0*/  @!P0 SYNCS.PHASECHK.TRANS64 P0, [R10+URZ+0x60], R26 ;  /* 0x0000601a0a0085a7 */ /* 0x000e64000800007f */
[----:B-1----:R-:W-:Y:S05]  /*222d0*/  @!P0 BRA `(.L_x_1621) ;  /* 0xfffffffc00f08947 */ /* 0x002fea000383ffff */
[----:B------:R-:W-:Y:S05]  /*222e0*/  BRA `(.L_x_1758) ;  /* 0xffffffb800ac7947 */ /* 0x000fea000383ffff */
.L_x_1629:
[----:B0-----:R0:W2:Y:S02]  /*222f0*/  SYNCS.PHASECHK.TRANS64.TRYWAIT P0, [R2+URZ+0x16840], R3 ;  /* 0x01684003020075a7 */ /* 0x0010a4000800017f */
[----:B--2---:R-:W-:Y:S05]  /*22300*/  @!P0 NANOSLEEP.SYNCS 0x989680 ;  /* 0x009896800000895d */ /* 0x004fea0003900000 */
[----:B------:R-:W2:Y:S02]  /*22310*/  @!P0 SYNCS.PHASECHK.TRANS64 P0, [R2+URZ+0x16840], R3 ;  /* 0x01684003020085a7 */ /* 0x000ea4000800007f */
[----:B--2---:R-:W-:Y:S05]  /*22320*/  @!P0 BRA `(.L_x_1629) ;  /* 0xfffffffc00f08947 */ /* 0x004fea000383ffff */
[----:B------:R-:W-:Y:S05]  /*22330*/  BRA `(.L_x_1759) ;  /* 0xffffffbc00c07947 */ /* 0x000fea000383ffff */
.L_x_1634:
[----:B0-----:R0:W1:Y:S02]  /*22340*/  SYNCS.PHASECHK.TRANS64.TRYWAIT P0, [R5+URZ+0x60], R7 ;  /* 0x00006007050075a7 */ /* 0x001064000800017f */
[----:B-1----:R-:W-:Y:S05]  /*22350*/  @!P0 NANOSLEEP.SYNCS 0x989680 ;  /* 0x009896800000895d */ /* 0x002fea0003900000 */
[----:B------:R-:W1:Y:S02]  /*22360*/  @!P0 SYNCS.PHASECHK.TRANS64 P0, [R5+URZ+0x60], R7 ;  /* 0x00006007050085a7 */ /* 0x000e64000800007f */
[----:B-1----:R-:W-:Y:S05]  /*22370*/  @!P0 BRA `(.L_x_1634) ;  /* 0xfffffffc00f08947 */ /* 0x002fea000383ffff */
[----:B------:R-:W-:Y:S05]  /*22380*/  BRA `(.L_x_1760) ;  /* 0xffffffc000507947 */ /* 0x000fea000383ffff */
.L_x_1644:
[----:B0-----:R0:W1:Y:S02]  /*22390*/  SYNCS.PHASECHK.TRANS64.TRYWAIT P0, [R3+URZ+0x16860], R0 ;  /* 0x01686000030075a7 */ /* 0x001064000800017f */
[----:B-1----:R-:W-:Y:S05]  /*223a0*/  @!P0 NANOSLEEP.SYNCS 0x989680 ;  /* 0x009896800000895d */ /* 0x002fea0003900000 */
[----:B------:R-:W1:Y:S02]  /*223b0*/  @!P0 SYNCS.PHASECHK.TRANS64 P0, [R3+URZ+0x16860], R0 ;  /* 0x01686000030085a7 */ /* 0x000e64000800007f */
[----:B-1----:R-:W-:Y:S05]  /*223c0*/  @!P0 BRA `(.L_x_1644) ;  /* 0xfffffffc00f08947 */ /* 0x002fea000383ffff */
[----:B------:R-:W-:Y:S05]  /*223d0*/  BRA `(.L_x_1761) ;  /* 0xffffffc400507947 */ /* 0x000fea000383ffff */
.L_x_1650:
[----:B------:R-:W-:Y:S01]  /*223e0*/  BSSY B0, `(.L_x_1762) ;  /* 0x0000008000007945 */ /* 0x000fe20003800000 */
[----:B------:R-:W-:Y:S02]  /*223f0*/  IMAD.MOV.U32 R13, RZ, RZ, R16 ;  /* 0x000000ffff0d7224 */ /* 0x000fe400078e0010 */
[----:B0-----:R-:W-:Y:S02]  /*22400*/  IMAD.MOV.U32 R12, RZ, RZ, RZ ;  /* 0x000000ffff0c7224 */ /* 0x001fe400078e00ff */
[----:B------:R-:W-:Y:S02]  /*22410*/  IMAD.MOV.U32 R11, RZ, RZ, 0x1f ;  /* 0x0000001fff0b7424 */ /* 0x000fe400078e00ff */
[----:B------:R-:W-:-:S07]  /*22420*/  IMAD.MOV.U32 R15, RZ, RZ, -0x1 ;  /* 0xffffffffff0f7424 */ /* 0x000fce00078e00ff */
[----:B------:R-:W-:Y:S05]  /*22430*/  WARPSYNC.COLLECTIVE R15, `(.L_x_1763) ;  /* 0x000000000f087348 */ /* 0x000fea0003c00000 */
[----:B------:R0:W1:Y:S02]  /*22440*/  SHFL.IDX P6, R14, R13, R12, R11 ;  /* 0x0000000c0d0e7389 */ /* 0x00006400000c000b */
[----:B01----:R-:W-:Y:S01]  /*22450*/  ENDCOLLECTIVE ;  /* 0x000000000000791b */ /* 0x003fe20003800000 */
.L_x_1763:
[----:B------:R-:W-:Y:S05]  /*22460*/  BSYNC B0 ;  /* 0x0000000000007941 */ /* 0x000fea0003800000 */
.L_x_1762:
        /* <DEDUP_REMOVED lines=9> */
.L_x_1764:
        /* <DEDUP_REMOVED lines=18> */
.L_x_1765:
[----:B------:R-:W-:Y:S01]  /*22620*/  IMAD.MOV.U32 R12, RZ, RZ, 0x2 ;  /* 0x00000002ff0c7424 */ /* 0x000fe200078e00ff */
[----:B------:R-:W-:-:S05]  /*22630*/  SEL R4, R14, RZ, P1 ;  /* 0x000000ff0e047207 */ /* 0x000fca0000800000 */
[----:B------:R-:W-:-:S04]  /*22640*/  IMAD.IADD R4, R17, 0x1, R4 ;  /* 0x0000000111047824 */ /* 0x000fc800078e0204 */
[----:B------:R-:W-:-:S07]  /*22650*/  IMAD.MOV.U32 R13, RZ, RZ, R4 ;  /* 0x000000ffff0d7224 */ /* 0x000fce00078e0004 */
[----:B------:R-:W-:Y:S05]  /*22660*/  WARPSYNC.COLLECTIVE R15, `(.L_x_1766) ;  /* 0x000000000f087348 */ /* 0x000fea0003c00000 */
[----:B------:R0:W1:Y:S02]  /*22670*/  SHFL.UP P6, R14, R13, R12, R11 ;  /* 0x0400000c0d0e7389 */ /* 0x00006400000c000b */
[----:B01----:R-:W-:Y:S01]  /*22680*/  ENDCOLLECTIVE ;  /* 0x000000000000791b */ /* 0x003fe20003800000 */
.L_x_1766:
[----:B------:R-:W-:Y:S01]  /*22690*/  IMAD.MOV.U32 R12, RZ, RZ, 0x4 ;  /* 0x00000004ff0c7424 */ /* 0x000fe200078e00ff */
[----:B------:R-:W-:-:S05]  /*226a0*/  SEL R3, R14, RZ, P2 ;  /* 0x000000ff0e037207 */ /* 0x000fca0001000000 */
[----:B------:R-:W-:-:S04]  /*226b0*/  IMAD.IADD R6, R4, 0x1, R3 ;  /* 0x0000000104067824 */ /* 0x000fc800078e0203 */
[----:B------:R-:W-:-:S07]  /*226c0*/  IMAD.MOV.U32 R13, RZ, RZ, R6 ;  /* 0x000000ffff0d7224 */ /* 0x000fce00078e0006 */
[----:B------:R-:W-:Y:S05]  /*226d0*/  WARPSYNC.COLLECTIVE R15, `(.L_x_1767) ;  /* 0x000000000f087348 */ /* 0x000fea0003c00000 */
[----:B------:R0:W1:Y:S02]  /*226e0*/  SHFL.UP P6, R14, R13, R12, R11 ;  /* 0x0400000c0d0e7389 */ /* 0x00006400000c000b */
[----:B01----:R-:W-:Y:S01]  /*226f0*/  ENDCOLLECTIVE ;  /* 0x000000000000791b */ /* 0x003fe20003800000 */
.L_x_1767:
[----:B------:R-:W-:Y:S01]  /*22700*/  IMAD.MOV.U32 R12, RZ, RZ, 0x8 ;  /* 0x00000008ff0c7424 */ /* 0x000fe200078e00ff */
[----:B------:R-:W-:-:S05]  /*22710*/  SEL R3, R14, RZ, P3 ;  /* 0x000000ff0e037207 */ /* 0x000fca0001800000 */
[----:B------:R-:W-:-:S04]  /*22720*/  IMAD.IADD R2, R6, 0x1, R3 ;  /* 0x0000000106027824 */ /* 0x000fc800078e0203 */
[----:B------:R-:W-:-:S07]  /*22730*/  IMAD.MOV.U32 R13, RZ, RZ, R2 ;  /* 0x000000ffff0d7224 */ /* 0x000fce00078e0002 */
[----:B------:R-:W-:Y:S05]  /*22740*/  WARPSYNC.COLLECTIVE R15, `(.L_x_1768) ;  /* 0x000000000f087348 */ /* 0x000fea0003c00000 */
[----:B------:R0:W1:Y:S02]  /*22750*/  SHFL.UP P6, R14, R13, R12, R11 ;  /* 0x0400000c0d0e7389 */ /* 0x00006400000c000b */
[----:B01----:R-:W-:Y:S01]  /*22760*/  ENDCOLLECTIVE ;  /* 0x000000000000791b */ /* 0x003fe20003800000 */
.L_x_1768:
[----:B------:R-:W-:Y:S01]  /*22770*/  IMAD.MOV.U32 R12, RZ, RZ, 0x10 ;  /* 0x00000010ff0c7424 */ /* 0x000fe200078e00ff */
[----:B------:R-:W-:-:S05]  /*22780*/  SEL R3, R14, RZ, P4 ;  /* 0x000000ff0e037207 */ /* 0x000fca0002000000 */
[----:B------:R-:W-:-:S04]  /*22790*/  IMAD.IADD R3, R2, 0x1, R3 ;  /* 0x0000000102037824 */ /* 0x000fc800078e0203 */
[----:B------:R-:W-:-:S07]  /*227a0*/  IMAD.MOV.U32 R13, RZ, RZ, R3 ;  /* 0x000000ffff0d7224 */ /* 0x000fce00078e0003 */
[----:B------:R-:W-:Y:S05]  /*227b0*/  WARPSYNC.COLLECTIVE R15, `(.L_x_1769) ;  /* 0x000000000f087348 */ /* 0x000fea0003c00000 */
[----:B------:R0:W1:Y:S02]  /*227c0*/  SHFL.UP P6, R14, R13, R12, R11 ;  /* 0x0400000c0d0e7389 */ /* 0x00006400000c000b */
[----:B01----:R-:W-:Y:S01]  /*227d0*/  ENDCOLLECTIVE ;  /* 0x000000000000791b */ /* 0x003fe20003800000 */
.L_x_1769:
        /* <DEDUP_REMOVED lines=8> */
.L_x_1770:
[----:B------:R-:W-:Y:S05]  /*22860*/  BRA `(.L_x_1771) ;  /* 0xffffffc400847947 */ /* 0x000fea000383ffff */
.L_x_1655:
[----:B------:R-:W-:Y:S01]  /*22870*/  BSSY B0, `(.L_x_1772) ;  /* 0x0000008000007945 */ /* 0x000fe20003800000 */
[----:B-----5:R-:W-:Y:S02]  /*22880*/  IMAD.MOV.U32 R13, RZ, RZ, R17 ;  /* 0x000000ffff0d7224 */ /* 0x020fe400078e0011 */
[----:B0-----:R-:W-:Y:S02]  /*22890*/  IMAD.MOV.U32 R12, RZ, RZ, 0x1 ;  /* 0x00000001ff0c7424 */ /* 0x001fe400078e00ff */
[----:B------:R-:W-:Y:S02]  /*228a0*/  IMAD.MOV.U32 R11, RZ, RZ, RZ ;  /* 0x000000ffff0b7224 */ /* 0x000fe400078e00ff */
[----:B------:R-:W-:-:S07]  /*228b0*/  IMAD.MOV.U32 R15, RZ, RZ, -0x1 ;  /* 0xffffffffff0f7424 */ /* 0x000fce00078e00ff */
[----:B-1----:R-:W-:Y:S05]  /*228c0*/  WARPSYNC.COLLECTIVE R15, `(.L_x_1773) ;  /* 0x000000000f087348 */ /* 0x002fea0003c00000 */
[----:B------:R0:W2:Y:S02]  /*228d0*/  SHFL.UP P6, R14, R13, R12, R11 ;  /* 0x0400000c0d0e7389 */ /* 0x0000a400000c000b */
[----:B012---:R-:W-:Y:S01]  /*228e0*/  ENDCOLLECTIVE ;  /* 0x000000000000791b */ /* 0x007fe20003800000 */
.L_x_1773:
[----:B------:R-:W-:Y:S05]  /*228f0*/  BSYNC B0 ;  /* 0x0000000000007941 */ /* 0x000fea0003800000 */
.L_x_1772:
        /* <DEDUP_REMOVED lines=8> */
.L_x_1774:
[----:B------:R-:W-:Y:S01]  /*22980*/  IMAD.MOV.U32 R12, RZ, RZ, 0x4 ;  /* 0x00000004ff0c7424 */ /* 0x000fe200078e00ff */
[----:B------:R-:W-:-:S05]  /*22990*/  SEL R2, R14, RZ, P2 ;  /* 0x000000ff0e027207 */ /* 0x000fca0001000000 */
[----:B------:R-:W-:-:S04]  /*229a0*/  IMAD.IADD R2, R13, 0x1, R2 ;  /* 0x000000010d027824 */ /* 0x000fc800078e0202 */
[----:B------:R-:W-:-:S07]  /*229b0*/  IMAD.MOV.U32 R13, RZ, RZ, R2 ;  /* 0x000000ffff0d7224 */ /* 0x000fce00078e0002 */
[----:B------:R-:W-:Y:S05]  /*229c0*/  WARPSYNC.COLLECTIVE R15, `(.L_x_1775) ;  /* 0x000000000f087348 */ /* 0x000fea0003c00000 */
[----:B------:R0:W1:Y:S02]  /*229d0*/  SHFL.UP P6, R14, R13, R12, R11 ;  /* 0x0400000c0d0e7389 */ /* 0x00006400000c000b */
[----:B01----:R-:W-:Y:S01]  /*229e0*/  ENDCOLLECTIVE ;  /* 0x000000000000791b */ /* 0x003fe20003800000 */
.L_x_1775:
[----:B------:R-:W-:Y:S01]  /*229f0*/  IMAD.MOV.U32 R12, RZ, RZ, 0x8 ;  /* 0x00000008ff0c7424 */ /* 0x000fe200078e00ff */
[----:B------:R-:W-:-:S05]  /*22a00*/  SEL R3, R14, RZ, P3 ;  /* 0x000000ff0e037207 */ /* 0x000fca0001800000 */
[----:B------:R-:W-:-:S04]  /*22a10*/  IMAD.IADD R3, R2, 0x1, R3 ;  /* 0x0000000102037824 */ /* 0x000fc800078e0203 */
[----:B------:R-:W-:-:S07]  /*22a20*/  IMAD.MOV.U32 R13, RZ, RZ, R3 ;  /* 0x000000ffff0d7224 */ /* 0x000fce00078e0003 */
[----:B------:R-:W-:Y:S05]  /*22a30*/  WARPSYNC.COLLECTIVE R15, `(.L_x_1776) ;  /* 0x000000000f087348 */ /* 0x000fea0003c00000 */
[----:B------:R0:W1:Y:S02]  /*22a40*/  SHFL.UP P6, R14, R13, R12, R11 ;  /* 0x0400000c0d0e7389 */ /* 0x00006400000c000b */
[----:B01----:R-:W-:Y:S01]  /*22a50*/  ENDCOLLECTIVE ;  /* 0x000000000000791b */ /* 0x003fe20003800000 */
.L_x_1776:
[----:B------:R-:W-:Y:S01]  /*22a60*/  IMAD.MOV.U32 R12, RZ, RZ, 0x10 ;  /* 0x00000010ff0c7424 */ /* 0x000fe200078e00ff */
[----:B------:R-:W-:-:S05]  /*22a70*/  SEL R4, R14, RZ, P4 ;  /* 0x000000ff0e047207 */ /* 0x000fca0002000000 */
[----:B------:R-:W-:-:S04]  /*22a80*/  IMAD.IADD R4, R3, 0x1, R4 ;  /* 0x0000000103047824 */ /* 0x000fc800078e0204 */
[----:B------:R-:W-:-:S07]  /*22a90*/  IMAD.MOV.U32 R13, RZ, RZ, R4 ;  /* 0x000000ffff0d7224 */ /* 0x000fce00078e0004 */
[----:B------:R-:W-:Y:S05]  /*22aa0*/  WARPSYNC.COLLECTIVE R15, `(.L_x_1777) ;  /* 0x000000000f087348 */ /* 0x000fea0003c00000 */
[----:B------:R0:W1:Y:S02]  /*22ab0*/  SHFL.UP P6, R14, R13, R12, R11 ;  /* 0x0400000c0d0e7389 */ /* 0x00006400000c000b */
[----:B01----:R-:W-:Y:S01]  /*22ac0*/  ENDCOLLECTIVE ;  /* 0x000000000000791b */ /* 0x003fe20003800000 */
.L_x_1777:
        /* <DEDUP_REMOVED lines=8> */
.L_x_1778:
[----:B------:R-:W-:Y:S05]  /*22b50*/  BRA `(.L_x_1779) ;  /* 0xffffffc400647947 */ /* 0x000fea000383ffff */
.L_x_1657:
[----:B------:R-:W-:Y:S01]  /*22b60*/  BSSY B0, `(.L_x_1780) ;  /* 0x0000006000007945 */ /* 0x000fe20003800000 */
[----:B------:R-:W-:Y:S01]  /*22b70*/  PLOP3.LUT P6, PT, P6, PT, PT, 0x8, 0x0 ;  /* 0x000000000000781c */ /* 0x000fe200037ce170 */
[----:B------:R-:W-:-:S12]  /*22b80*/  IMAD.MOV.U32 R15, RZ, RZ, -0x1 ;  /* 0xffffffffff0f7424 */ /* 0x000fd800078e00ff */
[----:B01----:R-:W-:Y:S05]  /*22b90*/  WARPSYNC.COLLECTIVE R15, `(.L_x_1781) ;  /* 0x000000000f087348 */ /* 0x003fea0003c00000 */
[----:B------:R-:W-:Y:S01]  /*22ba0*/  VOTE.ANY R14, PT, P6 ;  /* 0x00000000000e7806 */ /* 0x000fe200030e0100 */
[----:B01----:R-:W-:Y:S06]  /*22bb0*/  ENDCOLLECTIVE ;  /* 0x000000000000791b */ /* 0x003fec0003800000 */
.L_x_1781:
[----:B------:R-:W-:Y:S05]  /*22bc0*/  BSYNC B0 ;  /* 0x0000000000007941 */ /* 0x000fea0003800000 */
.L_x_1780:
        /* <DEDUP_REMOVED lines=9> */
.L_x_1782:
[----:B------:R-:W-:Y:S01]  /*22c60*/  IMAD.MOV.U32 R17, RZ, RZ, R14 ;  /* 0x000000ffff117224 */ /* 0x000fe200078e000e */
[----:B------:R-:W-:Y:S06]  /*22c70*/  BRA `(.L_x_1783) ;  /* 0xffffffc400547947 */ /* 0x000fec000383ffff */
.L_x_1659:
[----:B------:R-:W-:Y:S01]  /*22c80*/  BSSY B0, `(.L_x_1784) ;  /* 0x0000007000007945 */ /* 0x000fe20003800000 */
[----:B------:R-:W-:Y:S02]  /*22c90*/  IMAD.MOV.U32 R13, RZ, RZ, R3 ;  /* 0x000000ffff0d7224 */ /* 0x000fe400078e0003 */
[----:B------:R-:W-:Y:S02]  /*22ca0*/  IMAD.MOV.U32 R11, RZ, RZ, 0x1f ;  /* 0x0000001fff0b7424 */ /* 0x000fe400078e00ff */
[----:B------:R-:W-:-:S07]  /*22cb0*/  IMAD.MOV.U32 R15, RZ, RZ, -0x1 ;  /* 0xffffffffff0f7424 */ /* 0x000fce00078e00ff */
[----:B-123--:R-:W-:Y:S05]  /*22cc0*/  WARPSYNC.COLLECTIVE R15, `(.L_x_1785) ;  /* 0x000000000f087348 */ /* 0x00efea0003c00000 */
[----:B------:R0:W4:Y:S02]  /*22cd0*/  SHFL.IDX P6, R14, R13, R12, R11 ;  /* 0x0000000c0d0e7389 */ /* 0x00012400000c000b */
[----:B01234-:R-:W-:Y:S01]  /*22ce0*/  ENDCOLLECTIVE ;  /* 0x000000000000791b */ /* 0x01ffe20003800000 */
.L_x_1785:
[----:B------:R-:W-:Y:S05]  /*22cf0*/  BSYNC B0 ;  /* 0x0000000000007941 */ /* 0x000fea0003800000 */
.L_x_1784:
[----:B------:R-:W-:Y:S05]  /*22d00*/  BRA `(.L_x_1658) ;  /* 0xffffffc4004c7947 */ /* 0x000fea000383ffff */
.L_x_1663:
[----:B0-----:R0:W2:Y:S02]  /*22d10*/  SYNCS.PHASECHK.TRANS64.TRYWAIT P0, [R9+URZ+0x16820], R0 ;  /* 0x01682000090075a7 */ /* 0x0010a4000800017f */
[----:B--2---:R-:W-:Y:S05]  /*22d20*/  @!P0 NANOSLEEP.SYNCS 0x989680 ;  /* 0x009896800000895d */ /* 0x004fea0003900000 */
[----:B------:R-:W2:Y:S02]  /*22d30*/  @!P0 SYNCS.PHASECHK.TRANS64 P0, [R9+URZ+0x16820], R0 ;  /* 0x01682000090085a7 */ /* 0x000ea4000800007f */
[----:B--2---:R-:W-:Y:S05]  /*22d40*/  @!P0 BRA `(.L_x_1663) ;  /* 0xfffffffc00f08947 */ /* 0x004fea000383ffff */
[----:B------:R-:W-:Y:S05]  /*22d50*/  BRA `(.L_x_1786) ;  /* 0xffffffc800c47947 */ /* 0x000fea000383ffff */
.L_x_1664:
        /* <DEDUP_REMOVED lines=11> */
.L_x_1788:
[----:B------:R-:W-:Y:S05]  /*22e10*/  BSYNC B0 ;  /* 0x0000000000007941 */ /* 0x000fea0003800000 */
.L_x_1787:
[----:B------:R-:W-:Y:S05]  /*22e20*/  BRA `(.L_x_1789) ;  /* 0xffffffc800ac7947 */ /* 0x000fea000383ffff */
.L_x_1665:
[----:B------:R-:W-:Y:S01]  /*22e30*/  BSSY B0, `(.L_x_1790) ;  /* 0x0000006000007945 */ /* 0x000fe20003800000 */
[----:B------:R-:W-:-:S07]  /*22e40*/  IMAD.MOV.U32 R15, RZ, RZ, -0x1 ;  /* 0xffffffffff0f7424 */ /* 0x000fce00078e00ff */
[----:B01----:R-:W-:Y:S05]  /*22e50*/  WARPSYNC.COLLECTIVE R15, `(.L_x_1791) ;  /* 0x000000000f0c7348 */ /* 0x003fea0003c00000 */
[----:B------:R-:W-:Y:S02]  /*22e60*/  ELECT P6, UR62, PT ;  /* 0x00000000003e782f */ /* 0x000fe400038c0000 */
[----:B------:R-:W-:Y:S01]  /*22e70*/  MOV R14, UR62 ;  /* 0x0000003e000e7c02 */ /* 0x000fe20008000f00 */
[----:B01----:R-:W-:Y:S10]  /*22e80*/  ENDCOLLECTIVE ;  /* 0x000000000000791b */ /* 0x003ff40003800000 */
.L_x_1791:
[----:B------:R-:W-:Y:S05]  /*22e90*/  BSYNC B0 ;  /* 0x0000000000007941 */ /* 0x000fea0003800000 */
.L_x_1790:
[----:B------:R-:W-:Y:S05]  /*22ea0*/  BRA `(.L_x_1792) ;  /* 0xffffffc800a07947 */ /* 0x000fea000383ffff */
.L_x_1667:
[----:B0-----:R0:W2:Y:S02]  /*22eb0*/  SYNCS.PHASECHK.TRANS64.TRYWAIT P0, [R5+URZ], R4 ;  /* 0x00000004050075a7 */ /* 0x0010a4000800017f */
[----:B--2---:R-:W-:Y:S05]  /*22ec0*/  @!P0 NANOSLEEP.SYNCS 0x989680 ;  /* 0x009896800000895d */ /* 0x004fea0003900000 */
[----:B------:R-:W2:Y:S02]  /*22ed0*/  @!P0 SYNCS.PHASECHK.TRANS64 P0, [R5+URZ], R4 ;  /* 0x00000004050085a7 */ /* 0x000ea4000800007f */
[----:B--2---:R-:W-:Y:S05]  /*22ee0*/  @!P0 BRA `(.L_x_1667) ;  /* 0xfffffffc00f08947 */ /* 0x004fea000383ffff */
[----:B------:R-:W-:Y:S05]  /*22ef0*/  BRA `(.L_x_1793) ;  /* 0xffffffc800d47947 */ /* 0x000fea000383ffff */
.L_x_1668:
[----:B--2---:R2:W3:Y:S02]  /*22f00*/  SYNCS.PHASECHK.TRANS64.TRYWAIT P0, [R3+URZ], R2 ;  /* 0x00000002030075a7 */ /* 0x0044e4000800017f */
[----:B---3--:R-:W-:Y:S05]  /*22f10*/  @!P0 NANOSLEEP.SYNCS 0x989680 ;  /* 0x009896800000895d */ /* 0x008fea0003900000 */
[----:B------:R-:W3:Y:S02]  /*22f20*/  @!P0 SYNCS.PHASECHK.TRANS64 P0, [R3+URZ], R2 ;  /* 0x00000002030085a7 */ /* 0x000ee4000800007f */
[----:B---3--:R-:W-:Y:S05]  /*22f30*/  @!P0 BRA `(.L_x_1668) ;  /* 0xfffffffc00f08947 */ /* 0x008fea000383ffff */
[----:B------:R-:W-:Y:S05]  /*22f40*/  BRA `(.L_x_1794) ;  /* 0xffffffc800c87947 */ /* 0x000fea000383ffff */
.L_x_1670:
[----:B---3--:R3:W4:Y:S02]  /*22f50*/  SYNCS.PHASECHK.TRANS64.TRYWAIT P0, [R23+URZ], R4 ;  /* 0x00000004170075a7 */ /* 0x008724000800017f */
[----:B----4-:R-:W-:Y:S05]  /*22f60*/  @!P0 NANOSLEEP.SYNCS 0x989680 ;  /* 0x009896800000895d */ /* 0x010fea0003900000 */
[----:B------:R-:W4:Y:S02]  /*22f70*/  @!P0 SYNCS.PHASECHK.TRANS64 P0, [R23+URZ], R4 ;  /* 0x00000004170085a7 */ /* 0x000f24000800007f */
[----:B----4-:R-:W-:Y:S05]  /*22f80*/  @!P0 BRA `(.L_x_1670) ;  /* 0xfffffffc00f08947 */ /* 0x010fea000383ffff */
[----:B------:R-:W-:Y:S05]  /*22f90*/  BRA `(.L_x_1795) ;  /* 0xffffffc800cc7947 */ /* 0x000fea000383ffff */
.L_x_1796:
        /* <DEDUP_REMOVED lines=14> */
.L_x_2645:


//--------------------- .text._ZN7cutlass13device_kernelIN5flash11enable_sm90INS1_16FlashAttnFwdSm90INS1_25CollectiveMainloopFwdSm90ILi2EN4cute5tupleIJNS5_1CILi1EEES8_S8_EEENS6_IJNS7_ILi192EEENS7_ILi128EEENS7_ILi64EEEEEELi64ENS_10bfloat16_tEfNS_4arch4Sm90ELb1ELb0ELb1ELb0ELb0ELb0ELb0ELb1ELb1ELb1ELb0ELb0EEENS1_21CollectiveEpilogueFwdINS6_IJSA_SC_SB_EEES9_SE_SG_Li384ELb0ELb1ELb0ELb0EEENS1_30DynamicPersistentTileSchedulerILi384ELi128ELb0ELb1ELb1EEEEEEEEEvNT_6ParamsE --------------------------
	.section	.text._ZN7cutlass13device_kernelIN5flash11enable_sm90INS1_16FlashAttnFwdSm90INS1_25CollectiveMainloopFwdSm90ILi2EN4cute5tupleIJNS5_1CILi1EEES8_S8_EEENS6_IJNS7_ILi192EEENS7_ILi128EEENS7_ILi64EEEEEELi64ENS_10bfloat16_tEfNS_4arch4Sm90ELb1ELb0ELb1ELb0ELb0ELb0ELb0ELb1ELb1ELb1ELb0ELb0EEENS1_21CollectiveEpilogueFwdINS6_IJSA_SC_SB_EEES9_SE_SG_Li384ELb0ELb1ELb0ELb0EEENS1_30DynamicPersistentTileSchedulerILi384ELi128ELb0ELb1ELb1EEEEEEEEEvNT_6ParamsE,"ax",@progbits
	.align	128
.text._ZN7cutlass13device_kernelIN5flash11enable_sm90INS1_16FlashAttnFwdSm90INS1_25CollectiveMainloopFwdSm90ILi2EN4cute5tupleIJNS5_1CILi1EEES8_S8_EEENS6_IJNS7_ILi192EEENS7_ILi128EEENS7_ILi64EEEEEELi64ENS_10bfloat16_tEfNS_4arch4Sm90ELb1ELb0ELb1ELb0ELb0ELb0ELb0ELb1ELb1ELb1ELb0ELb0EEENS1_21CollectiveEpilogueFwdINS6_IJSA_SC_SB_EEES9_SE_SG_Li384ELb0ELb1ELb0ELb0EEENS1_30DynamicPersistentTileSchedulerILi384ELi128ELb0ELb1ELb1EEEEEEEEEvNT_6ParamsE:
        .type           _ZN7cutlass13device_kernelIN5flash11enable_sm90INS1_16FlashAttnFwdSm90INS1_25CollectiveMainloopFwdSm90ILi2EN4cute5tupleIJNS5_1CILi1EEES8_S8_EEENS6_IJNS7_ILi192EEENS7_ILi128EEENS7_ILi64EEEEEELi64ENS_10bfloat16_tEfNS_4arch4Sm90ELb1ELb0ELb1ELb0ELb0ELb0ELb0ELb1ELb1ELb1ELb0ELb0EEENS1_21CollectiveEpilogueFwdINS6_IJSA_SC_SB_EEES9_SE_SG_Li384ELb0ELb1ELb0ELb0EEENS1_30DynamicPersistentTileSchedulerILi384ELi128ELb0ELb1ELb1EEEEEEEEEvNT_6ParamsE,@function
        .size           _ZN7cutlass13device_kernelIN5flash11enable_sm90INS1_16FlashAttnFwdSm90INS1_25CollectiveMainloopFwdSm90ILi2EN4cute5tupleIJNS5_1CILi1EEES8_S8_EEENS6_IJNS7_ILi192EEENS7_ILi128EEENS7_ILi64EEEEEELi64ENS_10bfloat16_tEfNS_4arch4Sm90ELb1ELb0ELb1ELb0ELb0ELb0ELb0ELb1ELb1ELb1ELb0ELb0EEENS1_21CollectiveEpilogueFwdINS6_IJSA_SC_SB_EEES9_SE_SG_Li384ELb0ELb1ELb0ELb0EEENS1_30DynamicPersistentTileSchedulerILi384ELi128ELb0ELb1ELb1EEEEEEEEEvNT_6ParamsE,(.L_x_2646 - _ZN7cutlass13device_kernelIN5flash11enable_sm90INS1_16FlashAttnFwdSm90INS1_25CollectiveMainloopFwdSm90ILi2EN4cute5tupleIJNS5_1CILi1EEES8_S8_EEENS6_IJNS7_ILi192EEENS7_ILi128EEENS7_ILi64EEEEEELi64ENS_10bfloat16_tEfNS_4arch4Sm90ELb1ELb0ELb1ELb0ELb0ELb0ELb0ELb1ELb1ELb1ELb0ELb0EEENS1_21CollectiveEpilogueFwdINS6_IJSA_SC_SB_EEES9_SE_SG_Li384ELb0ELb1ELb0ELb0EEENS1_30DynamicPersistentTileSchedulerILi384ELi128ELb0ELb1ELb1EEEEEEEEEvNT_6ParamsE)
        .other          _ZN7cutlass13device_kernelIN5flash11enable_sm90INS1_16FlashAttnFwdSm90INS1_25CollectiveMainloopFwdSm90ILi2EN4cute5tupleIJNS5_1CILi1EEES8_S8_EEENS6_IJNS7_ILi192EEENS7_ILi128EEENS7_ILi64EEEEEELi64ENS_10bfloat16_tEfNS_4arch4Sm90ELb1ELb0ELb1ELb0ELb0ELb0ELb0ELb1ELb1ELb1ELb0ELb0EEENS1_21CollectiveEpilogueFwdINS6_IJSA_SC_SB_EEES9_SE_SG_Li384ELb0ELb1ELb0ELb0EEENS1_30DynamicPersistentTileSchedulerILi384ELi128ELb0ELb1ELb1EEEEEEEEEvNT_6ParamsE,@"STO_CUDA_ENTRY STV_DEFAULT"
_ZN7cutlass13device_kernelIN5flash11enable_sm90INS1_16FlashAttnFwdSm90INS1_25CollectiveMainloopFwdSm90ILi2EN4cute5tupleIJNS5_1CILi1EEES8_S8_EEENS6_IJNS7_ILi192EEENS7_ILi128EEENS7_ILi64EEEEEELi64ENS_10bfloat16_tEfNS_4arch4Sm90ELb1ELb0ELb1ELb0ELb0ELb0ELb0ELb1ELb1ELb1ELb0ELb0EEENS1_21CollectiveEpilogueFwdINS6_IJSA_SC_SB_EEES9_SE_SG_Li384ELb0ELb1ELb0ELb0EEENS1_30DynamicPersistentTileSchedulerILi384ELi128ELb0ELb1ELb1EEEEEEEEEvNT_6ParamsE:
        /* <DEDUP_REMOVED lines=18> */
.L_x_1798:
[----:B------:R-:W-:Y:S05]  /*0120*/  BSYNC B0 ;  /* 0x0000000000007941 */ /* 0x000fea0003800000 */
.L_x_1797:
        /* <DEDUP_REMOVED lines=41> */
.L_x_1799:
        /* <DEDUP_REMOVED lines=22> */
.L_x_1800:
        /* <DEDUP_REMOVED lines=18> */
.L_x_1801:
        /* <DEDUP_REMOVED lines=22> */
.L_x_1802:
        /* <DEDUP_REMOVED lines=22> */
.L_x_1803:
[----:B------:R-:W-:Y:S01]  /*0900*/  PLOP3.LUT P0, PT, PT, PT, UP0, 0x80, 0x0 ;  /* 0x000000000000781c */ /* 0x000fe20003f0f008 */
[----:B------:R-:W-:Y:S01]  /*0910*/  UMOV UR38, 0x1 ;  /* 0x0000000100267882 */ /* 0x000fe20000000000 */
[----:B------:R-:W-:Y:S01]  /*0920*/  NOP ;  /* 0x0000000000007918 */ /* 0x000fe20000000000 */
[----:B------:R-:W-:Y:S01]  /*0930*/  USEL UR38, UR38, 0x2, !UP0 ;  /* 0x0000000226267887 */ /* 0x000fe2000c000000 */
[----:B------:R-:W-:Y:S01]  /*0940*/  ULDC.64 UR46, c[0x0][0x208] ;  /* 0x00008200002e7ab9 */ /* 0x000fe20000000a00 */
[----:B012-4-:R-:W-:Y:S08]  /*0950*/  BAR.SYNC.DEFER_BLOCKING 0x0 ;  /* 0x0000000000007b1d */ /* 0x017ff00000010000 */
[----:B------:R-:W-:Y:S05]  /*0960*/  @!P0 BRA `(.L_x_1804) ;  /* 0x000000a400688947 */ /* 0x000fea0003800000 */
.L_x_1805:
        /* <DEDUP_REMOVED lines=26> */
[C---:B------:R-:W-:Y:S01]  /*0b10*/  LOP3.LUT R4, R2.reuse, 0x3fffff0, RZ, 0xc0, !PT ;  /* 0x03fffff002047812 */ /* 0x040fe200078ec0ff */
        /* <DEDUP_REMOVED lines=11> */
[----:B------:R-:W-:Y:S02]  /*0bd0*/  SHF.R.S32.HI R6, RZ, 0x1f, R4 ;  /* 0x0000001fff067819 */ /* 0x000fe40000011404 */
[----:B------:R-:W-:Y:S02]  /*0be0*/  SHF.R.S32.HI R153, RZ, 0x7, R153 ;  /* 0x00000007ff997819 */ /* 0x000fe40000011499 */
[----:B------:R-:W-:Y:S02]  /*0bf0*/  LOP3.LUT R8, R8, 0xfffffffc, RZ, 0xc0, !PT ;  /* 0xfffffffc08087812 */ /* 0x000fe400078ec0ff */
[----:B------:R-:W-:Y:S02]  /*0c00*/  LEA.HI R6, R6, R5, RZ, 0x3 ;  /* 0x0000000506067211 */ /* 0x000fe400078f18ff */
[----:B------:R-:W-:Y:S01]  /*0c10*/  LEA R155, R2, R3, 0x3 ;  /* 0x00000003029b7211 */ /* 0x000fe200078e18ff */
[----:B------:R-:W-:Y:S01]  /*0c20*/  IMAD.IADD R8, R157, 0x1, -R8 ;  /* 0x000000019d087824 */ /* 0x000fe200078e0a08 */
[----:B------:R-:W-:Y:S01]  /*0c30*/  LEA.HI R0, R0, R157, RZ, 0x3 ;  /* 0x0000009d00007211 */ /* 0x000fe200078f18ff */
[----:B------:R-:W-:Y:S01]  /*0c40*/  IMAD.HI R2, R153, 0x55555556, RZ ;  /* 0x5555555699027827 */ /* 0x000fe200078e02ff */
[----:B------:R-:W-:-:S02]  /*0c50*/  LOP3.LUT R6, R6, 0xfffffff8, RZ, 0xc0, !PT ;  /* 0xfffffff806067812 */ /* 0x000fc400078ec0ff */
[----:B------:R-:W-:Y:S02]  /*0c60*/  LEA.HI R7, R7, R152, RZ, 0x5 ;  /* 0x0000009807077211 */ /* 0x000fe400078f28ff */
        /* <DEDUP_REMOVED lines=11> */
[----:B------:R-:W-:Y:S01]  /*0d20*/  IMAD.SHL.U32 R19, R18, 0x8, RZ ;  /* 0x0000000812137824 */ /* 0x000fe200078e00ff */
[----:B------:R-:W-:Y:S01]  /*0d30*/  IADD3 R16, R152, -R5, RZ ;  /* 0x8000000598107210 */ /* 0x000fe20007ffe0ff */
[----:B------:R-:W-:-:S02]  /*0d40*/  IMAD.IADD R3, R8, 0x1, -R3 ;  /* 0x0000000108037824 */ /* 0x000fc400078e0a03 */
[----:B------:R-:W-:Y:S01]  /*0d50*/  IMAD R154, R2, 0x40, R7 ;  /* 0x00000040029a7824 */ /* 0x000fe200078e0207 */
[----:B------:R-:W-:-:S03]  /*0d60*/  SHF.R.S32.HI R156, RZ, 0x1f, R19 ;  /* 0x0000001fff9c7819 */ /* 0x000fc60000011413 */
[----:B------:R-:W-:-:S07]  /*0d70*/  IMAD R17, R3, 0x8, R154 ;  /* 0x0000000803117824 */ /* 0x000fce00078e029a */
.L_x_1844:
        /* <DEDUP_REMOVED lines=21> */
.L_x_1806:
[----:B------:R-:W-:Y:S01]  /*0ed0*/  ULDC UR7, c[0x0][0xc54] ;  /* 0x0003150000077ab9 */ /* 0x000fe20000000800 */
[----:B------:R-:W-:Y:S01]  /*0ee0*/  UMOV UR6, UR9 ;  /* 0x0000000900067c82 */ /* 0x000fe20008000000 */
[----:B------:R-:W-:-:S11]  /*0ef0*/  UISETP.NE.AND UP0, UPT, UR7, 0x1, UPT ;  /* 0x000000010700788c */ /* 0x000fd6000bf05270 */
[----:B------:R-:W-:Y:S02]  /*0f00*/  @UP0 ULDC.64 UR10, c[0x0][0xc58] ;  /* 0x00031600000a0ab9 */ /* 0x000fe40000000a00 */
[----:B------:R-:W-:-:S04]  /*0f10*/  UIMAD.WIDE.U32 UR4, UR9, UR10, URZ ;  /* 0x0000000a090472a5 */ /* 0x000fc8000f8e003f */
[----:B------:R-:W-:-:S04]  /*0f20*/  @UP0 USHF.R.U32.HI UR6, URZ, UR11, UR5 ;  /* 0x0000000b3f060299 */ /* 0x000fc80008011605 */
[----:B------:R-:W-:-:S12]  /*0f30*/  UIMAD UR4, UR6, UR7, URZ ;  /* 0x00000007060472a4 */ /* 0x000fd8000f8e023f */
.L_x_1807:
[----:B------:R-:W-:Y:S01]  /*0f40*/  ULDC.64 UR10, c[0x0][0x418] ;  /* 0x00010600000a7ab9 */ /* 0x000fe20000000a00 */
[----:B------:R-:W-:Y:S01]  /*0f50*/  ULOP3.LUT UR6, URZ, UR6, URZ, 0x33, !UPT ;  /* 0x000000063f067292 */ /* 0x000fe2000f8e333f */
[----:B------:R-:W-:Y:S01]  /*0f60*/  PLOP3.LUT P0, PT, PT, PT, PT, 0x80, 0x0 ;  /* 0x000000000000781c */ /* 0x000fe20003f0f070 */
[----:B------:R-:W-:Y:S01]  /*0f70*/  UISETP.NE.U32.AND UP0, UPT, UR10, URZ, UPT ;  /* 0x0000003f0a00728c */ /* 0x000fe2000bf05070 */
[----:B------:R-:W-:Y:S01]  /*0f80*/  IMAD.MOV.U32 R0, RZ, RZ, RZ ;  /* 0x000000ffff007224 */ /* 0x000fe200078e00ff */
[----:B------:R-:W-:Y:S01]  /*0f90*/  ULDC UR5, c[0x0][0xc3c] ;  /* 0x00030f0000057ab9 */ /* 0x000fe20000000800 */
[----:B------:R-:W-:Y:S01]  /*0fa0*/  UIADD3 UR4, UR9, -UR4, URZ ;  /* 0x8000000409047290 */ /* 0x000fe2000fffe03f */
[----:B------:R-:W-:Y:S01]  /*0fb0*/  IMAD.MOV.U32 R26, RZ, RZ, RZ ;  /* 0x000000ffff1a7224 */ /* 0x000fe200078e00ff */
[----:B------:R-:W-:Y:S01]  /*0fc0*/  UISETP.NE.AND.EX UP0, UPT, UR11, URZ, UPT, UP0 ;  /* 0x0000003f0b00728c */ /* 0x000fe2000bf05300 */
[----:B------:R-:W-:Y:S01]  /*0fd0*/  CS2R R118, SRZ ;  /* 0x0000000000767805 */ /* 0x000fe2000001ff00 */
[----:B------:R-:W-:Y:S01]  /*0fe0*/  UIADD3 UR6, UR6, UR5, URZ ;  /* 0x0000000506067290 */ /* 0x000fe2000fffe03f */
[----:B------:R-:W-:Y:S01]  /*0ff0*/  CS2R R116, SRZ ;  /* 0x0000000000747805 */ /* 0x000fe2000001ff00 */
[----:B------:R-:W-:Y:S01]  /*1000*/  ULDC UR11, c[0x0][0x448] ;  /* 0x00011200000b7ab9 */ /* 0x000fe20000000800 */
[----:B------:R-:W-:Y:S01]  /*1010*/  ULDC UR10, c[0x0][0xc54] ;  /* 0x00031500000a7ab9 */ /* 0x000fe20000000800 */
[----:B------:R-:W-:Y:S01]  /*1020*/  UISETP.NE.AND UP2, UPT, UR11, 0x1, UPT ;  /* 0x000000010b00788c */ /* 0x000fe2000bf45270 */
[----:B------:R-:W-:Y:S01]  /*1030*/  CS2R R114, SRZ ;  /* 0x0000000000727805 */ /* 0x000fe2000001ff00 */
[----:B------:R-:W-:Y:S01]  /*1040*/  UIMAD UR41, UR6, 0xc0, URZ ;  /* 0x000000c0062978a4 */ /* 0x000fe2000f8e023f */
[----:B------:R-:W-:Y:S01]  /*1050*/  CS2R R112, SRZ ;  /* 0x0000000000707805 */ /* 0x000fe2000001ff00 */
[----:B------:R-:W-:Y:S01]  /*1060*/  UIMAD UR10, UR8, UR10, UR4 ;  /* 0x0000000a080a72a4 */ /* 0x000fe2000f8e0204 */
[----:B------:R-:W-:Y:S01]  /*1070*/  CS2R R14, SRZ ;  /* 0x00000000000e7805 */ /* 0x000fe2000001ff00 */
[----:B------:R-:W-:Y:S01]  /*1080*/  UIADD3 UR6, UR41, 0xbf, URZ ;  /* 0x000000bf29067890 */ /* 0x000fe2000fffe03f */
[----:B------:R-:W-:Y:S01]  /*1090*/  IMAD.MOV.U32 R110, RZ, RZ, RZ ;  /* 0x000000ffff6e7224 */ /* 0x000fe200078e00ff */
[----:B------:R-:W-:Y:S01]  /*10a0*/  ULDC UR48, c[0x0][0x424] ;  /* 0x0001090000307ab9 */ /* 0x000fe20000000800 */
[----:B------:R-:W-:Y:S01]  /*10b0*/  ULDC UR7, c[0x0][0x288] ;  /* 0x0000a20000077ab9 */ /* 0x000fe20000000800 */
[----:B------:R-:W-:Y:S01]  /*10c0*/  USEL UR48, UR48, 0x1, UP0 ;  /* 0x0000000130307887 */ /* 0x000fe20008000000 */
[----:B------:R-:W-:Y:S01]  /*10d0*/  IMAD.MOV.U32 R21, RZ, RZ, RZ ;  /* 0x000000ffff157224 */ /* 0x000fe200078e00ff */
[----:B------:R-:W-:Y:S01]  /*10e0*/  @UP2 ULDC UR4, c[0x0][0x44c] ;  /* 0x0001130000042ab9 */ /* 0x000fe20000000800 */
[----:B------:R-:W-:Y:S01]  /*10f0*/  UIADD3 UR7, -UR7, 0x80, URZ ;  /* 0x0000008007077890 */ /* 0x000fe2000fffe13f */
[----:B------:R-:W-:Y:S01]  /*1100*/  CS2R R12, SRZ ;  /* 0x00000000000c7805 */ /* 0x000fe2000001ff00 */
[----:B------:R-:W-:Y:S01]  /*1110*/  UIMAD.WIDE.U32 UR4, UR6, UR4, URZ ;  /* 0x00000004060472a5 */ /* 0x000fe2000f8e003f */
[----:B------:R-:W-:Y:S01]  /*1120*/  IMAD.MOV.U32 R106, RZ, RZ, RZ ;  /* 0x000000ffff6a7224 */ /* 0x000fe200078e00ff */
[----:B------:R-:W-:Y:S01]  /*1130*/  ULDC UR9, c[0x0][0x2f0] ;  /* 0x0000bc0000097ab9 */ /* 0x000fe20000000800 */
[----:B------:R-:W-:Y:S01]  /*1140*/  @UP2 ULDC UR11, c[0x0][0x450] ;  /* 0x00011400000b2ab9 */ /* 0x000fe20000000800 */
[----:B------:R-:W-:Y:S01]  /*1150*/  UIMAD UR7, UR48, UR9, UR7 ;  /* 0x00000009300772a4 */ /* 0x000fe2000f8e0207 */
[----:B------:R-:W-:Y:S01]  /*1160*/  IMAD.MOV.U32 R25, RZ, RZ, RZ ;  /* 0x000000ffff197224 */ /* 0x000fe200078e00ff */
[----:B------:R-:W-:Y:S01]  /*1170*/  @UP2 USHF.R.U32.HI UR6, URZ, UR11, UR5 ;  /* 0x0000000b3f062299 */ /* 0x000fe20008011605 */
[----:B------:R-:W-:Y:S01]  /*1180*/  CS2R R102, SRZ ;  /* 0x0000000000667805 */ /* 0x000fe2000001ff00 */
[----:B------:R-:W-:Y:S01]  /*1190*/  UIMAD UR4, UR48, UR9, 0x7f ;  /* 0x0000007f300474a4 */ /* 0x000fe2000f8e0209 */
[----:B------:R-:W-:Y:S01]  /*11a0*/  CS2R R100, SRZ ;  /* 0x0000000000647805 */ /* 0x000fe2000001ff00 */
[----:B------:R-:W-:Y:S01]  /*11b0*/  UIADD3 UR6, UR7, UR6, URZ ;  /* 0x0000000607067290 */ /* 0x000fe2000fffe03f */
[----:B------:R-:W-:Y:S01]  /*11c0*/  CS2R R98, SRZ ;  /* 0x0000000000627805 */ /* 0x000fe2000001ff00 */
[----:B------:R-:W-:Y:S01]  /*11d0*/  USHF.R.S32.HI UR5, URZ, 0x1f, UR4 ;  /* 0x0000001f3f057899 */ /* 0x000fe20008011404 */
[----:B------:R-:W-:Y:S01]  /*11e0*/  CS2R R96, SRZ ;  /* 0x0000000000607805 */ /* 0x000fe2000001ff00 */
[----:B------:R-:W-:Y:S01]  /*11f0*/  USHF.R.S32.HI UR7, URZ, 0x1f, UR6 ;  /* 0x0000001f3f077899 */ /* 0x000fe20008011406 */
[----:B------:R-:W-:Y:S01]  /*1200*/  CS2R R94, SRZ ;  /* 0x00000000005e7805 */ /* 0x000fe2000001ff00 */
[----:B------:R-:W-:Y:S01]  /*1210*/  ULEA.HI UR5, UR5, UR4, URZ, 0x7 ;  /* 0x0000000405057291 */ /* 0x000fe2000f8f383f */
[----:B------:R-:W-:Y:S01]  /*1220*/  CS2R R92, SRZ ;  /* 0x00000000005c7805 */ /* 0x000fe2000001ff00 */
[----:B------:R-:W-:Y:S01]  /*1230*/  ULEA.HI UR7, UR7, UR6, URZ, 0x7 ;  /* 0x0000000607077291 */ /* 0x000fe2000f8f383f */
[----:B------:R-:W-:Y:S01]  /*1240*/  CS2R R90, SRZ ;  /* 0x00000000005a7805 */ /* 0x000fe2000001ff00 */
[----:B------:R-:W-:Y:S01]  /*1250*/  USHF.R.S32.HI UR49, URZ, 0x7, UR5 ;  /* 0x000000073f317899 */ /* 0x000fe20008011405 */
[----:B------:R-:W-:Y:S01]  /*1260*/  CS2R R88, SRZ ;  /* 0x0000000000587805 */ /* 0x000fe2000001ff00 */
[----:B------:R-:W-:Y:S01]  /*1270*/  USHF.R.S32.HI UR7, URZ, 0x7, UR7 ;  /* 0x000000073f077899 */ /* 0x000fe20008011407 */
[----:B------:R-:W-:Y:S01]  /*1280*/  ULDC UR43, c[0x0][0xc48] ;  /* 0x00031200002b7ab9 */ /* 0x000fe20000000800 */
[----:B------:R-:W-:-:S02]  /*1290*/  UMOV UR42, UR10 ;  /* 0x0000000a002a7c82 */ /* 0x000fc40008000000 */
[----:B------:R-:W-:Y:S02]  /*12a0*/  UISETP.LT.AND UP0, UPT, UR49, UR7, UPT ;  /* 0x000000073100728c */ /* 0x000fe4000bf01270 */
[----:B------:R-:W-:Y:S02]  /*12b0*/  UISETP.NE.AND UP1, UPT, UR43, 0x1, UPT ;  /* 0x000000012b00788c */ /* 0x000fe4000bf25270 */
[----:B------:R-:W-:-:S04]  /*12c0*/  USEL UR49, UR49, UR7, UP0 ;  /* 0x0000000731317287 */ /* 0x000fc80008000000 */
[----:B------:R-:W-:-:S05]  /*12d0*/  UISETP.GE.AND UP0, UPT, UR49, 0x1, UPT ;  /* 0x000000013100788c */ /* 0x000fca000bf06270 */
[----:B------:R-:W-:Y:S01]  /*12e0*/  @UP1 ULDC UR8, c[0x0][0xc4c] ;  /* 0x0003130000081ab9 */ /* 0x000fe20000000800 */
[----:B------:R-:W-:Y:S01]  /*12f0*/  PLOP3.LUT P1, PT, PT, PT, UP0, 0x80, 0x0 ;  /* 0x000000000000781c */ /* 0x000fe20003f2f008 */
[----:B------:R-:W-:Y:S01]  /*1300*/  UIMAD.WIDE.U32 UR4, UR10, UR8, URZ ;  /* 0x000000080a0472a5 */ /* 0x000fe2000f8e003f */
[----:B------:R-:W-:-:S03]  /*1310*/  @UP1 ULDC UR6, c[0x0][0xc50] ;  /* 0x0003140000061ab9 */ /* 0x000fc60000000800 */
[----:B------:R-:W-:-:S04]  /*1320*/  @UP1 USHF.R.U32.HI UR42, URZ, UR6, UR5 ;  /* 0x000000063f2a1299 */ /* 0x000fc80008011605 */
[----:B------:R-:W-:-:S04]  /*1330*/  UIADD3 UR4, -UR42, URZ, URZ ;  /* 0x0000003f2a047290 */ /* 0x000fc8000fffe13f */
[----:B------:R-:W-:Y:S01]  /*1340*/  UIMAD UR43, UR43, UR4, UR10 ;  /* 0x000000042b2b72a4 */ /* 0x000fe2000f8e020a */
[----:B------:R-:W-:Y:S11]  /*1350*/  @!P1 BRA `(.L_x_1808) ;  /* 0x0000008400c49947 */ /* 0x000ff60003800000 */
        /* <DEDUP_REMOVED lines=18> */
[----:B------:R-:W-:Y:S01]  /*1480*/  MOV R4, UR4 ;  /* 0x0000000400047c02 */ /* 0x000fe20008000f00 */
[----:B------:R0:W1:Y:S01]  /*1490*/  LDC.64 R2, c[0x4][R0] ;  /* 0x0100000000027b82 */ /* 0x0000620000000a00 */
[----:B------:R-:W-:Y:S01]  /*14a0*/  IMAD.U32 R5, RZ, RZ, UR5 ;  /* 0x00000005ff057e24 */ /* 0x000fe2000f8e00ff */
[----:B------:R-:W-:Y:S01]  /*14b0*/  ULDC.64 UR4, c[0x4][0xb0] ;  /* 0x01002c0000047ab9 */ /* 0x000fe20000000a00 */
[----:B------:R-:W-:Y:S01]  /*14c0*/  IMAD.U32 R10, RZ, RZ, UR6 ;  /* 0x00000006ff0a7e24 */ /* 0x000fe2000f8e00ff */
[----:B------:R-:W-:Y:S01]  /*14d0*/  MOV R13, RZ ;  /* 0x000000ff000d7202 */ /* 0x000fe20000000f00 */
[----:B------:R-:W-:Y:S02]  /*14e0*/  IMAD.U32 R6, RZ, RZ, UR4 ;  /* 0x00000004ff067e24 */ /* 0x000fe4000f8e00ff */
[----:B------:R-:W-:-:S02]  /*14f0*/  IMAD.U32 R7, RZ, RZ, UR5 ;  /* 0x00000005ff077e24 */ /* 0x000fc4000f8e00ff */
[----:B------:R-:W-:Y:S02]  /*1500*/  IMAD.U32 R11, RZ, RZ, UR7 ;  /* 0x00000007ff0b7e24 */ /* 0x000fe4000f8e00ff */
[----:B------:R-:W-:Y:S02]  /*1510*/  IMAD.MOV.U32 R8, RZ, RZ, 0x70 ;  /* 0x00000070ff087424 */ /* 0x000fe400078e00ff */
[----:B0-----:R-:W-:-:S07]  /*1520*/  IMAD.MOV.U32 R12, RZ, RZ, 0x1 ;  /* 0x00000001ff0c7424 */ /* 0x001fce00078e00ff */
[----:B------:R-:W-:-:S07]  /*1530*/  LEPC R20, `(.L_x_1809) ;  /* 0x000000001014794e */ /* 0x000fce0000000000 */
[----:B-1----:R-:W-:Y:S05]  /*1540*/  CALL.ABS.NOINC R2 ;  /* 0x0000000002007343 */ /* 0x002fea0003c00000 */
.L_x_1809:
        /* <DEDUP_REMOVED lines=9> */
.L_x_1936:
[----:B------:R-:W-:Y:S05]  /*15e0*/  @!P0 BRA `(.L_x_1811) ;  /* 0x0000000000048947 */ /* 0x000fea0003800000 */
[----:B------:R-:W-:Y:S01]  /*15f0*/  BPT.TRAP 0x1 ;  /* 0x000000040000795c */ /* 0x000fe20000300000 */
.L_x_1811:
[----:B0-----:R-:W-:Y:S02]  /*1600*/  IMAD.U32 R0, RZ, RZ, UR39 ;  /* 0x00000027ff007e24 */ /* 0x001fe4000f8e00ff */
[----:B------:R-:W-:-:S03]  /*1610*/  IMAD.U32 R3, RZ, RZ, UR37 ;  /* 0x00000025ff037e24 */ /* 0x000fc6000f8e00ff */
[----:B------:R-:W-:Y:S02]  /*1620*/  LEA R0, R0, UR45, 0x3 ;  /* 0x0000002d00007c11 */ /* 0x000fe4000f8e18ff */
[----:B------:R-:W-:-:S04]  /*1630*/  SHF.L.U32 R3, R3, 0x1f, RZ ;  /* 0x0000001f03037819 */ /* 0x000fc800000006ff */
[----:B------:R0:W1:Y:S01]  /*1640*/  SYNCS.PHASECHK.TRANS64.TRYWAIT P2, [R0+URZ+0x16830], R3 ;  /* 0x01683003000075a7 */ /* 0x000062000804017f */
[----:B------:R-:W-:Y:S05]  /*1650*/  @!P0 BRA `(.L_x_1812) ;  /* 0x0000000000048947 */ /* 0x000fea0003800000 */
[----:B------:R-:W-:Y:S01]  /*1660*/  BPT.TRAP 0x1 ;  /* 0x000000040000795c */ /* 0x000fe20000300000 */
.L_x_1812:
[----:B------:R-:W2:Y:S02]  /*1670*/  S2R R2, SR_TID.X ;  /* 0x0000000000027919 */ /* 0x000ea40000002100 */
[----:B--2---:R-:W-:Y:S01]  /*1680*/  LOP3.LUT P1, RZ, R2, 0x7f, RZ, 0xc0, !PT ;  /* 0x0000007f02ff7812 */ /* 0x004fe2000782c0ff */
[----:B-1----:R-:W-:-:S12]  /*1690*/  @P2 BRA `(.L_x_1813) ;  /* 0x0000000000082947 */ /* 0x002fd80003800000 */
[----:B------:R-:W1:Y:S02]  /*16a0*/  SYNCS.PHASECHK.TRANS64.TRYWAIT P2, [R0+URZ+0x16830], R3 ;  /* 0x01683003000075a7 */ /* 0x000e64000804017f */
[----:B-1----:R-:W-:Y:S05]  /*16b0*/  @!P2 BRA `(.L_x_1814) ;  /* 0x000000d40074a947 */ /* 0x002fea0003800000 */
.L_x_1813:
[----:B------:R-:W-:Y:S05]  /*16c0*/  WARPSYNC.ALL ;  /* 0x0000000000007948 */ /* 0x000fea0003800000 */
[----:B------:R-:W-:Y:S01]  /*16d0*/  UIADD3 UR4, UR45, 0xe400, URZ ;  /* 0x0000e4002d047890 */ /* 0x000fe2000fffe03f */
[----:B------:R-:W-:Y:S01]  /*16e0*/  WARPGROUP.ARRIVE ;  /* 0x00000000000079c5 */ /* 0x000fe20000000000 */
[----:B------:R-:W-:Y:S01]  /*16f0*/  ULOP3.LUT UR16, UR50, 0x10000, URZ, 0xfc, !UPT ;  /* 0x0001000032107892 */ /* 0x000fe2000f8efc3f */
[----:B------:R-:W-:Y:S01]  /*1700*/  VIADD R6, R17, UR41 ;  /* 0x0000002911067c36 */ /* 0x000fe20008000000 */
[----:B------:R-:W-:Y:S01]  /*1710*/  USHF.R.U32.HI UR4, URZ, 0x4, UR4 ;  /* 0x000000043f047899 */ /* 0x000fe20008011604 */
[----:B01----:R-:W-:Y:S01]  /*1720*/  @!P1 VIADD R0, R0, 0x16840 ;  /* 0x0001684000009836 */ /* 0x003fe20000000000 */
[----:B------:R-:W-:Y:S01]  /*1730*/  UMOV UR17, 0x40000040 ;  /* 0x4000004000117882 */ /* 0x000fe20000000000 */
[----:B------:R-:W-:Y:S01]  /*1740*/  UMOV UR19, 0x40000040 ;  /* 0x4000004000137882 */ /* 0x000fe20000000000 */
[----:B------:R-:W-:Y:S01]  /*1750*/  ULOP3.LUT UR4, UR4, 0x3fff, URZ, 0xc0, !UPT ;  /* 0x00003fff04047892 */ /* 0x000fe2000f8ec03f */
[----:B------:R-:W-:Y:S01]  /*1760*/  CS2R R118, SRZ ;  /* 0x0000000000767805 */ /* 0x000fe2000001ff00 */
[----:B------:R-:W-:Y:S01]  /*1770*/  UMOV UR5, 0x40000040 ;  /* 0x4000004000057882 */ /* 0x000fe20000000000 */
[----:B------:R-:W-:Y:S01]  /*1780*/  UMOV UR7, 0x40000040 ;  /* 0x4000004000077882 */ /* 0x000fe20000000000 */
[----:B------:R-:W-:Y:S01]  /*1790*/  ULOP3.LUT UR20, UR4, 0x10000, URZ, 0xfc, !UPT ;  /* 0x0001000004147892 */ /* 0x000fe2000f8efc3f */
[----:B------:R-:W-:Y:S01]  /*17a0*/  @!P1 PRMT R0, RZ, 0x654, R0 ;  /* 0x00000654ff009816 */ /* 0x000fe20000000000 */
[----:B------:R-:W-:Y:S01]  /*17b0*/  UIADD3 UR4, UR16, 0x2, URZ ;  /* 0x0000000210047890 */ /* 0x000fe2000fffe03f */
[----:B------:R-:W-:Y:S01]  /*17c0*/  CS2R R116, SRZ ;  /* 0x0000000000747805 */ /* 0x000fe2000001ff00 */
[----:B------:R-:W-:Y:S01]  /*17d0*/  ULEA UR18, UR39, UR20, 0xa ;  /* 0x0000001427127291 */ /* 0x000fe2000f8e503f */
[----:B------:R-:W-:Y:S01]  /*17e0*/  CS2R R114, SRZ ;  /* 0x0000000000727805 */ /* 0x000fe2000001ff00 */
[----:B------:R-:W-:Y:S01]  /*17f0*/  UIADD3 UR8, UR16, 0x4, URZ ;  /* 0x0000000410087890 */ /* 0x000fe2000fffe03f */
[----:B------:R-:W-:Y:S01]  /*1800*/  CS2R R112, SRZ ;  /* 0x0000000000707805 */ /* 0x000fe2000001ff00 */
[----:B------:R-:W-:Y:S01]  /*1810*/  UIADD3 UR6, UR18, 0x2, URZ ;  /* 0x0000000212067890 */ /* 0x000fe2000fffe03f */
[----:B------:R-:W-:Y:S01]  /*1820*/  CS2R R110, SRZ ;  /* 0x00000000006e7805 */ /* 0x000fe2000001ff00 */
[----:B------:R-:W-:Y:S01]  /*1830*/  UIADD3 UR10, UR18, 0x4, URZ ;  /* 0x00000004120a7890 */ /* 0x000fe2000fffe03f */
[----:B------:R-:W-:Y:S01]  /*1840*/  CS2R R108, SRZ ;  /* 0x00000000006c7805 */ /* 0x000fe2000001ff00 */
[----:B------:R-:W-:Y:S01]  /*1850*/  UMOV UR9, 0x40000040 ;  /* 0x4000004000097882 */ /* 0x000fe20000000000 */
[----:B------:R-:W-:Y:S01]  /*1860*/  HGMMA.64x128x16.F32.BF16 R24, gdesc[UR16], RZ, !UPT, gsb0 ;  /* 0x01e00000101879f0 */ /* 0x000fe2000c0018ff */
[----:B------:R-:W-:Y:S01]  /*1870*/  UMOV UR11, 0x40000040 ;  /* 0x40000040000b7882 */ /* 0x000fe20000000000 */
[----:B------:R-:W-:Y:S01]  /*1880*/  UIADD3 UR12, UR16, 0x6, URZ ;  /* 0x00000006100c7890 */ /* 0x000fe2000fffe03f */
[----:B------:R-:W-:Y:S01]  /*1890*/  CS2R R106, SRZ ;  /* 0x00000000006a7805 */ /* 0x000fe2000001ff00 */
[----:B------:R-:W-:Y:S01]  /*18a0*/  UIADD3 UR14, UR18, 0x6, URZ ;  /* 0x00000006120e7890 */ /* 0x000fe2000fffe03f */
[----:B------:R-:W-:Y:S01]  /*18b0*/  CS2R R104, SRZ ;  /* 0x0000000000687805 */ /* 0x000fe2000001ff00 */
[----:B------:R-:W-:Y:S01]  /*18c0*/  UMOV UR13, 0x40000040 ;  /* 0x40000040000d7882 */ /* 0x000fe20000000000 */
[----:B------:R-:W-:Y:S01]  /*18d0*/  UMOV UR15, 0x40000040 ;  /* 0x40000040000f7882 */ /* 0x000fe20000000000 */
[----:B------:R-:W-:Y:S01]  /*18e0*/  ULDC UR24, c[0x0][0x988] ;  /* 0x0002620000187ab9 */ /* 0x000fe20000000800 */
[----:B------:R-:W-:Y:S01]  /*18f0*/  UIADD3 UR26, UR49, -0x2, URZ ;  /* 0xfffffffe311a7890 */ /* 0x000fe2000fffe03f */
[----:B------:R-:W-:-:S02]  /*1900*/  CS2R R102, SRZ ;  /* 0x0000000000667805 */ /* 0x000fc4000001ff00 */
[----:B------:R-:W-:Y:S02]  /*1910*/  CS2R R100, SRZ ;  /* 0x0000000000647805 */ /* 0x000fe4000001ff00 */
[----:B------:R-:W-:Y:S02]  /*1920*/  CS2R R98, SRZ ;  /* 0x0000000000627805 */ /* 0x000fe4000001ff00 */
[----:B------:R-:W-:Y:S02]  /*1930*/  CS2R R96, SRZ ;  /* 0x0000000000607805 */ /* 0x000fe4000001ff00 */
[----:B------:R-:W-:Y:S01]  /*1940*/  CS2R R94, SRZ ;  /* 0x00000000005e7805 */ /* 0x000fe2000001ff00 */
[----:B------:R-:W-:Y:S02]  /*1950*/  WARPGROUP.DEPBAR.LE gsb0, 0x0 ;  /* 0x00008000000079c5 */ /* 0x000fe40000010000 */
[----:B------:R-:W-:-:S06]  /*1960*/  WARPGROUP.ARRIVE ;  /* 0x00000000000079c5 */ /* 0x000fcc0000000000 */
[----:B------:R-:W-:Y:S01]  /*1970*/  HGMMA.64x128x16.F32.BF16 R24, gdesc[UR4], R24, gsb0 ;  /* 0x01e00000041879f0 */ /* 0x000fe20008001818 */
[----:B------:R-:W-:Y:S02]  /*1980*/  ULDC UR6, c[0x0][0x448] ;  /* 0x0001120000067ab9 */ /* 0x000fe40000000800 */
[----:B------:R-:W-:-:S06]  /*1990*/  UISETP.NE.AND UP0, UPT, UR6, 0x1, UPT ;  /* 0x000000010600788c */ /* 0x000fcc000bf05270 */
[----:B------:R-:W-:-:S05]  /*19a0*/  PLOP3.LUT P2, PT, PT, PT, UP0, 0x80, 0x0 ;  /* 0x000000000000781c */ /* 0x000fca0003f4f008 */
[----:B------:R-:W-:-:S08]  /*19b0*/  @UP0 ULDC UR6, c[0x0][0x44c] ;  /* 0x0001130000060ab9 */ /* 0x000fd00000000800 */
[----:B------:R-:W-:Y:S01]  /*19c0*/  @P2 IMAD.HI.U32 R2, R6, UR6, RZ ;  /* 0x0000000606022c27 */ /* 0x000fe2000f8e00ff */
[----:B------:R-:W-:-:S04]  /*19d0*/  @UP0 ULDC UR6, c[0x0][0x450] ;  /* 0x0001140000060ab9 */ /* 0x000fc80000000800 */
[----:B------:R-:W-:Y:S01]  /*19e0*/  @P2 SHF.R.U32.HI R6, RZ, UR6, R2 ;  /* 0x00000006ff062c19 */ /* 0x000fe20008011602 */
[----:B------:R-:W-:Y:S02]  /*19f0*/  UMOV UR6, 0xffffff80 ;  /* 0xffffff8000067882 */ /* 0x000fe40000000000 */
[----:B------:R-:W-:Y:S02]  /*1a00*/  UIMAD UR6, UR49, UR6, 0x80 ;  /* 0x00000080310674a4 */ /* 0x000fe4000f8e0206 */
[----:B------:R-:W0:Y:S02]  /*1a10*/  SHFL.IDX PT, R3, R6, 0x1, 0x1c1f ;  /* 0x003c1f0006037f89 */ /* 0x000e2400000e0000 */
[----:B------:R-:W-:Y:S02]  /*1a20*/  UIADD3 UR7, UR6, 0x1, URZ ;  /* 0x0000000106077890 */ /* 0x000fe4000fffe03f */
[----:B------:R-:W1:Y:S01]  /*1a30*/  SHFL.IDX PT, R6, R6, RZ, 0x1c1f ;  /* 0x001c1fff06067589 */ /* 0x000e6200000e0000 */
[----:B------:R-:W-:-:S02]  /*1a40*/  WARPGROUP.DEPBAR.LE gsb0, 0x0 ;  /* 0x00008000000079c5 */ /* 0x000fc40000010000 */
[----:B------:R-:W-:-:S06]  /*1a50*/  WARPGROUP.ARRIVE ;  /* 0x00000000000079c5 */ /* 0x000fcc0000000000 */
[----:B------:R-:W-:Y:S01]  /*1a60*/  HGMMA.64x128x16.F32.BF16 R24, gdesc[UR8], R24, gsb0 ;  /* 0x01e00000081879f0 */ /* 0x000fe20008001818 */
[----:B------:R-:W-:Y:S01]  /*1a70*/  ULDC UR10, c[0x0][0x9d8] ;  /* 0x00027600000a7ab9 */ /* 0x000fe20000000800 */
[----:B------:R-:W-:Y:S02]  /*1a80*/  ULDC UR11, c[0x0][0x2f0] ;  /* 0x0000bc00000b7ab9 */ /* 0x000fe40000000800 */
[----:B------:R-:W-:Y:S01]  /*1a90*/  UIMAD UR6, UR48, UR11, UR6 ;  /* 0x0000000b300672a4 */ /* 0x000fe2000f8e0206 */
[----:B------:R-:W-:Y:S02]  /*1aa0*/  WARPGROUP.DEPBAR.LE gsb0, 0x0 ;  /* 0x00008000000079c5 */ /* 0x000fe40000010000 */
[----:B------:R-:W-:-:S06]  /*1ab0*/  WARPGROUP.ARRIVE ;  /* 0x00000000000079c5 */ /* 0x000fcc0000000000 */
[----:B------:R-:W-:Y:S01]  /*1ac0*/  HGMMA.64x128x16.F32.BF16 R24, gdesc[UR12], R24, gsb0 ;  /* 0x01e000000c1879f0 */ /* 0x000fe20008001818 */
[----:B------:R-:W-:Y:S02]  /*1ad0*/  ULDC UR14, c[0x0][0x288] ;  /* 0x0000a200000e7ab9 */ /* 0x000fe40000000800 */
[----:B------:R-:W-:Y:S02]  /*1ae0*/  WARPGROUP.DEPBAR.LE gsb0, 0x0 ;  /* 0x00008000000079c5 */ /* 0x000fe40000010000 */
[----:B------:R-:W-:Y:S01]  /*1af0*/  FMUL.FTZ R88, R29, UR10 ;  /* 0x0000000a1d587c20 */ /* 0x000fe20008410000 */
[----:B------:R-:W-:Y:S01]  /*1b00*/  FMUL.FTZ R29, R37, UR10 ;  /* 0x0000000a251d7c20 */ /* 0x000fe20008410000 */
[----:B------:R-:W-:Y:S01]  /*1b10*/  FMUL.FTZ R47, R47, UR10 ;  /* 0x0000000a2f2f7c20 */ /* 0x000fe20008410000 */
[----:B------:R-:W-:Y:S02]  /*1b20*/  IMAD.U32 R37, RZ, RZ, UR7 ;  /* 0x00000007ff257e24 */ /* 0x000fe4000f8e00ff */
[----:B------:R-:W-:Y:S01]  /*1b30*/  FMUL.FTZ R26, R26, UR10 ;  /* 0x0000000a1a1a7c20 */ /* 0x000fe20008410000 */
[----:B------:R-:W-:Y:S01]  /*1b40*/  FMUL.FTZ R27, R27, UR10 ;  /* 0x0000000a1b1b7c20 */ /* 0x000fe20008410000 */
[----:B------:R-:W-:Y:S01]  /*1b50*/  FMUL.FTZ R5, R56, UR10 ;  /* 0x0000000a38057c20 */ /* 0x000fe20008410000 */
[----:B------:R2:W-:Y:S01]  /*1b60*/  MUFU.TANH R9, R47 ;  /* 0x0000002f00097308 */ /* 0x0005e20000002400 */
[----:B------:R-:W-:-:S02]  /*1b70*/  IMAD R56, R16, -0x2, R37 ;  /* 0xfffffffe10387824 */ /* 0x000fc400078e0225 */
[----:B------:R-:W-:Y:S01]  /*1b80*/  FMUL.FTZ R30, R30, UR10 ;  /* 0x0000000a1e1e7c20 */ /* 0x000fe20008410000 */
[----:B------:R-:W-:Y:S01]  /*1b90*/  FMUL.FTZ R2, R55, UR10 ;  /* 0x0000000a37027c20 */ /* 0x000fe20008410000 */
[----:B------:R-:W-:Y:S01]  /*1ba0*/  MOV R55, UR6 ;  /* 0x0000000600377c02 */ /* 0x000fe20008000f00 */
[----:B------:R-:W-:Y:S01]  /*1bb0*/  FMUL.FTZ R31, R31, UR10 ;  /* 0x0000000a1f1f7c20 */ /* 0x000fe20008410000 */
[----:B------:R-:W-:Y:S01]  /*1bc0*/  FMUL.FTZ R8, R25, UR10 ;  /* 0x0000000a19087c20 */ /* 0x000fe20008410000 */
[----:B------:R-:W-:Y:S01]  /*1bd0*/  FMUL.FTZ R34, R34, UR10 ;  /* 0x0000000a22227c20 */ /* 0x000fe20008410000 */
[----:B------:R-:W3:Y:S01]  /*1be0*/  MUFU.TANH R26, R26 ;  /* 0x0000001a001a7308 */ /* 0x000ee20000002400 */
[----:B--2---:R-:W-:Y:S02]  /*1bf0*/  IMAD.U32 R47, RZ, RZ, UR11 ;  /* 0x0000000bff2f7e24 */ /* 0x004fe4000f8e00ff */
[----:B------:R-:W-:Y:S01]  /*1c00*/  FMUL.FTZ R25, R41, UR10 ;  /* 0x0000000a29197c20 */ /* 0x000fe20008410000 */
[----:B------:R-:W-:-:S02]  /*1c10*/  IMAD R55, R16, -0x2, R55 ;  /* 0xfffffffe10377824 */ /* 0x000fc400078e0237 */
[----:B------:R-:W-:Y:S01]  /*1c20*/  FMUL.FTZ R35, R35, UR10 ;  /* 0x0000000a23237c20 */ /* 0x000fe20008410000 */
[----:B------:R-:W-:Y:S02]  /*1c30*/  IMAD R56, R47, UR48, R56 ;  /* 0x000000302f387c24 */ /* 0x000fe4000f8e0238 */
[----:B------:R-:W-:Y:S01]  /*1c40*/  FMUL.FTZ R38, R38, UR10 ;  /* 0x0000000a26267c20 */ /* 0x000fe20008410000 */
[----:B------:R-:W-:Y:S01]  /*1c50*/  FMUL.FTZ R59, R59, UR10 ;  /* 0x0000000a3b3b7c20 */ /* 0x000fe20008410000 */
[----:B------:R-:W2:Y:S01]  /*1c60*/  MUFU.TANH R27, R27 ;  /* 0x0000001b001b7308 */ /* 0x000ea20000002400 */
[----:B------:R-:W-:Y:S01]  /*1c70*/  FMUL.FTZ R89, R32, UR10 ;  /* 0x0000000a20597c20 */ /* 0x000fe20008410000 */
[----:B0-----:R-:W-:Y:S01]  /*1c80*/  IADD3 R4, R3, -UR14, R56 ;  /* 0x8000000e03047c10 */ /* 0x001fe2000fffe038 */
[----:B------:R-:W-:Y:S01]  /*1c90*/  FMUL.FTZ R39, R39, UR10 ;  /* 0x0000000a27277c20 */ /* 0x000fe20008410000 */
[----:B------:R-:W-:Y:S01]  /*1ca0*/  FMUL.FTZ R32, R36, UR10 ;  /* 0x0000000a24207c20 */ /* 0x000fe20008410000 */
[----:B------:R-:W-:Y:S01]  /*1cb0*/  FMUL.FTZ R42, R42, UR10 ;  /* 0x0000000a2a2a7c20 */ /* 0x000fe20008410000 */
        /* <DEDUP_REMOVED lines=20> */
[----:B------:R-:W-:Y:S01]  /*1e00*/  FMUL.FTZ R67, R67, UR10 ;  /* 0x0000000a43437c20 */ /* 0x000fe20008410000 */
[----:B------:R-:W-:Y:S01]  /*1e10*/  FMUL.FTZ R70, R70, UR10 ;  /* 0x0000000a46467c20 */ /* 0x000fe20008410000 */
[----:B------:R-:W-:Y:S01]  /*1e20*/  FMUL.FTZ R71, R71, UR10 ;  /* 0x0000000a47477c20 */ /* 0x000fe20008410000 */
[----:B------:R-:W-:Y:S01]  /*1e30*/  FMUL.FTZ R74, R74, UR10 ;  /* 0x0000000a4a4a7c20 */ /* 0x000fe20008410000 */
[----:B------:R-:W-:Y:S01]  /*1e40*/  FMUL.FTZ R75, R75, UR10 ;  /* 0x0000000a4b4b7c20 */ /* 0x000fe20008410000 */
[----:B------:R-:W-:Y:S01]  /*1e50*/  FMUL.FTZ R78, R78, UR10 ;  /* 0x0000000a4e4e7c20 */ /* 0x000fe20008410000 */
[----:B------:R-:W5:Y:S01]  /*1e60*/  MUFU.TANH R34, R34 ;  /* 0x0000002200227308 */ /* 0x000f620000002400 */
[----:B----4-:R-:W-:Y:S01]  /*1e70*/  VIMNMX R2, R55, R4, PT ;  /* 0x0000000437027248 */ /* 0x010fe20003fe0100 */
[----:B------:R-:W-:Y:S01]  /*1e80*/  FMUL.FTZ R79, R79, UR10 ;  /* 0x0000000a4f4f7c20 */ /* 0x000fe20008410000 */
[----:B------:R-:W-:Y:S01]  /*1e90*/  FMUL.FTZ R82, R82, UR10 ;  /* 0x0000000a52527c20 */ /* 0x000fe20008410000 */
[----:B------:R-:W-:Y:S01]  /*1ea0*/  FMUL.FTZ R83, R83, UR10 ;  /* 0x0000000a53537c20 */ /* 0x000fe20008410000 */
[----:B------:R-:W-:Y:S01]  /*1eb0*/  ISETP.GT.AND P3, PT, R2, RZ, PT ;  /* 0x000000ff0200720c */ /* 0x000fe20003f64270 */
[----:B------:R-:W-:Y:S01]  /*1ec0*/  FMUL.FTZ R86, R86, UR10 ;  /* 0x0000000a56567c20 */ /* 0x000fe20008410000 */
[C---:B------:R-:W-:Y:S01]  /*1ed0*/  ISETP.GT.AND P4, PT, R2.reuse, 0x1, PT ;  /* 0x000000010200780c */ /* 0x040fe20003f84270 */
[----:B------:R-:W4:Y:S01]  /*1ee0*/  MUFU.TANH R35, R35 ;  /* 0x0000002300237308 */ /* 0x000f220000002400 */
[----:B------:R-:W-:Y:S01]  /*1ef0*/  ISETP.GT.AND P5, PT, R2, 0x8, PT ;  /* 0x000000080200780c */ /* 0x000fe20003fa4270 */
[----:B------:R-:W-:Y:S01]  /*1f00*/  FMUL.FTZ R87, R87, UR10 ;  /* 0x0000000a57577c20 */ /* 0x000fe20008410000 */
[----:B---3--:R-:W-:Y:S01]  /*1f10*/  FSEL R93, R26, -INF , P3 ;  /* 0xff8000001a5d7808 */ /* 0x008fe20001800000 */
[----:B------:R-:W-:Y:S01]  /*1f20*/  FMUL.FTZ R21, R44, UR10 ;  /* 0x0000000a2c157c20 */ /* 0x000fe20008410000 */
[----:B--2---:R-:W-:Y:S01]  /*1f30*/  FSEL R91, R27, -INF , P4 ;  /* 0xff8000001b5b7808 */ /* 0x004fe20002000000 */
[----:B------:R-:W-:Y:S01]  /*1f40*/  FMUL.FTZ R28, R28, UR10 ;  /* 0x0000000a1c1c7c20 */ /* 0x000fe20008410000 */
[C---:B------:R-:W-:Y:S01]  /*1f50*/  ISETP.GT.AND P3, PT, R2.reuse, 0x9, PT ;  /* 0x000000090200780c */ /* 0x040fe20003f64270 */
[----:B------:R-:W2:Y:S01]  /*1f60*/  MUFU.TANH R38, R38 ;  /* 0x0000002600267308 */ /* 0x000ea20000002400 */
[----:B------:R-:W-:Y:S01]  /*1f70*/  FMNMX.FTZ R4, R93, R91, !PT ;  /* 0x0000005b5d047209 */ /* 0x000fe20007810000 */
[----:B------:R-:W-:Y:S01]  /*1f80*/  FMUL.FTZ R33, R33, UR10 ;  /* 0x0000000a21217c20 */ /* 0x000fe20008410000 */
[C---:B------:R-:W-:Y:S01]  /*1f90*/  ISETP.GT.AND P4, PT, R2.reuse, 0x10, PT ;  /* 0x000000100200780c */ /* 0x040fe20003f84270 */
[----:B------:R3:W-:Y:S01]  /*1fa0*/  @!P1 SYNCS.ARRIVE.TRANS64.RED.A1T0 RZ, [R0+URZ], RZ ;  /* 0x000000ff00ff99a7 */ /* 0x0007e2000810043f */
[----:B0-----:R-:W-:Y:S01]  /*1fb0*/  FSEL R57, R31, -INF , P3 ;  /* 0xff8000001f397808 */ /* 0x001fe20001800000 */
[----:B------:R-:W-:Y:S01]  /*1fc0*/  @UP0 ULDC UR6, c[0x0][0x44c] ;  /* 0x0001130000060ab9 */ /* 0x000fe20000000800 */
[----:B------:R-:W-:Y:S01]  /*1fd0*/  ISETP.GT.AND P3, PT, R2, 0x11, PT ;  /* 0x000000110200780c */ /* 0x000fe20003f64270 */
[----:B------:R0:W-:Y:S01]  /*1fe0*/  MUFU.TANH R36, R59 ;  /* 0x0000003b00247308 */ /* 0x0001e20000002400 */
[----:B-----5:R-:W-:Y:S01]  /*1ff0*/  FSEL R53, R34, -INF , P4 ;  /* 0xff80000022357808 */ /* 0x020fe20002000000 */
[----:B------:R-:W-:Y:S01]  /*2000*/  UIMAD.WIDE.U32 UR6, UR41, UR6, URZ ;  /* 0x00000006290672a5 */ /* 0x000fe2000f8e003f */
[----:B------:R-:W-:Y:S01]  /*2010*/  ISETP.GT.AND P4, PT, R2, 0x18, PT ;  /* 0x000000180200780c */ /* 0x000fe20003f84270 */
[----:B------:R-:W-:Y:S01]  /*2020*/  UIMAD UR11, UR48, UR11, -UR14 ;  /* 0x0000000b300b72a4 */ /* 0x000fe2000f8e0a0e */
[----:B----4-:R-:W-:-:S02]  /*2030*/  FSEL R52, R35, -INF , P3 ;  /* 0xff80000023347808 */ /* 0x010fc40001800000 */
[----:B------:R-:W-:Y:S01]  /*2040*/  ISETP.GT.AND P3, PT, R2, 0x19, PT ;  /* 0x000000190200780c */ /* 0x000fe20003f64270 */
[----:B------:R-:W-:Y:S01]  /*2050*/  MUFU.TANH R39, R39 ;  /* 0x0000002700277308 */ /* 0x000fe20000002400 */
[----:B0-----:R-:W-:-:S04]  /*2060*/  FSEL R59, R30, -INF , P5 ;  /* 0xff8000001e3b7808 */ /* 0x001fc80002800000 */
[----:B------:R-:W-:-:S03]  /*2070*/  FMNMX.FTZ R4, R59, R4, !PT ;  /* 0x000000043b047209 */ /* 0x000fc60007810000 */
[----:B------:R-:W0:Y:S01]  /*2080*/  MUFU.TANH R42, R42 ;  /* 0x0000002a002a7308 */ /* 0x000e220000002400 */
[----:B------:R-:W-:-:S04]  /*2090*/  FMNMX.FTZ R4, R57, R4, !PT ;  /* 0x0000000439047209 */ /* 0x000fc80007810000 */
[----:B------:R-:W-:-:S03]  /*20a0*/  FMNMX.FTZ R3, R53, R4, !PT ;  /* 0x0000000435037209 */ /* 0x000fc60007810000 */
[----:B------:R-:W4:Y:S01]  /*20b0*/  MUFU.TANH R43, R43 ;  /* 0x0000002b002b7308 */ /* 0x000f220000002400 */
[----:B------:R-:W-:-:S07]  /*20c0*/  FMNMX.FTZ R4, R52, R3, !PT ;  /* 0x0000000334047209 */ /* 0x000fce0007810000 */
[----:B------:R-:W5:Y:S08]  /*20d0*/  MUFU.TANH R46, R46 ;  /* 0x0000002e002e7308 */ /* 0x000f700000002400 */
[----:B------:R2:W-:Y:S08]  /*20e0*/  MUFU.TANH R11, R51 ;  /* 0x00000033000b7308 */ /* 0x0005f00000002400 */
[----:B------:R1:W3:Y:S01]  /*20f0*/  MUFU.TANH R45, R50 ;  /* 0x00000032002d7308 */ /* 0x0002e20000002400 */
[----:B--2---:R-:W-:-:S02]  /*2100*/  FSEL R51, R38, -INF , P4 ;  /* 0xff80000026337808 */ /* 0x004fc40002000000 */
[----:B------:R-:W-:Y:S02]  /*2110*/  ISETP.GT.AND P4, PT, R2, 0x20, PT ;  /* 0x000000200200780c */ /* 0x000fe40003f84270 */
[----:B------:R-:W-:Y:S02]  /*2120*/  FMNMX.FTZ R3, R51, R4, !PT ;  /* 0x0000000433037209 */ /* 0x000fe40007810000 */
[----:B0-----:R-:W-:Y:S01]  /*2130*/  FSEL R49, R42, -INF , P4 ;  /* 0xff8000002a317808 */ /* 0x001fe20002000000 */
[----:B------:R-:W0:Y:S01]  /*2140*/  MUFU.TANH R54, R54 ;  /* 0x0000003600367308 */ /* 0x000e220000002400 */
[----:B-1----:R-:W-:Y:S02]  /*2150*/  FSEL R50, R39, -INF , P3 ;  /* 0xff80000027327808 */ /* 0x002fe40001800000 */
[----:B------:R-:W-:Y:S02]  /*2160*/  ISETP.GT.AND P3, PT, R2, 0x21, PT ;  /* 0x000000210200780c */ /* 0x000fe40003f64270 */
[----:B------:R-:W-:-:S02]  /*2170*/  FMNMX.FTZ R4, R50, R3, !PT ;  /* 0x0000000332047209 */ /* 0x000fc40007810000 */
[C---:B------:R-:W-:Y:S01]  /*2180*/  ISETP.GT.AND P4, PT, R2.reuse, 0x28, PT ;  /* 0x000000280200780c */ /* 0x040fe20003f84270 */
[----:B------:R1:W2:Y:S01]  /*2190*/  MUFU.TANH R40, R58 ;  /* 0x0000003a00287308 */ /* 0x0002a20000002400 */
[----:B----4-:R-:W-:Y:S02]  /*21a0*/  FSEL R48, R43, -INF , P3 ;  /* 0xff8000002b307808 */ /* 0x010fe40001800000 */
[----:B------:R-:W-:Y:S02]  /*21b0*/  FMNMX.FTZ R3, R49, R4, !PT ;  /* 0x0000000431037209 */ /* 0x000fe40007810000 */
[----:B------:R-:W-:Y:S02]  /*21c0*/  ISETP.GT.AND P3, PT, R2, 0x29, PT ;  /* 0x000000290200780c */ /* 0x000fe40003f64270 */
[----:B-----5:R-:W-:Y:S01]  /*21d0*/  FSEL R47, R46, -INF , P4 ;  /* 0xff8000002e2f7808 */ /* 0x020fe20002000000 */
[----:B------:R-:W4:Y:S01]  /*21e0*/  MUFU.TANH R62, R62 ;  /* 0x0000003e003e7308 */ /* 0x000f220000002400 */
[----:B------:R-:W-:Y:S01]  /*21f0*/  FMNMX.FTZ R4, R48, R3, !PT ;  /* 0x0000000330047209 */ /* 0x000fe20007810000 */
[----:B-1----:R-:W-:Y:S01]  /*2200*/  FMUL.FTZ R58, R60, UR10 ;  /* 0x0000000a3c3a7c20 */ /* 0x002fe20008410000 */
[----:B------:R-:W-:Y:S01]  /*2210*/  ISETP.GT.AND P4, PT, R2, 0x30, PT ;  /* 0x000000300200780c */ /* 0x000fe20003f84270 */
[----:B------:R-:W-:Y:S01]  /*2220*/  FMUL.FTZ R60, R64, UR10 ;  /* 0x0000000a403c7c20 */ /* 0x000fe20008410000 */
[----:B------:R-:W-:Y:S01]  /*2230*/  FSEL R46, R9, -INF , P3 ;  /* 0xff800000092e7808 */ /* 0x000fe20001800000 */
[----:B------:R-:W-:Y:S01]  /*2240*/  FMUL.FTZ R64, R69, UR10 ;  /* 0x0000000a45407c20 */ /* 0x000fe20008410000 */
[----:B------:R-:W-:Y:S01]  /*2250*/  FMNMX.FTZ R3, R47, R4, !PT ;  /* 0x000000042f037209 */ /* 0x000fe20007810000 */
[----:B------:R-:W1:Y:S01]  /*2260*/  MUFU.TANH R37, R63 ;  /* 0x0000003f00257308 */ /* 0x000e620000002400 */
[----:B------:R-:W-:Y:S01]  /*2270*/  ISETP.GT.AND P3, PT, R2, 0x31, PT ;  /* 0x000000310200780c */ /* 0x000fe20003f64270 */
[----:B------:R-:W-:Y:S01]  /*2280*/  FMUL.FTZ R69, R81, UR10 ;  /* 0x0000000a51457c20 */ /* 0x000fe20008410000 */
[----:B---3--:R-:W-:-:S02]  /*2290*/  FSEL R45, R45, -INF , P4 ;  /* 0xff8000002d2d7808 */ /* 0x008fc40002000000 */
[----:B------:R-:W-:Y:S02]  /*22a0*/  FMNMX.FTZ R4, R46, R3, !PT ;  /* 0x000000032e047209 */ /* 0x000fe40007810000 */
[C---:B------:R-:W-:Y:S01]  /*22b0*/  ISETP.GT.AND P4, PT, R2.reuse, 0x38, PT ;  /* 0x000000380200780c */ /* 0x040fe20003f84270 */
[----:B------:R-:W3:Y:S01]  /*22c0*/  MUFU.TANH R66, R66 ;  /* 0x0000004200427308 */ /* 0x000ee20000002400 */
[----:B------:R-:W-:Y:S02]  /*22d0*/  FSEL R43, R11, -INF , P3 ;  /* 0xff8000000b2b7808 */ /* 0x000fe40001800000 */
[----:B------:R-:W-:Y:S02]  /*22e0*/  FMNMX.FTZ R4, R45, R4, !PT ;  /* 0x000000042d047209 */ /* 0x000fe40007810000 */
[----:B------:R-:W-:Y:S02]  /*22f0*/  ISETP.GT.AND P3, PT, R2, 0x39, PT ;  /* 0x000000390200780c */ /* 0x000fe40003f64270 */
[----:B0-----:R-:W-:Y:S01]  /*2300*/  FSEL R42, R54, -INF , P4 ;  /* 0xff800000362a7808 */ /* 0x001fe20002000000 */
[----:B------:R-:W0:Y:S01]  /*2310*/  MUFU.TANH R35, R67 ;  /* 0x0000004300237308 */ /* 0x000e220000002400 */
[----:B------:R-:W-:-:S02]  /*2320*/  FMNMX.FTZ R3, R43, R4, !PT ;  /* 0x000000042b037209 */ /* 0x000fc40007810000 */
[----:B------:R-:W-:Y:S02]  /*2330*/  ISETP.GT.AND P4, PT, R2, 0x40, PT ;  /* 0x000000400200780c */ /* 0x000fe40003f84270 */
[----:B------:R-:W-:Y:S02]  /*2340*/  FSEL R41, R41, -INF , P3 ;  /* 0xff80000029297808 */ /* 0x000fe40001800000 */
[----:B------:R-:W-:Y:S01]  /*2350*/  FMNMX.FTZ R4, R42, R3, !PT ;  /* 0x000000032a047209 */ /* 0x000fe20007810000 */
[----:B------:R5:W0:Y:S01]  /*2360*/  MUFU.TANH R34, R70 ;  /* 0x0000004600227308 */ /* 0x000a220000002400 */
[----:B------:R-:W-:Y:S02]  /*2370*/  ISETP.GT.AND P3, PT, R2, 0x41, PT ;  /* 0x000000410200780c */ /* 0x000fe40003f64270 */
[----:B--2---:R-:W-:Y:S02]  /*2380*/  FSEL R40, R40, -INF , P4 ;  /* 0xff80000028287808 */ /* 0x004fe40002000000 */
[----:B------:R-:W-:-:S02]  /*2390*/  FMNMX.FTZ R3, R41, R4, !PT ;  /* 0x0000000429037209 */ /* 0x000fc40007810000 */
[----:B------:R-:W-:Y:S01]  /*23a0*/  ISETP.GT.AND P4, PT, R2, 0x48, PT ;  /* 0x000000480200780c */ /* 0x000fe20003f84270 */
[----:B------:R-:W2:Y:S01]  /*23b0*/  MUFU.TANH R31, R71 ;  /* 0x00000047001f7308 */ /* 0x000ea20000002400 */
[----:B------:R-:W-:Y:S01]  /*23c0*/  FSEL R39, R36, -INF , P3 ;  /* 0xff80000024277808 */ /* 0x000fe20001800000 */
[----:B-----5:R-:W-:Y:S01]  /*23d0*/  FMUL.FTZ R70, R84, UR10 ;  /* 0x0000000a54467c20 */ /* 0x020fe20008410000 */
[----:B------:R-:W-:Y:S02]  /*23e0*/  FMNMX.FTZ R4, R40, R3, !PT ;  /* 0x0000000328047209 */ /* 0x000fe40007810000 */
[----:B------:R-:W-:Y:S02]  /*23f0*/  ISETP.GT.AND P3, PT, R2, 0x49, PT ;  /* 0x000000490200780c */ /* 0x000fe40003f64270 */
[----:B----4-:R-:W-:Y:S01]  /*2400*/  FSEL R38, R62, -INF , P4 ;  /* 0xff8000003e267808 */ /* 0x010fe20002000000 */
[----:B------:R4:W5:Y:S01]  /*2410*/  MUFU.TANH R30, R74 ;  /* 0x0000004a001e7308 */ /* 0x0009620000002400 */
[----:B------:R-:W-:Y:S01]  /*2420*/  FMNMX.FTZ R3, R39, R4, !PT ;  /* 0x0000000427037209 */ /* 0x000fe20007810000 */
[----:B------:R-:W-:Y:S01]  /*2430*/  FMUL.FTZ R62, R65, UR10 ;  /* 0x0000000a413e7c20 */ /* 0x000fe20008410000 */
[----:B------:R-:W-:Y:S01]  /*2440*/  ISETP.GT.AND P4, PT, R2, 0x50, PT ;  /* 0x000000500200780c */ /* 0x000fe20003f84270 */
[----:B------:R-:W-:Y:S01]  /*2450*/  FMUL.FTZ R65, R76, UR10 ;  /* 0x0000000a4c417c20 */ /* 0x000fe20008410000 */
[----:B-1----:R-:W-:-:S02]  /*2460*/  FSEL R37, R37, -INF , P3 ;  /* 0xff80000025257808 */ /* 0x002fc40001800000 */
[----:B------:R-:W-:Y:S01]  /*2470*/  FMNMX.FTZ R4, R38, R3, !PT ;  /* 0x0000000326047209 */ /* 0x000fe20007810000 */
[----:B------:R-:W1:Y:S01]  /*2480*/  MUFU.TANH R26, R75 ;  /* 0x0000004b001a7308 */ /* 0x000e620000002400 */
[----:B------:R-:W-:Y:S01]  /*2490*/  ISETP.GT.AND P3, PT, R2, 0x51, PT ;  /* 0x000000510200780c */ /* 0x000fe20003f64270 */
[----:B----4-:R-:W-:Y:S01]  /*24a0*/  FMUL.FTZ R74, R61, UR10 ;  /* 0x0000000a3d4a7c20 */ /* 0x010fe20008410000 */
[----:B---3--:R-:W-:Y:S01]  /*24b0*/  FSEL R36, R66, -INF , P4 ;  /* 0xff80000042247808 */ /* 0x008fe20002000000 */
[----:B------:R-:W-:Y:S01]  /*24c0*/  FMUL.FTZ R66, R73, UR10 ;  /* 0x0000000a49427c20 */ /* 0x000fe20008410000 */
[----:B------:R-:W-:Y:S02]  /*24d0*/  FMNMX.FTZ R3, R37, R4, !PT ;  /* 0x0000000425037209 */ /* 0x000fe40007810000 */
[----:B------:R-:W-:Y:S01]  /*24e0*/  ISETP.GT.AND P4, PT, R2, 0x58, PT ;  /* 0x000000580200780c */ /* 0x000fe20003f84270 */
[----:B------:R-:W3:Y:S01]  /*24f0*/  MUFU.TANH R27, R78 ;  /* 0x0000004e001b7308 */ /* 0x000ee20000002400 */
[----:B0-----:R-:W-:-:S02]  /*2500*/  FSEL R35, R35, -INF , P3 ;  /* 0xff80000023237808 */ /* 0x001fc40001800000 */
[----:B------:R-:W-:Y:S02]  /*2510*/  FMNMX.FTZ R4, R36, R3, !PT ;  /* 0x0000000324047209 */ /* 0x000fe40007810000 */
[----:B------:R-:W-:Y:S02]  /*2520*/  ISETP.GT.AND P3, PT, R2, 0x59, PT ;  /* 0x000000590200780c */ /* 0x000fe40003f64270 */
[----:B------:R-:W-:Y:S01]  /*2530*/  FSEL R34, R34, -INF , P4 ;  /* 0xff80000022227808 */ /* 0x000fe20002000000 */
[----:B------:R-:W0:Y:S01]  /*2540*/  MUFU.TANH R9, R79 ;  /* 0x0000004f00097308 */ /* 0x000e220000002400 */
[----:B------:R-:W-:Y:S02]  /*2550*/  FMNMX.FTZ R3, R35, R4, !PT ;  /* 0x0000000423037209 */ /* 0x000fe40007810000 */
[----:B------:R-:W-:Y:S02]  /*2560*/  ISETP.GT.AND P4, PT, R2, 0x60, PT ;  /* 0x000000600200780c */ /* 0x000fe40003f84270 */
[----:B--2---:R-:W-:-:S02]  /*2570*/  FSEL R31, R31, -INF , P3 ;  /* 0xff8000001f1f7808 */ /* 0x004fc40001800000 */
[----:B------:R-:W-:Y:S01]  /*2580*/  FMNMX.FTZ R4, R34, R3, !PT ;  /* 0x0000000322047209 */ /* 0x000fe20007810000 */
[----:B------:R-:W2:Y:S01]  /*2590*/  MUFU.TANH R11, R82 ;  /* 0x00000052000b7308 */ /* 0x000ea20000002400 */
[----:B------:R-:W-:Y:S02]  /*25a0*/  ISETP.GT.AND P3, PT, R2, 0x61, PT ;  /* 0x000000610200780c */ /* 0x000fe40003f64270 */
[----:B-----5:R-:W-:Y:S02]  /*25b0*/  FSEL R30, R30, -INF , P4 ;  /* 0xff8000001e1e7808 */ /* 0x020fe40002000000 */
[----:B------:R-:W-:Y:S02]  /*25c0*/  FMNMX.FTZ R3, R31, R4, !PT ;  /* 0x000000041f037209 */ /* 0x000fe40007810000 */
[----:B------:R-:W-:Y:S01]  /*25d0*/  ISETP.GT.AND P4, PT, R2, 0x68, PT ;  /* 0x000000680200780c */ /* 0x000fe20003f84270 */
[----:B------:R-:W4:Y:S01]  /*25e0*/  MUFU.TANH R83, R83 ;  /* 0x0000005300537308 */ /* 0x000f220000002400 */
[----:B-1----:R-:W-:-:S02]  /*25f0*/  FSEL R26, R26, -INF , P3 ;  /* 0xff8000001a1a7808 */ /* 0x002fc40001800000 */
[----:B------:R-:W-:Y:S02]  /*2600*/  FMNMX.FTZ R3, R30, R3, !PT ;  /* 0x000000031e037209 */ /* 0x000fe40007810000 */
[----:B------:R-:W-:Y:S02]  /*2610*/  ISETP.GT.AND P3, PT, R2, 0x69, PT ;  /* 0x000000690200780c */ /* 0x000fe40003f64270 */
[----:B---3--:R-:W-:Y:S01]  /*2620*/  FSEL R27, R27, -INF , P4 ;  /* 0xff8000001b1b7808 */ /* 0x008fe20002000000 */
[----:B------:R-:W1:Y:S01]  /*2630*/  MUFU.TANH R86, R86 ;  /* 0x0000005600567308 */ /* 0x000e620000002400 */
[----:B------:R-:W-:Y:S02]  /*2640*/  FMNMX.FTZ R4, R26, R3, !PT ;  /* 0x000000031a047209 */ /* 0x000fe40007810000 */
[----:B------:R-:W-:Y:S02]  /*2650*/  ISETP.GT.AND P4, PT, R2, 0x70, PT ;  /* 0x000000700200780c */ /* 0x000fe40003f84270 */
[----:B0-----:R-:W-:-:S02]  /*2660*/  FSEL R9, R9, -INF , P3 ;  /* 0xff80000009097808 */ /* 0x001fc40001800000 */
[----:B------:R-:W-:Y:S01]  /*2670*/  FMNMX.FTZ R4, R27, R4, !PT ;  /* 0x000000041b047209 */ /* 0x000fe20007810000 */
[----:B------:R-:W0:Y:S01]  /*2680*/  MUFU.TANH R87, R87 ;  /* 0x0000005700577308 */ /* 0x000e220000002400 */
[C---:B------:R-:W-:Y:S02]  /*2690*/  ISETP.GT.AND P3, PT, R2.reuse, 0x71, PT ;  /* 0x000000710200780c */ /* 0x040fe40003f64270 */
[----:B--2---:R-:W-:Y:S02]  /*26a0*/  FSEL R11, R11, -INF , P4 ;  /* 0xff8000000b0b7808 */ /* 0x004fe40002000000 */
[----:B------:R-:W-:Y:S02]  /*26b0*/  FMNMX.FTZ R44, R9, R4, !PT ;  /* 0x00000004092c7209 */ /* 0x000fe40007810000 */
[----:B------:R-:W-:Y:S01]  /*26c0*/  ISETP.GT.AND P4, PT, R2, 0x78, PT ;  /* 0x000000780200780c */ /* 0x000fe20003f84270 */
[----:B------:R-:W-:Y:S01]  /*26d0*/  MUFU.TANH R10, R10 ;  /* 0x0000000a000a7308 */ /* 0x000fe20000002400 */
[----:B----4-:R-:W-:-:S02]  /*26e0*/  FSEL R4, R83, -INF , P3 ;  /* 0xff80000053047808 */ /* 0x010fc40001800000 */
[----:B------:R-:W-:Y:S02]  /*26f0*/  FMNMX.FTZ R63, R11, R44, !PT ;  /* 0x0000002c0b3f7209 */ /* 0x000fe40007810000 */
[----:B------:R-:W-:Y:S02]  /*2700*/  ISETP.GT.AND P3, PT, R2, 0x79, PT ;  /* 0x000000790200780c */ /* 0x000fe40003f64270 */
[----:B-1----:R-:W-:Y:S01]  /*2710*/  FSEL R3, R86, -INF , P4 ;  /* 0xff80000056037808 */ /* 0x002fe20002000000 */
[----:B------:R-:W1:Y:S01]  /*2720*/  MUFU.TANH R8, R8 ;  /* 0x0000000800087308 */ /* 0x000e620000002400 */
[----:B------:R-:W-:Y:S01]  /*2730*/  FMNMX.FTZ R44, R4, R63, !PT ;  /* 0x0000003f042c7209 */ /* 0x000fe20007810000 */
[----:B------:R-:W-:Y:S01]  /*2740*/  FMUL.FTZ R63, R72, UR10 ;  /* 0x0000000a483f7c20 */ /* 0x000fe20008410000 */
[----:B0-----:R-:W-:Y:S01]  /*2750*/  FSEL R2, R87, -INF , P3 ;  /* 0xff80000057027808 */ /* 0x001fe20001800000 */
[----:B------:R-:W-:Y:S01]  /*2760*/  VIADD R72, R56, -UR14 ;  /* 0x8000000e38487c36 */ /* 0x000fe20008000000 */
[----:B------:R-:W-:Y:S01]  /*2770*/  FMNMX.FTZ R61, R3, R44, !PT ;  /* 0x0000002c033d7209 */ /* 0x000fe20007810000 */
[----:B------:R-:W-:-:S02]  /*2780*/  @UP0 ULDC UR14, c[0x0][0x450] ;  /* 0x00011400000e0ab9 */ /* 0x000fc40000000800 */
[----:B------:R-:W0:Y:S01]  /*2790*/  MUFU.TANH R28, R28 ;  /* 0x0000001c001c7308 */ /* 0x000e220000002400 */
[----:B------:R-:W-:Y:S01]  /*27a0*/  FMNMX.FTZ R44, R2, R61, !PT ;  /* 0x0000003d022c7209 */ /* 0x000fe20007810000 */
[----:B------:R-:W-:Y:S01]  /*27b0*/  FMUL.FTZ R61, R68, UR10 ;  /* 0x0000000a443d7c20 */ /* 0x000fe20008410000 */
[----:B------:R-:W-:Y:S01]  /*27c0*/  VIADDMNMX R72, R6, R72, R55, PT ;  /* 0x0000004806487246 */ /* 0x000fe20003800137 */
[----:B------:R-:W-:Y:S02]  /*27d0*/  FMUL.FTZ R68, R77, UR10 ;  /* 0x0000000a4d447c20 */ /* 0x000fe40008410000 */
[----:B------:R-:W2:Y:S01]  /*27e0*/  SHFL.BFLY PT, R67, R44, 0x2, 0x1f ;  /* 0x0c401f002c437f89 */ /* 0x000ea200000e0000 */
[C---:B------:R-:W-:Y:S01]  /*27f0*/  ISETP.GT.AND P4, PT, R72.reuse, 0x1, PT ;  /* 0x000000014800780c */ /* 0x040fe20003f84270 */
[----:B------:R-:W-:Y:S01]  /*2800*/  MUFU.TANH R88, R88 ;  /* 0x0000005800587308 */ /* 0x000fe20000002400 */
[----:B------:R-:W-:Y:S02]  /*2810*/  ISETP.GT.AND P5, PT, R72, 0x8, PT ;  /* 0x000000084800780c */ /* 0x000fe40003fa4270 */
[----:B-1----:R-:W-:-:S02]  /*2820*/  FSEL R56, R8, -INF , P4 ;  /* 0xff80000008387808 */ /* 0x002fc40002000000 */
[----:B------:R-:W-:-:S03]  /*2830*/  ISETP.GT.AND P4, PT, R72, 0x10, PT ;  /* 0x000000104800780c */ /* 0x000fc60003f84270 */
[----:B------:R-:W1:Y:S01]  /*2840*/  MUFU.TANH R89, R89 ;  /* 0x0000005900597308 */ /* 0x000e620000002400 */
[----:B0-----:R-:W-:-:S07]  /*2850*/  FSEL R28, R28, -INF , P5 ;  /* 0xff8000001c1c7808 */ /* 0x001fce0002800000 */
[----:B------:R-:W-:Y:S01]  /*2860*/  MUFU.TANH R33, R33 ;  /* 0x0000002100217308 */ /* 0x000fe20000002400 */
[----:B--2---:R-:W-:Y:S01]  /*2870*/  FMNMX.FTZ R54, R44, R67, !PT ;  /* 0x000000432c367209 */ /* 0x004fe20007810000 */
[----:B------:R-:W-:-:S06]  /*2880*/  FMUL.FTZ R67, R80, UR10 ;  /* 0x0000000a50437c20 */ /* 0x000fcc0008410000 */
[----:B------:R-:W0:Y:S01]  /*2890*/  MUFU.TANH R32, R32 ;  /* 0x0000002000207308 */ /* 0x000e220000002400 */
[----:B-1----:R-:W-:Y:S01]  /*28a0*/  FSEL R89, R89, -INF , P4 ;  /* 0xff80000059597808 */ /* 0x002fe20002000000 */
[----:B------:R-:W1:Y:S01]  /*28b0*/  SHFL.BFLY PT, R71, R54, 0x1, 0x1f ;  /* 0x0c201f0036477f89 */ /* 0x000e6200000e0000 */
[----:B------:R-:W-:-:S05]  /*28c0*/  ISETP.GT.AND P4, PT, R72, 0x18, PT ;  /* 0x000000184800780c */ /* 0x000fca0003f84270 */
[----:B------:R-:W-:Y:S08]  /*28d0*/  MUFU.TANH R29, R29 ;  /* 0x0000001d001d7308 */ /* 0x000ff00000002400 */
[----:B------:R-:W2:Y:S01]  /*28e0*/  MUFU.TANH R24, R24 ;  /* 0x0000001800187308 */ /* 0x000ea20000002400 */
[----:B0-----:R-:W-:Y:S02]  /*28f0*/  FSEL R32, R32, -INF , P4 ;  /* 0xff80000020207808 */ /* 0x001fe40002000000 */
[----:B------:R-:W-:-:S05]  /*2900*/  ISETP.GT.AND P4, PT, R72, 0x20, PT ;  /* 0x000000204800780c */ /* 0x000fca0003f84270 */
[----:B------:R-:W0:Y:S01]  /*2910*/  MUFU.TANH R25, R25 ;  /* 0x0000001900197308 */ /* 0x000e220000002400 */
[----:B-1----:R-:W-:Y:S01]  /*2920*/  FMNMX.FTZ R44, R54, R71, !PT ;  /* 0x00000047362c7209 */ /* 0x002fe20007810000 */
[----:B------:R-:W-:Y:S01]  /*2930*/  FMUL.FTZ R71, R85, UR10 ;  /* 0x0000000a55477c20 */ /* 0x000fe20008410000 */
[----:B------:R-:W-:Y:S01]  /*2940*/  UMOV UR10, UR41 ;  /* 0x00000029000a7c82 */ /* 0x000fe20008000000 */
[----:B------:R-:W-:Y:S01]  /*2950*/  @UP0 USHF.R.U32.HI UR10, URZ, UR14, UR7 ;  /* 0x0000000e3f0a0299 */ /* 0x000fe20008011607 */
[C---:B------:R-:W-:Y:S01]  /*2960*/  FSETP.NEU.FTZ.AND P3, PT, R44.reuse, -INF , PT ;  /* 0xff8000002c00780b */ /* 0x040fe20003f7d000 */
[----:B------:R-:W-:Y:S02]  /*2970*/  FMUL.FTZ R54, R44, UR24 ;  /* 0x000000182c367c20 */ /* 0x000fe40008410000 */
[----:B------:R-:W1:Y:S01]  /*2980*/  MUFU.TANH R21, R21 ;  /* 0x0000001500157308 */ /* 0x000e620000002400 */
[----:B--2---:R-:W-:Y:S01]  /*2990*/  FSEL R24, R24, -INF , P4 ;  /* 0xff80000018187808 */ /* 0x004fe20002000000 */
[----:B------:R-:W-:Y:S01]  /*29a0*/  UIADD3 UR11, UR11, UR10, URZ ;  /* 0x0000000a0b0b7290 */ /* 0x000fe2000fffe03f */
[----:B------:R-:W-:-:S02]  /*29b0*/  ISETP.GT.AND P4, PT, R72, 0x28, PT ;  /* 0x000000284800780c */ /* 0x000fc40003f84270 */
[----:B------:R-:W-:Y:S01]  /*29c0*/  FSEL R54, R54, RZ, P3 ;  /* 0x000000ff36367208 */ /* 0x000fe20001800000 */
[----:B------:R-:W-:Y:S01]  /*29d0*/  USHF.R.S32.HI UR6, URZ, 0x1f, UR11 ;  /* 0x0000001f3f067899 */ /* 0x000fe2000801140b */
[----:B------:R-:W-:Y:S01]  /*29e0*/  ISETP.GT.AND P3, PT, R72, RZ, PT ;  /* 0x000000ff4800720c */ /* 0x000fe20003f64270 */
[----:B------:R-:W2:Y:S02]  /*29f0*/  MUFU.TANH R20, R20 ;  /* 0x0000001400147308 */ /* 0x000ea40000002400 */
[--C-:B------:R-:W-:Y:S01]  /*2a00*/  FFMA.FTZ R8, R57, UR24, -R54.reuse ;  /* 0x0000001839087c23 */ /* 0x100fe20008010836 */
[----:B------:R-:W-:Y:S01]  /*2a10*/  FSEL R55, R10, -INF , P3 ;  /* 0xff8000000a377808 */ /* 0x000fe20001800000 */
[--C-:B------:R-:W-:Y:S01]  /*2a20*/  FFMA.FTZ R145, R53, UR24, -R54.reuse ;  /* 0x0000001835917c23 */ /* 0x100fe20008010836 */
[----:B------:R-:W-:Y:S01]  /*2a30*/  ISETP.GT.AND P3, PT, R72, 0x9, PT ;  /* 0x000000094800780c */ /* 0x000fe20003f64270 */
[--C-:B------:R-:W-:Y:S01]  /*2a40*/  FFMA.FTZ R147, R51, UR24, -R54.reuse ;  /* 0x0000001833937c23 */ /* 0x100fe20008010836 */
[----:B------:R-:W-:Y:S01]  /*2a50*/  FMNMX.FTZ R57, R55, R56, !PT ;  /* 0x0000003837397209 */ /* 0x000fe20007810000 */
[----:B------:R-:W3:Y:S01]  /*2a60*/  MUFU.TANH R14, R14 ;  /* 0x0000000e000e7308 */ /* 0x000ee20000002400 */
[----:B------:R-:W-:Y:S01]  /*2a70*/  FSEL R88, R88, -INF , P3 ;  /* 0xff80000058587808 */ /* 0x000fe20001800000 */
[--C-:B------:R-:W-:Y:S01]  /*2a80*/  FFMA.FTZ R141, R49, UR24, -R54.reuse ;  /* 0x00000018318d7c23 */ /* 0x100fe20008010836 */
[----:B------:R-:W-:Y:S01]  /*2a90*/  FMNMX.FTZ R57, R28, R57, !PT ;  /* 0x000000391c397209 */ /* 0x000fe20007810000 */
[--C-:B------:R-:W-:Y:S01]  /*2aa0*/  FFMA.FTZ R143, R47, UR24, -R54.reuse ;  /* 0x000000182f8f7c23 */ /* 0x100fe20008010836 */
[----:B------:R-:W-:Y:S01]  /*2ab0*/  ISETP.GT.AND P3, PT, R72, 0x11, PT ;  /* 0x000000114800780c */ /* 0x000fe20003f64270 */
[--C-:B------:R-:W-:Y:S01]  /*2ac0*/  FFMA.FTZ R46, R46, UR24, -R54.reuse ;  /* 0x000000182e2e7c23 */ /* 0x100fe20008010836 */
[----:B------:R-:W-:Y:S01]  /*2ad0*/  FMNMX.FTZ R10, R88, R57, !PT ;  /* 0x00000039580a7209 */ /* 0x000fe20007810000 */
[--C-:B------:R-:W-:Y:S01]  /*2ae0*/  FFMA.FTZ R57, R52, UR24, -R54.reuse ;  /* 0x0000001834397c23 */ /* 0x100fe20008010836 */
[----:B------:R-:W-:Y:S01]  /*2af0*/  FSEL R33, R33, -INF , P3 ;  /* 0xff80000021217808 */ /* 0x000fe20001800000 */
[----:B------:R-:W4:Y:S01]  /*2b00*/  MUFU.TANH R15, R15 ;  /* 0x0000000f000f7308 */ /* 0x000f220000002400 */
[----:B------:R-:W-:Y:S01]  /*2b10*/  FMNMX.FTZ R10, R89, R10, !PT ;  /* 0x0000000a590a7209 */ /* 0x000fe20007810000 */
[--C-:B------:R-:W-:Y:S01]  /*2b20*/  FFMA.FTZ R139, R42, UR24, -R54.reuse ;  /* 0x000000182a8b7c23 */ /* 0x100fe20008010836 */
[----:B------:R-:W-:Y:S01]  /*2b30*/  ISETP.GT.AND P3, PT, R72, 0x19, PT ;  /* 0x000000194800780c */ /* 0x000fe20003f64270 */
[--C-:B------:R-:W-:Y:S01]  /*2b40*/  FFMA.FTZ R133, R40, UR24, -R54.reuse ;  /* 0x0000001828857c23 */ /* 0x100fe20008010836 */
[----:B------:R-:W-:Y:S01]  /*2b50*/  FMNMX.FTZ R53, R33, R10, !PT ;  /* 0x0000000a21357209 */ /* 0x000fe20007810000 */
[--C-:B------:R-:W-:Y:S01]  /*2b60*/  FFMA.FTZ R135, R38, UR24, -R54.reuse ;  /* 0x0000001826877c23 */ /* 0x100fe20008010836 */
[----:B------:R-:W-:Y:S01]  /*2b70*/  FSEL R29, R29, -INF , P3 ;  /* 0xff8000001d1d7808 */ /* 0x000fe20001800000 */
[----:B------:R-:W5:Y:S01]  /*2b80*/  MUFU.TANH R12, R12 ;  /* 0x0000000c000c7308 */ /* 0x000f620000002400 */
[----:B------:R-:W-:Y:S01]  /*2b90*/  FMNMX.FTZ R52, R32, R53, !PT ;  /* 0x0000003520347209 */ /* 0x000fe20007810000 */
[--C-:B------:R-:W-:Y:S01]  /*2ba0*/  FFMA.FTZ R38, R37, UR24, -R54.reuse ;  /* 0x0000001825267c23 */ /* 0x100fe20008010836 */
[----:B------:R-:W-:Y:S01]  /*2bb0*/  ISETP.GT.AND P3, PT, R72, 0x21, PT ;  /* 0x000000214800780c */ /* 0x000fe20003f64270 */
[--C-:B------:R-:W-:Y:S01]  /*2bc0*/  FFMA.FTZ R149, R93, UR24, -R54.reuse ;  /* 0x000000185d957c23 */ /* 0x100fe20008010836 */
[----:B------:R-:W-:Y:S01]  /*2bd0*/  FMNMX.FTZ R51, R29, R52, !PT ;  /* 0x000000341d337209 */ /* 0x000fe20007810000 */
[--C-:B------:R-:W-:Y:S01]  /*2be0*/  FFMA.FTZ R91, R91, UR24, -R54.reuse ;  /* 0x000000185b5b7c23 */ /* 0x100fe20008010836 */
[----:B0-----:R-:W-:Y:S01]  /*2bf0*/  FSEL R25, R25, -INF , P3 ;  /* 0xff80000019197808 */ /* 0x001fe20001800000 */
[----:B------:R0:W-:Y:S01]  /*2c00*/  MUFU.EX2 R10, R57 ;  /* 0x00000039000a7308 */ /* 0x0001e20000000800 */
[----:B------:R-:W-:Y:S01]  /*2c10*/  FMNMX.FTZ R52, R24, R51, !PT ;  /* 0x0000003318347209 */ /* 0x000fe20007810000 */
[--C-:B------:R-:W-:Y:S01]  /*2c20*/  FFMA.FTZ R151, R59, UR24, -R54.reuse ;  /* 0x000000183b977c23 */ /* 0x100fe20008010836 */
[----:B------:R-:W-:Y:S01]  /*2c30*/  ISETP.GT.AND P3, PT, R72, 0x29, PT ;  /* 0x000000294800780c */ /* 0x000fe20003f64270 */
[--C-:B------:R-:W-:Y:S01]  /*2c40*/  FFMA.FTZ R127, R27, UR24, -R54.reuse ;  /* 0x000000181b7f7c23 */ /* 0x100fe20008010836 */
[----:B-1----:R-:W-:Y:S01]  /*2c50*/  FSEL R21, R21, -INF , P4 ;  /* 0xff80000015157808 */ /* 0x002fe20002000000 */
[--C-:B------:R-:W-:Y:S01]  /*2c60*/  FFMA.FTZ R123, R3, UR24, -R54.reuse ;  /* 0x00000018037b7c23 */ /* 0x100fe20008010836 */
[----:B------:R-:W-:Y:S01]  /*2c70*/  FMNMX.FTZ R52, R25, R52, !PT ;  /* 0x0000003419347209 */ /* 0x000fe20007810000 */
[----:B------:R-:W1:Y:S01]  /*2c80*/  MUFU.TANH R13, R13 ;  /* 0x0000000d000d7308 */ /* 0x000e620000002400 */
[--C-:B0-----:R-:W-:Y:S01]  /*2c90*/  FFMA.FTZ R57, R50, UR24, -R54.reuse ;  /* 0x0000001832397c23 */ /* 0x101fe20008010836 */
[----:B------:R-:W-:Y:S01]  /*2ca0*/  ISETP.GT.AND P4, PT, R72, 0x30, PT ;  /* 0x000000304800780c */ /* 0x000fe20003f84270 */
[--C-:B------:R-:W-:Y:S01]  /*2cb0*/  FFMA.FTZ R125, R30, UR24, -R54.reuse ;  /* 0x000000181e7d7c23 */ /* 0x100fe20008010836 */
[----:B--2---:R-:W-:Y:S01]  /*2cc0*/  FSEL R50, R20, -INF , P3 ;  /* 0xff80000014327808 */ /* 0x004fe20001800000 */
[--C-:B------:R-:W-:Y:S01]  /*2cd0*/  FFMA.FTZ R30, R9, UR24, -R54.reuse ;  /* 0x00000018091e7c23 */ /* 0x100fe20008010836 */
[----:B------:R-:W-:Y:S01]  /*2ce0*/  FMNMX.FTZ R53, R21, R52, !PT ;  /* 0x0000003415357209 */ /* 0x000fe20007810000 */
[--C-:B------:R-:W-:Y:S01]  /*2cf0*/  FFMA.FTZ R137, R45, UR24, -R54.reuse ;  /* 0x000000182d897c23 */ /* 0x100fe20008010836 */
[----:B------:R-:W0:Y:S01]  /*2d00*/  MUFU.TANH R5, R5 ;  /* 0x0000000500057308 */ /* 0x000e220000002400 */
[----:B---3--:R-:W-:Y:S01]  /*2d10*/  FSEL R51, R14, -INF , P4 ;  /* 0xff8000000e337808 */ /* 0x008fe20002000000 */
[--C-:B------:R-:W-:Y:S01]  /*2d20*/  FFMA.FTZ R121, R11, UR24, -R54.reuse ;  /* 0x000000180b797c23 */ /* 0x100fe20008010836 */
[----:B------:R-:W-:Y:S01]  /*2d30*/  ISETP.GT.AND P3, PT, R72, 0x31, PT ;  /* 0x000000314800780c */ /* 0x000fe20003f64270 */
[--C-:B------:R-:W-:Y:S01]  /*2d40*/  FFMA.FTZ R131, R34, UR24, -R54.reuse ;  /* 0x0000001822837c23 */ /* 0x100fe20008010836 */
[----:B------:R-:W-:Y:S01]  /*2d50*/  FMNMX.FTZ R14, R50, R53, !PT ;  /* 0x00000035320e7209 */ /* 0x000fe20007810000 */
[--C-:B------:R-:W-:Y:S01]  /*2d60*/  FFMA.FTZ R34, R31, UR24, -R54.reuse ;  /* 0x000000181f227c23 */ /* 0x100fe20008010836 */
[----:B------:R-:W-:Y:S01]  /*2d70*/  ISETP.GT.AND P4, PT, R72, 0x38, PT ;  /* 0x000000384800780c */ /* 0x000fe20003f84270 */
[----:B------:R-:W2:Y:S01]  /*2d80*/  MUFU.TANH R7, R7 ;  /* 0x0000000700077308 */ /* 0x000ea20000002400 */
[----:B----4-:R-:W-:Y:S01]  /*2d90*/  FSEL R15, R15, -INF , P3 ;  /* 0xff8000000f0f7808 */ /* 0x010fe20001800000 */
[--C-:B------:R-:W-:Y:S01]  /*2da0*/  FFMA.FTZ R129, R36, UR24, -R54.reuse ;  /* 0x0000001824817c23 */ /* 0x100fe20008010836 */
[----:B------:R-:W-:Y:S01]  /*2db0*/  FMNMX.FTZ R14, R51, R14, !PT ;  /* 0x0000000e330e7209 */ /* 0x000fe20007810000 */
[--C-:B------:R-:W-:Y:S01]  /*2dc0*/  FFMA.FTZ R36, R35, UR24, -R54.reuse ;  /* 0x0000001823247c23 */ /* 0x100fe20008010836 */
[----:B------:R-:W-:Y:S01]  /*2dd0*/  ISETP.GT.AND P3, PT, R72, 0x39, PT ;  /* 0x000000394800780c */ /* 0x000fe20003f64270 */
[--C-:B------:R-:W-:Y:S01]  /*2de0*/  FFMA.FTZ R26, R26, UR24, -R54.reuse ;  /* 0x000000181a1a7c23 */ /* 0x100fe20008010836 */
[----:B-----5:R-:W-:Y:S01]  /*2df0*/  FSEL R52, R12, -INF , P4 ;  /* 0xff8000000c347808 */ /* 0x020fe20002000000 */
[----:B------:R-:W3:Y:S01]  /*2e00*/  MUFU.TANH R58, R58 ;  /* 0x0000003a003a7308 */ /* 0x000ee20000002400 */
[----:B------:R-:W-:Y:S01]  /*2e10*/  FMNMX.FTZ R49, R15, R14, !PT ;  /* 0x0000000e0f317209 */ /* 0x000fe20007810000 */
[--C-:B------:R-:W-:Y:S01]  /*2e20*/  FFMA.FTZ R12, R48, UR24, -R54.reuse ;  /* 0x00000018300c7c23 */ /* 0x100fe20008010836 */
[----:B------:R-:W-:Y:S01]  /*2e30*/  ISETP.GT.AND P4, PT, R72, 0x40, PT ;  /* 0x000000404800780c */ /* 0x000fe20003f84270 */
[--C-:B------:R-:W-:Y:S01]  /*2e40*/  FFMA.FTZ R4, R4, UR24, -R54.reuse ;  /* 0x0000001804047c23 */ /* 0x100fe20008010836 */
[----:B-1----:R-:W-:Y:S01]  /*2e50*/  FSEL R13, R13, -INF , P3 ;  /* 0xff8000000d0d7808 */ /* 0x002fe20001800000 */
[----:B------:R-:W-:Y:S01]  /*2e60*/  FFMA.FTZ R2, R2, UR24, -R54 ;  /* 0x0000001802027c23 */ /* 0x000fe20008010836 */
[----:B------:R-:W-:Y:S01]  /*2e70*/  FMNMX.FTZ R14, R52, R49, !PT ;  /* 0x00000031340e7209 */ /* 0x000fe20007810000 */
[----:B------:R-:W1:Y:S01]  /*2e80*/  MUFU.TANH R74, R74 ;  /* 0x0000004a004a7308 */ /* 0x000e620000002400 */
[----:B------:R-:W-:Y:S01]  /*2e90*/  ISETP.GT.AND P3, PT, R72, 0x41, PT ;  /* 0x000000414800780c */ /* 0x000fe20003f64270 */
[----:B------:R-:W-:Y:S01]  /*2ea0*/  ULEA.HI UR6, UR6, UR11, URZ, 0x7 ;  /* 0x0000000b06067291 */ /* 0x000fe2000f8f383f */
[----:B0-----:R-:W-:-:S02]  /*2eb0*/  FSEL R5, R5, -INF , P4 ;  /* 0xff80000005057808 */ /* 0x001fc40002000000 */
[----:B------:R-:W-:Y:S02]  /*2ec0*/  CS2R R92, SRZ ;  /* 0x00000000005c7805 */ /* 0x000fe4000001ff00 */
[----:B------:R-:W-:Y:S01]  /*2ed0*/  FMNMX.FTZ R14, R13, R14, !PT ;  /* 0x0000000e0d0e7209 */ /* 0x000fe20007810000 */
[----:B------:R-:W-:Y:S01]  /*2ee0*/  USHF.R.S32.HI UR6, URZ, 0x7, UR6 ;  /* 0x000000073f067899 */ /* 0x000fe20008011406 */
[C---:B------:R-:W-:Y:S01]  /*2ef0*/  ISETP.GT.AND P4, PT, R72.reuse, 0x48, PT ;  /* 0x000000484800780c */ /* 0x040fe20003f84270 */
[----:B------:R-:W0:Y:S01]  /*2f00*/  MUFU.TANH R60, R60 ;  /* 0x0000003c003c7308 */ /* 0x000e220000002400 */
[----:B--2---:R-:W-:Y:S01]  /*2f10*/  FSEL R7, R7, -INF , P3 ;  /* 0xff80000007077808 */ /* 0x004fe20001800000 */
[----:B------:R-:W-:Y:S01]  /*2f20*/  UISETP.LT.AND UP1, UPT, URZ, UR6, UPT ;  /* 0x000000063f00728c */ /* 0x000fe2000bf21270 */
[----:B------:R-:W-:Y:S02]  /*2f30*/  FMNMX.FTZ R14, R5, R14, !PT ;  /* 0x0000000e050e7209 */ /* 0x000fe40007810000 */
[----:B------:R-:W-:Y:S01]  /*2f40*/  ISETP.GT.AND P3, PT, R72, 0x49, PT ;  /* 0x000000494800780c */ /* 0x000fe20003f64270 */
[----:B------:R-:W-:Y:S01]  /*2f50*/  USEL UR21, URZ, UR6, !UP1 ;  /* 0x000000063f157287 */ /* 0x000fe2000c800000 */
[----:B---3--:R-:W-:Y:S01]  /*2f60*/  FSEL R58, R58, -INF , P4 ;  /* 0xff8000003a3a7808 */ /* 0x008fe20002000000 */
[----:B------:R-:W2:Y:S01]  /*2f70*/  MUFU.TANH R62, R62 ;  /* 0x0000003e003e7308 */ /* 0x000ea20000002400 */
[----:B------:R-:W-:Y:S01]  /*2f80*/  FMNMX.FTZ R47, R7, R14, !PT ;  /* 0x0000000e072f7209 */ /* 0x000fe20007810000 */
[----:B------:R-:W-:Y:S01]  /*2f90*/  UISETP.GE.AND UP1, UPT, UR26, UR21, UPT ;  /* 0x000000151a00728c */ /* 0x000fe2000bf26270 */
[----:B------:R-:W-:-:S02]  /*2fa0*/  ISETP.GT.AND P4, PT, R72, 0x50, PT ;  /* 0x000000504800780c */ /* 0x000fc40003f84270 */
[----:B-1----:R-:W-:Y:S02]  /*2fb0*/  FSEL R74, R74, -INF , P3 ;  /* 0xff8000004a4a7808 */ /* 0x002fe40001800000 */
[----:B------:R-:W-:Y:S01]  /*2fc0*/  FMNMX.FTZ R47, R58, R47, !PT ;  /* 0x0000002f3a2f7209 */ /* 0x000fe20007810000 */
[----:B------:R-:W1:Y:S01]  /*2fd0*/  MUFU.TANH R61, R61 ;  /* 0x0000003d003d7308 */ /* 0x000e620000002400 */
[----:B------:R-:W-:Y:S02]  /*2fe0*/  ISETP.GT.AND P3, PT, R72, 0x51, PT ;  /* 0x000000514800780c */ /* 0x000fe40003f64270 */
[----:B0-----:R-:W-:Y:S02]  /*2ff0*/  FSEL R60, R60, -INF , P4 ;  /* 0xff8000003c3c7808 */ /* 0x001fe40002000000 */
[----:B------:R-:W-:Y:S02]  /*3000*/  FMNMX.FTZ R47, R74, R47, !PT ;  /* 0x0000002f4a2f7209 */ /* 0x000fe40007810000 */
[----:B------:R-:W-:Y:S01]  /*3010*/  ISETP.GT.AND P4, PT, R72, 0x58, PT ;  /* 0x000000584800780c */ /* 0x000fe20003f84270 */
[----:B------:R-:W0:Y:S01]  /*3020*/  MUFU.TANH R64, R64 ;  /* 0x0000004000407308 */ /* 0x000e220000002400 */
[----:B--2---:R-:W-:-:S02]  /*3030*/  FSEL R62, R62, -INF , P3 ;  /* 0xff8000003e3e7808 */ /* 0x004fc40001800000 */
[----:B------:R-:W-:Y:S02]  /*3040*/  FMNMX.FTZ R47, R60, R47, !PT ;  /* 0x0000002f3c2f7209 */ /* 0x000fe40007810000 */
[----:B------:R-:W-:Y:S02]  /*3050*/  ISETP.GT.AND P3, PT, R72, 0x59, PT ;  /* 0x000000594800780c */ /* 0x000fe40003f64270 */
[----:B------:R-:W-:Y:S01]  /*3060*/  FMNMX.FTZ R48, R62, R47, !PT ;  /* 0x0000002f3e307209 */ /* 0x000fe20007810000 */
[----:B------:R-:W2:Y:S01]  /*3070*/  MUFU.TANH R63, R63 ;  /* 0x0000003f003f7308 */ /* 0x000ea20000002400 */
[----:B-1----:R-:W-:Y:S02]  /*3080*/  FSEL R61, R61, -INF , P4 ;  /* 0xff8000003d3d7808 */ /* 0x002fe40002000000 */
[----:B------:R-:W-:-:S05]  /*3090*/  ISETP.GT.AND P4, PT, R72, 0x60, PT ;  /* 0x000000604800780c */ /* 0x000fca0003f84270 */
[----:B------:R-:W1:Y:S01]  /*30a0*/  MUFU.TANH R66, R66 ;  /* 0x0000004200427308 */ /* 0x000e620000002400 */
[----:B0-----:R-:W-:Y:S02]  /*30b0*/  FSEL R64, R64, -INF , P3 ;  /* 0xff80000040407808 */ /* 0x001fe40001800000 */
[----:B------:R-:W-:-:S05]  /*30c0*/  ISETP.GT.AND P3, PT, R72, 0x61, PT ;  /* 0x000000614800780c */ /* 0x000fca0003f64270 */
[----:B------:R-:W0:Y:S01]  /*30d0*/  MUFU.TANH R65, R65 ;  /* 0x0000004100417308 */ /* 0x000e220000002400 */
[----:B--2---:R-:W-:Y:S02]  /*30e0*/  FSEL R63, R63, -INF , P4 ;  /* 0xff8000003f3f7808 */ /* 0x004fe40002000000 */
[----:B------:R-:W-:-:S05]  /*30f0*/  ISETP.GT.AND P4, PT, R72, 0x68, PT ;  /* 0x000000684800780c */ /* 0x000fca0003f84270 */
[----:B------:R2:W-:Y:S01]  /*3100*/  MUFU.EX2 R14, R46 ;  /* 0x0000002e000e7308 */ /* 0x0005e20000000800 */
[----:B-1----:R-:W-:Y:S02]  /*3110*/  FSEL R66, R66, -INF , P3 ;  /* 0xff80000042427808 */ /* 0x002fe40001800000 */
[----:B------:R-:W-:-:S05]  /*3120*/  ISETP.GT.AND P3, PT, R72, 0x69, PT ;  /* 0x000000694800780c */ /* 0x000fca0003f64270 */
[----:B------:R-:W1:Y:S01]  /*3130*/  MUFU.TANH R68, R68 ;  /* 0x0000004400447308 */ /* 0x000e620000002400 */
[--C-:B--2---:R-:W-:Y:S01]  /*3140*/  FFMA.FTZ R46, R43, UR24, -R54.reuse ;  /* 0x000000182b2e7c23 */ /* 0x104fe20008010836 */
[----:B------:R-:W-:Y:S02]  /*3150*/  FMNMX.FTZ R43, R61, R48, !PT ;  /* 0x000000303d2b7209 */ /* 0x000fe40007810000 */
[----:B0-----:R-:W-:Y:S02]  /*3160*/  FSEL R65, R65, -INF , P4 ;  /* 0xff80000041417808 */ /* 0x001fe40002000000 */
[----:B------:R-:W-:Y:S02]  /*3170*/  FMNMX.FTZ R42, R64, R43, !PT ;  /* 0x0000002b402a7209 */ /* 0x000fe40007810000 */
[----:B------:R-:W0:Y:S01]  /*3180*/  MUFU.TANH R67, R67 ;  /* 0x0000004300437308 */ /* 0x000e220000002400 */
[----:B------:R-:W-:Y:S02]  /*3190*/  ISETP.GT.AND P4, PT, R72, 0x70, PT ;  /* 0x000000704800780c */ /* 0x000fe40003f84270 */
[----:B------:R-:W-:Y:S01]  /*31a0*/  FMNMX.FTZ R43, R63, R42, !PT ;  /* 0x0000002a3f2b7209 */ /* 0x000fe20007810000 */
[----:B------:R-:W-:-:S03]  /*31b0*/  FFMA.FTZ R42, R41, UR24, -R54 ;  /* 0x00000018292a7c23 */ /* 0x000fc60008010836 */
[----:B------:R-:W-:Y:S01]  /*31c0*/  FMNMX.FTZ R48, R66, R43, !PT ;  /* 0x0000002b42307209 */ /* 0x000fe20007810000 */
[----:B------:R-:W2:Y:S01]  /*31d0*/  MUFU.TANH R69, R69 ;  /* 0x0000004500457308 */ /* 0x000ea20000002400 */
[----:B-1----:R-:W-:Y:S02]  /*31e0*/  FSEL R68, R68, -INF , P3 ;  /* 0xff80000044447808 */ /* 0x002fe40001800000 */
[----:B------:R-:W-:Y:S02]  /*31f0*/  FMNMX.FTZ R41, R65, R48, !PT ;  /* 0x0000003041297209 */ /* 0x000fe40007810000 */
[----:B------:R-:W-:Y:S02]  /*3200*/  ISETP.GT.AND P3, PT, R72, 0x71, PT ;  /* 0x000000714800780c */ /* 0x000fe40003f64270 */
[----:B------:R-:W-:Y:S01]  /*3210*/  FMNMX.FTZ R40, R68, R41, !PT ;  /* 0x0000002944287209 */ /* 0x000fe20007810000 */
[----:B------:R-:W1:Y:S01]  /*3220*/  MUFU.TANH R70, R70 ;  /* 0x0000004600467308 */ /* 0x000e620000002400 */
[----:B0-----:R-:W-:Y:S01]  /*3230*/  FSEL R67, R67, -INF , P4 ;  /* 0xff80000043437808 */ /* 0x001fe20002000000 */
[----:B------:R-:W-:Y:S01]  /*3240*/  FFMA.FTZ R41, R39, UR24, -R54 ;  /* 0x0000001827297c23 */ /* 0x000fe20008010836 */
[----:B------:R-:W-:-:S02]  /*3250*/  ISETP.GT.AND P4, PT, R72, 0x78, PT ;  /* 0x000000784800780c */ /* 0x000fc40003f84270 */
[----:B------:R-:W-:-:S03]  /*3260*/  FMNMX.FTZ R40, R67, R40, !PT ;  /* 0x0000002843287209 */ /* 0x000fc60007810000 */
[----:B------:R-:W0:Y:S01]  /*3270*/  MUFU.TANH R71, R71 ;  /* 0x0000004700477308 */ /* 0x000e220000002400 */
[----:B--2---:R-:W-:Y:S02]  /*3280*/  FSEL R69, R69, -INF , P3 ;  /* 0xff80000045457808 */ /* 0x004fe40001800000 */
[----:B------:R-:W-:Y:S02]  /*3290*/  ISETP.GT.AND P3, PT, R72, 0x79, PT ;  /* 0x000000794800780c */ /* 0x000fe40003f64270 */
[----:B------:R-:W-:-:S03]  /*32a0*/  FMNMX.FTZ R39, R69, R40, !PT ;  /* 0x0000002845277209 */ /* 0x000fc60007810000 */
[----:B------:R-:W-:Y:S01]  /*32b0*/  MUFU.EX2 R149, R149 ;  /* 0x0000009500957308 */ /* 0x000fe20000000800 */
[----:B-1----:R-:W-:-:S04]  /*32c0*/  FSEL R70, R70, -INF , P4 ;  /* 0xff80000046467808 */ /* 0x002fc80002000000 */
[----:B------:R-:W-:-:S03]  /*32d0*/  FMNMX.FTZ R48, R70, R39, !PT ;  /* 0x0000002746307209 */ /* 0x000fc60007810000 */
[----:B------:R1:W2:Y:S01]  /*32e0*/  MUFU.EX2 R6, R91 ;  /* 0x0000005b00067308 */ /* 0x0002a20000000800 */
[----:B0-----:R-:W-:-:S04]  /*32f0*/  FSEL R71, R71, -INF , P3 ;  /* 0xff80000047477808 */ /* 0x001fc80001800000 */
[----:B------:R-:W-:-:S03]  /*3300*/  FMNMX.FTZ R48, R71, R48, !PT ;  /* 0x0000003047307209 */ /* 0x000fc60007810000 */
[----:B------:R-:W0:Y:S01]  /*3310*/  MUFU.EX2 R151, R151 ;  /* 0x0000009700977308 */ /* 0x000e220000000800 */
[----:B-1----:R-:W-:Y:S01]  /*3320*/  CS2R R90, SRZ ;  /* 0x00000000005a7805 */ /* 0x002fe2000001ff00 */
[----:B------:R-:W1:Y:S06]  /*3330*/  SHFL.BFLY PT, R37, R48, 0x2, 0x1f ;  /* 0x0c401f0030257f89 */ /* 0x000e6c00000e0000 */
[----:B------:R-:W3:Y:S08]  /*3340*/  MUFU.EX2 R8, R8 ;  /* 0x0000000800087308 */ /* 0x000ef00000000800 */
[----:B------:R-:W4:Y:S08]  /*3350*/  MUFU.EX2 R145, R145 ;  /* 0x0000009100917308 */ /* 0x000f300000000800 */
[----:B------:R-:W5:Y:S01]  /*3360*/  MUFU.EX2 R147, R147 ;  /* 0x0000009300937308 */ /* 0x000f620000000800 */
[----:B-1----:R-:W-:-:S05]  /*3370*/  FMNMX.FTZ R37, R48, R37, !PT ;  /* 0x0000002530257209 */ /* 0x002fca0007810000 */
[----:B------:R-:W1:Y:S02]  /*3380*/  SHFL.BFLY PT, R48, R37, 0x1, 0x1f ;  /* 0x0c201f0025307f89 */ /* 0x000e6400000e0000 */
[----:B------:R-:W5:Y:S08]  /*3390*/  MUFU.EX2 R20, R57 ;  /* 0x0000003900147308 */ /* 0x000f700000000800 */
[----:B------:R-:W5:Y:S08]  /*33a0*/  MUFU.EX2 R141, R141 ;  /* 0x0000008d008d7308 */ /* 0x000f700000000800 */
[----:B------:R-:W5:Y:S01]  /*33b0*/  MUFU.EX2 R12, R12 ;  /* 0x0000000c000c7308 */ /* 0x000f620000000800 */
[----:B-1----:R-:W-:-:S07]  /*33c0*/  FMNMX.FTZ R49, R37, R48, !PT ;  /* 0x0000003025317209 */ /* 0x002fce0007810000 */
[----:B------:R-:W-:Y:S01]  /*33d0*/  MUFU.EX2 R143, R143 ;  /* 0x0000008f008f7308 */ /* 0x000fe20000000800 */
[C---:B------:R-:W-:Y:S01]  /*33e0*/  FSETP.NEU.FTZ.AND P3, PT, R49.reuse, -INF , PT ;  /* 0xff8000003100780b */ /* 0x040fe20003f7d000 */
[----:B------:R-:W-:-:S06]  /*33f0*/  FMUL.FTZ R48, R49, UR24 ;  /* 0x0000001831307c20 */ /* 0x000fcc0008410000 */
[----:B------:R-:W-:Y:S01]  /*3400*/  MUFU.EX2 R137, R137 ;  /* 0x0000008900897308 */ /* 0x000fe20000000800 */
[----:B------:R-:W-:Y:S02]  /*3410*/  FSEL R48, R48, RZ, P3 ;  /* 0x000000ff30307208 */ /* 0x000fe40001800000 */
[----:B------:R-:W-:-:S03]  /*3420*/  PLOP3.LUT P3, PT, PT, PT, UP1, 0x80, 0x0 ;  /* 0x000000000000781c */ /* 0x000fc60003f6f018 */
[----:B------:R-:W-:Y:S01]  /*3430*/  FFMA.FTZ R140, R24, UR24, -R48 ;  /* 0x00000018188c7c23 */ /* 0x000fe20008010830 */
[----:B--2---:R-:W-:Y:S01]  /*3440*/  FADD.FTZ R24, R149, R6 ;  /* 0x0000000695187221 */ /* 0x004fe20000010000 */
[--C-:B------:R-:W-:Y:S01]  /*3450*/  FFMA.FTZ R27, R29, UR24, -R48.reuse ;  /* 0x000000181d1b7c23 */ /* 0x100fe20008010830 */
[--C-:B------:R-:W-:Y:S01]  /*3460*/  FFMA.FTZ R148, R55, UR24, -R48.reuse ;  /* 0x0000001837947c23 */ /* 0x100fe20008010830 */
[----:B------:R-:W-:Y:S01]  /*3470*/  FFMA.FTZ R3, R56, UR24, -R48 ;  /* 0x0000001838037c23 */ /* 0x000fe20008010830 */
[----:B0-----:R-:W-:Y:S01]  /*3480*/  FADD.FTZ R29, R151, R24 ;  /* 0x00000018971d7221 */ /* 0x001fe20000010000 */
[--C-:B------:R-:W-:Y:S01]  /*3490*/  FFMA.FTZ R150, R28, UR24, -R48.reuse ;  /* 0x000000181c967c23 */ /* 0x100fe20008010830 */
[--C-:B------:R-:W-:Y:S01]  /*34a0*/  FFMA.FTZ R132, R5, UR24, -R48.reuse ;  /* 0x0000001805847c23 */ /* 0x100fe20008010830 */
[--C-:B------:R-:W-:Y:S01]  /*34b0*/  FFMA.FTZ R9, R88, UR24, -R48.reuse ;  /* 0x0000001858097c23 */ /* 0x100fe20008010830 */
[----:B---3--:R-:W-:Y:S01]  /*34c0*/  FADD.FTZ R24, R8, R29 ;  /* 0x0000001d08187221 */ /* 0x008fe20000010000 */
[----:B------:R-:W-:Y:S01]  /*34d0*/  MUFU.EX2 R148, R148 ;  /* 0x0000009400947308 */ /* 0x000fe20000000800 */
[--C-:B------:R-:W-:Y:S01]  /*34e0*/  FFMA.FTZ R144, R89, UR24, -R48.reuse ;  /* 0x0000001859907c23 */ /* 0x100fe20008010830 */
[----:B------:R-:W-:Y:S01]  /*34f0*/  FFMA.FTZ R11, R33, UR24, -R48 ;  /* 0x00000018210b7c23 */ /* 0x000fe20008010830 */
[----:B----4-:R-:W-:Y:S01]  /*3500*/  FADD.FTZ R5, R145, R24 ;  /* 0x0000001891057221 */ /* 0x010fe20000010000 */
[--C-:B------:R-:W-:Y:S01]  /*3510*/  FFMA.FTZ R146, R32, UR24, -R48.reuse ;  /* 0x0000001820927c23 */ /* 0x100fe20008010830 */
[--C-:B------:R-:W-:Y:S01]  /*3520*/  FFMA.FTZ R25, R25, UR24, -R48.reuse ;  /* 0x0000001819197c23 */ /* 0x100fe20008010830 */
[--C-:B------:R-:W-:Y:S01]  /*3530*/  FFMA.FTZ R142, R21, UR24, -R48.reuse ;  /* 0x00000018158e7c23 */ /* 0x100fe20008010830 */
[----:B------:R-:W-:Y:S01]  /*3540*/  FADD.FTZ R24, R10, R5 ;  /* 0x000000050a187221 */ /* 0x000fe20000010000 */
[----:B------:R-:W0:Y:S01]  /*3550*/  MUFU.EX2 R3, R3 ;  /* 0x0000000300037308 */ /* 0x000e220000000800 */
[--C-:B------:R-:W-:Y:S01]  /*3560*/  FFMA.FTZ R5, R7, UR24, -R48.reuse ;  /* 0x0000001807057c23 */ /* 0x100fe20008010830 */
[----:B------:R-:W-:Y:S01]  /*3570*/  FFMA.FTZ R21, R50, UR24, -R48 ;  /* 0x0000001832157c23 */ /* 0x000fe20008010830 */
[----:B-----5:R-:W-:Y:S01]  /*3580*/  FADD.FTZ R7, R147, R24 ;  /* 0x0000001893077221 */ /* 0x020fe20000010000 */
[--C-:B------:R-:W-:Y:S01]  /*3590*/  FFMA.FTZ R136, R51, UR24, -R48.reuse ;  /* 0x0000001833887c23 */ /* 0x100fe20008010830 */
[--C-:B------:R-:W-:Y:S01]  /*35a0*/  FFMA.FTZ R15, R15, UR24, -R48.reuse ;  /* 0x000000180f0f7c23 */ /* 0x100fe20008010830 */
[--C-:B------:R-:W-:Y:S01]  /*35b0*/  FFMA.FTZ R138, R52, UR24, -R48.reuse ;  /* 0x00000018348a7c23 */ /* 0x100fe20008010830 */
[----:B------:R-:W-:Y:S01]  /*35c0*/  FADD.FTZ R24, R20, R7 ;  /* 0x0000000714187221 */ /* 0x000fe20000010000 */
[----:B------:R-:W1:Y:S01]  /*35d0*/  MUFU.EX2 R150, R150 ;  /* 0x0000009600967308 */ /* 0x000e620000000800 */
[--C-:B------:R-:W-:Y:S01]  /*35e0*/  FFMA.FTZ R13, R13, UR24, -R48.reuse ;  /* 0x000000180d0d7c23 */ /* 0x100fe20008010830 */
[----:B------:R-:W-:Y:S01]  /*35f0*/  FFMA.FTZ R134, R58, UR24, -R48 ;  /* 0x000000183a867c23 */ /* 0x000fe20008010830 */
[----:B------:R-:W-:Y:S01]  /*3600*/  FADD.FTZ R7, R141, R24 ;  /* 0x000000188d077221 */ /* 0x000fe20000010000 */
[--C-:B------:R-:W-:Y:S01]  /*3610*/  FFMA.FTZ R128, R60, UR24, -R48.reuse ;  /* 0x000000183c807c23 */ /* 0x100fe20008010830 */
[----:B------:R-:W-:Y:S01]  /*3620*/  F2FP.BF16.F32.PACK_AB R149, R6, R149 ;  /* 0x000000950695723e */ /* 0x000fe200000010ff */
[--C-:B------:R-:W-:Y:S01]  /*3630*/  FFMA.FTZ R130, R61, UR24, -R48.reuse ;  /* 0x000000183d827c23 */ /* 0x100fe20008010830 */
[----:B------:R-:W-:Y:S01]  /*3640*/  FADD.FTZ R28, R12, R7 ;  /* 0x000000070c1c7221 */ /* 0x000fe20000010000 */
[----:B------:R-:W2:Y:S01]  /*3650*/  MUFU.EX2 R9, R9 ;  /* 0x0000000900097308 */ /* 0x000ea20000000800 */
[----:B0-----:R-:W-:Y:S01]  /*3660*/  FADD.FTZ R29, R148, R3 ;  /* 0x00000003941d7221 */ /* 0x001fe20000010000 */
[----:B------:R-:W-:Y:S01]  /*3670*/  FFMA.FTZ R7, R74, UR24, -R48 ;  /* 0x000000184a077c23 */ /* 0x000fe20008010830 */
[----:B------:R-:W-:Y:S01]  /*3680*/  FADD.FTZ R31, R143, R28 ;  /* 0x0000001c8f1f7221 */ /* 0x000fe20000010000 */
[--C-:B------:R-:W-:Y:S01]  /*3690*/  FFMA.FTZ R64, R64, UR24, -R48.reuse ;  /* 0x0000001840407c23 */ /* 0x100fe20008010830 */
[--C-:B------:R-:W-:Y:S01]  /*36a0*/  FFMA.FTZ R63, R63, UR24, -R48.reuse ;  /* 0x000000183f3f7c23 */ /* 0x100fe20008010830 */
[--C-:B------:R-:W-:Y:S01]  /*36b0*/  FFMA.FTZ R66, R66, UR24, -R48.reuse ;  /* 0x0000001842427c23 */ /* 0x100fe20008010830 */
[----:B------:R-:W-:Y:S01]  /*36c0*/  FADD.FTZ R28, R14, R31 ;  /* 0x0000001f0e1c7221 */ /* 0x000fe20000010000 */
[----:B------:R-:W0:Y:S01]  /*36d0*/  MUFU.EX2 R144, R144 ;  /* 0x0000009000907308 */ /* 0x000e220000000800 */
[----:B-1----:R-:W-:Y:S01]  /*36e0*/  FADD.FTZ R24, R150, R29 ;  /* 0x0000001d96187221 */ /* 0x002fe20000010000 */
[--C-:B------:R-:W-:Y:S01]  /*36f0*/  FFMA.FTZ R65, R65, UR24, -R48.reuse ;  /* 0x0000001841417c23 */ /* 0x100fe20008010830 */
[--C-:B------:R-:W-:Y:S01]  /*3700*/  FFMA.FTZ R68, R68, UR24, -R48.reuse ;  /* 0x0000001844447c23 */ /* 0x100fe20008010830 */
[--C-:B------:R-:W-:Y:S01]  /*3710*/  FFMA.FTZ R67, R67, UR24, -R48.reuse ;  /* 0x0000001843437c23 */ /* 0x100fe20008010830 */
[--C-:B------:R-:W-:Y:S01]  /*3720*/  FFMA.FTZ R69, R69, UR24, -R48.reuse ;  /* 0x0000001845457c23 */ /* 0x100fe20008010830 */
[----:B------:R-:W-:Y:S01]  /*3730*/  FFMA.FTZ R70, R70, UR24, -R48 ;  /* 0x0000001846467c23 */ /* 0x000fe20008010830 */
[----:B------:R-:W-:Y:S01]  /*3740*/  F2FP.BF16.F32.PACK_AB R148, R3, R148 ;  /* 0x000000940394723e */ /* 0x000fe200000010ff */
[----:B------:R-:W1:Y:S01]  /*3750*/  MUFU.EX2 R11, R11 ;  /* 0x0000000b000b7308 */ /* 0x000e620000000800 */
[C---:B--2---:R-:W-:Y:S01]  /*3760*/  FADD.FTZ R29, R9.reuse, R24 ;  /* 0x00000018091d7221 */ /* 0x044fe20000010000 */
[----:B------:R-:W-:-:S02]  /*3770*/  F2FP.BF16.F32.PACK_AB R150, R9, R150 ;  /* 0x000000960996723e */ /* 0x000fc400000010ff */
[----:B------:R-:W-:Y:S02]  /*3780*/  CS2R R88, SRZ ;  /* 0x0000000000587805 */ /* 0x000fe4000001ff00 */
[----:B------:R-:W-:Y:S02]  /*3790*/  F2FP.BF16.F32.PACK_AB R151, R8, R151 ;  /* 0x000000970897723e */ /* 0x000fe400000010ff */
[----:B------:R-:W-:Y:S01]  /*37a0*/  F2FP.BF16.F32.PACK_AB R145, R10, R145 ;  /* 0x000000910a91723e */ /* 0x000fe200000010ff */
[----:B------:R-:W2:Y:S01]  /*37b0*/  MUFU.EX2 R46, R46 ;  /* 0x0000002e002e7308 */ /* 0x000ea20000000800 */
[----:B0-----:R-:W-:Y:S01]  /*37c0*/  FADD.FTZ R24, R144, R29 ;  /* 0x0000001d90187221 */ /* 0x001fe20000010000 */
[----:B------:R-:W-:Y:S01]  /*37d0*/  FADD.FTZ R29, R137, R28 ;  /* 0x0000001c891d7221 */ /* 0x000fe20000010000 */
[----:B------:R-:W-:Y:S02]  /*37e0*/  F2FP.BF16.F32.PACK_AB R147, R20, R147 ;  /* 0x000000931493723e */ /* 0x000fe400000010ff */
[----:B------:R-:W-:-:S02]  /*37f0*/  F2FP.BF16.F32.PACK_AB R141, R12, R141 ;  /* 0x0000008d0c8d723e */ /* 0x000fc400000010ff */
[----:B------:R-:W-:Y:S01]  /*3800*/  F2FP.BF16.F32.PACK_AB R143, R14, R143 ;  /* 0x0000008f0e8f723e */ /* 0x000fe200000010ff */
[----:B------:R-:W0:Y:S01]  /*3810*/  MUFU.EX2 R146, R146 ;  /* 0x0000009200927308 */ /* 0x000e220000000800 */
[C---:B-1----:R-:W-:Y:S01]  /*3820*/  FADD.FTZ R31, R11.reuse, R24 ;  /* 0x000000180b1f7221 */ /* 0x042fe20000010000 */
[----:B------:R-:W-:-:S06]  /*3830*/  F2FP.BF16.F32.PACK_AB R144, R11, R144 ;  /* 0x000000900b90723e */ /* 0x000fcc00000010ff */
[----:B------:R-:W1:Y:S01]  /*3840*/  MUFU.EX2 R139, R139 ;  /* 0x0000008b008b7308 */ /* 0x000e620000000800 */
[----:B--2---:R-:W-:Y:S01]  /*3850*/  FADD.FTZ R28, R46, R29 ;  /* 0x0000001d2e1c7221 */ /* 0x004fe20000010000 */
[--C-:B------:R-:W-:Y:S01]  /*3860*/  FFMA.FTZ R29, R62, UR24, -R48.reuse ;  /* 0x000000183e1d7c23 */ /* 0x100fe20008010830 */
[----:B------:R-:W-:Y:S01]  /*3870*/  FFMA.FTZ R48, R71, UR24, -R48 ;  /* 0x0000001847307c23 */ /* 0x000fe20008010830 */
[----:B------:R-:W-:-:S04]  /*3880*/  F2FP.BF16.F32.PACK_AB R137, R46, R137 ;  /* 0x000000892e89723e */ /* 0x000fc800000010ff */
        /* <DEDUP_REMOVED lines=104> */
[----:B------:R-:W-:-:S03]  /*3f10*/  F2FP.BF16.F32.PACK_AB R120, R120, R67 ;  /* 0x000000437878723e */ /* 0x000fc600000010ff */
[----:B0-----:R-:W-:-:S04]  /*3f20*/  FADD.FTZ R2, R70, R5 ;  /* 0x0000000546027221 */ /* 0x001fc80000010000 */
[C---:B-1----:R-:W-:Y:S01]  /*3f30*/  FADD.FTZ R2, R3.reuse, R2 ;  /* 0x0000000203027221 */ /* 0x042fe20000010000 */
[----:B------:R-:W-:Y:S01]  /*3f40*/  F2FP.BF16.F32.PACK_AB R122, R3, R70 ;  /* 0x00000046037a723e */ /* 0x000fe200000010ff */
[----:B------:R-:W-:Y:S06]  /*3f50*/  @!P3 BRA `(.L_x_1815) ;  /* 0x0000002c0090b947 */ /* 0x000fec0003800000 */
[----:B------:R-:W-:Y:S01]  /*3f60*/  IMAD.MOV.U32 R4, RZ, RZ, R44 ;  /* 0x000000ffff047224 */ /* 0x000fe200078e002c */
[----:B------:R-:W-:Y:S01]  /*3f70*/  UMOV UR27, UR37 ;  /* 0x00000025001b7c82 */ /* 0x000fe20008000000 */
[----:B------:R-:W-:Y:S01]  /*3f80*/  IMAD.MOV.U32 R3, RZ, RZ, R49 ;  /* 0x000000ffff037224 */ /* 0x000fe200078e0031 */
[----:B------:R-:W-:Y:S01]  /*3f90*/  UMOV UR25, UR39 ;  /* 0x0000002700197c82 */ /* 0x000fe20008000000 */
[----:B------:R-:W-:Y:S01]  /*3fa0*/  IMAD.MOV.U32 R119, RZ, RZ, RZ ;  /* 0x000000ffff777224 */ /* 0x000fe200078e00ff */
[----:B------:R-:W-:Y:S01]  /*3fb0*/  ULDC UR22, c[0x0][0x288] ;  /* 0x0000a20000167ab9 */ /* 0x000fe20000000800 */
[----:B------:R-:W-:Y:S01]  /*3fc0*/  ULDC UR23, c[0x0][0x9d8] ;  /* 0x0002760000177ab9 */ /* 0x000fe20000000800 */
[----:B------:R-:W-:-:S05]  /*3fd0*/  ULDC UR24, c[0x0][0x988] ;  /* 0x0002620000187ab9 */ /* 0x000fca0000000800 */
.L_x_1824:
        /* <DEDUP_REMOVED lines=9> */
.L_x_1817:
[----:B------:R-:W-:Y:S01]  /*4070*/  ULEA UR6, UR39, UR45, 0x3 ;  /* 0x0000002d27067291 */ /* 0x000fe2000f8e183f */
[----:B------:R-:W-:-:S05]  /*4080*/  IMAD.U32 R5, RZ, RZ, UR37 ;  /* 0x00000025ff057e24 */ /* 0x000fca000f8e00ff */
[----:B------:R-:W-:-:S04]  /*4090*/  SHF.L.U32 R5, R5, 0x1f, RZ ;  /* 0x0000001f05057819 */ /* 0x000fc800000006ff */
[----:B------:R0:W1:Y:S01]  /*40a0*/  SYNCS.PHASECHK.TRANS64.TRYWAIT P3, [UR6+0x16830], R5 ;  /* 0x01683005ff0075a7 */ /* 0x0000620008060146 */
[----:B------:R-:W-:Y:S05]  /*40b0*/  @!P0 BRA `(.L_x_1818) ;  /* 0x0000000000048947 */ /* 0x000fea0003800000 */
[----:B------:R-:W-:Y:S01]  /*40c0*/  BPT.TRAP 0x1 ;  /* 0x000000040000795c */ /* 0x000fe20000300000 */
.L_x_1818:
[----:B-1----:R-:W-:Y:S05]  /*40d0*/  @P3 BRA `(.L_x_1816) ;  /* 0x0000000000083947 */ /* 0x002fea0003800000 */
[----:B------:R-:W1:Y:S02]  /*40e0*/  SYNCS.PHASECHK.TRANS64.TRYWAIT P3, [UR6+0x16830], R5 ;  /* 0x01683005ff0075a7 */ /* 0x000e640008060146 */
[----:B-1----:R-:W-:Y:S05]  /*40f0*/  @!P3 BRA `(.L_x_1819) ;  /* 0x000000a800f8b947 */ /* 0x002fea0003800000 */
.L_x_1816:
        /* <DEDUP_REMOVED lines=25> */
.L_x_1821:
[----:B------:R-:W-:Y:S01]  /*4290*/  ULEA UR6, UR25, UR45, 0x3 ;  /* 0x0000002d19067291 */ /* 0x000fe2000f8e183f */
[----:B------:R-:W-:-:S04]  /*42a0*/  MOV R5, UR27 ;  /* 0x0000001b00057c02 */ /* 0x000fc80008000f00 */
[----:B------:R-:W-:-:S04]  /*42b0*/  SHF.L.U32 R5, R5, 0x1f, RZ ;  /* 0x0000001f05057819 */ /* 0x000fc800000006ff */
[----:B------:R0:W1:Y:S01]  /*42c0*/  SYNCS.PHASECHK.TRANS64.TRYWAIT P3, [UR6+0x16850], R5 ;  /* 0x01685005ff0075a7 */ /* 0x0000620008060146 */
[----:B------:R-:W-:Y:S05]  /*42d0*/  @!P0 BRA `(.L_x_1822) ;  /* 0x0000000000048947 */ /* 0x000fea0003800000 */
[----:B------:R-:W-:Y:S01]  /*42e0*/  BPT.TRAP 0x1 ;  /* 0x000000040000795c */ /* 0x000fe20000300000 */
.L_x_1822:
[----:B-1----:R-:W-:Y:S05]  /*42f0*/  @P3 BRA `(.L_x_1820) ;  /* 0x0000000000083947 */ /* 0x002fea0003800000 */
[----:B------:R-:W1:Y:S02]  /*4300*/  SYNCS.PHASECHK.TRANS64.TRYWAIT P3, [UR6+0x16850], R5 ;  /* 0x01685005ff0075a7 */ /* 0x000e640008060146 */
[----:B-1----:R-:W-:Y:S05]  /*4310*/  @!P3 BRA `(.L_x_1823) ;  /* 0x000000a80088b947 */ /* 0x002fea0003800000 */
.L_x_1820:
[----:B------:R-:W-:Y:S01]  /*4320*/  UIADD3 UR6, UR45, 0x400, URZ ;  /* 0x000004002d067890 */ /* 0x000fe2000fffe03f */
[----:B------:R-:W-:Y:S01]  /*4330*/  WARPGROUP.ARRIVE ;  /* 0x00000000000079c5 */ /* 0x000fe20000000000 */
[----:B------:R-:W-:Y:S01]  /*4340*/  UMOV UR7, 0x40000040 ;  /* 0x4000004000077882 */ /* 0x000fe20000000000 */
[----:B------:R-:W-:Y:S01]  /*4350*/  FMUL.FTZ R8, R27, UR23 ;  /* 0x000000171b087c20 */ /* 0x000fe20008410000 */
[----:B------:R-:W-:Y:S01]  /*4360*/  USHF.R.U32.HI UR6, URZ, 0x4, UR6 ;  /* 0x000000043f067899 */ /* 0x000fe20008011606 */
[----:B------:R-:W-:Y:S01]  /*4370*/  FMUL.FTZ R27, R40, UR23 ;  /* 0x00000017281b7c20 */ /* 0x000fe20008410000 */
[----:B------:R-:W-:Y:S02]  /*4380*/  VIADD R40, R17, UR41 ;  /* 0x0000002911287c36 */ /* 0x000fe40008000000 */
[----:B------:R-:W-:Y:S01]  /*4390*/  FMUL.FTZ R9, R28, UR23 ;  /* 0x000000171c097c20 */ /* 0x000fe20008410000 */
[----:B------:R-:W-:Y:S01]  /*43a0*/  ULOP3.LUT UR6, UR6, 0x3fff, URZ, 0xc0, !UPT ;  /* 0x00003fff06067892 */ /* 0x000fe2000f8ec03f */
[----:B------:R-:W-:Y:S01]  /*43b0*/  FMUL.FTZ R28, R41, UR23 ;  /* 0x00000017291c7c20 */ /* 0x000fe20008410000 */
[----:B------:R-:W-:Y:S01]  /*43c0*/  FMUL.FTZ R20, R35, UR23 ;  /* 0x0000001723147c20 */ /* 0x000fe20008410000 */
[----:B------:R-:W-:Y:S01]  /*43d0*/  FMUL.FTZ R35, R48, UR23 ;  /* 0x0000001730237c20 */ /* 0x000fe20008410000 */
[----:B------:R-:W-:Y:S01]  /*43e0*/  ULEA UR10, UR25, UR6, 0xa ;  /* 0x00000006190a7291 */ /* 0x000fe2000f8e503f */
[----:B------:R-:W2:Y:S01]  /*43f0*/  LDC R48, c[0x0][0x2f0] ;  /* 0x0000bc00ff307b82 */ /* 0x000ea20000000800 */
[----:B------:R-:W-:Y:S01]  /*4400*/  FMUL.FTZ R12, R31, UR23 ;  /* 0x000000171f0c7c20 */ /* 0x000fe20008410000 */
[----:B------:R-:W-:Y:S01]  /*4410*/  FMUL.FTZ R31, R44, UR23 ;  /* 0x000000172c1f7c20 */ /* 0x000fe20008410000 */
[----:B------:R-:W-:Y:S01]  /*4420*/  FMUL.FTZ R7, R26, UR23 ;  /* 0x000000171a077c20 */ /* 0x000fe20008410000 */
[----:B------:R-:W-:Y:S01]  /*4430*/  FMUL.FTZ R11, R30, UR23 ;  /* 0x000000171e0b7c20 */ /* 0x000fe20008410000 */
[----:B------:R-:W-:Y:S01]  /*4440*/  FMUL.FTZ R30, R43, UR23 ;  /* 0x000000172b1e7c20 */ /* 0x000fe20008410000 */
[----:B------:R-:W-:Y:S01]  /*4450*/  UMOV UR6, UR10 ;  /* 0x0000000a00067c82 */ /* 0x000fe20008000000 */
[----:B------:R-:W-:Y:S01]  /*4460*/  MUFU.TANH R8, R8 ;  /* 0x0000000800087308 */ /* 0x000fe20000002400 */
[----:B------:R-:W-:Y:S01]  /*4470*/  HGMMA.64x64x16.F32.BF16 R88, R148, gdesc[UR4].tnspB, R88, gsb0 ;  /* 0x40e0000494587df0 */ /* 0x000fe20008001858 */
[----:B------:R-:W-:Y:S01]  /*4480*/  UIADD3 UR6, UR10, 0x80, URZ ;  /* 0x000000800a067890 */ /* 0x000fe2000fffe03f */
[----:B------:R-:W-:Y:S01]  /*4490*/  FMUL.FTZ R15, R34, UR23 ;  /* 0x00000017220f7c20 */ /* 0x000fe20008410000 */
[----:B------:R-:W-:Y:S01]  /*44a0*/  UMOV UR7, 0x40000040 ;  /* 0x4000004000077882 */ /* 0x000fe20000000000 */
[----:B-1----:R-:W-:Y:S01]  /*44b0*/  FMUL.FTZ R6, R25, UR23 ;  /* 0x0000001719067c20 */ /* 0x002fe20008410000 */
[----:B------:R-:W-:Y:S01]  /*44c0*/  FMUL.FTZ R25, R38, UR23 ;  /* 0x0000001726197c20 */ /* 0x000fe20008410000 */
[----:B------:R-:W-:Y:S01]  /*44d0*/  FMUL.FTZ R26, R39, UR23 ;  /* 0x00000017271a7c20 */ /* 0x000fe20008410000 */
[----:B------:R-:W1:Y:S01]  /*44e0*/  MUFU.TANH R7, R7 ;  /* 0x0000000700077308 */ /* 0x000e620000002400 */
[----:B------:R-:W-:Y:S01]  /*44f0*/  FMUL.FTZ R39, R53, UR23 ;  /* 0x0000001735277c20 */ /* 0x000fe20008410000 */
[----:B------:R-:W-:Y:S01]  /*4500*/  FMUL.FTZ R38, R52, UR23 ;  /* 0x0000001734267c20 */ /* 0x000fe20008410000 */
[----:B------:R-:W-:Y:S01]  /*4510*/  FMUL.FTZ R10, R29, UR23 ;  /* 0x000000171d0a7c20 */ /* 0x000fe20008410000 */
[----:B------:R-:W-:Y:S01]  /*4520*/  FMUL.FTZ R29, R42, UR23 ;  /* 0x000000172a1d7c20 */ /* 0x000fe20008410000 */
[----:B------:R-:W-:Y:S01]  /*4530*/  FMUL.FTZ R14, R33, UR23 ;  /* 0x00000017210e7c20 */ /* 0x000fe20008410000 */
[----:B------:R-:W-:Y:S01]  /*4540*/  FMUL.FTZ R33, R46, UR23 ;  /* 0x000000172e217c20 */ /* 0x000fe20008410000 */
[----:B------:R-:W-:Y:S01]  /*4550*/  FMUL.FTZ R46, R54, UR23 ;  /* 0x00000017362e7c20 */ /* 0x000fe20008410000 */
[----:B------:R-:W3:Y:S01]  /*4560*/  MUFU.TANH R11, R11 ;  /* 0x0000000b000b7308 */ /* 0x000ee20000002400 */
[----:B------:R-:W-:Y:S01]  /*4570*/  FMUL.FTZ R34, R47, UR23 ;  /* 0x000000172f227c20 */ /* 0x000fe20008410000 */
[----:B------:R-:W-:Y:S01]  /*4580*/  FMUL.FTZ R47, R55, UR23 ;  /* 0x00000017372f7c20 */ /* 0x000fe20008410000 */
[----:B0-----:R-:W-:Y:S01]  /*4590*/  FMUL.FTZ R5, R24, UR23 ;  /* 0x0000001718057c20 */ /* 0x001fe20008410000 */
        /* <DEDUP_REMOVED lines=12> */
[----:B------:R-:W4:Y:S01]  /*4660*/  MUFU.TANH R15, R15 ;  /* 0x0000000f000f7308 */ /* 0x000f220000002400 */
        /* <DEDUP_REMOVED lines=8> */
[----:B------:R-:W-:Y:S01]  /*46f0*/  FMUL.FTZ R69, R69, UR23 ;  /* 0x0000001745457c20 */ /* 0x000fe20008410000 */
[----:B------:R-:W-:Y:S01]  /*4700*/  FMUL.FTZ R85, R85, UR23 ;  /* 0x0000001755557c20 */ /* 0x000fe20008410000 */
[----:B------:R-:W-:Y:S01]  /*4710*/  UISETP.GT.AND UP1, UPT, UR26, UR21, UPT ;  /* 0x000000151a00728c */ /* 0x000fe2000bf24270 */
[----:B------:R-:W-:-:S04]  /*4720*/  UMOV UR27, UR37 ;  /* 0x00000025001b7c82 */ /* 0x000fc80008000000 */
[----:B------:R-:W5:Y:S08]  /*4730*/  MUFU.TANH R25, R25 ;  /* 0x0000001900197308 */ /* 0x000f700000002400 */
[----:B------:R-:W5:Y:S08]  /*4740*/  MUFU.TANH R26, R26 ;  /* 0x0000001a001a7308 */ /* 0x000f700000002400 */
[----:B------:R-:W5:Y:S08]  /*4750*/  MUFU.TANH R29, R29 ;  /* 0x0000001d001d7308 */ /* 0x000f700000002400 */
[----:B------:R-:W5:Y:S01]  /*4760*/  MUFU.TANH R30, R30 ;  /* 0x0000001e001e7308 */ /* 0x000f620000002400 */
[----:B------:R-:W-:-:S02]  /*4770*/  WARPGROUP.DEPBAR.LE gsb0, 0x0 ;  /* 0x00008000000079c5 */ /* 0x000fc40000010000 */
[----:B------:R-:W-:-:S05]  /*4780*/  WARPGROUP.ARRIVE ;  /* 0x00000000000079c5 */ /* 0x000fca0000000000 */
[----:B------:R-:W5:Y:S01]  /*4790*/  MUFU.TANH R33, R33 ;  /* 0x0000002100217308 */ /* 0x000f620000002400 */
[----:B------:R-:W-:Y:S01]  /*47a0*/  HGMMA.64x64x16.F32.BF16 R88, R144, gdesc[UR4].tnspB, R88, gsb0 ;  /* 0x40e0000490587df0 */ /* 0x000fe20008001858 */
[----:B------:R-:W-:Y:S01]  /*47b0*/  @UP0 ULDC UR6, c[0x0][0x44c] ;  /* 0x0001130000060ab9 */ /* 0x000fe20000000800 */
[----:B------:R-:W-:Y:S01]  /*47c0*/  UMOV UR7, 0x40000040 ;  /* 0x4000004000077882 */ /* 0x000fe20000000000 */
[----:B------:R-:W-:Y:S01]  /*47d0*/  @P2 IMAD.HI.U32 R41, R40, UR6, RZ ;  /* 0x0000000628292c27 */ /* 0x000fe2000f8e00ff */
[----:B------:R-:W-:-:S03]  /*47e0*/  @UP0 ULDC UR6, c[0x0][0x450] ;  /* 0x0001140000060ab9 */ /* 0x000fc60000000800 */
[----:B------:R-:W5:Y:S01]  /*47f0*/  MUFU.TANH R34, R34 ;  /* 0x0000002200227308 */ /* 0x000f620000002400 */
[----:B------:R-:W-:Y:S01]  /*4800*/  @P2 SHF.R.U32.HI R40, RZ, UR6, R41 ;  /* 0x00000006ff282c19 */ /* 0x000fe20008011629 */
[----:B------:R-:W-:Y:S01]  /*4810*/  UMOV UR6, 0xffffff80 ;  /* 0xffffff8000067882 */ /* 0x000fe20000000000 */
[----:B------:R-:W-:Y:S01]  /*4820*/  FMUL.FTZ R41, R56, UR23 ;  /* 0x0000001738297c20 */ /* 0x000fe20008410000 */
[----:B------:R-:W-:Y:S02]  /*4830*/  UIMAD UR6, UR26, UR6, 0x1 ;  /* 0x000000011a0674a4 */ /* 0x000fe4000f8e0206 */
[----:B------:R-:W1:Y:S02]  /*4840*/  SHFL.IDX PT, R44, R40, 0x1, 0x1c1f ;  /* 0x003c1f00282c7f89 */ /* 0x000e6400000e0000 */
[----:B------:R-:W5:Y:S01]  /*4850*/  MUFU.TANH R37, R37 ;  /* 0x0000002500257308 */ /* 0x000f620000002400 */
[----:B------:R-:W-:Y:S01]  /*4860*/  UIADD3 UR26, UR26, -0x1, URZ ;  /* 0xffffffff1a1a7890 */ /* 0x000fe2000fffe03f */
[----:B------:R-:W-:Y:S01]  /*4870*/  IMAD.U32 R43, RZ, RZ, UR6 ;  /* 0x00000006ff2b7e24 */ /* 0x000fe2000f8e00ff */
[----:B------:R-:W-:Y:S01]  /*4880*/  UIADD3 UR6, UR10, 0x100, URZ ;  /* 0x000001000a067890 */ /* 0x000fe2000fffe03f */
[----:B------:R-:W5:Y:S02]  /*4890*/  SHFL.IDX PT, R78, R40, RZ, 0x1c1f ;  /* 0x001c1fff284e7589 */ /* 0x000f6400000e0000 */
[----:B------:R-:W-:-:S02]  /*48a0*/  IMAD R43, R16, -0x2, R43 ;  /* 0xfffffffe102b7824 */ /* 0x000fc400078e022b */
[----:B------:R-:W5:Y:S02]  /*48b0*/  MUFU.TANH R45, R45 ;  /* 0x0000002d002d7308 */ /* 0x000f640000002400 */
[----:B--2---:R-:W-:Y:S02]  /*48c0*/  IMAD R43, R48, UR48, R43 ;  /* 0x00000030302b7c24 */ /* 0x004fe4000f8e022b */
[----:B------:R-:W-:-:S04]  /*48d0*/  FMUL.FTZ R48, R59, UR23 ;  /* 0x000000173b307c20 */ /* 0x000fc80008410000 */
[----:B------:R-:W2:Y:S01]  /*48e0*/  MUFU.TANH R46, R46 ;  /* 0x0000002e002e7308 */ /* 0x000ea20000002400 */
[----:B-1----:R-:W-:-:S07]  /*48f0*/  IADD3 R44, R44, -UR22, R43 ;  /* 0x800000162c2c7c10 */ /* 0x002fce000fffe02b */
[----:B------:R-:W1:Y:S01]  /*4900*/  MUFU.TANH R47, R47 ;  /* 0x0000002f002f7308 */ /* 0x000e620000002400 */
[C---:B------:R-:W-:Y:S02]  /*4910*/  ISETP.GT.AND P3, PT, R44.reuse, RZ, PT ;  /* 0x000000ff2c00720c */ /* 0x040fe40003f64270 */
[----:B------:R-:W-:Y:S02]  /*4920*/  ISETP.GT.AND P4, PT, R44, 0x1, PT ;  /* 0x000000012c00780c */ /* 0x000fe40003f84270 */
[----:B------:R-:W-:-:S03]  /*4930*/  FSEL R7, R7, -INF , P3 ;  /* 0xff80000007077808 */ /* 0x000fc60001800000 */
[----:B------:R-:W1:Y:S01]  /*4940*/  MUFU.TANH R49, R49 ;  /* 0x0000003100317308 */ /* 0x000e620000002400 */
[----:B------:R-:W-:Y:S02]  /*4950*/  ISETP.GT.AND P3, PT, R44, 0x8, PT ;  /* 0x000000082c00780c */ /* 0x000fe40003f64270 */
[----:B------:R-:W-:Y:S02]  /*4960*/  FSEL R8, R8, -INF , P4 ;  /* 0xff80000008087808 */ /* 0x000fe40002000000 */
[----:B------:R-:W-:Y:S02]  /*4970*/  FMNMX.FTZ R53, R7, R4, !PT ;  /* 0x0000000407357209 */ /* 0x000fe40007810000 */
[----:B------:R-:W-:Y:S01]  /*4980*/  ISETP.GT.AND P4, PT, R44, 0x9, PT ;  /* 0x000000092c00780c */ /* 0x000fe20003f84270 */
[----:B------:R-:W1:Y:S01]  /*4990*/  MUFU.TANH R48, R48 ;  /* 0x0000003000307308 */ /* 0x000e620000002400 */
[----:B---3--:R-:W-:Y:S02]  /*49a0*/  FSEL R11, R11, -INF , P3 ;  /* 0xff8000000b0b7808 */ /* 0x008fe40001800000 */
[----:B------:R-:W-:-:S02]  /*49b0*/  FMNMX.FTZ R52, R8, R53, !PT ;  /* 0x0000003508347209 */ /* 0x000fc40007810000 */
[----:B------:R-:W-:Y:S02]  /*49c0*/  ISETP.GT.AND P3, PT, R44, 0x10, PT ;  /* 0x000000102c00780c */ /* 0x000fe40003f64270 */
[----:B0-----:R-:W-:Y:S01]  /*49d0*/  FSEL R12, R12, -INF , P4 ;  /* 0xff8000000c0c7808 */ /* 0x001fe20002000000 */
[----:B------:R-:W0:Y:S01]  /*49e0*/  MUFU.TANH R50, R50 ;  /* 0x0000003200327308 */ /* 0x000e220000002400 */
[----:B------:R-:W-:Y:S01]  /*49f0*/  FMNMX.FTZ R53, R11, R52, !PT ;  /* 0x000000340b357209 */ /* 0x000fe20007810000 */
[----:B------:R-:W-:Y:S01]  /*4a00*/  FMUL.FTZ R52, R66, UR23 ;  /* 0x0000001742347c20 */ /* 0x000fe20008410000 */
[----:B------:R-:W-:Y:S02]  /*4a10*/  ISETP.GT.AND P4, PT, R44, 0x11, PT ;  /* 0x000000112c00780c */ /* 0x000fe40003f84270 */
[----:B----4-:R-:W-:Y:S02]  /*4a20*/  FSEL R15, R15, -INF , P3 ;  /* 0xff8000000f0f7808 */ /* 0x010fe40001800000 */
[----:B------:R-:W-:Y:S01]  /*4a30*/  FMNMX.FTZ R54, R12, R53, !PT ;  /* 0x000000350c367209 */ /* 0x000fe20007810000 */
[----:B------:R-:W3:Y:S01]  /*4a40*/  MUFU.TANH R51, R51 ;  /* 0x0000003300337308 */ /* 0x000ee20000002400 */
[----:B------:R-:W-:Y:S01]  /*4a50*/  ISETP.GT.AND P3, PT, R44, 0x18, PT ;  /* 0x000000182c00780c */ /* 0x000fe20003f64270 */
[----:B------:R-:W-:Y:S01]  /*4a60*/  FMUL.FTZ R53, R67, UR23 ;  /* 0x0000001743357c20 */ /* 0x000fe20008410000 */
[----:B-----5:R-:W-:-:S02]  /*4a70*/  FSEL R20, R20, -INF , P4 ;  /* 0xff80000014147808 */ /* 0x020fc40002000000 */
[----:B------:R-:W-:Y:S02]  /*4a80*/  FMNMX.FTZ R55, R15, R54, !PT ;  /* 0x000000360f377209 */ /* 0x000fe40007810000 */
[----:B------:R-:W-:Y:S01]  /*4a90*/  ISETP.GT.AND P4, PT, R44, 0x19, PT ;  /* 0x000000192c00780c */ /* 0x000fe20003f84270 */
[----:B------:R-:W4:Y:S01]  /*4aa0*/  MUFU.TANH R52, R52 ;  /* 0x0000003400347308 */ /* 0x000f220000002400 */
[----:B------:R-:W-:Y:S01]  /*4ab0*/  FSEL R25, R25, -INF , P3 ;  /* 0xff80000019197808 */ /* 0x000fe20001800000 */
[----:B------:R-:W-:Y:S02]  /*4ac0*/  WARPGROUP.DEPBAR.LE gsb0, 0x0 ;  /* 0x00008000000079c5 */ /* 0x000fe40000010000 */
[----:B------:R-:W-:Y:S01]  /*4ad0*/  FMNMX.FTZ R54, R20, R55, !PT ;  /* 0x0000003714367209 */ /* 0x000fe20007810000 */
[----:B------:R-:W-:Y:S01]  /*4ae0*/  WARPGROUP.ARRIVE ;  /* 0x00000000000079c5 */ /* 0x000fe20000000000 */
[----:B------:R-:W-:Y:S02]  /*4af0*/  ISETP.GT.AND P3, PT, R44, 0x20, PT ;  /* 0x000000202c00780c */ /* 0x000fe40003f64270 */
[----:B------:R-:W-:Y:S01]  /*4b00*/  FSEL R26, R26, -INF , P4 ;  /* 0xff8000001a1a7808 */ /* 0x000fe20002000000 */
[----:B------:R-:W5:Y:S01]  /*4b10*/  MUFU.TANH R53, R53 ;  /* 0x0000003500357308 */ /* 0x000f620000002400 */
[----:B------:R-:W-:Y:S01]  /*4b20*/  FMNMX.FTZ R55, R25, R54, !PT ;  /* 0x0000003619377209 */ /* 0x000fe20007810000 */
[----:B------:R-:W-:Y:S01]  /*4b30*/  FMUL.FTZ R54, R70, UR23 ;  /* 0x0000001746367c20 */ /* 0x000fe20008410000 */
[----:B------:R-:W-:Y:S01]  /*4b40*/  ISETP.GT.AND P4, PT, R44, 0x21, PT ;  /* 0x000000212c00780c */ /* 0x000fe20003f84270 */
[----:B------:R-:W-:Y:S01]  /*4b50*/  HGMMA.64x64x16.F32.BF16 R88, R140, gdesc[UR4].tnspB, R88, gsb0 ;  /* 0x40e000048c587df0 */ /* 0x000fe20008001858 */
[----:B------:R-:W-:Y:S01]  /*4b60*/  FSEL R29, R29, -INF , P3 ;  /* 0xff8000001d1d7808 */ /* 0x000fe20001800000 */
[----:B------:R-:W-:Y:S01]  /*4b70*/  UIADD3 UR6, UR10, 0x180, URZ ;  /* 0x000001800a067890 */ /* 0x000fe2000fffe03f */
[----:B------:R-:W-:Y:S01]  /*4b80*/  FMNMX.FTZ R56, R26, R55, !PT ;  /* 0x000000371a387209 */ /* 0x000fe20007810000 */
[----:B------:R-:W-:Y:S01]  /*4b90*/  FMUL.FTZ R55, R71, UR23 ;  /* 0x0000001747377c20 */ /* 0x000fe20008410000 */
[----:B------:R-:W-:Y:S01]  /*4ba0*/  ISETP.GT.AND P3, PT, R44, 0x28, PT ;  /* 0x000000282c00780c */ /* 0x000fe20003f64270 */
[----:B------:R-:W5:Y:S01]  /*4bb0*/  MUFU.TANH R54, R54 ;  /* 0x0000003600367308 */ /* 0x000f620000002400 */
[----:B------:R-:W-:Y:S01]  /*4bc0*/  FSEL R30, R30, -INF , P4 ;  /* 0xff8000001e1e7808 */ /* 0x000fe20002000000 */
[----:B------:R-:W-:Y:S01]  /*4bd0*/  UMOV UR7, 0x40000040 ;  /* 0x4000004000077882 */ /* 0x000fe20000000000 */
[----:B------:R-:W-:Y:S01]  /*4be0*/  FMNMX.FTZ R57, R29, R56, !PT ;  /* 0x000000381d397209 */ /* 0x000fe20007810000 */
[----:B------:R-:W-:Y:S01]  /*4bf0*/  FMUL.FTZ R70, R72, UR23 ;  /* 0x0000001748467c20 */ /* 0x000fe20008410000 */
[----:B------:R-:W-:Y:S01]  /*4c00*/  ISETP.GT.AND P4, PT, R44, 0x29, PT ;  /* 0x000000292c00780c */ /* 0x000fe20003f84270 */
[----:B------:R-:W-:Y:S01]  /*4c10*/  FMUL.FTZ R72, R76, UR23 ;  /* 0x000000174c487c20 */ /* 0x000fe20008410000 */
[----:B------:R-:W-:Y:S01]  /*4c20*/  FSEL R33, R33, -INF , P3 ;  /* 0xff80000021217808 */ /* 0x000fe20001800000 */
[----:B------:R-:W5:Y:S01]  /*4c30*/  MUFU.TANH R55, R55 ;  /* 0x0000003700377308 */ /* 0x000f620000002400 */
[----:B------:R-:W-:-:S02]  /*4c40*/  FMNMX.FTZ R56, R30, R57, !PT ;  /* 0x000000391e387209 */ /* 0x000fc40007810000 */
[----:B------:R-:W-:Y:S02]  /*4c50*/  ISETP.GT.AND P3, PT, R44, 0x30, PT ;  /* 0x000000302c00780c */ /* 0x000fe40003f64270 */
[----:B------:R-:W-:Y:S02]  /*4c60*/  FSEL R34, R34, -INF , P4 ;  /* 0xff80000022227808 */ /* 0x000fe40002000000 */
[----:B------:R-:W-:Y:S01]  /*4c70*/  FMNMX.FTZ R57, R33, R56, !PT ;  /* 0x0000003821397209 */ /* 0x000fe20007810000 */
[----:B------:R-:W-:Y:S01]  /*4c80*/  FMUL.FTZ R56, R74, UR23 ;  /* 0x000000174a387c20 */ /* 0x000fe20008410000 */
[----:B------:R-:W-:Y:S01]  /*4c90*/  ISETP.GT.AND P4, PT, R44, 0x31, PT ;  /* 0x000000312c00780c */ /* 0x000fe20003f84270 */
[----:B------:R-:W-:Y:S01]  /*4ca0*/  MUFU.TANH R62, R62 ;  /* 0x0000003e003e7308 */ /* 0x000fe20000002400 */
[----:B------:R-:W-:Y:S01]  /*4cb0*/  FSEL R37, R37, -INF , P3 ;  /* 0xff80000025257808 */ /* 0x000fe20001800000 */
[----:B------:R-:W-:Y:S01]  /*4cc0*/  FMUL.FTZ R74, R80, UR23 ;  /* 0x00000017504a7c20 */ /* 0x000fe20008410000 */
        /* <DEDUP_REMOVED lines=8> */
[----:B--2---:R-:W-:Y:S02]  /*4d50*/  FSEL R46, R46, -INF , P3 ;  /* 0xff8000002e2e7808 */ /* 0x004fe40001800000 */
[----:B------:R-:W-:Y:S01]  /*4d60*/  FMNMX.FTZ R59, R45, R58, !PT ;  /* 0x0000003a2d3b7209 */ /* 0x000fe20007810000 */
[----:B------:R-:W2:Y:S01]  /*4d70*/  MUFU.TANH R57, R57 ;  /* 0x0000003900397308 */ /* 0x000ea20000002400 */
[----:B------:R-:W-:Y:S02]  /*4d80*/  ISETP.GT.AND P3, PT, R44, 0x40, PT ;  /* 0x000000402c00780c */ /* 0x000fe40003f64270 */
[----:B-1----:R-:W-:Y:S02]  /*4d90*/  FSEL R47, R47, -INF , P4 ;  /* 0xff8000002f2f7808 */ /* 0x002fe40002000000 */
[----:B------:R-:W-:Y:S01]  /*4da0*/  FMNMX.FTZ R58, R46, R59, !PT ;  /* 0x0000003b2e3a7209 */ /* 0x000fe20007810000 */
[----:B------:R-:W-:Y:S01]  /*4db0*/  FMUL.FTZ R59, R79, UR23 ;  /* 0x000000174f3b7c20 */ /* 0x000fe20008410000 */
[----:B------:R-:W-:Y:S01]  /*4dc0*/  ISETP.GT.AND P4, PT, R44, 0x41, PT ;  /* 0x000000412c00780c */ /* 0x000fe20003f84270 */
[----:B------:R-:W-:Y:S01]  /*4dd0*/  MUFU.TANH R83, R83 ;  /* 0x0000005300537308 */ /* 0x000fe20000002400 */
[----:B------:R-:W-:-:S02]  /*4de0*/  FSEL R49, R49, -INF , P3 ;  /* 0xff80000031317808 */ /* 0x000fc40001800000 */
[----:B------:R-:W-:Y:S02]  /*4df0*/  FMNMX.FTZ R58, R47, R58, !PT ;  /* 0x0000003a2f3a7209 */ /* 0x000fe40007810000 */
[----:B------:R-:W-:Y:S02]  /*4e00*/  ISETP.GT.AND P3, PT, R44, 0x48, PT ;  /* 0x000000482c00780c */ /* 0x000fe40003f64270 */
[----:B------:R-:W-:Y:S01]  /*4e10*/  FSEL R48, R48, -INF , P4 ;  /* 0xff80000030307808 */ /* 0x000fe20002000000 */
[----:B------:R-:W1:Y:S01]  /*4e20*/  MUFU.TANH R59, R59 ;  /* 0x0000003b003b7308 */ /* 0x000e620000002400 */
[----:B------:R-:W-:Y:S01]  /*4e30*/  FMNMX.FTZ R63, R49, R58, !PT ;  /* 0x0000003a313f7209 */ /* 0x000fe20007810000 */
[----:B------:R-:W-:Y:S01]  /*4e40*/  FMUL.FTZ R58, R82, UR23 ;  /* 0x00000017523a7c20 */ /* 0x000fe20008410000 */
[----:B------:R-:W-:Y:S01]  /*4e50*/  ISETP.GT.AND P4, PT, R44, 0x49, PT ;  /* 0x000000492c00780c */ /* 0x000fe20003f84270 */
[----:B------:R-:W1:Y:S01]  /*4e60*/  S2R R82, SR_TID.X ;  /* 0x0000000000527919 */ /* 0x000e620000002100 */
[----:B0-----:R-:W-:-:S02]  /*4e70*/  FSEL R50, R50, -INF , P3 ;  /* 0xff80000032327808 */ /* 0x001fc40001800000 */
[----:B------:R-:W-:Y:S01]  /*4e80*/  FMNMX.FTZ R63, R48, R63, !PT ;  /* 0x0000003f303f7209 */ /* 0x000fe20007810000 */
[----:B------:R-:W0:Y:S01]  /*4e90*/  MUFU.TANH R58, R58 ;  /* 0x0000003a003a7308 */ /* 0x000e220000002400 */
[----:B------:R-:W-:Y:S02]  /*4ea0*/  ISETP.GT.AND P3, PT, R44, 0x50, PT ;  /* 0x000000502c00780c */ /* 0x000fe40003f64270 */
[----:B---3--:R-:W-:Y:S02]  /*4eb0*/  FSEL R51, R51, -INF , P4 ;  /* 0xff80000033337808 */ /* 0x008fe40002000000 */
[----:B------:R-:W-:Y:S02]  /*4ec0*/  FMNMX.FTZ R66, R50, R63, !PT ;  /* 0x0000003f32427209 */ /* 0x000fe40007810000 */
[----:B------:R-:W-:Y:S01]  /*4ed0*/  ISETP.GT.AND P4, PT, R44, 0x51, PT ;  /* 0x000000512c00780c */ /* 0x000fe20003f84270 */
[----:B------:R-:W3:Y:S01]  /*4ee0*/  MUFU.TANH R86, R86 ;  /* 0x0000005600567308 */ /* 0x000ee20000002400 */
[----:B----4-:R-:W-:-:S02]  /*4ef0*/  FSEL R52, R52, -INF , P3 ;  /* 0xff80000034347808 */ /* 0x010fc40001800000 */
[----:B------:R-:W-:Y:S02]  /*4f00*/  FMNMX.FTZ R63, R51, R66, !PT ;  /* 0x00000042333f7209 */ /* 0x000fe40007810000 */
[----:B------:R-:W-:Y:S01]  /*4f10*/  ISETP.GT.AND P3, PT, R44, 0x58, PT ;  /* 0x000000582c00780c */ /* 0x000fe20003f64270 */
[----:B------:R-:W-:Y:S02]  /*4f20*/  WARPGROUP.DEPBAR.LE gsb0, 0x0 ;  /* 0x00008000000079c5 */ /* 0x000fe40000010000 */
[----:B-----5:R-:W-:Y:S01]  /*4f30*/  FSEL R53, R53, -INF , P4 ;  /* 0xff80000035357808 */ /* 0x020fe20002000000 */
[----:B------:R-:W4:Y:S01]  /*4f40*/  MUFU.TANH R87, R87 ;  /* 0x0000005700577308 */ /* 0x000f220000002400 */
[----:B------:R-:W-:Y:S01]  /*4f50*/  FMNMX.FTZ R66, R52, R63, !PT ;  /* 0x0000003f34427209 */ /* 0x000fe20007810000 */
[----:B------:R-:W-:Y:S01]  /*4f60*/  WARPGROUP.ARRIVE ;  /* 0x00000000000079c5 */ /* 0x000fe20000000000 */
[----:B------:R-:W-:Y:S02]  /*4f70*/  ISETP.GT.AND P4, PT, R44, 0x59, PT ;  /* 0x000000592c00780c */ /* 0x000fe40003f84270 */
[----:B------:R-:W-:-:S02]  /*4f80*/  FSEL R54, R54, -INF , P3 ;  /* 0xff80000036367808 */ /* 0x000fc40001800000 */
[----:B------:R-:W-:Y:S01]  /*4f90*/  FMNMX.FTZ R63, R53, R66, !PT ;  /* 0x00000042353f7209 */ /* 0x000fe20007810000 */
[----:B------:R-:W-:Y:S01]  /*4fa0*/  HGMMA.64x64x16.F32.BF16 R88, R136, gdesc[UR4].tnspB, R88, gsb0 ;  /* 0x40e0000488587df0 */ /* 0x000fe20008001858 */
[----:B------:R-:W-:Y:S01]  /*4fb0*/  ISETP.GT.AND P3, PT, R44, 0x60, PT ;  /* 0x000000602c00780c */ /* 0x000fe20003f64270 */
[----:B------:R-:W5:Y:S01]  /*4fc0*/  MUFU.TANH R5, R5 ;  /* 0x0000000500057308 */ /* 0x000f620000002400 */
[----:B------:R-:W-:Y:S01]  /*4fd0*/  FSEL R55, R55, -INF , P4 ;  /* 0xff80000037377808 */ /* 0x000fe20002000000 */
[----:B------:R-:W-:Y:S01]  /*4fe0*/  UIADD3 UR6, UR10, 0x200, URZ ;  /* 0x000002000a067890 */ /* 0x000fe2000fffe03f */
[----:B------:R-:W-:Y:S01]  /*4ff0*/  FMNMX.FTZ R66, R54, R63, !PT ;  /* 0x0000003f36427209 */ /* 0x000fe20007810000 */
[----:B------:R-:W-:Y:S01]  /*5000*/  UMOV UR7, 0x40000040 ;  /* 0x4000004000077882 */ /* 0x000fe20000000000 */
[----:B------:R-:W-:Y:S02]  /*5010*/  ISETP.GT.AND P4, PT, R44, 0x61, PT ;  /* 0x000000612c00780c */ /* 0x000fe40003f84270 */
        /* <DEDUP_REMOVED lines=8> */
[----:B------:R-:W-:Y:S02]  /*50a0*/  FSEL R62, R62, -INF , P3 ;  /* 0xff8000003e3e7808 */ /* 0x000fe40001800000 */
[----:B------:R-:W-:-:S02]  /*50b0*/  FMNMX.FTZ R63, R57, R66, !PT ;  /* 0x00000042393f7209 */ /* 0x000fc40007810000 */
[----:B------:R-:W-:Y:S01]  /*50c0*/  ISETP.GT.AND P3, PT, R44, 0x70, PT ;  /* 0x000000702c00780c */ /* 0x000fe20003f64270 */
[----:B------:R-:W2:Y:S01]  /*50d0*/  MUFU.TANH R10, R10 ;  /* 0x0000000a000a7308 */ /* 0x000ea20000002400 */
[----:B-1----:R-:W-:Y:S02]  /*50e0*/  FSEL R59, R59, -INF , P4 ;  /* 0xff8000003b3b7808 */ /* 0x002fe40002000000 */
[----:B------:R-:W-:Y:S01]  /*50f0*/  FMNMX.FTZ R66, R62, R63, !PT ;  /* 0x0000003f3e427209 */ /* 0x000fe20007810000 */
[----:B------:R-:W-:Y:S01]  /*5100*/  FMUL.FTZ R63, R60, UR23 ;  /* 0x000000173c3f7c20 */ /* 0x000fe20008410000 */
[----:B------:R-:W-:Y:S02]  /*5110*/  ISETP.GT.AND P4, PT, R44, 0x71, PT ;  /* 0x000000712c00780c */ /* 0x000fe40003f84270 */
[----:B0-----:R-:W-:Y:S01]  /*5120*/  FSEL R58, R58, -INF , P3 ;  /* 0xff8000003a3a7808 */ /* 0x001fe20001800000 */
[----:B------:R-:W0:Y:S01]  /*5130*/  MUFU.TANH R13, R13 ;  /* 0x0000000d000d7308 */ /* 0x000e220000002400 */
[----:B------:R-:W-:-:S02]  /*5140*/  FMNMX.FTZ R67, R59, R66, !PT ;  /* 0x000000423b437209 */ /* 0x000fc40007810000 */
[----:B------:R-:W-:Y:S02]  /*5150*/  ISETP.GT.AND P3, PT, R44, 0x78, PT ;  /* 0x000000782c00780c */ /* 0x000fe40003f64270 */
[----:B------:R-:W-:Y:S02]  /*5160*/  FSEL R60, R83, -INF , P4 ;  /* 0xff800000533c7808 */ /* 0x000fe40002000000 */
[----:B------:R-:W-:Y:S01]  /*5170*/  FMNMX.FTZ R71, R58, R67, !PT ;  /* 0x000000433a477209 */ /* 0x000fe20007810000 */
[----:B------:R-:W-:Y:S01]  /*5180*/  FMUL.FTZ R67, R61, UR23 ;  /* 0x000000173d437c20 */ /* 0x000fe20008410000 */
[----:B------:R-:W-:Y:S01]  /*5190*/  ISETP.GT.AND P4, PT, R44, 0x79, PT ;  /* 0x000000792c00780c */ /* 0x000fe20003f84270 */
[----:B------:R-:W1:Y:S01]  /*51a0*/  MUFU.TANH R14, R14 ;  /* 0x0000000e000e7308 */ /* 0x000e620000002400 */
[----:B---3--:R-:W-:Y:S02]  /*51b0*/  FSEL R61, R86, -INF , P3 ;  /* 0xff800000563d7808 */ /* 0x008fe40001800000 */
[----:B------:R-:W-:-:S02]  /*51c0*/  FMNMX.FTZ R44, R60, R71, !PT ;  /* 0x000000473c2c7209 */ /* 0x000fc40007810000 */
[----:B----4-:R-:W-:Y:S02]  /*51d0*/  FSEL R66, R87, -INF , P4 ;  /* 0xff80000057427808 */ /* 0x010fe40002000000 */
[----:B------:R-:W-:Y:S01]  /*51e0*/  FMNMX.FTZ R71, R61, R44, !PT ;  /* 0x0000002c3d477209 */ /* 0x000fe20007810000 */
[----:B------:R-:W3:Y:S01]  /*51f0*/  MUFU.TANH R21, R21 ;  /* 0x0000001500157308 */ /* 0x000ee20000002400 */
[----:B------:R-:W-:Y:S02]  /*5200*/  IADD3 R43, R78, -UR22, R43 ;  /* 0x800000164e2b7c10 */ /* 0x000fe4000fffe02b */
[----:B------:R-:W-:Y:S02]  /*5210*/  FMNMX.FTZ R71, R66, R71, !PT ;  /* 0x0000004742477209 */ /* 0x000fe40007810000 */
[C---:B------:R-:W-:Y:S02]  /*5220*/  ISETP.GT.AND P4, PT, R43.reuse, RZ, PT ;  /* 0x000000ff2b00720c */ /* 0x040fe40003f84270 */
[----:B------:R-:W-:Y:S01]  /*5230*/  ISETP.GT.AND P5, PT, R43, 0x1, PT ;  /* 0x000000012b00780c */ /* 0x000fe20003fa4270 */
[----:B------:R-:W4:Y:S01]  /*5240*/  SHFL.BFLY PT, R44, R71, 0x2, 0x1f ;  /* 0x0c401f00472c7f89 */ /* 0x000f2200000e0000 */
[----:B------:R-:W3:Y:S08]  /*5250*/  MUFU.TANH R24, R24 ;  /* 0x0000001800187308 */ /* 0x000ef00000002400 */
[----:B------:R-:W3:Y:S08]  /*5260*/  MUFU.TANH R27, R27 ;  /* 0x0000001b001b7308 */ /* 0x000ef00000002400 */
[----:B------:R-:W3:Y:S01]  /*5270*/  MUFU.TANH R28, R28 ;  /* 0x0000001c001c7308 */ /* 0x000ee20000002400 */
[----:B------:R-:W-:-:S02]  /*5280*/  WARPGROUP.DEPBAR.LE gsb0, 0x0 ;  /* 0x00008000000079c5 */ /* 0x000fc40000010000 */
[----:B------:R-:W-:Y:S01]  /*5290*/  WARPGROUP.ARRIVE ;  /* 0x00000000000079c5 */ /* 0x000fe20000000000 */
[----:B----4-:R-:W-:-:S04]  /*52a0*/  FMNMX.FTZ R79, R71, R44, !PT ;  /* 0x0000002c474f7209 */ /* 0x010fc80007810000 */
[----:B------:R-:W4:Y:S01]  /*52b0*/  MUFU.TANH R31, R31 ;  /* 0x0000001f001f7308 */ /* 0x000f220000002400 */
[----:B------:R-:W-:Y:S01]  /*52c0*/  HGMMA.64x64x16.F32.BF16 R88, R132, gdesc[UR4].tnspB, R88, gsb0 ;  /* 0x40e0000484587df0 */ /* 0x000fe20008001858 */
[----:B------:R-:W-:Y:S01]  /*52d0*/  FMUL.FTZ R71, R73, UR23 ;  /* 0x0000001749477c20 */ /* 0x000fe20008410000 */
[----:B------:R-:W-:Y:S01]  /*52e0*/  FMUL.FTZ R73, R77, UR23 ;  /* 0x000000174d497c20 */ /* 0x000fe20008410000 */
[----:B------:R-:W5:Y:S01]  /*52f0*/  SHFL.BFLY PT, R44, R79, 0x1, 0x1f ;  /* 0x0c201f004f2c7f89 */ /* 0x000f6200000e0000 */
[----:B------:R-:W-:Y:S01]  /*5300*/  FMUL.FTZ R77, R84, UR23 ;  /* 0x00000017544d7c20 */ /* 0x000fe20008410000 */
[----:B------:R-:W-:Y:S02]  /*5310*/  UIADD3 UR6, UR10, 0x280, URZ ;  /* 0x000002800a067890 */ /* 0x000fe4000fffe03f */
[----:B------:R-:W4:Y:S01]  /*5320*/  MUFU.TANH R32, R32 ;  /* 0x0000002000207308 */ /* 0x000f220000002400 */
[----:B------:R-:W-:-:S07]  /*5330*/  UMOV UR7, 0x40000040 ;  /* 0x4000004000077882 */ /* 0x000fce0000000000 */
[----:B------:R-:W4:Y:S08]  /*5340*/  MUFU.TANH R35, R35 ;  /* 0x0000002300237308 */ /* 0x000f300000002400 */
[----:B------:R-:W4:Y:S01]  /*5350*/  MUFU.TANH R36, R36 ;  /* 0x0000002400247308 */ /* 0x000f220000002400 */
[----:B-----5:R-:W-:-:S04]  /*5360*/  FMNMX.FTZ R44, R79, R44, !PT ;  /* 0x0000002c4f2c7209 */ /* 0x020fc80007810000 */
[C---:B------:R-:W-:Y:S01]  /*5370*/  FSETP.NEU.FTZ.AND P3, PT, R44.reuse, -INF , PT ;  /* 0xff8000002c00780b */ /* 0x040fe20003f7d000 */
[----:B------:R-:W-:Y:S02]  /*5380*/  FMUL.FTZ R76, R44, UR24 ;  /* 0x000000182c4c7c20 */ /* 0x000fe40008410000 */
[----:B------:R-:W5:Y:S03]  /*5390*/  MUFU.TANH R38, R38 ;  /* 0x0000002600267308 */ /* 0x000f660000002400 */
[----:B------:R-:W-:-:S05]  /*53a0*/  FSEL R76, R76, RZ, P3 ;  /* 0x000000ff4c4c7208 */ /* 0x000fca0001800000 */
[----:B------:R-:W5:Y:S01]  /*53b0*/  MUFU.TANH R39, R39 ;  /* 0x0000002700277308 */ /* 0x000f620000002400 */
[--C-:B------:R-:W-:Y:S01]  /*53c0*/  FFMA.FTZ R79, R8, UR24, -R76.reuse ;  /* 0x00000018084f7c23 */ /* 0x100fe2000801084c */
[----:B------:R-:W-:Y:S01]  /*53d0*/  FSEL R8, R5, -INF , P4 ;  /* 0xff80000005087808 */ /* 0x000fe20002000000 */
[--C-:B------:R-:W-:Y:S01]  /*53e0*/  FFMA.FTZ R149, R7, UR24, -R76.reuse ;  /* 0x0000001807957c23 */ /* 0x100fe2000801084c */
[----:B------:R-:W-:Y:S01]  /*53f0*/  ISETP.GT.AND P4, PT, R43, 0x8, PT ;  /* 0x000000082b00780c */ /* 0x000fe20003f84270 */
[--C-:B------:R-:W-:Y:S01]  /*5400*/  FFMA.FTZ R151, R11, UR24, -R76.reuse ;  /* 0x000000180b977c23 */ /* 0x100fe2000801084c */
[----:B------:R-:W-:Y:S01]  /*5410*/  FSEL R5, R6, -INF , P5 ;  /* 0xff80000006057808 */ /* 0x000fe20002800000 */
[--C-:B------:R-:W-:Y:S01]  /*5420*/  FFMA.FTZ R139, R46, UR24, -R76.reuse ;  /* 0x000000182e8b7c23 */ /* 0x100fe2000801084c */
[----:B------:R-:W-:Y:S01]  /*5430*/  FMNMX.FTZ R78, R8, R3, !PT ;  /* 0x00000003084e7209 */ /* 0x000fe20007810000 */
[----:B------:R-:W5:Y:S01]  /*5440*/  MUFU.TANH R41, R41 ;  /* 0x0000002900297308 */ /* 0x000f620000002400 */
[----:B------:R-:W-:Y:S01]  /*5450*/  ISETP.GT.AND P5, PT, R43, 0x9, PT ;  /* 0x000000092b00780c */ /* 0x000fe20003fa4270 */
[--C-:B------:R-:W-:Y:S01]  /*5460*/  FFMA.FTZ R147, R25, UR24, -R76.reuse ;  /* 0x0000001819937c23 */ /* 0x100fe2000801084c */
[----:B--2---:R-:W-:Y:S01]  /*5470*/  FSEL R9, R9, -INF , P4 ;  /* 0xff80000009097808 */ /* 0x004fe20002000000 */
[--C-:B------:R-:W-:Y:S01]  /*5480*/  FFMA.FTZ R137, R37, UR24, -R76.reuse ;  /* 0x0000001825897c23 */ /* 0x100fe2000801084c */
[----:B------:R-:W-:Y:S01]  /*5490*/  FMNMX.FTZ R78, R5, R78, !PT ;  /* 0x0000004e054e7209 */ /* 0x000fe20007810000 */
[--C-:B------:R-:W-:Y:S01]  /*54a0*/  FFMA.FTZ R143, R33, UR24, -R76.reuse ;  /* 0x00000018218f7c23 */ /* 0x100fe2000801084c */
[----:B------:R-:W-:Y:S01]  /*54b0*/  ISETP.GT.AND P4, PT, R43, 0x10, PT ;  /* 0x000000102b00780c */ /* 0x000fe20003f84270 */
[----:B------:R-:W2:Y:S01]  /*54c0*/  MUFU.TANH R42, R42 ;  /* 0x0000002a002a7308 */ /* 0x000ea20000002400 */
[----:B------:R-:W-:Y:S01]  /*54d0*/  FSEL R10, R10, -INF , P5 ;  /* 0xff8000000a0a7808 */ /* 0x000fe20002800000 */
[--C-:B------:R-:W-:Y:S01]  /*54e0*/  FFMA.FTZ R33, R58, UR24, -R76.reuse ;  /* 0x000000183a217c23 */ /* 0x100fe2000801084c */
[----:B------:R-:W-:Y:S01]  /*54f0*/  FMNMX.FTZ R7, R9, R78, !PT ;  /* 0x0000004e09077209 */ /* 0x000fe20007810000 */
[--C-:B------:R-:W-:Y:S01]  /*5500*/  FFMA.FTZ R58, R60, UR24, -R76.reuse ;  /* 0x000000183c3a7c23 */ /* 0x100fe2000801084c */
[----:B------:R-:W-:Y:S01]  /*5510*/  ISETP.GT.AND P5, PT, R43, 0x11, PT ;  /* 0x000000112b00780c */ /* 0x000fe20003fa4270 */
[--C-:B------:R-:W-:Y:S01]  /*5520*/  FFMA.FTZ R45, R45, UR24, -R76.reuse ;  /* 0x000000182d2d7c23 */ /* 0x100fe2000801084c */
[----:B0-----:R-:W-:Y:S01]  /*5530*/  FSEL R13, R13, -INF , P4 ;  /* 0xff8000000d0d7808 */ /* 0x001fe20002000000 */
[----:B------:R-:W0:Y:S01]  /*5540*/  MUFU.TANH R63, R63 ;  /* 0x0000003f003f7308 */ /* 0x000e220000002400 */
        /* <DEDUP_REMOVED lines=8> */
[----:B------:R-:W-:Y:S01]  /*55d0*/  ISETP.GT.AND P5, PT, R43, 0x19, PT ;  /* 0x000000192b00780c */ /* 0x000fe20003fa4270 */
[----:B------:R-:W-:Y:S01]  /*55e0*/  FFMA.FTZ R26, R26, UR24, -R76 ;  /* 0x000000181a1a7c23 */ /* 0x000fe2000801084c */
[----:B---3--:R-:W-:Y:S01]  /*55f0*/  FSEL R21, R21, -INF , P4 ;  /* 0xff80000015157808 */ /* 0x008fe20002000000 */
[----:B------:R-:W-:-:S02]  /*5600*/  WARPGROUP.DEPBAR.LE gsb0, 0x0 ;  /* 0x00008000000079c5 */ /* 0x000fc40000010000 */
[----:B------:R-:W-:Y:S01]  /*5610*/  FMNMX.FTZ R78, R14, R7, !PT ;  /* 0x000000070e4e7209 */ /* 0x000fe20007810000 */
[----:B------:R-:W-:Y:S01]  /*5620*/  WARPGROUP.ARRIVE ;  /* 0x00000000000079c5 */ /* 0x000fe20000000000 */
[----:B------:R-:W-:Y:S01]  /*5630*/  ISETP.GT.AND P4, PT, R43, 0x20, PT ;  /* 0x000000202b00780c */ /* 0x000fe20003f84270 */
[----:B------:R-:W3:Y:S01]  /*5640*/  MUFU.TANH R64, R64 ;  /* 0x0000004000407308 */ /* 0x000ee20000002400 */
[----:B------:R-:W-:Y:S01]  /*5650*/  FSEL R24, R24, -INF , P5 ;  /* 0xff80000018187808 */ /* 0x000fe20002800000 */
[--C-:B------:R-:W-:Y:S01]  /*5660*/  FFMA.FTZ R133, R49, UR24, -R76.reuse ;  /* 0x0000001831857c23 */ /* 0x100fe2000801084c */
[----:B------:R-:W-:Y:S01]  /*5670*/  FMNMX.FTZ R7, R21, R78, !PT ;  /* 0x0000004e15077209 */ /* 0x000fe20007810000 */
[----:B------:R-:W-:Y:S01]  /*5680*/  HGMMA.64x64x16.F32.BF16 R88, R128, gdesc[UR4].tnspB, R88, gsb0 ;  /* 0x40e0000480587df0 */ /* 0x000fe20008001858 */
[----:B------:R-:W-:Y:S01]  /*5690*/  ISETP.GT.AND P5, PT, R43, 0x21, PT ;  /* 0x000000212b00780c */ /* 0x000fe20003fa4270 */
[----:B------:R-:W-:Y:S01]  /*56a0*/  UIADD3 UR6, UR10, 0x300, URZ ;  /* 0x000003000a067890 */ /* 0x000fe2000fffe03f */
[----:B------:R-:W-:Y:S01]  /*56b0*/  FSEL R27, R27, -INF , P4 ;  /* 0xff8000001b1b7808 */ /* 0x000fe20002000000 */
[----:B------:R-:W3:Y:S01]  /*56c0*/  MUFU.TANH R65, R65 ;  /* 0x0000004100417308 */ /* 0x000ee20000002400 */
[----:B------:R-:W-:Y:S01]  /*56d0*/  FMNMX.FTZ R78, R24, R7, !PT ;  /* 0x00000007184e7209 */ /* 0x000fe20007810000 */
[----:B------:R-:W-:Y:S01]  /*56e0*/  UMOV UR7, 0x40000040 ;  /* 0x4000004000077882 */ /* 0x000fe20000000000 */
[----:B------:R-:W-:Y:S01]  /*56f0*/  ISETP.GT.AND P4, PT, R43, 0x28, PT ;  /* 0x000000282b00780c */ /* 0x000fe20003f84270 */
[--C-:B------:R-:W-:Y:S01]  /*5700*/  FFMA.FTZ R141, R29, UR24, -R76.reuse ;  /* 0x000000181d8d7c23 */ /* 0x100fe2000801084c */
[----:B------:R-:W-:Y:S01]  /*5710*/  FSEL R28, R28, -INF , P5 ;  /* 0xff8000001c1c7808 */ /* 0x000fe20002800000 */
[--C-:B------:R-:W-:Y:S01]  /*5720*/  FFMA.FTZ R30, R30, UR24, -R76.reuse ;  /* 0x000000181e1e7c23 */ /* 0x100fe2000801084c */
[----:B------:R-:W-:Y:S01]  /*5730*/  FMNMX.FTZ R7, R27, R78, !PT ;  /* 0x0000004e1b077209 */ /* 0x000fe20007810000 */
[----:B------:R-:W3:Y:S01]  /*5740*/  MUFU.TANH R68, R68 ;  /* 0x0000004400447308 */ /* 0x000ee20000002400 */
[----:B------:R-:W-:Y:S01]  /*5750*/  ISETP.GT.AND P5, PT, R43, 0x29, PT ;  /* 0x000000292b00780c */ /* 0x000fe20003fa4270 */
[--C-:B------:R-:W-:Y:S01]  /*5760*/  FFMA.FTZ R47, R47, UR24, -R76.reuse ;  /* 0x000000182f2f7c23 */ /* 0x100fe2000801084c */
[----:B----4-:R-:W-:Y:S01]  /*5770*/  FSEL R31, R31, -INF , P4 ;  /* 0xff8000001f1f7808 */ /* 0x010fe20002000000 */
[--C-:B------:R-:W-:Y:S01]  /*5780*/  FFMA.FTZ R34, R34, UR24, -R76.reuse ;  /* 0x0000001822227c23 */ /* 0x100fe2000801084c */
[----:B------:R-:W-:Y:S01]  /*5790*/  FMNMX.FTZ R78, R28, R7, !PT ;  /* 0x000000071c4e7209 */ /* 0x000fe20007810000 */
[--C-:B------:R-:W-:Y:S01]  /*57a0*/  FFMA.FTZ R135, R50, UR24, -R76.reuse ;  /* 0x0000001832877c23 */ /* 0x100fe2000801084c */
[----:B------:R-:W-:Y:S01]  /*57b0*/  ISETP.GT.AND P4, PT, R43, 0x30, PT ;  /* 0x000000302b00780c */ /* 0x000fe20003f84270 */
[----:B------:R-:W4:Y:S01]  /*57c0*/  MUFU.TANH R69, R69 ;  /* 0x0000004500457308 */ /* 0x000f220000002400 */
[----:B------:R-:W-:Y:S01]  /*57d0*/  FSEL R32, R32, -INF , P5 ;  /* 0xff80000020207808 */ /* 0x000fe20002800000 */
[--C-:B------:R-:W-:Y:S01]  /*57e0*/  FFMA.FTZ R50, R53, UR24, -R76.reuse ;  /* 0x0000001835327c23 */ /* 0x100fe2000801084c */
[----:B------:R-:W-:Y:S01]  /*57f0*/  FMNMX.FTZ R7, R31, R78, !PT ;  /* 0x0000004e1f077209 */ /* 0x000fe20007810000 */
[--C-:B------:R-:W-:Y:S01]  /*5800*/  FFMA.FTZ R15, R54, UR24, -R76.reuse ;  /* 0x00000018360f7c23 */ /* 0x100fe2000801084c */
[----:B------:R-:W-:Y:S01]  /*5810*/  ISETP.GT.AND P5, PT, R43, 0x31, PT ;  /* 0x000000312b00780c */ /* 0x000fe20003fa4270 */
[--C-:B------:R-:W-:Y:S01]  /*5820*/  FFMA.FTZ R54, R57, UR24, -R76.reuse ;  /* 0x0000001839367c23 */ /* 0x100fe2000801084c */
[----:B------:R-:W-:Y:S01]  /*5830*/  FSEL R35, R35, -INF , P4 ;  /* 0xff80000023237808 */ /* 0x000fe20002000000 */
[----:B------:R-:W4:Y:S01]  /*5840*/  MUFU.TANH R70, R70 ;  /* 0x0000004600467308 */ /* 0x000f220000002400 */
[----:B------:R-:W-:Y:S01]  /*5850*/  FMNMX.FTZ R78, R32, R7, !PT ;  /* 0x00000007204e7209 */ /* 0x000fe20007810000 */
[--C-:B------:R-:W-:Y:S01]  /*5860*/  FFMA.FTZ R29, R62, UR24, -R76.reuse ;  /* 0x000000183e1d7c23 */ /* 0x100fe2000801084c */
[----:B------:R-:W-:Y:S01]  /*5870*/  ISETP.GT.AND P4, PT, R43, 0x38, PT ;  /* 0x000000382b00780c */ /* 0x000fe20003f84270 */
[----:B------:R-:W-:Y:S01]  /*5880*/  FFMA.FTZ R66, R66, UR24, -R76 ;  /* 0x0000001842427c23 */ /* 0x000fe2000801084c */
[----:B------:R-:W-:-:S02]  /*5890*/  FSEL R36, R36, -INF , P5 ;  /* 0xff80000024247808 */ /* 0x000fc40002800000 */
[----:B------:R-:W-:Y:S01]  /*58a0*/  FMNMX.FTZ R7, R35, R78, !PT ;  /* 0x0000004e23077209 */ /* 0x000fe20007810000 */
[----:B------:R-:W4:Y:S01]  /*58b0*/  MUFU.TANH R71, R71 ;  /* 0x0000004700477308 */ /* 0x000f220000002400 */
[C---:B------:R-:W-:Y:S02]  /*58c0*/  ISETP.GT.AND P5, PT, R43.reuse, 0x39, PT ;  /* 0x000000392b00780c */ /* 0x040fe40003fa4270 */
[----:B-----5:R-:W-:Y:S02]  /*58d0*/  FSEL R38, R38, -INF , P4 ;  /* 0xff80000026267808 */ /* 0x020fe40002000000 */
[----:B------:R-:W-:Y:S02]  /*58e0*/  FMNMX.FTZ R7, R36, R7, !PT ;  /* 0x0000000724077209 */ /* 0x000fe40007810000 */
[----:B------:R-:W-:Y:S01]  /*58f0*/  ISETP.GT.AND P4, PT, R43, 0x40, PT ;  /* 0x000000402b00780c */ /* 0x000fe20003f84270 */
[----:B------:R-:W5:Y:S01]  /*5900*/  MUFU.TANH R72, R72 ;  /* 0x0000004800487308 */ /* 0x000f620000002400 */
[----:B------:R-:W-:-:S02]  /*5910*/  FSEL R39, R39, -INF , P5 ;  /* 0xff80000027277808 */ /* 0x000fc40002800000 */
[----:B------:R-:W-:Y:S02]  /*5920*/  FMNMX.FTZ R78, R38, R7, !PT ;  /* 0x00000007264e7209 */ /* 0x000fe40007810000 */
[----:B------:R-:W-:Y:S02]  /*5930*/  ISETP.GT.AND P5, PT, R43, 0x41, PT ;  /* 0x000000412b00780c */ /* 0x000fe40003fa4270 */
[----:B------:R-:W-:Y:S01]  /*5940*/  FSEL R41, R41, -INF , P4 ;  /* 0xff80000029297808 */ /* 0x000fe20002000000 */
[----:B------:R-:W5:Y:S01]  /*5950*/  MUFU.TANH R73, R73 ;  /* 0x0000004900497308 */ /* 0x000f620000002400 */
[----:B------:R-:W-:Y:S02]  /*5960*/  FMNMX.FTZ R78, R39, R78, !PT ;  /* 0x0000004e274e7209 */ /* 0x000fe40007810000 */
[----:B------:R-:W-:Y:S02]  /*5970*/  ISETP.GT.AND P4, PT, R43, 0x48, PT ;  /* 0x000000482b00780c */ /* 0x000fe40003f84270 */
[----:B--2---:R-:W-:-:S02]  /*5980*/  FSEL R7, R42, -INF , P5 ;  /* 0xff8000002a077808 */ /* 0x004fc40002800000 */
[----:B------:R-:W-:Y:S01]  /*5990*/  FMNMX.FTZ R78, R41, R78, !PT ;  /* 0x0000004e294e7209 */ /* 0x000fe20007810000 */
[----:B------:R-:W2:Y:S01]  /*59a0*/  MUFU.TANH R74, R74 ;  /* 0x0000004a004a7308 */ /* 0x000ea20000002400 */
[----:B------:R-:W-:Y:S02]  /*59b0*/  ISETP.GT.AND P5, PT, R43, 0x49, PT ;  /* 0x000000492b00780c */ /* 0x000fe40003fa4270 */
[----:B0-----:R-:W-:Y:S02]  /*59c0*/  FSEL R63, R63, -INF , P4 ;  /* 0xff8000003f3f7808 */ /* 0x001fe40002000000 */
[----:B------:R-:W-:Y:S02]  /*59d0*/  FMNMX.FTZ R78, R7, R78, !PT ;  /* 0x0000004e074e7209 */ /* 0x000fe40007810000 */
[----:B------:R-:W-:Y:S01]  /*59e0*/  ISETP.GT.AND P4, PT, R43, 0x50, PT ;  /* 0x000000502b00780c */ /* 0x000fe20003f84270 */
[----:B------:R-:W0:Y:S01]  /*59f0*/  MUFU.TANH R75, R75 ;  /* 0x0000004b004b7308 */ /* 0x000e220000002400 */
[----:B-1----:R-:W-:-:S02]  /*5a00*/  FSEL R67, R67, -INF , P5 ;  /* 0xff80000043437808 */ /* 0x002fc40002800000 */
[----:B------:R-:W-:Y:S02]  /*5a10*/  FMNMX.FTZ R78, R63, R78, !PT ;  /* 0x0000004e3f4e7209 */ /* 0x000fe40007810000 */
[----:B------:R-:W-:Y:S02]  /*5a20*/  ISETP.GT.AND P5, PT, R43, 0x51, PT ;  /* 0x000000512b00780c */ /* 0x000fe40003fa4270 */
[----:B---3--:R-:W-:Y:S01]  /*5a30*/  FSEL R64, R64, -INF , P4 ;  /* 0xff80000040407808 */ /* 0x008fe20002000000 */
[----:B------:R-:W1:Y:S01]  /*5a40*/  MUFU.TANH R77, R77 ;  /* 0x0000004d004d7308 */ /* 0x000e620000002400 */
[----:B------:R-:W-:Y:S01]  /*5a50*/  FMNMX.FTZ R11, R67, R78, !PT ;  /* 0x0000004e430b7209 */ /* 0x000fe20007810000 */
[----:B------:R-:W-:Y:S02]  /*5a60*/  WARPGROUP.DEPBAR.LE gsb0, 0x0 ;  /* 0x00008000000079c5 */ /* 0x000fe40000010000 */
[----:B------:R-:W-:Y:S01]  /*5a70*/  ISETP.GT.AND P4, PT, R43, 0x58, PT ;  /* 0x000000582b00780c */ /* 0x000fe20003f84270 */
[----:B------:R-:W-:Y:S01]  /*5a80*/  WARPGROUP.ARRIVE ;  /* 0x00000000000079c5 */ /* 0x000fe20000000000 */
[----:B------:R-:W-:-:S02]  /*5a90*/  FSEL R65, R65, -INF , P5 ;  /* 0xff80000041417808 */ /* 0x000fc40002800000 */
[----:B------:R-:W-:Y:S01]  /*5aa0*/  FMNMX.FTZ R42, R64, R11, !PT ;  /* 0x0000000b402a7209 */ /* 0x000fe20007810000 */
[----:B------:R-:W3:Y:S01]  /*5ab0*/  MUFU.TANH R40, R85 ;  /* 0x0000005500287308 */ /* 0x000ee20000002400 */
[----:B------:R-:W-:Y:S01]  /*5ac0*/  ISETP.GT.AND P5, PT, R43, 0x59, PT ;  /* 0x000000592b00780c */ /* 0x000fe20003fa4270 */
[----:B------:R-:W-:Y:S01]  /*5ad0*/  HGMMA.64x64x16.F32.BF16 R88, R124, gdesc[UR4].tnspB, R88, gsb0 ;  /* 0x40e000047c587df0 */ /* 0x000fe20008001858 */
[----:B------:R-:W-:Y:S01]  /*5ae0*/  FSEL R68, R68, -INF , P4 ;  /* 0xff80000044447808 */ /* 0x000fe20002000000 */
[----:B------:R-:W-:Y:S01]  /*5af0*/  UIADD3 UR6, UR10, 0x380, URZ ;  /* 0x000003800a067890 */ /* 0x000fe2000fffe03f */
[----:B------:R-:W-:Y:S01]  /*5b00*/  FMNMX.FTZ R11, R65, R42, !PT ;  /* 0x0000002a410b7209 */ /* 0x000fe20007810000 */
[----:B------:R-:W-:Y:S01]  /*5b10*/  UMOV UR7, 0x40000040 ;  /* 0x4000004000077882 */ /* 0x000fe20000000000 */
[----:B------:R-:W-:Y:S01]  /*5b20*/  ISETP.GT.AND P4, PT, R43, 0x60, PT ;  /* 0x000000602b00780c */ /* 0x000fe20003f84270 */
[----:B------:R-:W-:Y:S01]  /*5b30*/  MUFU.EX2 R149, R149 ;  /* 0x0000009500957308 */ /* 0x000fe20000000800 */
[----:B----4-:R-:W-:-:S02]  /*5b40*/  FSEL R69, R69, -INF , P5 ;  /* 0xff80000045457808 */ /* 0x010fc40002800000 */
[----:B------:R-:W-:Y:S02]  /*5b50*/  FMNMX.FTZ R42, R68, R11, !PT ;  /* 0x0000000b442a7209 */ /* 0x000fe40007810000 */
[----:B------:R-:W-:Y:S02]  /*5b60*/  ISETP.GT.AND P5, PT, R43, 0x61, PT ;  /* 0x000000612b00780c */ /* 0x000fe40003fa4270 */
[----:B------:R-:W-:Y:S01]  /*5b70*/  FSEL R70, R70, -INF , P4 ;  /* 0xff80000046467808 */ /* 0x000fe20002000000 */
[----:B------:R-:W-:Y:S01]  /*5b80*/  MUFU.EX2 R6, R79 ;  /* 0x0000004f00067308 */ /* 0x000fe20000000800 */
[----:B------:R-:W-:Y:S02]  /*5b90*/  FMNMX.FTZ R11, R69, R42, !PT ;  /* 0x0000002a450b7209 */ /* 0x000fe40007810000 */
[----:B------:R-:W-:Y:S02]  /*5ba0*/  ISETP.GT.AND P4, PT, R43, 0x68, PT ;  /* 0x000000682b00780c */ /* 0x000fe40003f84270 */
[----:B------:R-:W-:-:S02]  /*5bb0*/  FSEL R71, R71, -INF , P5 ;  /* 0xff80000047477808 */ /* 0x000fc40002800000 */
[----:B------:R-:W-:Y:S01]  /*5bc0*/  FMNMX.FTZ R78, R70, R11, !PT ;  /* 0x0000000b464e7209 */ /* 0x000fe20007810000 */
[----:B------:R4:W-:Y:S01]  /*5bd0*/  MUFU.EX2 R42, R45 ;  /* 0x0000002d002a7308 */ /* 0x0009e20000000800 */
[----:B------:R-:W-:Y:S02]  /*5be0*/  ISETP.GT.AND P5, PT, R43, 0x69, PT ;  /* 0x000000692b00780c */ /* 0x000fe40003fa4270 */
[----:B-----5:R-:W-:Y:S02]  /*5bf0*/  FSEL R72, R72, -INF , P4 ;  /* 0xff80000048487808 */ /* 0x020fe40002000000 */
[----:B------:R-:W-:Y:S02]  /*5c00*/  FMNMX.FTZ R11, R71, R78, !PT ;  /* 0x0000004e470b7209 */ /* 0x000fe40007810000 */
[----:B------:R-:W-:Y:S01]  /*5c10*/  ISETP.GT.AND P4, PT, R43, 0x70, PT ;  /* 0x000000702b00780c */ /* 0x000fe20003f84270 */
[----:B------:R-:W-:Y:S01]  /*5c20*/  MUFU.EX2 R151, R151 ;  /* 0x0000009700977308 */ /* 0x000fe20000000800 */
[----:B------:R-:W-:-:S02]  /*5c30*/  FSEL R73, R73, -INF , P5 ;  /* 0xff80000049497808 */ /* 0x000fc40002800000 */
[----:B------:R-:W-:Y:S02]  /*5c40*/  FMNMX.FTZ R46, R72, R11, !PT ;  /* 0x0000000b482e7209 */ /* 0x000fe40007810000 */
[----:B------:R-:W-:Y:S02]  /*5c50*/  ISETP.GT.AND P5, PT, R43, 0x71, PT ;  /* 0x000000712b00780c */ /* 0x000fe40003fa4270 */
[----:B--2---:R-:W-:Y:S01]  /*5c60*/  FSEL R74, R74, -INF , P4 ;  /* 0xff8000004a4a7808 */ /* 0x004fe20002000000 */
[----:B------:R-:W-:Y:S01]  /*5c70*/  MUFU.EX2 R12, R12 ;  /* 0x0000000c000c7308 */ /* 0x000fe20000000800 */
[----:B------:R-:W-:Y:S02]  /*5c80*/  FMNMX.FTZ R11, R73, R46, !PT ;  /* 0x0000002e490b7209 */ /* 0x000fe40007810000 */
[----:B------:R-:W-:Y:S02]  /*5c90*/  ISETP.GT.AND P4, PT, R43, 0x78, PT ;  /* 0x000000782b00780c */ /* 0x000fe40003f84270 */
[----:B0-----:R-:W-:-:S02]  /*5ca0*/  FSEL R75, R75, -INF , P5 ;  /* 0xff8000004b4b7808 */ /* 0x001fc40002800000 */
[----:B------:R-:W-:Y:S01]  /*5cb0*/  FMNMX.FTZ R78, R74, R11, !PT ;  /* 0x0000000b4a4e7209 */ /* 0x000fe20007810000 */
[----:B------:R-:W-:Y:S01]  /*5cc0*/  MUFU.EX2 R145, R145 ;  /* 0x0000009100917308 */ /* 0x000fe20000000800 */
[----:B------:R-:W-:Y:S01]  /*5cd0*/  ISETP.GT.AND P5, PT, R43, 0x79, PT ;  /* 0x000000792b00780c */ /* 0x000fe20003fa4270 */
[--C-:B------:R-:W-:Y:S01]  /*5ce0*/  FFMA.FTZ R11, R52, UR24, -R76.reuse ;  /* 0x00000018340b7c23 */ /* 0x100fe2000801084c */
[----:B-1----:R-:W-:Y:S01]  /*5cf0*/  FSEL R77, R77, -INF , P4 ;  /* 0xff8000004d4d7808 */ /* 0x002fe20002000000 */
[--C-:B------:R-:W-:Y:S01]  /*5d00*/  FFMA.FTZ R52, R55, UR24, -R76.reuse ;  /* 0x0000001837347c23 */ /* 0x100fe2000801084c */
[----:B------:R-:W-:Y:S02]  /*5d10*/  FMNMX.FTZ R78, R75, R78, !PT ;  /* 0x0000004e4b4e7209 */ /* 0x000fe40007810000 */
[----:B---3--:R-:W-:Y:S01]  /*5d20*/  FSEL R43, R40, -INF , P5 ;  /* 0xff800000282b7808 */ /* 0x008fe20002800000 */
[----:B------:R-:W-:Y:S01]  /*5d30*/  MUFU.EX2 R20, R20 ;  /* 0x0000001400147308 */ /* 0x000fe20000000800 */
[----:B------:R-:W-:Y:S01]  /*5d40*/  FMNMX.FTZ R78, R77, R78, !PT ;  /* 0x0000004e4d4e7209 */ /* 0x000fe20007810000 */
[--C-:B------:R-:W-:Y:S01]  /*5d50*/  FFMA.FTZ R40, R48, UR24, -R76.reuse ;  /* 0x0000001830287c23 */ /* 0x100fe2000801084c */
[----:B------:R-:W-:-:S02]  /*5d60*/  FFMA.FTZ R48, R51, UR24, -R76 ;  /* 0x0000001833307c23 */ /* 0x000fc4000801084c */
[----:B------:R-:W-:-:S03]  /*5d70*/  FMNMX.FTZ R78, R43, R78, !PT ;  /* 0x0000004e2b4e7209 */ /* 0x000fc60007810000 */
[----:B------:R-:W-:Y:S02]  /*5d80*/  MUFU.EX2 R147, R147 ;  /* 0x0000009300937308 */ /* 0x000fe40000000800 */
[----:B------:R-:W0:Y:S06]  /*5d90*/  SHFL.BFLY PT, R25, R78, 0x2, 0x1f ;  /* 0x0c401f004e197f89 */ /* 0x000e2c00000e0000 */
[----:B------:R-:W-:Y:S08]  /*5da0*/  MUFU.EX2 R26, R26 ;  /* 0x0000001a001a7308 */ /* 0x000ff00000000800 */
[----:B------:R-:W-:Y:S01]  /*5db0*/  MUFU.EX2 R141, R141 ;  /* 0x0000008d008d7308 */ /* 0x000fe20000000800 */
[----:B------:R-:W-:-:S02]  /*5dc0*/  WARPGROUP.DEPBAR.LE gsb0, 0x0 ;  /* 0x00008000000079c5 */ /* 0x000fc40000010000 */
[----:B------:R-:W-:-:S05]  /*5dd0*/  WARPGROUP.ARRIVE ;  /* 0x00000000000079c5 */ /* 0x000fca0000000000 */
[----:B------:R-:W-:Y:S01]  /*5de0*/  MUFU.EX2 R30, R30 ;  /* 0x0000001e001e7308 */ /* 0x000fe20000000800 */
[----:B------:R-:W-:Y:S01]  /*5df0*/  HGMMA.64x64x16.F32.BF16 R88, R120, gdesc[UR4].tnspB, R88, gsb0 ;  /* 0x40e0000478587df0 */ /* 0x000fe20008001858 */
[----:B0-----:R-:W-:Y:S01]  /*5e00*/  FMNMX.FTZ R49, R78, R25, !PT ;  /* 0x000000194e317209 */ /* 0x001fe20007810000 */
[--C-:B------:R-:W-:Y:S01]  /*5e10*/  FFMA.FTZ R25, R56, UR24, -R76.reuse ;  /* 0x0000001838197c23 */ /* 0x100fe2000801084c */
[----:B------:R-:W-:-:S03]  /*5e20*/  FFMA.FTZ R56, R59, UR24, -R76 ;  /* 0x000000183b387c23 */ /* 0x000fc6000801084c */
[----:B------:R-:W0:Y:S01]  /*5e30*/  SHFL.BFLY PT, R78, R49, 0x1, 0x1f ;  /* 0x0c201f00314e7f89 */ /* 0x000e2200000e0000 */
[----:B------:R1:W-:Y:S08]  /*5e40*/  MUFU.EX2 R46, R47 ;  /* 0x0000002f002e7308 */ /* 0x0003f00000000800 */
[----:B------:R-:W-:Y:S08]  /*5e50*/  MUFU.EX2 R143, R143 ;  /* 0x0000008f008f7308 */ /* 0x000ff00000000800 */
[----:B------:R-:W-:Y:S01]  /*5e60*/  MUFU.EX2 R34, R34 ;  /* 0x0000002200227308 */ /* 0x000fe20000000800 */
[----:B0-----:R-:W-:-:S07]  /*5e70*/  FMNMX.FTZ R49, R49, R78, !PT ;  /* 0x0000004e31317209 */ /* 0x001fce0007810000 */
[----:B------:R-:W-:Y:S01]  /*5e80*/  MUFU.EX2 R137, R137 ;  /* 0x0000008900897308 */ /* 0x000fe20000000800 */
[C---:B------:R-:W-:Y:S01]  /*5e90*/  FSETP.NEU.FTZ.AND P4, PT, R49.reuse, -INF , PT ;  /* 0xff8000003100780b */ /* 0x040fe20003f9d000 */
[----:B------:R-:W-:-:S06]  /*5ea0*/  FMUL.FTZ R37, R49, UR24 ;  /* 0x0000001831257c20 */ /* 0x000fcc0008410000 */
[----:B------:R-:W-:Y:S01]  /*5eb0*/  MUFU.EX2 R139, R139 ;  /* 0x0000008b008b7308 */ /* 0x000fe20000000800 */
[----:B------:R-:W-:Y:S01]  /*5ec0*/  FSEL R60, R37, RZ, P4 ;  /* 0x000000ff253c7208 */ /* 0x000fe20002000000 */
[----:B------:R-:W-:-:S04]  /*5ed0*/  FFMA.FTZ R37, R61, UR24, -R76 ;  /* 0x000000183d257c23 */ /* 0x000fc8000801084c */
[--C-:B------:R-:W-:Y:S01]  /*5ee0*/  FFMA.FTZ R136, R35, UR24, -R60.reuse ;  /* 0x0000001823887c23 */ /* 0x100fe2000801083c */
[----:B------:R-:W-:Y:S01]  /*5ef0*/  FSEL R35, R44, RZ, P3 ;  /* 0x000000ff2c237208 */ /* 0x000fe20001800000 */
[--C-:B------:R-:W-:Y:S01]  /*5f00*/  FFMA.FTZ R148, R8, UR24, -R60.reuse ;  /* 0x0000001808947c23 */ /* 0x100fe2000801083c */
[--C-:B------:R-:W-:Y:S01]  /*5f10*/  FFMA.FTZ R5, R5, UR24, -R60.reuse ;  /* 0x0000001805057c23 */ /* 0x100fe2000801083c */
[--C-:B------:R-:W-:Y:S01]  /*5f20*/  FFMA.FTZ R150, R9, UR24, -R60.reuse ;  /* 0x0000001809967c23 */ /* 0x100fe2000801083c */
[----:B----4-:R-:W-:Y:S01]  /*5f30*/  FFMA.FTZ R45, R10, UR24, -R60 ;  /* 0x000000180a2d7c23 */ /* 0x010fe2000801083c */
[----:B------:R-:W-:Y:S01]  /*5f40*/  FADD.FTZ R35, -R35, R4 ;  /* 0x0000000423237221 */ /* 0x000fe20000010100 */
[----:B------:R-:W-:Y:S01]  /*5f50*/  FSEL R4, R49, RZ, P4 ;  /* 0x000000ff31047208 */ /* 0x000fe20002000000 */
[----:B------:R-:W-:Y:S01]  /*5f60*/  MUFU.EX2 R148, R148 ;  /* 0x0000009400947308 */ /* 0x000fe20000000800 */
[--C-:B------:R-:W-:Y:S01]  /*5f70*/  FFMA.FTZ R144, R13, UR24, -R60.reuse ;  /* 0x000000180d907c23 */ /* 0x100fe2000801083c */
[----:B------:R-:W-:Y:S01]  /*5f80*/  FMUL.FTZ R35, R35, UR24 ;  /* 0x0000001823237c20 */ /* 0x000fe20008410000 */
[--C-:B------:R-:W-:Y:S01]  /*5f90*/  FFMA.FTZ R13, R14, UR24, -R60.reuse ;  /* 0x000000180e0d7c23 */ /* 0x100fe2000801083c */
[----:B------:R-:W-:Y:S01]  /*5fa0*/  FADD.FTZ R3, -R4, R3 ;  /* 0x0000000304037221 */ /* 0x000fe20000010100 */
[--C-:B------:R-:W-:Y:S01]  /*5fb0*/  FFMA.FTZ R142, R31, UR24, -R60.reuse ;  /* 0x000000181f8e7c23 */ /* 0x100fe2000801083c */
[--C-:B------:R-:W-:Y:S01]  /*5fc0*/  FFMA.FTZ R31, R39, UR24, -R60.reuse ;  /* 0x00000018271f7c23 */ /* 0x100fe2000801083c */
[--C-:B------:R-:W-:Y:S01]  /*5fd0*/  FFMA.FTZ R146, R21, UR24, -R60.reuse ;  /* 0x0000001815927c23 */ /* 0x100fe2000801083c */
[----:B------:R-:W-:Y:S01]  /*5fe0*/  FMUL.FTZ R3, R3, UR24 ;  /* 0x0000001803037c20 */ /* 0x000fe20008410000 */
[----:B------:R0:W2:Y:S01]  /*5ff0*/  MUFU.EX2 R4, R35 ;  /* 0x0000002300047308 */ /* 0x0000a20000000800 */
[--C-:B------:R-:W-:Y:S01]  /*6000*/  FFMA.FTZ R132, R41, UR24, -R60.reuse ;  /* 0x0000001829847c23 */ /* 0x100fe2000801083c */
[--C-:B------:R-:W-:Y:S01]  /*6010*/  FFMA.FTZ R9, R24, UR24, -R60.reuse ;  /* 0x0000001818097c23 */ /* 0x100fe2000801083c */
[--C-:B------:R-:W-:Y:S01]  /*6020*/  FFMA.FTZ R140, R27, UR24, -R60.reuse ;  /* 0x000000181b8c7c23 */ /* 0x100fe2000801083c */
[--C-:B------:R-:W-:Y:S01]  /*6030*/  FFMA.FTZ R21, R28, UR24, -R60.reuse ;  /* 0x000000181c157c23 */ /* 0x100fe2000801083c */
[--C-:B-1----:R-:W-:Y:S01]  /*6040*/  FFMA.FTZ R47, R32, UR24, -R60.reuse ;  /* 0x00000018202f7c23 */ /* 0x102fe2000801083c */
[--C-:B------:R-:W-:Y:S01]  /*6050*/  FFMA.FTZ R27, R36, UR24, -R60.reuse ;  /* 0x00000018241b7c23 */ /* 0x100fe2000801083c */
[--C-:B------:R-:W-:Y:S01]  /*6060*/  FFMA.FTZ R138, R38, UR24, -R60.reuse ;  /* 0x00000018268a7c23 */ /* 0x100fe2000801083c */
[----:B------:R-:W1:Y:S01]  /*6070*/  MUFU.EX2 R3, R3 ;  /* 0x0000000300037308 */ /* 0x000e620000000800 */
[--C-:B------:R-:W-:Y:S01]  /*6080*/  FFMA.FTZ R7, R7, UR24, -R60.reuse ;  /* 0x0000001807077c23 */ /* 0x100fe2000801083c */
[--C-:B------:R-:W-:Y:S01]  /*6090*/  FFMA.FTZ R134, R63, UR24, -R60.reuse ;  /* 0x000000183f867c23 */ /* 0x100fe2000801083c */
[--C-:B0-----:R-:W-:Y:S01]  /*60a0*/  FFMA.FTZ R35, R67, UR24, -R60.reuse ;  /* 0x0000001843237c23 */ /* 0x101fe2000801083c */
[--C-:B------:R-:W-:Y:S01]  /*60b0*/  FFMA.FTZ R128, R64, UR24, -R60.reuse ;  /* 0x0000001840807c23 */ /* 0x100fe2000801083c */
[--C-:B------:R-:W-:Y:S01]  /*60c0*/  FFMA.FTZ R130, R68, UR24, -R60.reuse ;  /* 0x0000001844827c23 */ /* 0x100fe2000801083c */
[--C-:B------:R-:W-:Y:S01]  /*60d0*/  FFMA.FTZ R124, R70, UR24, -R60.reuse ;  /* 0x00000018467c7c23 */ /* 0x100fe2000801083c */
[----:B------:R-:W-:Y:S01]  /*60e0*/  FFMA.FTZ R126, R72, UR24, -R60 ;  /* 0x00000018487e7c23 */ /* 0x000fe2000801083c */
[----:B------:R-:W0:Y:S01]  /*60f0*/  MUFU.EX2 R5, R5 ;  /* 0x0000000500057308 */ /* 0x000e220000000800 */
[----:B--2---:R-:W-:Y:S01]  /*6100*/  FFMA.FTZ R39, R4, R0, R149 ;  /* 0x0000000004277223 */ /* 0x004fe20000010095 */
[----:B------:R-:W-:-:S02]  /*6110*/  IMAD.U32 R10, RZ, RZ, UR39 ;  /* 0x00000027ff0a7e24 */ /* 0x000fc4000f8e00ff */
[--C-:B------:R-:W-:Y:S01]  /*6120*/  FFMA.FTZ R73, R73, UR24, -R60.reuse ;  /* 0x0000001849497c23 */ /* 0x100fe2000801083c */
[----:B------:R-:W-:Y:S01]  /*6130*/  FFMA.FTZ R74, R74, UR24, -R60 ;  /* 0x000000184a4a7c23 */ /* 0x000fe2000801083c */
[----:B------:R-:W-:Y:S01]  /*6140*/  FADD.FTZ R0, R6, R39 ;  /* 0x0000002706007221 */ /* 0x000fe20000010000 */
[----:B------:R-:W-:Y:S01]  /*6150*/  VIADD R8, R23, 0x9 ;  /* 0x0000000917087836 */ /* 0x000fe20000000000 */
[----:B------:R-:W-:Y:S01]  /*6160*/  @!P1 LEA R10, R10, UR45, 0x3 ;  /* 0x0000002d0a0a9c11 */ /* 0x000fe2000f8e18ff */
[----:B------:R-:W2:Y:S01]  /*6170*/  MUFU.EX2 R150, R150 ;  /* 0x0000009600967308 */ /* 0x000ea20000000800 */
[----:B-1----:R-:W-:Y:S01]  /*6180*/  FFMA.FTZ R2, R3, R2, R148 ;  /* 0x0000000203027223 */ /* 0x002fe20000010094 */
[----:B------:R-:W-:Y:S01]  /*6190*/  FADD.FTZ R39, R151, R0 ;  /* 0x0000000097277221 */ /* 0x000fe20000010000 */
[----:B------:R-:W-:Y:S01]  /*61a0*/  ISETP.GE.U32.AND P3, PT, R82, 0x180, PT ;  /* 0x000001805200780c */ /* 0x000fe20003f66070 */
[----:B------:R-:W-:Y:S02]  /*61b0*/  @!P1 VIADD R10, R10, 0x16840 ;  /* 0x000168400a0a9836 */ /* 0x000fe40000000000 */
[--C-:B------:R-:W-:Y:S01]  /*61c0*/  FFMA.FTZ R75, R75, UR24, -R60.reuse ;  /* 0x000000184b4b7c23 */ /* 0x100fe2000801083c */
[----:B------:R-:W-:Y:S01]  /*61d0*/  FADD.FTZ R0, R12, R39 ;  /* 0x000000270c007221 */ /* 0x000fe20000010000 */
[----:B------:R-:W-:Y:S01]  /*61e0*/  FFMA.FTZ R39, R65, UR24, -R60 ;  /* 0x0000001841277c23 */ /* 0x000fe2000801083c */
[----:B------:R-:W1:Y:S01]  /*61f0*/  MUFU.EX2 R45, R45 ;  /* 0x0000002d002d7308 */ /* 0x000e620000000800 */
[C---:B0-----:R-:W-:Y:S01]  /*6200*/  FADD.FTZ R41, R5.reuse, R2 ;  /* 0x0000000205297221 */ /* 0x041fe20000010000 */
[----:B------:R-:W-:Y:S01]  /*6210*/  F2FP.BF16.F32.PACK_AB R148, R5, R148 ;  /* 0x000000940594723e */ /* 0x000fe200000010ff */
[----:B------:R-:W-:-:S02]  /*6220*/  WARPGROUP.DEPBAR.LE gsb0, 0x0 ;  /* 0x00008000000079c5 */ /* 0x000fc40000010000 */
[----:B------:R-:W-:Y:S01]  /*6230*/  SEL R8, R8, 0x9, !P3 ;  /* 0x0000000908087807 */ /* 0x000fe20005800000 */
[----:B------:R-:W-:Y:S01]  /*6240*/  FFMA.FTZ R77, R77, UR24, -R60 ;  /* 0x000000184d4d7c23 */ /* 0x000fe2000801083c */
[----:B------:R-:W-:Y:S01]  /*6250*/  @!P1 PRMT R10, RZ, 0x654, R10 ;  /* 0x00000654ff0a9816 */ /* 0x000fe2000000000a */
[----:B------:R-:W0:Y:S01]  /*6260*/  MUFU.EX2 R144, R144 ;  /* 0x0000009000907308 */ /* 0x000e220000000800 */
[----:B--2---:R-:W-:Y:S01]  /*6270*/  FADD.FTZ R2, R150, R41 ;  /* 0x0000002996027221 */ /* 0x004fe20000010000 */
[----:B------:R2:W-:Y:S06]  /*6280*/  BAR.ARV R8, 0x100 ;  /* 0x000400080000751d */ /* 0x0005ec0000002000 */
[----:B------:R-:W3:Y:S01]  /*6290*/  MUFU.EX2 R13, R13 ;  /* 0x0000000d000d7308 */ /* 0x000ee20000000800 */
[----:B-1----:R-:W-:Y:S01]  /*62a0*/  FADD.FTZ R41, R45, R2 ;  /* 0x000000022d297221 */ /* 0x002fe20000010000 */
[----:B------:R1:W-:Y:S01]  /*62b0*/  @!P1 SYNCS.ARRIVE.TRANS64.RED.A1T0 RZ, [R10+URZ], RZ ;  /* 0x000000ff0aff99a7 */ /* 0x0003e2000810043f */
[----:B------:R-:W-:Y:S01]  /*62c0*/  FFMA.FTZ R43, R43, UR24, -R60 ;  /* 0x000000182b2b7c23 */ /* 0x000fe2000801083c */
[----:B------:R-:W-:Y:S01]  /*62d0*/  PLOP3.LUT P3, PT, PT, PT, UP1, 0x80, 0x0 ;  /* 0x000000000000781c */ /* 0x000fe20003f6f018 */
[-C--:B------:R-:W-:Y:S01]  /*62e0*/  FMUL.FTZ R88, R88, R3.reuse ;  /* 0x0000000358587220 */ /* 0x080fe20000410000 */
[-C--:B------:R-:W-:Y:S01]  /*62f0*/  FMUL.FTZ R89, R89, R3.reuse ;  /* 0x0000000359597220 */ /* 0x080fe20000410000 */
[-C--:B------:R-:W-:Y:S01]  /*6300*/  FMUL.FTZ R92, R92, R3.reuse ;  /* 0x000000035c5c7220 */ /* 0x080fe20000410000 */
[----:B------:R-:W4:Y:S01]  /*6310*/  MUFU.EX2 R146, R146 ;  /* 0x0000009200927308 */ /* 0x000f220000000800 */
[----:B0-----:R-:W-:Y:S01]  /*6320*/  FADD.FTZ R2, R144, R41 ;  /* 0x0000002990027221 */ /* 0x001fe20000010000 */
[----:B------:R-:W-:Y:S01]  /*6330*/  FADD.FTZ R41, R145, R0 ;  /* 0x0000000091297221 */ /* 0x000fe20000010000 */
[----:B-1----:R-:W-:Y:S01]  /*6340*/  IMAD.U32 R10, RZ, RZ, UR25 ;  /* 0x00000019ff0a7e24 */ /* 0x002fe2000f8e00ff */
[----:B------:R-:W-:Y:S01]  /*6350*/  UMOV UR25, UR39 ;  /* 0x0000002700197c82 */ /* 0x000fe20008000000 */
[-C--:B------:R-:W-:Y:S01]  /*6360*/  FMUL.FTZ R93, R93, R3.reuse ;  /* 0x000000035d5d7220 */ /* 0x080fe20000410000 */
[----:B------:R-:W-:Y:S01]  /*6370*/  FADD.FTZ R0, R20, R41 ;  /* 0x0000002914007221 */ /* 0x000fe20000010000 */
[----:B------:R-:W-:Y:S01]  /*6380*/  FFMA.FTZ R41, R69, UR24, -R60 ;  /* 0x0000001845297c23 */ /* 0x000fe2000801083c */
[----:B------:R-:W0:Y:S01]  /*6390*/  MUFU.EX2 R9, R9 ;  /* 0x0000000900097308 */ /* 0x000e220000000800 */
[C---:B---3--:R-:W-:Y:S01]  /*63a0*/  FADD.FTZ R51, R13.reuse, R2 ;  /* 0x000000020d337221 */ /* 0x048fe20000010000 */
[----:B------:R-:W-:Y:S01]  /*63b0*/  F2FP.BF16.F32.PACK_AB R144, R13, R144 ;  /* 0x000000900d90723e */ /* 0x000fe200000010ff */
[-C--:B------:R-:W-:Y:S01]  /*63c0*/  FMUL.FTZ R96, R96, R3.reuse ;  /* 0x0000000360607220 */ /* 0x080fe20000410000 */
[----:B------:R-:W-:Y:S01]  /*63d0*/  @!P1 LEA R10, R10, UR45, 0x3 ;  /* 0x0000002d0a0a9c11 */ /* 0x000fe2000f8e18ff */
[-C--:B------:R-:W-:Y:S01]  /*63e0*/  FMUL.FTZ R97, R97, R3.reuse ;  /* 0x0000000361617220 */ /* 0x080fe20000410000 */
[-C--:B------:R-:W-:Y:S01]  /*63f0*/  FMUL.FTZ R100, R100, R3.reuse ;  /* 0x0000000364647220 */ /* 0x080fe20000410000 */
[----:B------:R-:W-:Y:S01]  /*6400*/  FMUL.FTZ R101, R101, R3 ;  /* 0x0000000365657220 */ /* 0x000fe20000410000 */
[----:B------:R-:W1:Y:S01]  /*6410*/  MUFU.EX2 R140, R140 ;  /* 0x0000008c008c7308 */ /* 0x000e620000000800 */
[----:B----4-:R-:W-:Y:S01]  /*6420*/  FADD.FTZ R2, R146, R51 ;  /* 0x0000003392027221 */ /* 0x010fe20000010000 */
[----:B------:R-:W-:Y:S01]  /*6430*/  FADD.FTZ R51, R147, R0 ;  /* 0x0000000093337221 */ /* 0x000fe20000010000 */
[----:B--2---:R-:W-:-:S02]  /*6440*/  @!P1 VIADD R8, R10, 0x16860 ;  /* 0x000168600a089836 */ /* 0x004fc40000000000 */
[-C--:B------:R-:W-:Y:S01]  /*6450*/  FMUL.FTZ R104, R104, R3.reuse ;  /* 0x0000000368687220 */ /* 0x080fe20000410000 */
[-C--:B------:R-:W-:Y:S01]  /*6460*/  FMUL.FTZ R105, R105, R3.reuse ;  /* 0x0000000369697220 */ /* 0x080fe20000410000 */
[----:B------:R-:W-:Y:S01]  /*6470*/  FADD.FTZ R0, R26, R51 ;  /* 0x000000331a007221 */ /* 0x000fe20000010000 */
[----:B------:R-:W-:Y:S01]  /*6480*/  FFMA.FTZ R51, R71, UR24, -R60 ;  /* 0x0000001847337c23 */ /* 0x000fe2000801083c */
[----:B------:R-:W2:Y:S01]  /*6490*/  MUFU.EX2 R21, R21 ;  /* 0x0000001500157308 */ /* 0x000ea20000000800 */
[C---:B0-----:R-:W-:Y:S01]  /*64a0*/  FADD.FTZ R53, R9.reuse, R2 ;  /* 0x0000000209357221 */ /* 0x041fe20000010000 */
[----:B------:R-:W-:Y:S01]  /*64b0*/  F2FP.BF16.F32.PACK_AB R146, R9, R146 ;  /* 0x000000920992723e */ /* 0x000fe200000010ff */
[-C--:B------:R-:W-:Y:S01]  /*64c0*/  FMUL.FTZ R108, R108, R3.reuse ;  /* 0x000000036c6c7220 */ /* 0x080fe20000410000 */
[----:B------:R-:W-:Y:S01]  /*64d0*/  @!P1 PRMT R8, RZ, 0x654, R8 ;  /* 0x00000654ff089816 */ /* 0x000fe20000000008 */
[-C--:B------:R-:W-:Y:S01]  /*64e0*/  FMUL.FTZ R109, R109, R3.reuse ;  /* 0x000000036d6d7220 */ /* 0x080fe20000410000 */
[-C--:B------:R-:W-:Y:S01]  /*64f0*/  FMUL.FTZ R112, R112, R3.reuse ;  /* 0x0000000370707220 */ /* 0x080fe20000410000 */
[-C--:B------:R-:W-:Y:S01]  /*6500*/  FMUL.FTZ R113, R113, R3.reuse ;  /* 0x0000000371717220 */ /* 0x080fe20000410000 */
[----:B------:R-:W0:Y:S01]  /*6510*/  MUFU.EX2 R142, R142 ;  /* 0x0000008e008e7308 */ /* 0x000e220000000800 */
[----:B-1----:R-:W-:Y:S01]  /*6520*/  FADD.FTZ R2, R140, R53 ;  /* 0x000000358c027221 */ /* 0x002fe20000010000 */
[----:B------:R-:W-:Y:S01]  /*6530*/  FADD.FTZ R53, R141, R0 ;  /* 0x000000008d357221 */ /* 0x000fe20000010000 */
[----:B------:R1:W-:Y:S01]  /*6540*/  @!P1 SYNCS.ARRIVE.TRANS64.RED.A1T0 RZ, [R8+URZ], RZ ;  /* 0x000000ff08ff99a7 */ /* 0x0003e2000810043f */
[-C--:B------:R-:W-:Y:S01]  /*6550*/  FMUL.FTZ R116, R116, R3.reuse ;  /* 0x0000000374747220 */ /* 0x080fe20000410000 */
[----:B------:R-:W-:Y:S01]  /*6560*/  FMUL.FTZ R117, R117, R3 ;  /* 0x0000000375757220 */ /* 0x000fe20000410000 */
[----:B------:R-:W-:Y:S01]  /*6570*/  FADD.FTZ R0, R30, R53 ;  /* 0x000000351e007221 */ /* 0x000fe20000010000 */
[-C--:B------:R-:W-:Y:S01]  /*6580*/  FMUL.FTZ R90, R90, R4.reuse ;  /* 0x000000045a5a7220 */ /* 0x080fe20000410000 */
[----:B------:R-:W3:Y:S01]  /*6590*/  MUFU.EX2 R47, R47 ;  /* 0x0000002f002f7308 */ /* 0x000ee20000000800 */
        /* <DEDUP_REMOVED lines=16> */
[----:B---3--:R-:W-:Y:S01]  /*66a0*/  FADD.FTZ R55, R47, R2 ;  /* 0x000000022f377221 */ /* 0x008fe20000010000 */
[----:B------:R-:W-:Y:S01]  /*66b0*/  FADD.FTZ R5, R139, R0 ;  /* 0x000000008b057221 */ /* 0x000fe20000010000 */
[-C--:B------:R-:W-:Y:S01]  /*66c0*/  FMUL.FTZ R107, R107, R4.reuse ;  /* 0x000000046b6b7220 */ /* 0x080fe20000410000 */
[-C--:B------:R-:W-:Y:S01]  /*66d0*/  FMUL.FTZ R110, R110, R4.reuse ;  /* 0x000000046e6e7220 */ /* 0x080fe20000410000 */
[-C--:B------:R-:W-:Y:S01]  /*66e0*/  FMUL.FTZ R111, R111, R4.reuse ;  /* 0x000000046f6f7220 */ /* 0x080fe20000410000 */
[----:B------:R-:W-:Y:S01]  /*66f0*/  FADD.FTZ R0, R46, R5 ;  /* 0x000000052e007221 */ /* 0x000fe20000010000 */
[-C--:B------:R-:W-:Y:S01]  /*6700*/  FMUL.FTZ R114, R114, R4.reuse ;  /* 0x0000000472727220 */ /* 0x080fe20000410000 */
[----:B------:R-:W3:Y:S01]  /*6710*/  MUFU.EX2 R138, R138 ;  /* 0x0000008a008a7308 */ /* 0x000ee20000000800 */
[----:B--2---:R-:W-:Y:S01]  /*6720*/  FADD.FTZ R2, R136, R55 ;  /* 0x0000003788027221 */ /* 0x004fe20000010000 */
[-C--:B------:R-:W-:Y:S01]  /*6730*/  FMUL.FTZ R115, R115, R4.reuse ;  /* 0x0000000473737220 */ /* 0x080fe20000410000 */
[-C--:B------:R-:W-:Y:S01]  /*6740*/  FMUL.FTZ R118, R118, R4.reuse ;  /* 0x0000000476767220 */ /* 0x080fe20000410000 */
[----:B------:R-:W-:Y:S01]  /*6750*/  FMUL.FTZ R119, R119, R4 ;  /* 0x0000000477777220 */ /* 0x000fe20000410000 */
[----:B------:R-:W-:Y:S01]  /*6760*/  F2FP.BF16.F32.PACK_AB R149, R6, R149 ;  /* 0x000000950695723e */ /* 0x000fe200000010ff */
[----:B------:R-:W-:Y:S01]  /*6770*/  IMAD.MOV.U32 R3, RZ, RZ, R49 ;  /* 0x000000ffff037224 */ /* 0x000fe200078e0031 */
[----:B------:R-:W-:Y:S01]  /*6780*/  F2FP.BF16.F32.PACK_AB R151, R12, R151 ;  /* 0x000000970c97723e */ /* 0x000fe200000010ff */
[----:B------:R-:W2:Y:S01]  /*6790*/  MUFU.EX2 R31, R31 ;  /* 0x0000001f001f7308 */ /* 0x000ea20000000800 */
[----:B0-----:R-:W-:Y:S01]  /*67a0*/  FADD.FTZ R55, R27, R2 ;  /* 0x000000021b377221 */ /* 0x001fe20000010000 */
[----:B------:R-:W-:-:S02]  /*67b0*/  F2FP.BF16.F32.PACK_AB R150, R45, R150 ;  /* 0x000000962d96723e */ /* 0x000fc400000010ff */
[----:B------:R-:W-:Y:S02]  /*67c0*/  F2FP.BF16.F32.PACK_AB R145, R20, R145 ;  /* 0x000000911491723e */ /* 0x000fe400000010ff */
[----:B------:R-:W-:Y:S02]  /*67d0*/  F2FP.BF16.F32.PACK_AB R147, R26, R147 ;  /* 0x000000931a93723e */ /* 0x000fe400000010ff */
[----:B------:R-:W0:Y:S01]  /*67e0*/  MUFU.EX2 R133, R133 ;  /* 0x0000008500857308 */ /* 0x000e220000000800 */
[----:B---3--:R-:W-:Y:S01]  /*67f0*/  FADD.FTZ R2, R138, R55 ;  /* 0x000000378a027221 */ /* 0x008fe20000010000 */
[----:B------:R-:W-:Y:S02]  /*6800*/  F2FP.BF16.F32.PACK_AB R140, R21, R140 ;  /* 0x0000008c158c723e */ /* 0x000fe400000010ff */
[----:B------:R-:W-:Y:S02]  /*6810*/  F2FP.BF16.F32.PACK_AB R141, R30, R141 ;  /* 0x0000008d1e8d723e */ /* 0x000fe400000010ff */
[----:B------:R-:W-:-:S02]  /*6820*/  F2FP.BF16.F32.PACK_AB R142, R47, R142 ;  /* 0x0000008e2f8e723e */ /* 0x000fc400000010ff */
[----:B------:R-:W3:Y:S01]  /*6830*/  MUFU.EX2 R132, R132 ;  /* 0x0000008400847308 */ /* 0x000ee20000000800 */
[----:B--2---:R-:W-:Y:S01]  /*6840*/  FADD.FTZ R13, R31, R2 ;  /* 0x000000021f0d7221 */ /* 0x004fe20000010000 */
[----:B------:R-:W-:Y:S02]  /*6850*/  F2FP.BF16.F32.PACK_AB R143, R34, R143 ;  /* 0x0000008f228f723e */ /* 0x000fe400000010ff */
[----:B------:R-:W-:Y:S02]  /*6860*/  F2FP.BF16.F32.PACK_AB R136, R27, R136 ;  /* 0x000000881b88723e */ /* 0x000fe400000010ff */
[----:B------:R-:W-:Y:S02]  /*6870*/  F2FP.BF16.F32.PACK_AB R137, R42, R137 ;  /* 0x000000892a89723e */ /* 0x000fe400000010ff */
[----:B------:R-:W2:Y:S01]  /*6880*/  MUFU.EX2 R40, R40 ;  /* 0x0000002800287308 */ /* 0x000ea20000000800 */
[----:B0-----:R-:W-:Y:S01]  /*6890*/  FADD.FTZ R5, R133, R0 ;  /* 0x0000000085057221 */ /* 0x001fe20000010000 */
[----:B------:R-:W-:-:S02]  /*68a0*/  F2FP.BF16.F32.PACK_AB R138, R31, R138 ;  /* 0x0000008a1f8a723e */ /* 0x000fc400000010ff */
[----:B------:R-:W-:Y:S02]  /*68b0*/  F2FP.BF16.F32.PACK_AB R139, R46, R139 ;  /* 0x0000008b2e8b723e */ /* 0x000fe400000010ff */
[----:B------:R-:W-:Y:S02]  /*68c0*/  MOV R4, R44 ;  /* 0x0000002c00047202 */ /* 0x000fe40000000f00 */
[----:B------:R-:W0:Y:S01]  /*68d0*/  MUFU.EX2 R7, R7 ;  /* 0x0000000700077308 */ /* 0x000e220000000800 */
[----:B---3--:R-:W-:-:S07]  /*68e0*/  FADD.FTZ R2, R132, R13 ;  /* 0x0000000d84027221 */ /* 0x008fce0000010000 */
[----:B------:R-:W3:Y:S01]  /*68f0*/  MUFU.EX2 R135, R135 ;  /* 0x0000008700877308 */ /* 0x000ee20000000800 */
[C---:B--2---:R-:W-:Y:S01]  /*6900*/  FADD.FTZ R0, R40.reuse, R5 ;  /* 0x0000000528007221 */ /* 0x044fe20000010000 */
[----:B------:R-:W-:-:S06]  /*6910*/  F2FP.BF16.F32.PACK_AB R133, R40, R133 ;  /* 0x000000852885723e */ /* 0x000fcc00000010ff */
[----:B------:R-:W2:Y:S01]  /*6920*/  MUFU.EX2 R134, R134 ;  /* 0x0000008600867308 */ /* 0x000ea20000000800 */
[C---:B0-----:R-:W-:Y:S01]  /*6930*/  FADD.FTZ R9, R7.reuse, R2 ;  /* 0x0000000207097221 */ /* 0x041fe20000010000 */
[----:B------:R-:W-:-:S06]  /*6940*/  F2FP.BF16.F32.PACK_AB R132, R7, R132 ;  /* 0x000000840784723e */ /* 0x000fcc00000010ff */
[----:B------:R-:W0:Y:S01]  /*6950*/  MUFU.EX2 R48, R48 ;  /* 0x0000003000307308 */ /* 0x000e220000000800 */
[----:B---3--:R-:W-:-:S07]  /*6960*/  FADD.FTZ R5, R135, R0 ;  /* 0x0000000087057221 */ /* 0x008fce0000010000 */
[----:B------:R-:W3:Y:S01]  /*6970*/  MUFU.EX2 R35, R35 ;  /* 0x0000002300237308 */ /* 0x000ee20000000800 */
[----:B--2---:R-:W-:-:S07]  /*6980*/  FADD.FTZ R2, R134, R9 ;  /* 0x0000000986027221 */ /* 0x004fce0000010000 */
[----:B------:R-:W2:Y:S01]  /*6990*/  MUFU.EX2 R11, R11 ;  /* 0x0000000b000b7308 */ /* 0x000ea20000000800 */
[C---:B0-----:R-:W-:Y:S01]  /*69a0*/  FADD.FTZ R0, R48.reuse, R5 ;  /* 0x0000000530007221 */ /* 0x041fe20000010000 */
[----:B------:R-:W-:-:S06]  /*69b0*/  F2FP.BF16.F32.PACK_AB R135, R48, R135 ;  /* 0x000000873087723e */ /* 0x000fcc00000010ff */
[----:B------:R-:W0:Y:S01]  /*69c0*/  MUFU.EX2 R128, R128 ;  /* 0x0000008000807308 */ /* 0x000e220000000800 */
[C---:B---3--:R-:W-:Y:S01]  /*69d0*/  FADD.FTZ R9, R35.reuse, R2 ;  /* 0x0000000223097221 */ /* 0x048fe20000010000 */
[----:B------:R-:W-:-:S06]  /*69e0*/  F2FP.BF16.F32.PACK_AB R134, R35, R134 ;  /* 0x000000862386723e */ /* 0x000fcc00000010ff */
[----:B------:R-:W3:Y:S01]  /*69f0*/  MUFU.EX2 R50, R50 ;  /* 0x0000003200327308 */ /* 0x000ee20000000800 */
[----:B--2---:R-:W-:-:S07]  /*6a00*/  FADD.FTZ R5, R11, R0 ;  /* 0x000000000b057221 */ /* 0x004fce0000010000 */
[----:B------:R-:W2:Y:S01]  /*6a10*/  MUFU.EX2 R39, R39 ;  /* 0x0000002700277308 */ /* 0x000ea20000000800 */
[----:B0-----:R-:W-:-:S07]  /*6a20*/  FADD.FTZ R2, R128, R9 ;  /* 0x0000000980027221 */ /* 0x001fce0000010000 */
[----:B------:R-:W0:Y:S01]  /*6a30*/  MUFU.EX2 R15, R15 ;  /* 0x0000000f000f7308 */ /* 0x000e220000000800 */
[C---:B---3--:R-:W-:Y:S01]  /*6a40*/  FADD.FTZ R0, R50.reuse, R5 ;  /* 0x0000000532007221 */ /* 0x048fe20000010000 */
[----:B------:R-:W-:-:S06]  /*6a50*/  F2FP.BF16.F32.PACK_AB R129, R50, R11 ;  /* 0x0000000b3281723e */ /* 0x000fcc00000010ff */
[----:B------:R-:W3:Y:S01]  /*6a60*/  MUFU.EX2 R130, R130 ;  /* 0x0000008200827308 */ /* 0x000ee20000000800 */
[C---:B--2---:R-:W-:Y:S01]  /*6a70*/  FADD.FTZ R9, R39.reuse, R2 ;  /* 0x0000000227097221 */ /* 0x044fe20000010000 */
[----:B------:R-:W-:-:S06]  /*6a80*/  F2FP.BF16.F32.PACK_AB R128, R39, R128 ;  /* 0x000000802780723e */ /* 0x000fcc00000010ff */
[----:B------:R-:W2:Y:S01]  /*6a90*/  MUFU.EX2 R52, R52 ;  /* 0x0000003400347308 */ /* 0x000ea20000000800 */
[----:B0-----:R-:W-:-:S07]  /*6aa0*/  FADD.FTZ R5, R15, R0 ;  /* 0x000000000f057221 */ /* 0x001fce0000010000 */
        /* <DEDUP_REMOVED lines=41> */
[----:B--2---:R-:W-:-:S04]  /*6d40*/  FADD.FTZ R7, R122, R7 ;  /* 0x000000077a077221 */ /* 0x004fc80000010000 */
[C---:B0-----:R-:W-:Y:S01]  /*6d50*/  FADD.FTZ R2, R43.reuse, R7 ;  /* 0x000000072b027221 */ /* 0x041fe20000010000 */
[----:B------:R-:W-:Y:S01]  /*6d60*/  F2FP.BF16.F32.PACK_AB R122, R43, R122 ;  /* 0x0000007a2b7a723e */ /* 0x000fe200000010ff */
[C---:B---3--:R-:W-:Y:S01]  /*6d70*/  FADD.FTZ R0, R66.reuse, R0 ;  /* 0x0000000042007221 */ /* 0x048fe20000010000 */
[----:B------:R-:W-:Y:S01]  /*6d80*/  F2FP.BF16.F32.PACK_AB R123, R66, R37 ;  /* 0x00000025427b723e */ /* 0x000fe200000010ff */
[----:B-1----:R-:W-:Y:S06]  /*6d90*/  @P3 BRA `(.L_x_1824) ;  /* 0xffffffd000903947 */ /* 0x002fec000383ffff */
.L_x_1815:
[----:B------:R-:W-:-:S13]  /*6da0*/  ISETP.LE.AND P2, PT, RZ, UR26, PT ;  /* 0x0000001aff007c0c */ /* 0x000fda000bf43270 */
[----:B------:R-:W-:Y:S05]  /*6db0*/  @!P2 BRA `(.L_x_1825) ;  /* 0x000000240034a947 */ /* 0x000fea0003800000 */
[----:B------:R-:W-:Y:S01]  /*6dc0*/  IMAD.MOV.U32 R3, RZ, RZ, R44 ;  /* 0x000000ffff037224 */ /* 0x000fe200078e002c */
[----:B------:R-:W-:Y:S01]  /*6dd0*/  UMOV UR23, UR37 ;  /* 0x0000002500177c82 */ /* 0x000fe20008000000 */
[----:B------:R-:W-:Y:S01]  /*6de0*/  IMAD.MOV.U32 R4, RZ, RZ, R49 ;  /* 0x000000ffff047224 */ /* 0x000fe200078e0031 */
[----:B------:R-:W-:Y:S01]  /*6df0*/  UMOV UR21, UR39 ;  /* 0x0000002700157c82 */ /* 0x000fe20008000000 */
[----:B------:R-:W-:Y:S01]  /*6e00*/  ULDC UR22, c[0x0][0x9d8] ;  /* 0x0002760000167ab9 */ /* 0x000fe20000000800 */
[----:B------:R-:W-:-:S05]  /*6e10*/  ULDC UR24, c[0x0][0x988] ;  /* 0x0002620000187ab9 */ /* 0x000fca0000000800 */
.L_x_1834:
        /* <DEDUP_REMOVED lines=9> */
.L_x_1827:
[----:B------:R-:W-:Y:S01]  /*6eb0*/  ULEA UR6, UR39, UR45, 0x3 ;  /* 0x0000002d27067291 */ /* 0x000fe2000f8e183f */
[----:B------:R-:W-:-:S05]  /*6ec0*/  IMAD.U32 R5, RZ, RZ, UR37 ;  /* 0x00000025ff057e24 */ /* 0x000fca000f8e00ff */
[----:B------:R-:W-:-:S04]  /*6ed0*/  SHF.L.U32 R5, R5, 0x1f, RZ ;  /* 0x0000001f05057819 */ /* 0x000fc800000006ff */
[----:B------:R0:W1:Y:S01]  /*6ee0*/  SYNCS.PHASECHK.TRANS64.TRYWAIT P2, [UR6+0x16830], R5 ;  /* 0x01683005ff0075a7 */ /* 0x0000620008040146 */
[----:B------:R-:W-:Y:S05]  /*6ef0*/  @!P0 BRA `(.L_x_1828) ;  /* 0x0000000000048947 */ /* 0x000fea0003800000 */
[----:B------:R-:W-:Y:S01]  /*6f00*/  BPT.TRAP 0x1 ;  /* 0x000000040000795c */ /* 0x000fe20000300000 */
.L_x_1828:
[----:B-1----:R-:W-:Y:S05]  /*6f10*/  @P2 BRA `(.L_x_1826) ;  /* 0x0000000000082947 */ /* 0x002fea0003800000 */
[----:B------:R-:W1:Y:S02]  /*6f20*/  SYNCS.PHASECHK.TRANS64.TRYWAIT P2, [UR6+0x16830], R5 ;  /* 0x01683005ff0075a7 */ /* 0x000e640008040146 */
[----:B-1----:R-:W-:Y:S05]  /*6f30*/  @!P2 BRA `(.L_x_1829) ;  /* 0x0000007c0098a947 */ /* 0x002fea0003800000 */
.L_x_1826:
        /* <DEDUP_REMOVED lines=25> */
.L_x_1831:
[----:B------:R-:W-:Y:S01]  /*70d0*/  ULEA UR6, UR21, UR45, 0x3 ;  /* 0x0000002d15067291 */ /* 0x000fe2000f8e183f */
[----:B------:R-:W-:-:S05]  /*70e0*/  IMAD.U32 R5, RZ, RZ, UR23 ;  /* 0x00000017ff057e24 */ /* 0x000fca000f8e00ff */
[----:B------:R-:W-:-:S04]  /*70f0*/  SHF.L.U32 R5, R5, 0x1f, RZ ;  /* 0x0000001f05057819 */ /* 0x000fc800000006ff */
[----:B------:R0:W1:Y:S01]  /*7100*/  SYNCS.PHASECHK.TRANS64.TRYWAIT P2, [UR6+0x16850], R5 ;  /* 0x01685005ff0075a7 */ /* 0x0000620008040146 */
[----:B------:R-:W-:Y:S05]  /*7110*/  @!P0 BRA `(.L_x_1832) ;  /* 0x0000000000048947 */ /* 0x000fea0003800000 */
[----:B------:R-:W-:Y:S01]  /*7120*/  BPT.TRAP 0x1 ;  /* 0x000000040000795c */ /* 0x000fe20000300000 */
.L_x_1832:
[----:B-1----:R-:W-:Y:S05]  /*7130*/  @P2 BRA `(.L_x_1830) ;  /* 0x0000000000082947 */ /* 0x002fea0003800000 */
[----:B------:R-:W1:Y:S02]  /*7140*/  SYNCS.PHASECHK.TRANS64.TRYWAIT P2, [UR6+0x16850], R5 ;  /* 0x01685005ff0075a7 */ /* 0x000e640008040146 */
[----:B-1----:R-:W-:Y:S05]  /*7150*/  @!P2 BRA `(.L_x_1833) ;  /* 0x0000007c0028a947 */ /* 0x002fea0003800000 */
.L_x_1830:
[----:B------:R-:W-:Y:S01]  /*7160*/  UIADD3 UR6, UR45, 0x400, URZ ;  /* 0x000004002d067890 */ /* 0x000fe2000fffe03f */
[----:B------:R-:W-:Y:S01]  /*7170*/  WARPGROUP.ARRIVE ;  /* 0x00000000000079c5 */ /* 0x000fe20000000000 */
[----:B------:R-:W-:Y:S01]  /*7180*/  UMOV UR7, 0x40000040 ;  /* 0x4000004000077882 */ /* 0x000fe20000000000 */
[----:B01----:R-:W-:Y:S01]  /*7190*/  FMUL.FTZ R5, R24, UR22 ;  /* 0x0000001618057c20 */ /* 0x003fe20008410000 */
[----:B------:R-:W-:Y:S01]  /*71a0*/  USHF.R.U32.HI UR6, URZ, 0x4, UR6 ;  /* 0x000000043f067899 */ /* 0x000fe20008011606 */
[----:B------:R-:W-:Y:S01]  /*71b0*/  FMUL.FTZ R6, R25, UR22 ;  /* 0x0000001619067c20 */ /* 0x000fe20008410000 */
        /* <DEDUP_REMOVED lines=73> */
[----:B------:R-:W0:Y:S01]  /*7650*/  S2R R80, SR_TID.X ;  /* 0x0000000000507919 */ /* 0x000e220000002100 */
[----:B------:R-:W-:Y:S01]  /*7660*/  UMOV UR23, UR37 ;  /* 0x0000002500177c82 */ /* 0x000fe20008000000 */
[----:B------:R-:W3:Y:S01]  /*7670*/  MUFU.TANH R28, R28 ;  /* 0x0000001c001c7308 */ /* 0x000ee20000002400 */
[----:B-1----:R-:W-:-:S07]  /*7680*/  FMNMX.FTZ R54, R24, R49, !PT ;  /* 0x0000003118367209 */ /* 0x002fce0007810000 */
[----:B------:R-:W1:Y:S01]  /*7690*/  MUFU.TANH R31, R31 ;  /* 0x0000001f001f7308 */ /* 0x000e620000002400 */
[----:B--2---:R-:W-:Y:S01]  /*76a0*/  FMNMX.FTZ R49, R27, R54, !PT ;  /* 0x000000361b317209 */ /* 0x004fe20007810000 */
[----:B------:R-:W-:-:S06]  /*76b0*/  FMUL.FTZ R54, R69, UR22 ;  /* 0x0000001645367c20 */ /* 0x000fcc0008410000 */
[----:B------:R-:W2:Y:S01]  /*76c0*/  MUFU.TANH R33, R33 ;  /* 0x0000002100217308 */ /* 0x000ea20000002400 */
[----:B---3--:R-:W-:Y:S01]  /*76d0*/  FMNMX.FTZ R56, R28, R49, !PT ;  /* 0x000000311c387209 */ /* 0x008fe20007810000 */
[----:B------:R-:W-:Y:S02]  /*76e0*/  WARPGROUP.DEPBAR.LE gsb0, 0x0 ;  /* 0x00008000000079c5 */ /* 0x000fe40000010000 */
[----:B------:R-:W-:-:S04]  /*76f0*/  WARPGROUP.ARRIVE ;  /* 0x00000000000079c5 */ /* 0x000fc80000000000 */
[----:B------:R-:W3:Y:S01]  /*7700*/  MUFU.TANH R35, R35 ;  /* 0x0000002300237308 */ /* 0x000ee20000002400 */
[----:B-1----:R-:W-:Y:S01]  /*7710*/  FMNMX.FTZ R56, R31, R56, !PT ;  /* 0x000000381f387209 */ /* 0x002fe20007810000 */
[----:B------:R-:W-:Y:S01]  /*7720*/  HGMMA.64x64x16.F32.BF16 R88, R144, gdesc[UR4].tnspB, R88, gsb0 ;  /* 0x40e0000490587df0 */ /* 0x000fe20008001858 */
[----:B------:R-:W-:Y:S01]  /*7730*/  UIADD3 UR6, UR10, 0x100, URZ ;  /* 0x000001000a067890 */ /* 0x000fe2000fffe03f */
[----:B------:R-:W-:Y:S01]  /*7740*/  UMOV UR7, 0x40000040 ;  /* 0x4000004000077882 */ /* 0x000fe20000000000 */
[----:B0-----:R-:W-:-:S03]  /*7750*/  ISETP.GE.U32.AND P2, PT, R80, 0x180, PT ;  /* 0x000001805000780c */ /* 0x001fc60003f46070 */
[----:B------:R-:W0:Y:S01]  /*7760*/  MUFU.TANH R36, R36 ;  /* 0x0000002400247308 */ /* 0x000e220000002400 */
[----:B--2---:R-:W-:-:S07]  /*7770*/  FMNMX.FTZ R56, R33, R56, !PT ;  /* 0x0000003821387209 */ /* 0x004fce0007810000 */
[----:B------:R-:W1:Y:S01]  /*7780*/  MUFU.TANH R39, R39 ;  /* 0x0000002700277308 */ /* 0x000e620000002400 */
[----:B---3--:R-:W-:Y:S01]  /*7790*/  FMNMX.FTZ R49, R35, R56, !PT ;  /* 0x0000003823317209 */ /* 0x008fe20007810000 */
[----:B------:R-:W-:Y:S01]  /*77a0*/  FMUL.FTZ R56, R73, UR22 ;  /* 0x0000001649387c20 */ /* 0x000fe20008410000 */
        /* <DEDUP_REMOVED lines=9> */
[----:B------:R-:W-:-:S06]  /*7840*/  FMUL.FTZ R58, R77, UR22 ;  /* 0x000000164d3a7c20 */ /* 0x000fcc0008410000 */
        /* <DEDUP_REMOVED lines=10> */
[----:B------:R-:W-:Y:S01]  /*78f0*/  FMUL.FTZ R60, R81, UR22 ;  /* 0x00000016513c7c20 */ /* 0x000fe20008410000 */
[----:B------:R-:W-:Y:S01]  /*7900*/  HGMMA.64x64x16.F32.BF16 R88, R140, gdesc[UR4].tnspB, R88, gsb0 ;  /* 0x40e000048c587df0 */ /* 0x000fe20008001858 */
[----:B------:R-:W-:Y:S01]  /*7910*/  UIADD3 UR6, UR10, 0x180, URZ ;  /* 0x000001800a067890 */ /* 0x000fe2000fffe03f */
[----:B--2---:R-:W-:Y:S01]  /*7920*/  FMNMX.FTZ R62, R52, R49, !PT ;  /* 0x00000031343e7209 */ /* 0x004fe20007810000 */
[----:B------:R-:W-:Y:S02]  /*7930*/  UMOV UR7, 0x40000040 ;  /* 0x4000004000077882 */ /* 0x000fe40000000000 */
[----:B------:R-:W1:Y:S08]  /*7940*/  MUFU.TANH R54, R54 ;  /* 0x0000003600367308 */ /* 0x000e700000002400 */
        /* <DEDUP_REMOVED lines=47> */
[--C-:B------:R-:W-:Y:S01]  /*7c40*/  FFMA.FTZ R5, R6, UR24, -R4.reuse ;  /* 0x0000001806057c23 */ /* 0x100fe20008010804 */
[----:B------:R-:W-:Y:S01]  /*7c50*/  FMNMX.FTZ R6, R8, R3, !PT ;  /* 0x0000000308067209 */ /* 0x000fe20007810000 */
[--C-:B------:R-:W-:Y:S01]  /*7c60*/  FFMA.FTZ R144, R13, UR24, -R4.reuse ;  /* 0x000000180d907c23 */ /* 0x100fe20008010804 */
[----:B------:R-:W1:Y:S01]  /*7c70*/  MUFU.TANH R32, R32 ;  /* 0x0000002000207308 */ /* 0x000e620000002400 */
[--C-:B------:R-:W-:Y:S01]  /*7c80*/  FFMA.FTZ R146, R21, UR24, -R4.reuse ;  /* 0x0000001815927c23 */ /* 0x100fe20008010804 */
[----:B--2---:R-:W-:Y:S01]  /*7c90*/  FMNMX.FTZ R6, R7, R6, !PT ;  /* 0x0000000607067209 */ /* 0x004fe20007810000 */
[----:B------:R-:W-:Y:S02]  /*7ca0*/  WARPGROUP.DEPBAR.LE gsb0, 0x0 ;  /* 0x00008000000079c5 */ /* 0x000fe40000010000 */
[----:B------:R-:W-:Y:S01]  /*7cb0*/  WARPGROUP.ARRIVE ;  /* 0x00000000000079c5 */ /* 0x000fe20000000000 */
[----:B---3--:R-:W-:Y:S01]  /*7cc0*/  FMNMX.FTZ R13, R11, R6, !PT ;  /* 0x000000060b0d7209 */ /* 0x008fe20007810000 */
[--C-:B------:R-:W-:Y:S01]  /*7cd0*/  FFMA.FTZ R140, R27, UR24, -R4.reuse ;  /* 0x000000181b8c7c23 */ /* 0x100fe20008010804 */
[----:B------:R-:W2:Y:S01]  /*7ce0*/  MUFU.TANH R34, R34 ;  /* 0x0000002200227308 */ /* 0x000ea20000002400 */
        /* <DEDUP_REMOVED lines=29> */
[----:B------:R-:W-:Y:S01]  /*7ec0*/  FFMA.FTZ R62, R62, UR24, -R4 ;  /* 0x000000183e3e7c23 */ /* 0x000fe20008010804 */
[----:B------:R-:W-:Y:S01]  /*7ed0*/  FMNMX.FTZ R27, R32, R21, !PT ;  /* 0x00000015201b7209 */ /* 0x000fe20007810000 */
[----:B------:R-:W1:Y:S03]  /*7ee0*/  MUFU.TANH R42, R42 ;  /* 0x0000002a002a7308 */ /* 0x000e660000002400 */
[----:B--2---:R-:W-:-:S04]  /*7ef0*/  FMNMX.FTZ R6, R34, R27, !PT ;  /* 0x0000001b22067209 */ /* 0x004fc80007810000 */
        /* <DEDUP_REMOVED lines=18> */
[--C-:B------:R-:W-:Y:S01]  /*8020*/  FFMA.FTZ R134, R47, UR24, -R4.reuse ;  /* 0x000000182f867c23 */ /* 0x100fe20008010804 */
[----:B------:R-:W2:Y:S01]  /*8030*/  MUFU.TANH R66, R66 ;  /* 0x0000004200427308 */ /* 0x000ea20000002400 */
[----:B------:R-:W-:Y:S01]  /*8040*/  HGMMA.64x64x16.F32.BF16 R88, R128, gdesc[UR4].tnspB, R88, gsb0 ;  /* 0x40e0000480587df0 */ /* 0x000fe20008001858 */
[----:B------:R-:W-:Y:S01]  /*8050*/  UIADD3 UR6, UR10, 0x300, URZ ;  /* 0x000003000a067890 */ /* 0x000fe2000fffe03f */
[----:B0-----:R-:W-:Y:S01]  /*8060*/  FMNMX.FTZ R6, R64, R33, !PT ;  /* 0x0000002140067209 */ /* 0x001fe20007810000 */
[----:B------:R-:W-:Y:S01]  /*8070*/  UMOV UR7, 0x40000040 ;  /* 0x4000004000077882 */ /* 0x000fe20000000000 */
[----:B------:R-:W-:-:S03]  /*8080*/  FFMA.FTZ R47, R54, UR24, -R4 ;  /* 0x00000018362f7c23 */ /* 0x000fc60008010804 */
        /* <DEDUP_REMOVED lines=21> */
[----:B-1----:R-:W-:Y:S01]  /*81e0*/  FMNMX.FTZ R39, R75, R6, !PT ;  /* 0x000000064b277209 */ /* 0x002fe20007810000 */
[--C-:B------:R-:W-:Y:S01]  /*81f0*/  FFMA.FTZ R6, R51, UR24, -R4.reuse ;  /* 0x0000001833067c23 */ /* 0x100fe20008010804 */
[----:B------:R-:W-:Y:S03]  /*8200*/  MUFU.EX2 R27, R36 ;  /* 0x00000024001b7308 */ /* 0x000fe60000000800 */
[----:B------:R-:W-:Y:S01]  /*8210*/  HGMMA.64x64x16.F32.BF16 R88, R124, gdesc[UR4].tnspB, R88, gsb0 ;  /* 0x40e000047c587df0 */ /* 0x000fe20008001858 */
[----:B------:R-:W-:Y:S01]  /*8220*/  UIADD3 UR6, UR10, 0x380, URZ ;  /* 0x000003800a067890 */ /* 0x000fe2000fffe03f */
[----:B--2---:R-:W-:Y:S01]  /*8230*/  FMNMX.FTZ R24, R76, R39, !PT ;  /* 0x000000274c187209 */ /* 0x004fe20007810000 */
[----:B------:R-:W-:Y:S01]  /*8240*/  UMOV UR7, 0x40000040 ;  /* 0x4000004000077882 */ /* 0x000fe20000000000 */
[--C-:B------:R-:W-:Y:S01]  /*8250*/  FFMA.FTZ R39, R52, UR24, -R4.reuse ;  /* 0x0000001834277c23 */ /* 0x100fe20008010804 */
[----:B------:R0:W-:Y:S02]  /*8260*/  MUFU.EX2 R21, R28 ;  /* 0x0000001c00157308 */ /* 0x0001e40000000800 */
[----:B------:R-:W1:Y:S06]  /*8270*/  SHFL.BFLY PT, R51, R24, 0x2, 0x1f ;  /* 0x0c401f0018337f89 */ /* 0x000e6c00000e0000 */
[----:B------:R-:W-:Y:S01]  /*8280*/  MUFU.EX2 R69, R69 ;  /* 0x0000004500457308 */ /* 0x000fe20000000800 */
[----:B0-----:R-:W-:-:S07]  /*8290*/  FFMA.FTZ R28, R59, UR24, -R4 ;  /* 0x000000183b1c7c23 */ /* 0x001fce0008010804 */
[----:B------:R-:W0:Y:S08]  /*82a0*/  MUFU.EX2 R148, R148 ;  /* 0x0000009400947308 */ /* 0x000e300000000800 */
[----:B------:R-:W2:Y:S01]  /*82b0*/  MUFU.EX2 R5, R5 ;  /* 0x0000000500057308 */ /* 0x000ea20000000800 */
[----:B-1----:R-:W-:Y:S01]  /*82c0*/  FMNMX.FTZ R36, R24, R51, !PT ;  /* 0x0000003318247209 */ /* 0x002fe20007810000 */
[--C-:B------:R-:W-:Y:S01]  /*82d0*/  FFMA.FTZ R51, R56, UR24, -R4.reuse ;  /* 0x0000001838337c23 */ /* 0x100fe20008010804 */
[----:B------:R-:W-:-:S03]  /*82e0*/  FFMA.FTZ R24, R57, UR24, -R4 ;  /* 0x0000001839187c23 */ /* 0x000fc60008010804 */
[----:B------:R-:W1:Y:S02]  /*82f0*/  SHFL.BFLY PT, R79, R36, 0x1, 0x1f ;  /* 0x0c201f00244f7f89 */ /* 0x000e6400000e0000 */
[----:B------:R-:W-:Y:S01]  /*8300*/  MUFU.EX2 R150, R150 ;  /* 0x0000009600967308 */ /* 0x000fe20000000800 */
[----:B0-----:R-:W-:-:S07]  /*8310*/  FFMA.FTZ R2, R69, R2, R148 ;  /* 0x0000000245027223 */ /* 0x001fce0000010094 */
[----:B------:R-:W-:Y:S01]  /*8320*/  MUFU.EX2 R77, R77 ;  /* 0x0000004d004d7308 */ /* 0x000fe20000000800 */
[----:B--2---:R-:W-:-:S07]  /*8330*/  F2FP.BF16.F32.PACK_AB R148, R5, R148 ;  /* 0x000000940594723e */ /* 0x004fce00000010ff */
[----:B------:R-:W-:Y:S01]  /*8340*/  MUFU.EX2 R144, R144 ;  /* 0x0000009000907308 */ /* 0x000fe20000000800 */
[----:B-1----:R-:W-:-:S07]  /*8350*/  FMNMX.FTZ R44, R36, R79, !PT ;  /* 0x0000004f242c7209 */ /* 0x002fce0007810000 */
        /* <DEDUP_REMOVED lines=8> */
[--C-:B------:R-:W-:Y:S01]  /*83e0*/  FFMA.FTZ R145, R15, UR24, -R59.reuse ;  /* 0x000000180f917c23 */ /* 0x100fe2000801083b */
[----:B------:R-:W-:Y:S01]  /*83f0*/  @!P1 LEA R11, R11, UR45, 0x3 ;  /* 0x0000002d0b0b9c11 */ /* 0x000fe2000f8e18ff */
[----:B------:R-:W-:Y:S01]  /*8400*/  FFMA.FTZ R8, R12, UR24, -R59 ;  /* 0x000000180c087c23 */ /* 0x000fe2000801083b */
[----:B------:R-:W-:Y:S01]  /*8410*/  MUFU.EX2 R57, R57 ;  /* 0x0000003900397308 */ /* 0x000fe20000000800 */
[----:B------:R-:W-:-:S02]  /*8420*/  WARPGROUP.DEPBAR.LE gsb0, 0x0 ;  /* 0x00008000000079c5 */ /* 0x000fc40000010000 */
[----:B------:R-:W-:Y:S01]  /*8430*/  WARPGROUP.ARRIVE ;  /* 0x00000000000079c5 */ /* 0x000fe20000000000 */
[----:B------:R-:W-:Y:S01]  /*8440*/  IADD3 R7, R23, 0x9, RZ ;  /* 0x0000000917077810 */ /* 0x000fe20007ffe0ff */
[----:B------:R-:W-:Y:S02]  /*8450*/  @!P1 VIADD R15, R11, 0x16840 ;  /* 0x000168400b0f9836 */ /* 0x000fe40000000000 */
[--C-:B------:R-:W-:Y:S01]  /*8460*/  FFMA.FTZ R12, R20, UR24, -R59.reuse ;  /* 0x00000018140c7c23 */ /* 0x100fe2000801083b */
[----:B------:R-:W-:Y:S01]  /*8470*/  FFMA.FTZ R147, R25, UR24, -R59 ;  /* 0x0000001819937c23 */ /* 0x000fe2000801083b */
[----:B------:R-:W0:Y:S01]  /*8480*/  MUFU.EX2 R4, R4 ;  /* 0x0000000400047308 */ /* 0x000e220000000800 */
[----:B------:R-:W-:Y:S01]  /*8490*/  HGMMA.64x64x16.F32.BF16 R88, R120, gdesc[UR4].tnspB, R88, gsb0 ;  /* 0x40e0000478587df0 */ /* 0x000fe20008001858 */
[----:B------:R-:W-:Y:S01]  /*84a0*/  SEL R11, R7, 0x9, !P2 ;  /* 0x00000009070b7807 */ /* 0x000fe20005000000 */
[----:B------:R-:W-:Y:S01]  /*84b0*/  FADD.FTZ R7, R5, R2 ;  /* 0x0000000205077221 */ /* 0x000fe20000010000 */
[----:B------:R-:W-:Y:S01]  /*84c0*/  @!P1 PRMT R15, RZ, 0x654, R15 ;  /* 0x00000654ff0f9816 */ /* 0x000fe2000000000f */
        /* <DEDUP_REMOVED lines=11> */
[----:B------:R-:W2:Y:S01]  /*8580*/  MUFU.EX2 R151, R151 ;  /* 0x0000009700977308 */ /* 0x000ea20000000800 */
[----:B0-----:R-:W-:Y:S01]  /*8590*/  FFMA.FTZ R0, R57, R0, R4 ;  /* 0x0000000039007223 */ /* 0x001fe20000010004 */
[--C-:B------:R-:W-:Y:S01]  /*85a0*/  FFMA.FTZ R133, R45, UR24, -R59.reuse ;  /* 0x000000182d857c23 */ /* 0x100fe2000801083b */
[--C-:B------:R-:W-:Y:S01]  /*85b0*/  FFMA.FTZ R135, R50, UR24, -R59.reuse ;  /* 0x0000001832877c23 */ /* 0x100fe2000801083b */
[--C-:B------:R-:W-:Y:S01]  /*85c0*/  FFMA.FTZ R129, R64, UR24, -R59.reuse ;  /* 0x0000001840817c23 */ /* 0x100fe2000801083b */
[--C-:B------:R-:W-:Y:S01]  /*85d0*/  FFMA.FTZ R131, R66, UR24, -R59.reuse ;  /* 0x0000001842837c23 */ /* 0x100fe2000801083b */
[--C-:B------:R-:W-:Y:S01]  /*85e0*/  FFMA.FTZ R125, R68, UR24, -R59.reuse ;  /* 0x00000018447d7c23 */ /* 0x100fe2000801083b */
[--C-:B------:R-:W-:Y:S01]  /*85f0*/  FFMA.FTZ R70, R70, UR24, -R59.reuse ;  /* 0x0000001846467c23 */ /* 0x100fe2000801083b */
[----:B------:R-:W0:Y:S01]  /*8600*/  MUFU.EX2 R8, R8 ;  /* 0x0000000800087308 */ /* 0x000e220000000800 */
[----:B-1----:R-:W-:Y:S01]  /*8610*/  FADD.FTZ R2, R149, R0 ;  /* 0x0000000095027221 */ /* 0x002fe20000010000 */
[--C-:B------:R-:W-:Y:S01]  /*8620*/  FFMA.FTZ R0, R63, UR24, -R59.reuse ;  /* 0x000000183f007c23 */ /* 0x100fe2000801083b */
[----:B------:R-:W-:Y:S01]  /*8630*/  F2FP.BF16.F32.PACK_AB R149, R149, R4 ;  /* 0x000000049595723e */ /* 0x000fe200000010ff */
[--C-:B------:R-:W-:Y:S01]  /*8640*/  FFMA.FTZ R71, R71, UR24, -R59.reuse ;  /* 0x0000001847477c23 */ /* 0x100fe2000801083b */
[--C-:B------:R-:W-:Y:S01]  /*8650*/  FFMA.FTZ R72, R72, UR24, -R59.reuse ;  /* 0x0000001848487c23 */ /* 0x100fe2000801083b */
[--C-:B------:R-:W-:Y:S01]  /*8660*/  FFMA.FTZ R73, R73, UR24, -R59.reuse ;  /* 0x0000001849497c23 */ /* 0x100fe2000801083b */
[--C-:B------:R-:W-:Y:S01]  /*8670*/  FFMA.FTZ R74, R74, UR24, -R59.reuse ;  /* 0x000000184a4a7c23 */ /* 0x100fe2000801083b */
[----:B------:R-:W1:Y:S01]  /*8680*/  MUFU.EX2 R145, R145 ;  /* 0x0000009100917308 */ /* 0x000e620000000800 */
[----:B------:R-:W-:Y:S01]  /*8690*/  FFMA.FTZ R75, R75, UR24, -R59 ;  /* 0x000000184b4b7c23 */ /* 0x000fe2000801083b */
[----:B------:R-:W-:Y:S01]  /*86a0*/  ISETP.LT.AND P2, PT, RZ, UR26, PT ;  /* 0x0000001aff007c0c */ /* 0x000fe2000bf41270 */
[----:B------:R-:W-:-:S05]  /*86b0*/  UIADD3 UR6, UR26, -0x1, URZ ;  /* 0xffffffff1a067890 */ /* 0x000fca000fffe03f */
[----:B------:R-:W3:Y:S02]  /*86c0*/  MUFU.EX2 R12, R12 ;  /* 0x0000000c000c7308 */ /* 0x000ee40000000800 */
[----:B------:R-:W-:-:S06]  /*86d0*/  UMOV UR26, UR6 ;  /* 0x00000006001a7c82 */ /* 0x000fcc0008000000 */
[----:B------:R-:W-:Y:S08]  /*86e0*/  MUFU.EX2 R146, R146 ;  /* 0x0000009200927308 */ /* 0x000ff00000000800 */
[----:B------:R4:W-:Y:S08]  /*86f0*/  MUFU.EX2 R33, R40 ;  /* 0x0000002800217308 */ /* 0x0009f00000000800 */
[----:B------:R-:W5:Y:S01]  /*8700*/  MUFU.EX2 R147, R147 ;  /* 0x0000009300937308 */ /* 0x000f620000000800 */
[----:B----4-:R-:W-:Y:S01]  /*8710*/  FADD.FTZ R40, R150, R7 ;  /* 0x0000000796287221 */ /* 0x010fe20000010000 */
[----:B--2---:R-:W-:Y:S01]  /*8720*/  FADD.FTZ R7, R151, R2 ;  /* 0x0000000297077221 */ /* 0x004fe20000010000 */
[----:B0-----:R-:W-:-:S02]  /*8730*/  F2FP.BF16.F32.PACK_AB R151, R8, R151 ;  /* 0x000000970897723e */ /* 0x001fc400000010ff */
[----:B------:R-:W-:Y:S01]  /*8740*/  F2FP.BF16.F32.PACK_AB R150, R77, R150 ;  /* 0x000000964d96723e */ /* 0x000fe200000010ff */
[----:B------:R-:W-:Y:S02]  /*8750*/  FADD.FTZ R2, R8, R7 ;  /* 0x0000000708027221 */ /* 0x000fe40000010000 */
[----:B------:R-:W-:Y:S02]  /*8760*/  MUFU.EX2 R13, R13 ;  /* 0x0000000d000d7308 */ /* 0x000fe40000000800 */
[----:B-1----:R-:W-:Y:S01]  /*8770*/  FADD.FTZ R7, R145, R2 ;  /* 0x0000000291077221 */ /* 0x002fe20000010000 */
[----:B------:R-:W-:Y:S01]  /*8780*/  FFMA.FTZ R2, R65, UR24, -R59 ;  /* 0x0000001841027c23 */ /* 0x000fe2000801083b */
[C---:B---3--:R-:W-:Y:S02]  /*8790*/  F2FP.BF16.F32.PACK_AB R145, R12.reuse, R145 ;  /* 0x000000910c91723e */ /* 0x048fe400000010ff */
[----:B------:R-:W-:Y:S01]  /*87a0*/  FADD.FTZ R42, R12, R7 ;  /* 0x000000070c2a7221 */ /* 0x000fe20000010000 */
[----:B------:R-:W-:-:S02]  /*87b0*/  WARPGROUP.DEPBAR.LE gsb0, 0x0 ;  /* 0x00008000000079c5 */ /* 0x000fc40000010000 */
[----:B------:R0:W-:Y:S06]  /*87c0*/  BAR.ARV R11, 0x100 ;  /* 0x0004000b0000751d */ /* 0x0001ec0000002000 */
[----:B------:R1:W-:Y:S01]  /*87d0*/  @!P1 SYNCS.ARRIVE.TRANS64.RED.A1T0 RZ, [R15+URZ], RZ ;  /* 0x000000ff0fff99a7 */ /* 0x0003e2000810043f */
[----:B------:R-:W2:Y:S01]  /*87e0*/  MUFU.EX2 R20, R20 ;  /* 0x0000001400147308 */ /* 0x000ea20000000800 */
[----:B-----5:R-:W-:Y:S01]  /*87f0*/  FADD.FTZ R7, R147, R42 ;  /* 0x0000002a93077221 */ /* 0x020fe20000010000 */
[-C--:B------:R-:W-:Y:S01]  /*8800*/  FMUL.FTZ R88, R88, R69.reuse ;  /* 0x0000004558587220 */ /* 0x080fe20000410000 */
[-C--:B------:R-:W-:Y:S01]  /*8810*/  FMUL.FTZ R89, R89, R69.reuse ;  /* 0x0000004559597220 */ /* 0x080fe20000410000 */
[-C--:B------:R-:W-:Y:S01]  /*8820*/  FMUL.FTZ R92, R92, R69.reuse ;  /* 0x000000455c5c7220 */ /* 0x080fe20000410000 */
[-C--:B------:R-:W-:Y:S01]  /*8830*/  FMUL.FTZ R93, R93, R69.reuse ;  /* 0x000000455d5d7220 */ /* 0x080fe20000410000 */
[-C--:B------:R-:W-:Y:S01]  /*8840*/  FMUL.FTZ R96, R96, R69.reuse ;  /* 0x0000004560607220 */ /* 0x080fe20000410000 */
[----:B-1----:R-:W-:Y:S01]  /*8850*/  IMAD.U32 R15, RZ, RZ, UR21 ;  /* 0x00000015ff0f7e24 */ /* 0x002fe2000f8e00ff */
[----:B------:R-:W-:Y:S01]  /*8860*/  MUFU.EX2 R140, R140 ;  /* 0x0000008c008c7308 */ /* 0x000fe20000000800 */
[----:B------:R-:W-:Y:S01]  /*8870*/  UMOV UR21, UR39 ;  /* 0x0000002700157c82 */ /* 0x000fe20008000000 */
[-C--:B------:R-:W-:Y:S01]  /*8880*/  FMUL.FTZ R97, R97, R69.reuse ;  /* 0x0000004561617220 */ /* 0x080fe20000410000 */
[-C--:B------:R-:W-:Y:S01]  /*8890*/  FMUL.FTZ R100, R100, R69.reuse ;  /* 0x0000004564647220 */ /* 0x080fe20000410000 */
[----:B------:R-:W-:Y:S01]  /*88a0*/  @!P1 LEA R15, R15, UR45, 0x3 ;  /* 0x0000002d0f0f9c11 */ /* 0x000fe2000f8e18ff */
[-C--:B------:R-:W-:Y:S01]  /*88b0*/  FMUL.FTZ R101, R101, R69.reuse ;  /* 0x0000004565657220 */ /* 0x080fe20000410000 */
[-C--:B------:R-:W-:Y:S01]  /*88c0*/  FMUL.FTZ R104, R104, R69.reuse ;  /* 0x0000004568687220 */ /* 0x080fe20000410000 */
[----:B------:R-:W-:Y:S01]  /*88d0*/  FMUL.FTZ R105, R105, R69 ;  /* 0x0000004569697220 */ /* 0x000fe20000410000 */
[----:B------:R-:W1:Y:S01]  /*88e0*/  MUFU.EX2 R141, R141 ;  /* 0x0000008d008d7308 */ /* 0x000e620000000800 */
[----:B0-----:R-:W-:-:S02]  /*88f0*/  @!P1 VIADD R11, R15, 0x16860 ;  /* 0x000168600f0b9836 */ /* 0x001fc40000000000 */
[C---:B--2---:R-:W-:Y:S01]  /*8900*/  FADD.FTZ R42, R20.reuse, R7 ;  /* 0x00000007142a7221 */ /* 0x044fe20000010000 */
[----:B------:R-:W-:Y:S01]  /*8910*/  F2FP.BF16.F32.PACK_AB R147, R20, R147 ;  /* 0x000000931493723e */ /* 0x000fe200000010ff */
[-C--:B------:R-:W-:Y:S01]  /*8920*/  FMUL.FTZ R108, R108, R69.reuse ;  /* 0x000000456c6c7220 */ /* 0x080fe20000410000 */
[-C--:B------:R-:W-:Y:S01]  /*8930*/  FMUL.FTZ R109, R109, R69.reuse ;  /* 0x000000456d6d7220 */ /* 0x080fe20000410000 */
[----:B------:R-:W-:Y:S01]  /*8940*/  @!P1 PRMT R15, RZ, 0x654, R11 ;  /* 0x00000654ff0f9816 */ /* 0x000fe2000000000b */
[----:B------:R-:W-:Y:S01]  /*8950*/  FADD.FTZ R11, R77, R40 ;  /* 0x000000284d0b7221 */ /* 0x000fe20000010000 */
[----:B------:R-:W0:Y:S01]  /*8960*/  MUFU.EX2 R26, R26 ;  /* 0x0000001a001a7308 */ /* 0x000e220000000800 */
[-C--:B------:R-:W-:Y:S01]  /*8970*/  FMUL.FTZ R112, R112, R69.reuse ;  /* 0x0000004570707220 */ /* 0x080fe20000410000 */
[----:B------:R2:W-:Y:S01]  /*8980*/  @!P1 SYNCS.ARRIVE.TRANS64.RED.A1T0 RZ, [R15+URZ], RZ ;  /* 0x000000ff0fff99a7 */ /* 0x0005e2000810043f */
[----:B------:R-:W-:Y:S01]  /*8990*/  FADD.FTZ R40, R144, R11 ;  /* 0x0000000b90287221 */ /* 0x000fe20000010000 */
[----:B------:R-:W-:Y:S01]  /*89a0*/  F2FP.BF16.F32.PACK_AB R144, R9, R144 ;  /* 0x000000900990723e */ /* 0x000fe200000010ff */
[-C--:B------:R-:W-:Y:S01]  /*89b0*/  FMUL.FTZ R113, R113, R69.reuse ;  /* 0x0000004571717220 */ /* 0x080fe20000410000 */
[-C--:B------:R-:W-:Y:S01]  /*89c0*/  FMUL.FTZ R116, R116, R69.reuse ;  /* 0x0000004574747220 */ /* 0x080fe20000410000 */
[----:B------:R-:W-:Y:S01]  /*89d0*/  FADD.FTZ R11, R9, R40 ;  /* 0x00000028090b7221 */ /* 0x000fe20000010000 */
[----:B------:R-:W3:Y:S01]  /*89e0*/  MUFU.EX2 R142, R142 ;  /* 0x0000008e008e7308 */ /* 0x000ee20000000800 */
[----:B-1----:R-:W-:Y:S01]  /*89f0*/  FADD.FTZ R7, R141, R42 ;  /* 0x0000002a8d077221 */ /* 0x002fe20000010000 */
[----:B------:R-:W-:Y:S01]  /*8a00*/  FFMA.FTZ R40, R67, UR24, -R59 ;  /* 0x0000001843287c23 */ /* 0x000fe2000801083b */
[----:B------:R-:W-:Y:S01]  /*8a10*/  FADD.FTZ R46, R146, R11 ;  /* 0x0000000b922e7221 */ /* 0x000fe20000010000 */
[----:B------:R-:W-:Y:S01]  /*8a20*/  FFMA.FTZ R59, R76, UR24, -R59 ;  /* 0x000000184c3b7c23 */ /* 0x000fe2000801083b */
[----:B------:R-:W-:Y:S01]  /*8a30*/  F2FP.BF16.F32.PACK_AB R146, R13, R146 ;  /* 0x000000920d92723e */ /* 0x000fe200000010ff */
[----:B------:R-:W-:Y:S01]  /*8a40*/  FMUL.FTZ R117, R117, R69 ;  /* 0x0000004575757220 */ /* 0x000fe20000410000 */
[----:B------:R-:W-:Y:S01]  /*8a50*/  FADD.FTZ R11, R13, R46 ;  /* 0x0000002e0d0b7221 */ /* 0x000fe20000010000 */
[----:B------:R-:W1:Y:S01]  /*8a60*/  MUFU.EX2 R143, R143 ;  /* 0x0000008f008f7308 */ /* 0x000e620000000800 */
[C---:B0-----:R-:W-:Y:S01]  /*8a70*/  FADD.FTZ R42, R26.reuse, R7 ;  /* 0x000000071a2a7221 */ /* 0x041fe20000010000 */
[----:B------:R-:W-:Y:S01]  /*8a80*/  F2FP.BF16.F32.PACK_AB R141, R26, R141 ;  /* 0x0000008d1a8d723e */ /* 0x000fe200000010ff */
[----:B------:R-:W-:Y:S01]  /*8a90*/  FADD.FTZ R46, R140, R11 ;  /* 0x0000000b8c2e7221 */ /* 0x000fe20000010000 */
[----:B------:R-:W-:Y:S01]  /*8aa0*/  F2FP.BF16.F32.PACK_AB R140, R21, R140 ;  /* 0x0000008c158c723e */ /* 0x000fe200000010ff */
[-C--:B------:R-:W-:Y:S01]  /*8ab0*/  FMUL.FTZ R90, R90, R57.reuse ;  /* 0x000000395a5a7220 */ /* 0x080fe20000410000 */
[-C--:B------:R-:W-:Y:S01]  /*8ac0*/  FMUL.FTZ R91, R91, R57.reuse ;  /* 0x000000395b5b7220 */ /* 0x080fe20000410000 */
[----:B------:R-:W-:Y:S01]  /*8ad0*/  FADD.FTZ R11, R21, R46 ;  /* 0x0000002e150b7221 */ /* 0x000fe20000010000 */
[----:B------:R-:W0:Y:S01]  /*8ae0*/  MUFU.EX2 R31, R31 ;  /* 0x0000001f001f7308 */ /* 0x000e220000000800 */
[-C--:B------:R-:W-:Y:S01]  /*8af0*/  FMUL.FTZ R94, R94, R57.reuse ;  /* 0x000000395e5e7220 */ /* 0x080fe20000410000 */
[-C--:B------:R-:W-:Y:S01]  /*8b00*/  FMUL.FTZ R95, R95, R57.reuse ;  /* 0x000000395f5f7220 */ /* 0x080fe20000410000 */
[----:B---3--:R-:W-:Y:S01]  /*8b10*/  FADD.FTZ R46, R142, R11 ;  /* 0x0000000b8e2e7221 */ /* 0x008fe20000010000 */
[-C--:B------:R-:W-:Y:S01]  /*8b20*/  FMUL.FTZ R98, R98, R57.reuse ;  /* 0x0000003962627220 */ /* 0x080fe20000410000 */
[-C--:B------:R-:W-:Y:S01]  /*8b30*/  FMUL.FTZ R99, R99, R57.reuse ;  /* 0x0000003963637220 */ /* 0x080fe20000410000 */
[-C--:B------:R-:W-:Y:S01]  /*8b40*/  FMUL.FTZ R102, R102, R57.reuse ;  /* 0x0000003966667220 */ /* 0x080fe20000410000 */
[-C--:B------:R-:W-:Y:S01]  /*8b50*/  FMUL.FTZ R103, R103, R57.reuse ;  /* 0x0000003967677220 */ /* 0x080fe20000410000 */
[----:B------:R-:W3:Y:S01]  /*8b60*/  MUFU.EX2 R30, R30 ;  /* 0x0000001e001e7308 */ /* 0x000ee20000000800 */
[----:B-1----:R-:W-:Y:S01]  /*8b70*/  FADD.FTZ R7, R143, R42 ;  /* 0x0000002a8f077221 */ /* 0x002fe20000010000 */
[-C--:B------:R-:W-:Y:S01]  /*8b80*/  FMUL.FTZ R106, R106, R57.reuse ;  /* 0x000000396a6a7220 */ /* 0x080fe20000410000 */
[-C--:B------:R-:W-:Y:S01]  /*8b90*/  FMUL.FTZ R107, R107, R57.reuse ;  /* 0x000000396b6b7220 */ /* 0x080fe20000410000 */
[-C--:B------:R-:W-:Y:S01]  /*8ba0*/  FMUL.FTZ R110, R110, R57.reuse ;  /* 0x000000396e6e7220 */ /* 0x080fe20000410000 */
[-C--:B------:R-:W-:Y:S01]  /*8bb0*/  FMUL.FTZ R111, R111, R57.reuse ;  /* 0x000000396f6f7220 */ /* 0x080fe20000410000 */
[-C--:B------:R-:W-:Y:S01]  /*8bc0*/  FMUL.FTZ R114, R114, R57.reuse ;  /* 0x0000003972727220 */ /* 0x080fe20000410000 */
[-C--:B------:R-:W-:Y:S01]  /*8bd0*/  FMUL.FTZ R115, R115, R57.reuse ;  /* 0x0000003973737220 */ /* 0x080fe20000410000 */
[----:B------:R-:W1:Y:S01]  /*8be0*/  MUFU.EX2 R136, R136 ;  /* 0x0000008800887308 */ /* 0x000e620000000800 */
[C---:B0-----:R-:W-:Y:S01]  /*8bf0*/  FADD.FTZ R11, R31.reuse, R46 ;  /* 0x0000002e1f0b7221 */ /* 0x041fe20000010000 */
[----:B------:R-:W-:Y:S01]  /*8c00*/  F2FP.BF16.F32.PACK_AB R142, R31, R142 ;  /* 0x0000008e1f8e723e */ /* 0x000fe200000010ff */
[-C--:B------:R-:W-:Y:S01]  /*8c10*/  FMUL.FTZ R118, R118, R57.reuse ;  /* 0x0000003976767220 */ /* 0x080fe20000410000 */
[----:B------:R-:W-:-:S04]  /*8c20*/  FMUL.FTZ R119, R119, R57 ;  /* 0x0000003977777220 */ /* 0x000fc80000410000 */
[----:B------:R-:W0:Y:S01]  /*8c30*/  MUFU.EX2 R137, R137 ;  /* 0x0000008900897308 */ /* 0x000e220000000800 */
[C---:B---3--:R-:W-:Y:S01]  /*8c40*/  FADD.FTZ R42, R30.reuse, R7 ;  /* 0x000000071e2a7221 */ /* 0x048fe20000010000 */
[----:B------:R-:W-:-:S06]  /*8c50*/  F2FP.BF16.F32.PACK_AB R143, R30, R143 ;  /* 0x0000008f1e8f723e */ /* 0x000fcc00000010ff */
[----:B------:R-:W3:Y:S01]  /*8c60*/  MUFU.EX2 R32, R32 ;  /* 0x0000002000207308 */ /* 0x000ee20000000800 */
[----:B-1----:R-:W-:Y:S01]  /*8c70*/  FADD.FTZ R46, R136, R11 ;  /* 0x0000000b882e7221 */ /* 0x002fe20000010000 */
[----:B------:R-:W-:-:S03]  /*8c80*/  F2FP.BF16.F32.PACK_AB R136, R27, R136 ;  /* 0x000000881b88723e */ /* 0x000fc600000010ff */
[----:B------:R-:W-:-:S03]  /*8c90*/  FADD.FTZ R7, R27, R46 ;  /* 0x0000002e1b077221 */ /* 0x000fc60000010000 */
[----:B------:R-:W1:Y:S01]  /*8ca0*/  MUFU.EX2 R138, R138 ;  /* 0x0000008a008a7308 */ /* 0x000e620000000800 */
[----:B0-----:R-:W-:-:S07]  /*8cb0*/  FADD.FTZ R5, R137, R42 ;  /* 0x0000002a89057221 */ /* 0x001fce0000010000 */
        /* <DEDUP_REMOVED lines=13> */
[----:B-1----:R-:W-:-:S07]  /*8d90*/  FADD.FTZ R12, R132, R7 ;  /* 0x00000007840c7221 */ /* 0x002fce0000010000 */
[----:B------:R-:W1:Y:S01]  /*8da0*/  MUFU.EX2 R38, R38 ;  /* 0x0000002600267308 */ /* 0x000e620000000800 */
[----:B0-----:R-:W-:-:S07]  /*8db0*/  FADD.FTZ R5, R133, R8 ;  /* 0x0000000885057221 */ /* 0x001fce0000010000 */
[----:B------:R-:W0:Y:S01]  /*8dc0*/  MUFU.EX2 R134, R134 ;  /* 0x0000008600867308 */ /* 0x000e220000000800 */
[C---:B---3--:R-:W-:Y:S01]  /*8dd0*/  FADD.FTZ R7, R43.reuse, R12 ;  /* 0x0000000c2b077221 */ /* 0x048fe20000010000 */
[----:B------:R-:W-:-:S06]  /*8de0*/  F2FP.BF16.F32.PACK_AB R132, R43, R132 ;  /* 0x000000842b84723e */ /* 0x000fcc00000010ff */
[----:B------:R-:W3:Y:S01]  /*8df0*/  MUFU.EX2 R135, R135 ;  /* 0x0000008700877308 */ /* 0x000ee20000000800 */
[C---:B-1----:R-:W-:Y:S01]  /*8e00*/  FADD.FTZ R8, R38.reuse, R5 ;  /* 0x0000000526087221 */ /* 0x042fe20000010000 */
[----:B------:R-:W-:-:S06]  /*8e10*/  F2FP.BF16.F32.PACK_AB R133, R38, R133 ;  /* 0x000000852685723e */ /* 0x000fcc00000010ff */
[----:B------:R-:W1:Y:S01]  /*8e20*/  MUFU.EX2 R35, R35 ;  /* 0x0000002300237308 */ /* 0x000e620000000800 */
[----:B0-----:R-:W-:-:S07]  /*8e30*/  FADD.FTZ R12, R134, R7 ;  /* 0x00000007860c7221 */ /* 0x001fce0000010000 */
[----:B------:R-:W0:Y:S01]  /*8e40*/  MUFU.EX2 R0, R0 ;  /* 0x0000000000007308 */ /* 0x000e220000000800 */
[----:B---3--:R-:W-:-:S07]  /*8e50*/  FADD.FTZ R5, R135, R8 ;  /* 0x0000000887057221 */ /* 0x008fce0000010000 */
[----:B------:R-:W3:Y:S01]  /*8e60*/  MUFU.EX2 R6, R6 ;  /* 0x0000000600067308 */ /* 0x000ee20000000800 */
[C---:B-1----:R-:W-:Y:S01]  /*8e70*/  FADD.FTZ R7, R35.reuse, R12 ;  /* 0x0000000c23077221 */ /* 0x042fe20000010000 */
[----:B------:R-:W-:-:S06]  /*8e80*/  F2FP.BF16.F32.PACK_AB R134, R35, R134 ;  /* 0x000000862386723e */ /* 0x000fcc00000010ff */
[----:B------:R-:W1:Y:S01]  /*8e90*/  MUFU.EX2 R129, R129 ;  /* 0x0000008100817308 */ /* 0x000e620000000800 */
[C---:B0-----:R-:W-:Y:S01]  /*8ea0*/  FADD.FTZ R8, R0.reuse, R5 ;  /* 0x0000000500087221 */ /* 0x041fe20000010000 */
[----:B------:R-:W-:-:S06]  /*8eb0*/  F2FP.BF16.F32.PACK_AB R135, R0, R135 ;  /* 0x000000870087723e */ /* 0x000fcc00000010ff */
[----:B------:R-:W0:Y:S01]  /*8ec0*/  MUFU.EX2 R39, R39 ;  /* 0x0000002700277308 */ /* 0x000e220000000800 */
[----:B---3--:R-:W-:-:S07]  /*8ed0*/  FADD.FTZ R12, R6, R7 ;  /* 0x00000007060c7221 */ /* 0x008fce0000010000 */
[----:B------:R-:W3:Y:S01]  /*8ee0*/  MUFU.EX2 R2, R2 ;  /* 0x0000000200027308 */ /* 0x000ee20000000800 */
[----:B-1----:R-:W-:-:S07]  /*8ef0*/  FADD.FTZ R5, R129, R8 ;  /* 0x0000000881057221 */ /* 0x002fce0000010000 */
[----:B------:R-:W1:Y:S01]  /*8f00*/  MUFU.EX2 R10, R10 ;  /* 0x0000000a000a7308 */ /* 0x000e620000000800 */
[C---:B0-----:R-:W-:Y:S01]  /*8f10*/  FADD.FTZ R7, R39.reuse, R12 ;  /* 0x0000000c27077221 */ /* 0x041fe20000010000 */
[----:B------:R-:W-:-:S06]  /*8f20*/  F2FP.BF16.F32.PACK_AB R128, R39, R6 ;  /* 0x000000062780723e */ /* 0x000fcc00000010ff */
        /* <DEDUP_REMOVED lines=22> */
[----:B------:R-:W-:Y:S01]  /*9090*/  F2FP.BF16.F32.PACK_AB R125, R4, R125 ;  /* 0x0000007d047d723e */ /* 0x000fe200000010ff */
[----:B------:R-:W-:-:S05]  /*90a0*/  IMAD.MOV.U32 R4, RZ, RZ, R49 ;  /* 0x000000ffff047224 */ /* 0x000fca00078e0031 */
        /* <DEDUP_REMOVED lines=23> */
[----:B---3--:R-:W-:Y:S01]  /*9220*/  FADD.FTZ R5, R8, R5 ;  /* 0x0000000508057221 */ /* 0x008fe20000010000 */
[C---:B-1----:R-:W-:Y:S01]  /*9230*/  FADD.FTZ R2, R3.reuse, R2 ;  /* 0x0000000203027221 */ /* 0x042fe20000010000 */
[----:B------:R-:W-:Y:S01]  /*9240*/  F2FP.BF16.F32.PACK_AB R122, R3, R36 ;  /* 0x00000024037a723e */ /* 0x000fe200000010ff */
[----:B------:R-:W-:Y:S02]  /*9250*/  IMAD.MOV.U32 R3, RZ, RZ, R44 ;  /* 0x000000ffff037224 */ /* 0x000fe400078e002c */
[C---:B0-----:R-:W-:Y:S01]  /*9260*/  FADD.FTZ R0, R59.reuse, R5 ;  /* 0x000000053b007221 */ /* 0x041fe20000010000 */
[----:B------:R-:W-:Y:S01]  /*9270*/  F2FP.BF16.F32.PACK_AB R123, R59, R8 ;  /* 0x000000083b7b723e */ /* 0x000fe200000010ff */
[----:B--2---:R-:W-:Y:S06]  /*9280*/  @P2 BRA `(.L_x_1834) ;  /* 0xffffffd800e42947 */ /* 0x004fec000383ffff */
.L_x_1825:
[----:B------:R-:W-:Y:S06]  /*9290*/  BAR.ARV 0x8, 0x200 ;  /* 0x0208000000007b1d */ /* 0x000fec0000002000 */
[----:B------:R-:W-:Y:S05]  /*92a0*/  @!P0 BRA `(.L_x_1835) ;  /* 0x0000000000048947 */ /* 0x000fea0003800000 */
[----:B------:R-:W-:Y:S01]  /*92b0*/  BPT.TRAP 0x1 ;  /* 0x000000040000795c */ /* 0x000fe20000300000 */
.L_x_1835:
[----:B------:R-:W-:Y:S01]  /*92c0*/  ULEA UR5, UR39, UR45, 0x3 ;  /* 0x0000002d27057291 */ /* 0x000fe2000f8e183f */
[----:B------:R-:W-:-:S05]  /*92d0*/  IMAD.U32 R3, RZ, RZ, UR37 ;  /* 0x00000025ff037e24 */ /* 0x000fca000f8e00ff */
[----:B------:R-:W-:-:S04]  /*92e0*/  SHF.L.U32 R3, R3, 0x1f, RZ ;  /* 0x0000001f03037819 */ /* 0x000fc800000006ff */
[----:B------:R0:W1:Y:S01]  /*92f0*/  SYNCS.PHASECHK.TRANS64.TRYWAIT P2, [UR5+0x16850], R3 ;  /* 0x01685003ff0075a7 */ /* 0x0000620008040145 */
[----:B------:R-:W-:Y:S05]  /*9300*/  @!P0 BRA `(.L_x_1836) ;  /* 0x0000000000048947 */ /* 0x000fea0003800000 */
[----:B------:R-:W-:Y:S01]  /*9310*/  BPT.TRAP 0x1 ;  /* 0x000000040000795c */ /* 0x000fe20000300000 */
.L_x_1836:
[----:B-1----:R-:W-:Y:S05]  /*9320*/  @P2 BRA `(.L_x_1837) ;  /* 0x0000000000082947 */ /* 0x002fea0003800000 */
[----:B------:R-:W1:Y:S02]  /*9330*/  SYNCS.PHASECHK.TRANS64.TRYWAIT P0, [UR5+0x16850], R3 ;  /* 0x01685003ff0075a7 */ /* 0x000e640008000145 */
[----:B-1----:R-:W-:Y:S05]  /*9340*/  @!P0 BRA `(.L_x_1838) ;  /* 0x0000005800c48947 */ /* 0x002fea0003800000 */
.L_x_1837:
        /* <DEDUP_REMOVED lines=19> */
[----:B------:R-:W-:Y:S01]  /*9480*/  MOV R2, RZ ;  /* 0x000000ff00027202 */ /* 0x000fe20000000f00 */
[----:B-1----:R-:W-:-:S03]  /*9490*/  FADD.FTZ R5, R5, R0 ;  /* 0x0000000005057221 */ /* 0x002fc60000010000 */
[----:B------:R-:W0:Y:S01]  /*94a0*/  SHFL.BFLY PT, R4, R3, 0x1, 0x1f ;  /* 0x0c201f0003047f89 */ /* 0x000e2200000e0000 */
[----:B------:R-:W-:-:S03]  /*94b0*/  IMAD.MOV.U32 R0, RZ, RZ, -0x800000 ;  /* 0xff800000ff007424 */ /* 0x000fc600078e00ff */
[----:B------:R-:W1:Y:S01]  /*94c0*/  SHFL.BFLY PT, R6, R5, 0x1, 0x1f ;  /* 0x0c201f0005067f89 */ /* 0x000e6200000e0000 */
[----:B0-----:R-:W-:Y:S01]  /*94d0*/  FADD.FTZ R8, R3, R4 ;  /* 0x0000000403087221 */ /* 0x001fe20000010000 */
[----:B------:R-:W-:Y:S02]  /*94e0*/  IMAD.U32 R3, RZ, RZ, UR24 ;  /* 0x00000018ff037e24 */ /* 0x000fe4000f8e00ff */
[----:B------:R-:W-:Y:S02]  /*94f0*/  IMAD.U32 R4, RZ, RZ, UR24 ;  /* 0x00000018ff047e24 */ /* 0x000fe4000f8e00ff */
[----:B-1----:R-:W-:Y:S01]  /*9500*/  FADD.FTZ R9, R5, R6 ;  /* 0x0000000605097221 */ /* 0x002fe20000010000 */
[----:B------:R-:W-:Y:S01]  /*9510*/  FSETP.NE.FTZ.AND P0, PT, R8, RZ, PT ;  /* 0x000000ff0800720b */ /* 0x000fe20003f15000 */
[----:B------:R-:W-:-:S03]  /*9520*/  IMAD.MOV.U32 R5, RZ, RZ, RZ ;  /* 0x000000ffff057224 */ /* 0x000fc600078e00ff */
[----:B------:R-:W-:-:S09]  /*9530*/  FSETP.NE.FTZ.AND P2, PT, R9, RZ, PT ;  /* 0x000000ff0900720b */ /* 0x000fd20003f55000 */
[----:B------:R-:W0:Y:S01]  /*9540*/  @P0 MUFU.LG2 R6, R8 ;  /* 0x0000000800060308 */ /* 0x000e220000000c00 */
[----:B------:R-:W-:-:S07]  /*9550*/  @P0 FMUL.FTZ R4, R4, 0.69314718246459960938 ;  /* 0x3f31721804040820 */ /* 0x000fce0000410000 */
[----:B------:R1:W-:Y:S08]  /*9560*/  @P0 MUFU.RCP R2, R8 ;  /* 0x0000000800020308 */ /* 0x0003f00000001000 */
[----:B------:R-:W2:Y:S01]  /*9570*/  @P2 MUFU.LG2 R7, R9 ;  /* 0x0000000900072308 */ /* 0x000ea20000000c00 */
[----:B-1----:R-:W-:Y:S01]  /*9580*/  @P2 FMUL.FTZ R8, R3, 0.69314718246459960938 ;  /* 0x3f31721803082820 */ /* 0x002fe20000410000 */
[----:B0-----:R-:W-:Y:S01]  /*9590*/  @P0 FMUL.FTZ R3, R6, 0.69314718246459960938 ;  /* 0x3f31721806030820 */ /* 0x001fe20000410000 */
[----:B------:R-:W-:-:S03]  /*95a0*/  @!P1 IADD3 R6, R10, 0x16860, RZ ;  /* 0x000168600a069810 */ /* 0x000fc60007ffe0ff */
[----:B------:R-:W-:Y:S01]  /*95b0*/  @P0 FFMA.FTZ R26, R4, R49, R3 ;  /* 0x00000031041a0223 */ /* 0x000fe20000010003 */
[----:B------:R-:W-:Y:S01]  /*95c0*/  @!P1 PRMT R6, RZ, 0x654, R6 ;  /* 0x00000654ff069816 */ /* 0x000fe20000000006 */
[----:B------:R-:W0:Y:S01]  /*95d0*/  @P2 MUFU.RCP R5, R9 ;  /* 0x0000000900052308 */ /* 0x000e220000001000 */
[----:B------:R-:W-:Y:S01]  /*95e0*/  PLOP3.LUT P0, PT, PT, PT, PT, 0x8, 0x0 ;  /* 0x000000000000781c */ /* 0x000fe20003f0e170 */
[----:B------:R-:W-:Y:S02]  /*95f0*/  WARPGROUP.DEPBAR.LE gsb0, 0x0 ;  /* 0x00008000000079c5 */ /* 0x000fe40000010000 */
[----:B------:R-:W-:Y:S01]  /*9600*/  WARPGROUP.ARRIVE ;  /* 0x00000000000079c5 */ /* 0x000fe20000000000 */
[----:B--2---:R-:W-:-:S05]  /*9610*/  @P2 FMUL.FTZ R7, R7, 0.69314718246459960938 ;  /* 0x3f31721807072820 */ /* 0x004fca0000410000 */
[----:B------:R-:W-:Y:S01]  /*9620*/  HGMMA.64x64x16.F32.BF16 R88, R144, gdesc[UR4].tnspB, R88, gsb0 ;  /* 0x40e0000490587df0 */ /* 0x000fe20008001858 */
[----:B------:R-:W-:Y:S01]  /*9630*/  UIADD3 UR6, UR4, 0x100, URZ ;  /* 0x0000010004067890 */ /* 0x000fe2000fffe03f */
[----:B------:R-:W-:Y:S01]  /*9640*/  UMOV UR7, 0x40000040 ;  /* 0x4000004000077882 */ /* 0x000fe20000000000 */
[----:B------:R-:W-:Y:S01]  /*9650*/  @P2 FFMA.FTZ R0, R8, R44, R7 ;  /* 0x0000002c08002223 */ /* 0x000fe20000010007 */
        /* <DEDUP_REMOVED lines=65> */
.L_x_1808:
        /* <DEDUP_REMOVED lines=18> */
[----:B------:R-:W-:Y:S01]  /*9b90*/  IMAD.MOV.U32 R28, RZ, RZ, R37 ;  /* 0x000000ffff1c7224 */ /* 0x000fe200078e0025 */
        /* <DEDUP_REMOVED lines=13> */
[----:B------:R-:W-:Y:S01]  /*9c70*/  F2FP.BF16.F32.PACK_AB R115, R119, R118 ;  /* 0x000000767773723e */ /* 0x000fe200000010ff */
[----:B------:R-:W-:Y:S01]  /*9c80*/  ULDC UR5, c[0x0][0xa88] ;  /* 0x0002a20000057ab9 */ /* 0x000fe20000000800 */
[----:B------:R-:W-:Y:S01]  /*9c90*/  BAR.SYNC.DEFER_BLOCKING 0x1, 0x180 ;  /* 0x0046000000007b1d */ /* 0x000fe20000010000 */
[----:B-1----:R-:W-:Y:S01]  /*9ca0*/  ISETP.NE.AND P1, PT, R32, 0x1, PT ;  /* 0x000000012000780c */ /* 0x002fe20003f25270 */
[----:B------:R-:W-:-:S04]  /*9cb0*/  IMAD.U32 R34, RZ, RZ, UR8 ;  /* 0x00000008ff227e24 */ /* 0x000fc8000f8e00ff */
[----:B------:R-:W-:Y:S01]  /*9cc0*/  ULDC.64 UR8, c[0x0][0xae8] ;  /* 0x0002ba0000087ab9 */ /* 0x000fe20000000a00 */
[----:B------:R-:W-:Y:S02]  /*9cd0*/  MOV R2, R27 ;  /* 0x0000001b00027202 */ /* 0x000fe40000000f00 */
[----:B0-----:R-:W-:Y:S01]  /*9ce0*/  MOV R3, R4 ;  /* 0x0000000400037202 */ /* 0x001fe20000000f00 */
[----:B------:R-:W-:Y:S02]  /*9cf0*/  ULDC.64 UR10, c[0x0][0xaf0] ;  /* 0x0002bc00000a7ab9 */ /* 0x000fe40000000a00 */
[--C-:B------:R-:W-:Y:S02]  /*9d00*/  IMAD.WIDE R10, R155, 0x2, R2.reuse ;  /* 0x000000029b0a7825 */ /* 0x100fe400078e0202 */
[----:B------:R-:W0:Y:S02]  /*9d10*/  @P1 LDC R20, c[0x0][0xbec] ;  /* 0x0002fb00ff141b82 */ /* 0x000e240000000800 */
[----:B------:R-:W-:Y:S01]  /*9d20*/  IMAD.WIDE R2, R5, 0x2, R2 ;  /* 0x0000000205027825 */ /* 0x000fe200078e0202 */
[----:B------:R-:W-:-:S02]  /*9d30*/  LOP3.LUT R4, R10, 0x380, RZ, 0xc0, !PT ;  /* 0x000003800a047812 */ /* 0x000fc400078ec0ff */
[----:B------:R-:W-:Y:S02]  /*9d40*/  IADD3 R33, P0, R10, 0x60, RZ ;  /* 0x000000600a217810 */ /* 0x000fe40007f1e0ff */
[----:B------:R-:W-:Y:S01]  /*9d50*/  SHF.R.U64 R5, R4, 0x3, RZ ;  /* 0x0000000304057819 */ /* 0x000fe200000012ff */
[----:B------:R-:W1:Y:S01]  /*9d60*/  @P1 LDC R35, c[0x0][0xbf0] ;  /* 0x0002fc00ff231b82 */ /* 0x000e620000000800 */
[----:B------:R-:W-:Y:S01]  /*9d70*/  LOP3.LUT R4, R33, 0x380, RZ, 0xc0, !PT ;  /* 0x0000038021047812 */ /* 0x000fe200078ec0ff */
[--C-:B------:R-:W-:Y:S01]  /*9d80*/  IMAD.X R9, RZ, RZ, R11.reuse, P0 ;  /* 0x000000ffff097224 */ /* 0x100fe200000e060b */
[----:B------:R-:W-:Y:S02]  /*9d90*/  IADD3 R31, P2, R10, 0x40, RZ ;  /* 0x000000400a1f7810 */ /* 0x000fe40007f5e0ff */
[----:B------:R-:W-:Y:S02]  /*9da0*/  SHF.R.U64 R4, R4, 0x3, RZ ;  /* 0x0000000304047819 */ /* 0x000fe400000012ff */
[----:B------:R-:W-:Y:S01]  /*9db0*/  IADD3 R29, P3, R10, 0x20, RZ ;  /* 0x000000200a1d7810 */ /* 0x000fe20007f7e0ff */
[----:B------:R-:W-:Y:S01]  /*9dc0*/  IMAD.X R7, RZ, RZ, R11, P2 ;  /* 0x000000ffff077224 */ /* 0x000fe200010e060b */
[----:B------:R-:W-:-:S02]  /*9dd0*/  LOP3.LUT R6, R31, 0x380, RZ, 0xc0, !PT ;  /* 0x000003801f067812 */ /* 0x000fc400078ec0ff */
[----:B------:R-:W-:Y:S02]  /*9de0*/  LOP3.LUT R8, R4, R33, RZ, 0x3c, !PT ;  /* 0x0000002104087212 */ /* 0x000fe400078e3cff */
[----:B------:R-:W-:Y:S02]  /*9df0*/  SHF.R.U64 R6, R6, 0x3, RZ ;  /* 0x0000000306067819 */ /* 0x000fe400000012ff */
[----:B------:R-:W-:Y:S01]  /*9e00*/  LOP3.LUT R4, R29, 0x380, RZ, 0xc0, !PT ;  /* 0x000003801d047812 */ /* 0x000fe200078ec0ff */
[----:B0-----:R-:W-:Y:S01]  /*9e10*/  @P1 IMAD.HI.U32 R20, R37, R20, RZ ;  /* 0x0000001425141227 */ /* 0x001fe200078e00ff */
[----:B------:R-:W-:Y:S02]  /*9e20*/  LOP3.LUT R6, R6, R31, RZ, 0x3c, !PT ;  /* 0x0000001f06067212 */ /* 0x000fe400078e3cff */
[----:B------:R-:W-:Y:S02]  /*9e30*/  SHF.R.U64 R4, R4, 0x3, RZ ;  /* 0x0000000304047819 */ /* 0x000fe400000012ff */
[----:B------:R-:W-:-:S02]  /*9e40*/  IADD3 R31, P2, R2, 0x3000, RZ ;  /* 0x00003000021f7810 */ /* 0x000fc40007f5e0ff */
[----:B------:R-:W-:Y:S02]  /*9e50*/  LOP3.LUT R4, R4, R29, RZ, 0x3c, !PT ;  /* 0x0000001d04047212 */ /* 0x000fe400078e3cff */
[----:B------:R-:W-:Y:S01]  /*9e60*/  LOP3.LUT R29, R31, 0x380, RZ, 0xc0, !PT ;  /* 0x000003801f1d7812 */ /* 0x000fe200078ec0ff */
[----:B------:R-:W-:Y:S01]  /*9e70*/  IMAD.X R21, RZ, RZ, R3, P2 ;  /* 0x000000ffff157224 */ /* 0x000fe200010e0603 */
[----:B-1----:R-:W-:Y:S02]  /*9e80*/  @P1 SHF.R.U32.HI R28, RZ, R35, R20 ;  /* 0x00000023ff1c1219 */ /* 0x002fe40000011614 */
[----:B------:R-:W-:Y:S02]  /*9e90*/  SHF.R.U64 R20, R29, 0x3, RZ ;  /* 0x000000031d147819 */ /* 0x000fe400000012ff */
[----:B------:R-:W-:Y:S02]  /*9ea0*/  IADD3 R29, -R28, RZ, RZ ;  /* 0x000000ff1c1d7210 */ /* 0x000fe40007ffe1ff */
[----:B------:R-:W-:Y:S01]  /*9eb0*/  LOP3.LUT R10, R5, R10, RZ, 0x3c, !PT ;  /* 0x0000000a050a7212 */ /* 0x000fe200078e3cff */
[----:B------:R-:W-:Y:S01]  /*9ec0*/  IMAD.X R5, RZ, RZ, R11, P3 ;  /* 0x000000ffff057224 */ /* 0x000fe200018e060b */
[----:B------:R-:W-:Y:S01]  /*9ed0*/  LOP3.LUT R20, R20, R31, RZ, 0x3c, !PT ;  /* 0x0000001f14147212 */ /* 0x000fe200078e3cff */
[----:B------:R-:W-:Y:S01]  /*9ee0*/  IMAD R29, R32, R29, R37 ;  /* 0x0000001d201d7224 */ /* 0x000fe200078e0225 */
[----:B------:R-:W-:-:S02]  /*9ef0*/  MOV R31, R10 ;  /* 0x0000000a001f7202 */ /* 0x000fc40000000f00 */
[----:B------:R-:W-:Y:S02]  /*9f00*/  SHF.R.S32.HI R11, RZ, 0x1f, R28 ;  /* 0x0000001fff0b7819 */ /* 0x000fe4000001141c */
[----:B------:R-:W-:Y:S02]  /*9f10*/  IADD3 R10, P0, R28, UR6, RZ ;  /* 0x000000061c0a7c10 */ /* 0x000fe4000ff1e0ff */
[----:B------:R-:W-:Y:S02]  /*9f20*/  IADD3 R33, P3, R2, 0x1800, RZ ;  /* 0x0000180002217810 */ /* 0x000fe40007f7e0ff */
[----:B------:R-:W-:Y:S02]  /*9f30*/  SHF.R.S32.HI R30, RZ, 0x1f, R29 ;  /* 0x0000001fff1e7819 */ /* 0x000fe4000001141d */
[----:B------:R-:W-:Y:S01]  /*9f40*/  IADD3.X R11, R11, UR7, R34, P0, !PT ;  /* 0x000000070b0b7c10 */ /* 0x000fe200087fe422 */
[----:B------:R-:W-:Y:S01]  /*9f50*/  ULDC.64 UR6, c[0x0][0xb88] ;  /* 0x0002e20000067ab9 */ /* 0x000fe20000000a00 */
[----:B------:R-:W-:Y:S01]  /*9f60*/  LOP3.LUT R24, R33, 0x380, RZ, 0xc0, !PT ;  /* 0x0000038021187812 */ /* 0x000fe200078ec0ff */
[----:B------:R-:W-:Y:S01]  /*9f70*/  IMAD.X R25, RZ, RZ, R3, P3 ;  /* 0x000000ffff197224 */ /* 0x000fe200018e0603 */
[----:B------:R-:W-:Y:S01]  /*9f80*/  MOV R28, R8 ;  /* 0x00000008001c7202 */ /* 0x000fe20000000f00 */
[----:B------:R-:W-:Y:S01]  /*9f90*/  IMAD R8, R30, UR6, RZ ;  /* 0x000000061e087c24 */ /* 0x000fe2000f8e02ff */
[----:B------:R-:W-:Y:S01]  /*9fa0*/  MOV R30, R6 ;  /* 0x00000006001e7202 */ /* 0x000fe20000000f00 */
[----:B------:R-:W-:Y:S01]  /*9fb0*/  IMAD.WIDE.U32 R6, R29, UR6, R10 ;  /* 0x000000061d067c25 */ /* 0x000fe2000f8e000a */
[----:B------:R-:W-:-:S02]  /*9fc0*/  SHF.R.U64 R24, R24, 0x3, RZ ;  /* 0x0000000318187819 */ /* 0x000fc400000012ff */
[----:B------:R-:W-:Y:S01]  /*9fd0*/  LOP3.LUT P0, RZ, R152, 0x3, RZ, 0xc0, !PT ;  /* 0x0000000398ff7812 */ /* 0x000fe2000780c0ff */
[----:B------:R-:W-:Y:S01]  /*9fe0*/  IMAD R29, R29, UR7, R8 ;  /* 0x000000071d1d7c24 */ /* 0x000fe2000f8e0208 */
[----:B------:R-:W-:Y:S01]  /*9ff0*/  LOP3.LUT R24, R24, R33, RZ, 0x3c, !PT ;  /* 0x0000002118187212 */ /* 0x000fe200078e3cff */
[----:B------:R-:W-:Y:S01]  /*a000*/  VIADD R10, R154, UR41 ;  /* 0x000000299a0a7c36 */ /* 0x000fe20008000000 */
[----:B------:R-:W-:Y:S01]  /*a010*/  ULDC.64 UR6, c[0x0][0xb50] ;  /* 0x0002d40000067ab9 */ /* 0x000fe20000000a00 */
[----:B------:R-:W-:Y:S01]  /*a020*/  IMAD R33, R32, UR5, RZ ;  /* 0x0000000520217c24 */ /* 0x000fe2000f8e02ff */
[----:B------:R-:W-:Y:S01]  /*a030*/  LEA R34, P5, R6, UR6, 0x2 ;  /* 0x0000000606227c11 */ /* 0x000fe2000f8a10ff */
[----:B------:R-:W-:Y:S01]  /*a040*/  IMAD.IADD R7, R7, 0x1, R29 ;  /* 0x0000000107077824 */ /* 0x000fe200078e021d */
[----:B------:R-:W-:Y:S01]  /*a050*/  MOV R29, R4 ;  /* 0x00000004001d7202 */ /* 0x000fe20000000f00 */
        /* <DEDUP_REMOVED lines=11> */
[----:B------:R1:W2:Y:S01]  /*a110*/  SHFL.IDX PT, R39, R35, 0x1, 0x1c1f ;  /* 0x003c1f0023277f89 */ /* 0x0002a200000e0000 */
[----:B------:R-:W-:-:S02]  /*a120*/  F2FP.BF16.F32.PACK_AB R8, R97, R96 ;  /* 0x000000606108723e */ /* 0x000fc400000010ff */
[----:B------:R-:W-:Y:S01]  /*a130*/  F2FP.BF16.F32.PACK_AB R9, R99, R98 ;  /* 0x000000626309723e */ /* 0x000fe200000010ff */
[----:B------:R3:W-:Y:S01]  /*a140*/  STSM.16.M88.4 [R31], R4 ;  /* 0x000000041f007844 */ /* 0x0007e20000000200 */
[----:B------:R-:W-:Y:S02]  /*a150*/  F2FP.BF16.F32.PACK_AB R10, R101, R100 ;  /* 0x00000064650a723e */ /* 0x000fe400000010ff */
[----:B------:R-:W-:Y:S02]  /*a160*/  F2FP.BF16.F32.PACK_AB R11, R103, R102 ;  /* 0x00000066670b723e */ /* 0x000fe400000010ff */
[----:B-1----:R-:W-:-:S03]  /*a170*/  LOP3.LUT R35, R2, 0x380, RZ, 0xc0, !PT ;  /* 0x0000038002237812 */ /* 0x002fc600078ec0ff */
[----:B------:R1:W-:Y:S01]  /*a180*/  STSM.16.M88.4 [R29], R8 ;  /* 0x000000081d007844 */ /* 0x0003e20000000200 */
[----:B------:R-:W-:-:S03]  /*a190*/  SHF.R.U64 R35, R35, 0x3, RZ ;  /* 0x0000000323237819 */ /* 0x000fc600000012ff */
[----:B------:R-:W-:Y:S01]  /*a1a0*/  STSM.16.M88.4 [R30], R12 ;  /* 0x0000000c1e007844 */ /* 0x000fe20000000200 */
[----:B------:R-:W-:Y:S02]  /*a1b0*/  LOP3.LUT R34, R35, R2, RZ, 0x3c, !PT ;  /* 0x0000000223227212 */ /* 0x000fe400078e3cff */
[----:B------:R-:W-:Y:S01]  /*a1c0*/  MOV R35, R3 ;  /* 0x0000000300237202 */ /* 0x000fe20000000f00 */
[----:B------:R-:W-:Y:S01]  /*a1d0*/  STSM.16.M88.4 [R28], R112 ;  /* 0x000000701c007844 */ /* 0x000fe20000000200 */
[----:B------:R-:W-:Y:S06]  /*a1e0*/  BAR.SYNC.DEFER_BLOCKING 0x1, 0x180 ;  /* 0x0046000000007b1d */ /* 0x000fec0000010000 */
[----:B0-----:R0:W-:Y:S04]  /*a1f0*/  @!P4 ST.E desc[UR46][R36.64], R26 ;  /* 0x0000001a2400c985 */ /* 0x0011e8000c10192e */
[----:B--2---:R2:W-:Y:S04]  /*a200*/  @!P0 ST.E desc[UR46][R38.64], R0 ;  /* 0x0000000026008985 */ /* 0x0045e8000c10192e */
[----:B---3--:R-:W3:Y:S04]  /*a210*/  LD.E.128 R4, desc[UR46][R34.64] ;  /* 0x0000002e22047980 */ /* 0x008ee8000c101d00 */
[----:B-1----:R-:W4:Y:S01]  /*a220*/  LD.E.128 R8, desc[UR46][R24.64] ;  /* 0x0000002e18087980 */ /* 0x002f22000c101d00 */
[----:B0-----:R-:W0:Y:S03]  /*a230*/  @P1 LDC R37, c[0x0][0xbf0] ;  /* 0x0002fc00ff251b82 */ /* 0x001e260000000800 */
[----:B------:R1:W4:Y:S01]  /*a240*/  LD.E.128 R28, desc[UR46][R20.64] ;  /* 0x0000002e141c7980 */ /* 0x000322000c101d00 */
[----:B------:R-:W-:Y:S01]  /*a250*/  IADD3 R15, P0, R2, 0x4800, RZ ;  /* 0x00004800020f7810 */ /* 0x000fe20007f1e0ff */
[----:B--2---:R-:W-:Y:S01]  /*a260*/  IMAD R0, R18, 0x30, R22 ;  /* 0x0000003012007824 */ /* 0x004fe200078e0216 */
[----:B------:R-:W-:-:S02]  /*a270*/  UIMAD UR5, UR12, UR8, URZ ;  /* 0x000000080c0572a4 */ /* 0x000fc4000f8e023f */
[----:B------:R-:W-:Y:S01]  /*a280*/  UIMAD.WIDE.U32 UR6, UR43, UR8, URZ ;  /* 0x000000082b0672a5 */ /* 0x000fe2000f8e003f */
[----:B------:R-:W-:Y:S01]  /*a290*/  IMAD.X R13, RZ, RZ, R3, P0 ;  /* 0x000000ffff0d7224 */ /* 0x000fe200000e0603 */
[----:B------:R-:W-:Y:S01]  /*a2a0*/  LOP3.LUT R2, R15, 0x380, RZ, 0xc0, !PT ;  /* 0x000003800f027812 */ /* 0x000fe200078ec0ff */
[----:B------:R-:W2:Y:S01]  /*a2b0*/  @P1 LDC R3, c[0x0][0xbec] ;  /* 0x0002fb00ff031b82 */ /* 0x000ea20000000800 */
[----:B------:R-:W-:Y:S01]  /*a2c0*/  UIMAD UR5, UR43, UR9, UR5 ;  /* 0x000000092b0572a4 */ /* 0x000fe2000f8e0205 */
[----:B-1----:R-:W-:Y:S01]  /*a2d0*/  VIADD R20, R0, UR41 ;  /* 0x0000002900147c36 */ /* 0x002fe20008000000 */
[----:B------:R-:W-:Y:S01]  /*a2e0*/  UIMAD UR8, UR13, UR10, URZ ;  /* 0x0000000a0d0872a4 */ /* 0x000fe2000f8e023f */
[----:B------:R-:W-:Y:S01]  /*a2f0*/  SHF.R.U64 R2, R2, 0x3, RZ ;  /* 0x0000000302027819 */ /* 0x000fe200000012ff */
[----:B------:R-:W-:Y:S01]  /*a300*/  UIADD3 UR7, UR7, UR5, URZ ;  /* 0x0000000507077290 */ /* 0x000fe2000fffe03f */
[----:B------:R-:W-:Y:S01]  /*a310*/  IMAD.MOV.U32 R21, RZ, RZ, R20 ;  /* 0x000000ffff157224 */ /* 0x000fe200078e0014 */
[----:B------:R-:W-:Y:S01]  /*a320*/  UIMAD UR5, UR42, UR11, UR8 ;  /* 0x0000000b2a0572a4 */ /* 0x000fe2000f8e0208 */
[----:B------:R-:W-:Y:S01]  /*a330*/  LOP3.LUT R12, R2, R15, RZ, 0x3c, !PT ;  /* 0x0000000f020c7212 */ /* 0x000fe200078e3cff */
[----:B------:R-:W-:-:S03]  /*a340*/  UIMAD.WIDE.U32 UR42, UR42, UR10, UR6 ;  /* 0x0000000a2a2a72a5 */ /* 0x000fc6000f8e0006 */
[----:B------:R-:W-:Y:S01]  /*a350*/  ULDC.64 UR6, c[0x0][0xae0] ;  /* 0x0002b80000067ab9 */ /* 0x000fe20000000a00 */
[----:B------:R-:W-:Y:S01]  /*a360*/  UIADD3 UR5, UR43, UR5, URZ ;  /* 0x000000052b057290 */ /* 0x000fe2000fffe03f */
[----:B------:R-:W-:Y:S01]  /*a370*/  VIADD R34, R22, UR41 ;  /* 0x0000002916227c36 */ /* 0x000fe20008000000 */
[----:B------:R-:W5:Y:S01]  /*a380*/  LD.E.128 R12, desc[UR46][R12.64] ;  /* 0x0000002e0c0c7980 */ /* 0x000f62000c101d00 */
[----:B------:R-:W-:Y:S02]  /*a390*/  IMAD.U32 R2, RZ, RZ, UR42 ;  /* 0x0000002aff027e24 */ /* 0x000fe4000f8e00ff */
[----:B------:R-:W-:Y:S01]  /*a3a0*/  VIADD R27, R27, 0x16820 ;  /* 0x000168201b1b7836 */ /* 0x000fe20000000000 */
[----:B------:R-:W-:Y:S01]  /*a3b0*/  @!PT LDS RZ, [RZ] ;  /* 0x00000000fffff984 */ /* 0x000fe20000000800 */
[----:B------:R-:W-:Y:S01]  /*a3c0*/  @!PT LDS RZ, [RZ] ;  /* 0x00000000fffff984 */ /* 0x000fe20000000800 */
[----:B------:R-:W-:Y:S01]  /*a3d0*/  @!PT LDS RZ, [RZ] ;  /* 0x00000000fffff984 */ /* 0x000fe20000000800 */
[----:B------:R-:W-:Y:S01]  /*a3e0*/  @!PT LDS RZ, [RZ] ;  /* 0x00000000fffff984 */ /* 0x000fe20000000800 */
[----:B------:R1:W-:Y:S06]  /*a3f0*/  MEMBAR.ALL.CTA ;  /* 0x0000000000007992 */ /* 0x0003ec0000008000 */
[----:B-1----:R-:W1:Y:S01]  /*a400*/  FENCE.VIEW.ASYNC.S ;  /* 0x00000000000073c6 */ /* 0x002e620000000000 */
[----:B------:R-:W-:Y:S01]  /*a410*/  PRMT R27, RZ, 0x654, R27 ;  /* 0x00000654ff1b7816 */ /* 0x000fe2000000001b */
[----:B--2---:R-:W-:-:S04]  /*a420*/  @P1 IMAD.HI.U32 R0, R20, R3, RZ ;  /* 0x0000000314001227 */ /* 0x004fc800078e00ff */
[----:B------:R-:W-:Y:S01]  /*a430*/  IMAD.U32 R3, RZ, RZ, UR43 ;  /* 0x0000002bff037e24 */ /* 0x000fe2000f8e00ff */
[----:B0-----:R-:W-:Y:S02]  /*a440*/  @P1 SHF.R.U32.HI R21, RZ, R37, R0 ;  /* 0x00000025ff151219 */ /* 0x001fe40000011600 */
[----:B------:R-:W-:Y:S01]  /*a450*/  MOV R3, UR5 ;  /* 0x0000000500037c02 */ /* 0x000fe20008000f00 */
[----:B------:R-:W-:Y:S01]  /*a460*/  ULDC UR5, c[0x0][0xac8] ;  /* 0x0002b20000057ab9 */ /* 0x000fe20000000800 */
[--C-:B------:R-:W-:Y:S01]  /*a470*/  SHF.R.S32.HI R0, RZ, 0x1f, R21.reuse ;  /* 0x0000001fff007819 */ /* 0x100fe20000011415 */
[----:B------:R-:W-:Y:S02]  /*a480*/  IMAD.MOV R25, RZ, RZ, -R21 ;  /* 0x000000ffff197224 */ /* 0x000fe400078e0a15 */
[----:B------:R-:W-:-:S04]  /*a490*/  IMAD.WIDE.U32 R2, R21, UR6, R2 ;  /* 0x0000000615027c25 */ /* 0x000fc8000f8e0002 */
[----:B------:R-:W-:Y:S02]  /*a4a0*/  IMAD R0, R0, UR6, RZ ;  /* 0x0000000600007c24 */ /* 0x000fe4000f8e02ff */
[----:B------:R-:W-:Y:S01]  /*a4b0*/  IMAD R25, R32, R25, R20 ;  /* 0x0000001920197224 */ /* 0x000fe200078e0214 */
[----:B-1----:R0:W-:Y:S01]  /*a4c0*/  SYNCS.ARRIVE.TRANS64.RED.A1T0 RZ, [R27+URZ], RZ ;  /* 0x000000ff1bff79a7 */ /* 0x0021e2000810043f */
[----:B------:R-:W-:Y:S01]  /*a4d0*/  IMAD R35, R21, UR7, R0 ;  /* 0x0000000715237c24 */ /* 0x000fe2000f8e0200 */
[----:B------:R-:W-:Y:S02]  /*a4e0*/  ULDC.64 UR6, c[0x0][0xad8] ;  /* 0x0002b60000067ab9 */ /* 0x000fe40000000a00 */
[----:B------:R-:W-:Y:S01]  /*a4f0*/  SHF.R.S32.HI R0, RZ, 0x1f, R25 ;  /* 0x0000001fff007819 */ /* 0x000fe20000011419 */
[----:B------:R-:W-:-:S04]  /*a500*/  IMAD.IADD R3, R3, 0x1, R35 ;  /* 0x0000000103037824 */ /* 0x000fc800078e0223 */
        /* <DEDUP_REMOVED lines=10> */
[----:B------:R-:W-:Y:S01]  /*a5b0*/  ISETP.GE.AND P0, PT, R19, UR5, PT ;  /* 0x0000000513007c0c */ /* 0x000fe2000bf06270 */
[----:B------:R-:W2:Y:S03]  /*a5c0*/  SHFL.IDX PT, R24, R26, 0x1, 0x181f ;  /* 0x00381f001a187f89 */ /* 0x000ea600000e0000 */
[-C--:B------:R-:W-:Y:S01]  /*a5d0*/  ISETP.GE.OR P1, PT, R34, R33.reuse, P0 ;  /* 0x000000212200720c */ /* 0x080fe20000726670 */
[----:B------:R-:W0:Y:S01]  /*a5e0*/  SHFL.IDX PT, R36, R26, 0x2, 0x181f ;  /* 0x00581f001a247f89 */ /* 0x000e2200000e0000 */
[-C--:B------:R-:W-:Y:S02]  /*a5f0*/  ISETP.GE.OR P2, PT, R0, R33.reuse, P0 ;  /* 0x000000210000720c */ /* 0x080fe40000746670 */
[----:B------:R-:W-:Y:S01]  /*a600*/  ISETP.GE.OR P3, PT, R2, R33, P0 ;  /* 0x000000210200720c */ /* 0x000fe20000766670 */
[----:B------:R-:W0:Y:S01]  /*a610*/  SHFL.IDX PT, R3, R32, RZ, 0x181f ;  /* 0x00181fff20037589 */ /* 0x000e2200000e0000 */
[----:B------:R-:W-:-:S03]  /*a620*/  IADD3 R0, R34, 0x90, RZ ;  /* 0x0000009022007810 */ /* 0x000fc60007ffe0ff */
[----:B------:R-:W0:Y:S01]  /*a630*/  SHFL.IDX PT, R21, R32, 0x1, 0x181f ;  /* 0x00381f0020157f89 */ /* 0x000e2200000e0000 */
[----:B------:R-:W-:-:S03]  /*a640*/  ISETP.GE.OR P0, PT, R0, R33, P0 ;  /* 0x000000210000720c */ /* 0x000fc60000706670 */
        /* <DEDUP_REMOVED lines=17> */
.L_x_1840:
[----:B------:R-:W0:Y:S01]  /*a760*/  LDC R8, c[0x0][0xbe8] ;  /* 0x0002fa00ff087b82 */ /* 0x000e220000000800 */
[----:B------:R-:W-:Y:S01]  /*a770*/  ISETP.GE.AND P0, PT, R157, 0xc0, PT ;  /* 0x000000c09d00780c */ /* 0x000fe20003f06270 */
[----:B------:R-:W-:Y:S01]  /*a780*/  USHF.R.S32.HI UR8, URZ, 0x1f, UR43 ;  /* 0x0000001f3f087899 */ /* 0x000fe2000801142b */
[----:B------:R-:W-:Y:S01]  /*a790*/  BSSY B1, `(.L_x_1842) ;  /* 0x000002f000017945 */ /* 0x000fe20003800000 */
[----:B------:R-:W-:Y:S01]  /*a7a0*/  USHF.R.S32.HI UR9, URZ, 0x1f, UR42 ;  /* 0x0000001f3f097899 */ /* 0x000fe2000801142a */
[----:B------:R-:W-:Y:S01]  /*a7b0*/  IMAD R6, R18, 0x30, R22 ;  /* 0x0000003012067824 */ /* 0x000fe200078e0216 */
[----:B0-----:R-:W-:-:S13]  /*a7c0*/  ISETP.NE.AND P1, PT, R8, 0x1, PT ;  /* 0x000000010800780c */ /* 0x001fda0003f25270 */
[----:B------:R-:W0:Y:S08]  /*a7d0*/  @P1 LDC R9, c[0x0][0xbec] ;  /* 0x0002fb00ff091b82 */ /* 0x000e300000000800 */
[----:B------:R-:W1:Y:S01]  /*a7e0*/  @P1 LDC R11, c[0x0][0xbf0] ;  /* 0x0002fc00ff0b1b82 */ /* 0x000e620000000800 */
        /* <DEDUP_REMOVED lines=41> */
.L_x_1843:
[----:B------:R-:W-:Y:S05]  /*aa80*/  BSYNC B1 ;  /* 0x0000000000017941 */ /* 0x000fea0003800000 */
.L_x_1842:
[----:B------:R-:W-:Y:S01]  /*aa90*/  ULDC.64 UR10, c[0x0][0xae8] ;  /* 0x0002ba00000a7ab9 */ /* 0x000fe20000000a00 */
[----:B------:R-:W-:Y:S01]  /*aaa0*/  IADD3 R6, R6, UR41, RZ ;  /* 0x0000002906067c10 */ /* 0x000fe2000fffe0ff */
[----:B------:R-:W-:Y:S02]  /*aab0*/  UIMAD UR5, UR8, UR10, URZ ;  /* 0x0000000a080572a4 */ /* 0x000fe4000f8e023f */
[----:B------:R-:W-:Y:S02]  /*aac0*/  UIMAD.WIDE.U32 UR6, UR43, UR10, URZ ;  /* 0x0000000a2b0672a5 */ /* 0x000fe4000f8e003f */
[----:B------:R-:W-:Y:S01]  /*aad0*/  UIMAD UR5, UR43, UR11, UR5 ;  /* 0x0000000b2b0572a4 */ /* 0x000fe2000f8e0205 */
[----:B0-----:R-:W-:Y:S02]  /*aae0*/  @P1 IMAD.HI.U32 R0, R6, R9, RZ ;  /* 0x0000000906001227 */ /* 0x001fe400078e00ff */
[----:B------:R-:W-:Y:S01]  /*aaf0*/  ULDC.64 UR10, c[0x0][0xaf0] ;  /* 0x0002bc00000a7ab9 */ /* 0x000fe20000000a00 */
[----:B------:R-:W-:Y:S01]  /*ab00*/  UIADD3 UR7, UR7, UR5, URZ ;  /* 0x0000000507077290 */ /* 0x000fe2000fffe03f */
[----:B--2---:R-:W-:Y:S01]  /*ab10*/  IMAD.MOV.U32 R5, RZ, RZ, R6 ;  /* 0x000000ffff057224 */ /* 0x004fe200078e0006 */
[----:B------:R-:W-:Y:S01]  /*ab20*/  UIMAD UR5, UR9, UR10, URZ ;  /* 0x0000000a090572a4 */ /* 0x000fe2000f8e023f */
[----:B-1----:R-:W-:-:S02]  /*ab30*/  @P1 SHF.R.U32.HI R5, RZ, R11, R0 ;  /* 0x0000000bff051219 */ /* 0x002fc40000011600 */
[----:B------:R-:W-:Y:S01]  /*ab40*/  IADD3 R11, R22, UR41, RZ ;  /* 0x00000029160b7c10 */ /* 0x000fe2000fffe0ff */
[----:B------:R-:W-:Y:S01]  /*ab50*/  UIMAD UR5, UR42, UR11, UR5 ;  /* 0x0000000b2a0572a4 */ /* 0x000fe2000f8e0205 */
[--C-:B------:R-:W-:Y:S01]  /*ab60*/  SHF.R.S32.HI R0, RZ, 0x1f, R5.reuse ;  /* 0x0000001fff007819 */ /* 0x100fe20000011405 */
[----:B------:R-:W-:Y:S01]  /*ab70*/  UIMAD.WIDE.U32 UR42, UR42, UR10, UR6 ;  /* 0x0000000a2a2a72a5 */ /* 0x000fe2000f8e0006 */
[----:B------:R-:W-:Y:S02]  /*ab80*/  IMAD.MOV R7, RZ, RZ, -R5 ;  /* 0x000000ffff077224 */ /* 0x000fe400078e0a05 */
[----:B------:R-:W-:Y:S01]  /*ab90*/  ULDC.64 UR6, c[0x0][0xae0] ;  /* 0x0002b80000067ab9 */ /* 0x000fe20000000a00 */
[----:B------:R-:W-:Y:S01]  /*aba0*/  UIADD3 UR5, UR43, UR5, URZ ;  /* 0x000000052b057290 */ /* 0x000fe2000fffe03f */
[----:B------:R-:W-:Y:S02]  /*abb0*/  IMAD R7, R8, R7, R6 ;  /* 0x0000000708077224 */ /* 0x000fe400078e0206 */
[----:B------:R-:W-:-:S02]  /*abc0*/  IMAD R0, R0, UR6, RZ ;  /* 0x0000000600007c24 */ /* 0x000fc4000f8e02ff */
[----:B------:R-:W-:Y:S02]  /*abd0*/  IMAD.U32 R3, RZ, RZ, UR43 ;  /* 0x0000002bff037e24 */ /* 0x000fe4000f8e00ff */
        /* <DEDUP_REMOVED lines=17> */
[----:B------:R-:W0:Y:S01]  /*acf0*/  SHFL.IDX PT, R4, R12, 0x1, 0x181f ;  /* 0x00381f000c047f89 */ /* 0x000e2200000e0000 */
[----:B------:R-:W-:Y:S01]  /*ad00*/  IMAD R14, R8, UR6, RZ ;  /* 0x00000006080e7c24 */ /* 0x000fe2000f8e02ff */
[----:B------:R-:W-:Y:S01]  /*ad10*/  ISETP.GE.AND P0, PT, R19, UR5, PT ;  /* 0x0000000513007c0c */ /* 0x000fe2000bf06270 */
[C---:B------:R-:W-:Y:S01]  /*ad20*/  VIADD R8, R11.reuse, 0x60 ;  /* 0x000000600b087836 */ /* 0x040fe20000000000 */
[----:B------:R-:W1:Y:S02]  /*ad30*/  SHFL.IDX PT, R2, R12, RZ, 0x181f ;  /* 0x00181fff0c027589 */ /* 0x000e6400000e0000 */
        /* <DEDUP_REMOVED lines=23> */
.L_x_1841:
[----:B------:R-:W-:Y:S05]  /*aeb0*/  BSYNC B0 ;  /* 0x0000000000007941 */ /* 0x000fea0003800000 */
.L_x_1839:
[----:B------:R-:W-:Y:S02]  /*aec0*/  ULDC UR5, c[0x0][0xc38] ;  /* 0x00030e0000057ab9 */ /* 0x000fe40000000800 */
[----:B------:R-:W-:-:S06]  /*aed0*/  UISETP.GE.AND UP0, UPT, UR4, UR5, UPT ;  /* 0x000000050400728c */ /* 0x000fcc000bf06270 */
[----:B------:R-:W-:-:S13]  /*aee0*/  PLOP3.LUT P0, PT, PT, PT, UP0, 0x80, 0x0 ;  /* 0x000000000000781c */ /* 0x000fda0003f0f008 */
[----:B------:R-:W-:Y:S05]  /*aef0*/  @!P0 BRA `(.L_x_1844) ;  /* 0xffffff5c00a08947 */ /* 0x000fea000383ffff */
[----:B------:R-:W-:Y:S05]  /*af00*/  EXIT ;  /* 0x000000000000794d */ /* 0x000fea0003800000 */
.L_x_1804:
[----:B------:R-:W-:-:S08]  /*af10*/  NOP ;  /* 0x0000000000007918 */ /* 0x000fd00000000000 */
[----:B------:R-:W0:-:S00]  /*af20*/  USETMAXREG.DEALLOC.CTAPOOL 0x20 ;  /* 0x00000020000079c8 */ /* 0x000e0000080e0500 */
[----:B0-----:R-:W-:-:S06]  /*af30*/  LOP3.LUT R0, R0, 0x3, RZ, 0xc0, !PT ;  /* 0x0000000300007812 */ /* 0x001fcc00078ec0ff */
[----:B------:R-:W0:Y:S01]  /*af40*/  S2UR UR6, SR_CTAID.X ;  /* 0x00000000000679c3 */ /* 0x000e220000002500 */
[----:B------:R-:W-:Y:S02]  /*af50*/  IMAD.MOV.U32 R23, RZ, RZ, 0x1 ;  /* 0x00000001ff177424 */ /* 0x000fe400078e00ff */
[----:B------:R-:W-:Y:S01]  /*af60*/  IMAD.MOV.U32 R16, RZ, RZ, RZ ;  /* 0x000000ffff107224 */ /* 0x000fe200078e00ff */
[----:B------:R1:W2:Y:S04]  /*af70*/  SHFL.IDX PT, R2, R0, RZ, 0x1f ;  /* 0x00001fff00027589 */ /* 0x0002a800000e0000 */
[----:B-1----:R-:W0:Y:S01]  /*af80*/  LDC R0, c[0x0][0xc38] ;  /* 0x00030e00ff007b82 */ /* 0x002e220000000800 */
[----:B--2---:R-:W-:-:S04]  /*af90*/  ISETP.NE.AND P0, PT, R2, RZ, PT ;  /* 0x000000ff0200720c */ /* 0x004fc80003f05270 */
[----:B------:R-:W-:-:S05]  /*afa0*/  P2R R2, PR, RZ, 0x1 ;  /* 0x00000001ff027803 */ /* 0x000fca0000000000 */
[----:B------:R1:W-:Y:S04]  /*afb0*/  STL [R1+0x4], R2 ;  /* 0x0000040201007387 */ /* 0x0003e80000100800 */
[----:B------:R1:W-:Y:S01]  /*afc0*/  STL [R1], RZ ;  /* 0x000000ff01007387 */ /* 0x0003e20000100800 */
[----:B------:R-:W-:Y:S06]  /*afd0*/  @P0 BAR.ARV 0x4, 0x200 ;  /* 0x0108000000000b1d */ /* 0x000fec0000002000 */
[----:B0-----:R-:W-:-:S13]  /*afe0*/  ISETP.LE.AND P0, PT, R0, UR6, PT ;  /* 0x0000000600007c0c */ /* 0x001fda000bf03270 */
[----:B-1----:R-:W-:Y:S05]  /*aff0*/  @P0 BRA `(.L_x_1845) ;  /* 0x0000003800240947 */ /* 0x002fea0003800000 */
[----:B------:R-:W0:Y:S01]  /*b000*/  S2R R6, SR_TID.X ;  /* 0x0000000000067919 */ /* 0x000e220000002100 */
[----:B------:R-:W1:Y:S01]  /*b010*/  S2UR UR5, SR_CgaCtaId ;  /* 0x00000000000579c3 */ /* 0x000e620000008800 */
[----:B------:R-:W-:Y:S01]  /*b020*/  UMOV UR4, 0x400 ;  /* 0x0000040000047882 */ /* 0x000fe20000000000 */
[----:B------:R-:W-:Y:S01]  /*b030*/  IMAD.U32 R28, RZ, RZ, UR6 ;  /* 0x00000006ff1c7e24 */ /* 0x000fe2000f8e00ff */
[----:B------:R2:W-:Y:S01]  /*b040*/  STL [R1], RZ ;  /* 0x000000ff01007387 */ /* 0x0005e20000100800 */
[----:B------:R-:W-:Y:S01]  /*b050*/  IMAD.MOV.U32 R23, RZ, RZ, 0x1 ;  /* 0x00000001ff177424 */ /* 0x000fe200078e00ff */
[----:B------:R-:W-:Y:S01]  /*b060*/  ULDC UR41, c[0x0][0xc] ;  /* 0x0000030000297ab9 */ /* 0x000fe20000000800 */
[----:B------:R-:W-:Y:S01]  /*b070*/  IMAD.MOV.U32 R16, RZ, RZ, RZ ;  /* 0x000000ffff107224 */ /* 0x000fe200078e00ff */
[----:B------:R-:W-:Y:S01]  /*b080*/  ULDC.64 UR44, c[0x0][0x198] ;  /* 0x00006600002c7ab9 */ /* 0x000fe20000000a00 */
[----:B-1----:R-:W-:-:S06]  /*b090*/  ULEA UR4, UR5, UR4, 0x18 ;  /* 0x0000000405047291 */ /* 0x002fcc000f8ec03f */
[----:B------:R-:W-:Y:S01]  /*b0a0*/  IMAD.U32 R17, RZ, RZ, UR4 ;  /* 0x00000004ff117e24 */ /* 0x000fe2000f8e00ff */
[C---:B0-----:R-:W-:Y:S01]  /*b0b0*/  SHF.L.U32 R0, R6.reuse, 0x3, RZ ;  /* 0x0000000306007819 */ /* 0x041fe200000006ff */
[C---:B------:R-:W-:Y:S01]  /*b0c0*/  IMAD.SHL.U32 R4, R6.reuse, 0x10, RZ ;  /* 0x0000001006047824 */ /* 0x040fe200078e00ff */
[----:B------:R-:W-:Y:S02]  /*b0d0*/  LOP3.LUT R5, R6, 0x7f, RZ, 0xc0, !PT ;  /* 0x0000007f06057812 */ /* 0x000fe400078ec0ff */
[----:B------:R-:W-:Y:S02]  /*b0e0*/  LOP3.LUT R2, R0, 0x1f8, RZ, 0xc0, !PT ;  /* 0x000001f800027812 */ /* 0x000fe400078ec0ff */
[----:B------:R-:W-:Y:S01]  /*b0f0*/  LOP3.LUT R29, R6, 0x1f, RZ, 0xc0, !PT ;  /* 0x0000001f061d7812 */ /* 0x000fe200078ec0ff */
[----:B------:R-:W-:Y:S01]  /*b100*/  IMAD.SHL.U32 R3, R5, 0x8, RZ ;  /* 0x0000000805037824 */ /* 0x000fe200078e00ff */
[----:B------:R-:W-:-:S04]  /*b110*/  LOP3.LUT R2, R2, 0x38, R6, 0x78, !PT ;  /* 0x0000003802027812 */ /* 0x000fc800078e7806 */
[----:B------:R-:W-:Y:S02]  /*b120*/  LOP3.LUT R2, R2, 0x200, R3, 0xf8, !PT ;  /* 0x0000020002027812 */ /* 0x000fe400078ef803 */
[----:B------:R-:W-:Y:S02]  /*b130*/  SHF.R.U32.HI R3, RZ, 0x3, R5 ;  /* 0x00000003ff037819 */ /* 0x000fe40000011605 */
[----:B------:R-:W-:Y:S02]  /*b140*/  LEA R27, R2, R17, 0x1 ;  /* 0x00000011021b7211 */ /* 0x000fe400078e08ff */
[----:B--2---:R-:W-:-:S07]  /*b150*/  LOP3.LUT R0, R3, 0x70, R4, 0xf8, !PT ;  /* 0x0000007003007812 */ /* 0x004fce00078ef804 */
.L_x_1923:
        /* <DEDUP_REMOVED lines=22> */
.L_x_1846:
[----:B------:R-:W-:Y:S01]  /*b2c0*/  ULDC UR8, c[0x0][0xc54] ;  /* 0x0003150000087ab9 */ /* 0x000fe20000000800 */
[----:B------:R-:W-:Y:S01]  /*b2d0*/  UMOV UR5, UR9 ;  /* 0x0000000900057c82 */ /* 0x000fe20008000000 */
[----:B------:R-:W-:-:S11]  /*b2e0*/  UISETP.NE.AND UP0, UPT, UR8, 0x1, UPT ;  /* 0x000000010800788c */ /* 0x000fd6000bf05270 */
[----:B------:R-:W-:Y:S02]  /*b2f0*/  @UP0 ULDC.64 UR10, c[0x0][0xc58] ;  /* 0x00031600000a0ab9 */ /* 0x000fe40000000a00 */
[----:B------:R-:W-:-:S04]  /*b300*/  UIMAD.WIDE.U32 UR6, UR9, UR10, URZ ;  /* 0x0000000a090672a5 */ /* 0x000fc8000f8e003f */
[----:B------:R-:W-:-:S04]  /*b310*/  @UP0 USHF.R.U32.HI UR5, URZ, UR11, UR7 ;  /* 0x0000000b3f050299 */ /* 0x000fc80008011607 */
[----:B------:R-:W-:-:S12]  /*b320*/  UIMAD UR8, UR5, UR8, URZ ;  /* 0x00000008050872a4 */ /* 0x000fd8000f8e023f */
.L_x_1847:
[----:B------:R-:W-:Y:S01]  /*b330*/  ULOP3.LUT UR40, URZ, UR5, URZ, 0x33, !UPT ;  /* 0x000000053f287292 */ /* 0x000fe2000f8e333f */
[----:B------:R-:W-:Y:S01]  /*b340*/  BSSY B7, `(.L_x_1848) ;  /* 0x000033a000077945 */ /* 0x000fe20003800000 */
[----:B------:R-:W-:Y:S01]  /*b350*/  ULDC UR10, c[0x0][0x448] ;  /* 0x00011200000a7ab9 */ /* 0x000fe20000000800 */
[----:B------:R-:W-:Y:S01]  /*b360*/  ULDC UR5, c[0x0][0xc3c] ;  /* 0x00030f0000057ab9 */ /* 0x000fe20000000800 */
[----:B------:R-:W-:Y:S01]  /*b370*/  UISETP.NE.AND UP1, UPT, UR10, 0x1, UPT ;  /* 0x000000010a00788c */ /* 0x000fe2000bf25270 */
[----:B------:R-:W-:Y:S01]  /*b380*/  ULDC.64 UR6, c[0x0][0x418] ;  /* 0x0001060000067ab9 */ /* 0x000fe20000000a00 */
[----:B------:R-:W-:Y:S02]  /*b390*/  UIADD3 UR40, UR40, UR5, URZ ;  /* 0x0000000528287290 */ /* 0x000fe4000fffe03f */
[----:B------:R-:W-:Y:S02]  /*b3a0*/  UISETP.NE.U32.AND UP0, UPT, UR6, URZ, UPT ;  /* 0x0000003f0600728c */ /* 0x000fe4000bf05070 */
[----:B------:R-:W-:-:S02]  /*b3b0*/  UIMAD UR5, UR40, 0xc0, URZ ;  /* 0x000000c0280578a4 */ /* 0x000fc4000f8e023f */
[----:B------:R-:W-:Y:S02]  /*b3c0*/  UISETP.NE.AND.EX UP0, UPT, UR7, URZ, UPT, UP0 ;  /* 0x0000003f0700728c */ /* 0x000fe4000bf05300 */
[----:B------:R-:W-:Y:S01]  /*b3d0*/  UIADD3 UR5, UR5, 0xbf, URZ ;  /* 0x000000bf05057890 */ /* 0x000fe2000fffe03f */
[----:B------:R-:W-:Y:S01]  /*b3e0*/  ULDC UR7, c[0x0][0x288] ;  /* 0x0000a20000077ab9 */ /* 0x000fe20000000800 */
[----:B------:R-:W-:Y:S01]  /*b3f0*/  ULDC UR6, c[0x0][0x424] ;  /* 0x0001090000067ab9 */ /* 0x000fe20000000800 */
[----:B------:R-:W-:Y:S02]  /*b400*/  UIADD3 UR13, -UR7, 0x80, URZ ;  /* 0x00000080070d7890 */ /* 0x000fe4000fffe13f */
[----:B------:R-:W-:Y:S01]  /*b410*/  USEL UR11, UR6, 0x1, UP0 ;  /* 0x00000001060b7887 */ /* 0x000fe20008000000 */
[----:B------:R-:W-:Y:S01]  /*b420*/  @UP1 ULDC UR7, c[0x0][0x44c] ;  /* 0x0001130000071ab9 */ /* 0x000fe20000000800 */
[----:B------:R-:W-:Y:S01]  /*b430*/  ULDC UR12, c[0x0][0x2f0] ;  /* 0x0000bc00000c7ab9 */ /* 0x000fe20000000800 */
[----:B------:R-:W-:Y:S01]  /*b440*/  UIMAD.WIDE.U32 UR6, UR5, UR7, URZ ;  /* 0x00000007050672a5 */ /* 0x000fe2000f8e003f */
[----:B------:R-:W-:Y:S01]  /*b450*/  @UP1 ULDC UR14, c[0x0][0x450] ;  /* 0x00011400000e1ab9 */ /* 0x000fe20000000800 */
[----:B------:R-:W-:-:S02]  /*b460*/  UIMAD UR13, UR11, UR12, UR13 ;  /* 0x0000000c0b0d72a4 */ /* 0x000fc4000f8e020d */
[----:B------:R-:W-:Y:S02]  /*b470*/  @UP1 USHF.R.U32.HI UR5, URZ, UR14, UR7 ;  /* 0x0000000e3f051299 */ /* 0x000fe40008011607 */
[----:B------:R-:W-:Y:S02]  /*b480*/  UIMAD UR11, UR11, UR12, 0x7f ;  /* 0x0000007f0b0b74a4 */ /* 0x000fe4000f8e020c */
[----:B------:R-:W-:Y:S02]  /*b490*/  UIADD3 UR5, UR13, UR5, URZ ;  /* 0x000000050d057290 */ /* 0x000fe4000fffe03f */
[----:B------:R-:W-:Y:S02]  /*b4a0*/  UIADD3 UR8, UR9, -UR8, URZ ;  /* 0x8000000809087290 */ /* 0x000fe4000fffe03f */
[----:B------:R-:W-:Y:S02]  /*b4b0*/  USHF.R.S32.HI UR9, URZ, 0x1f, UR11 ;  /* 0x0000001f3f097899 */ /* 0x000fe4000801140b */
[----:B------:R-:W-:-:S02]  /*b4c0*/  USHF.R.S32.HI UR6, URZ, 0x1f, UR5 ;  /* 0x0000001f3f067899 */ /* 0x000fc40008011405 */
[----:B------:R-:W-:Y:S02]  /*b4d0*/  ULEA.HI UR9, UR9, UR11, URZ, 0x7 ;  /* 0x0000000b09097291 */ /* 0x000fe4000f8f383f */
[----:B------:R-:W-:Y:S01]  /*b4e0*/  ULEA.HI UR6, UR6, UR5, URZ, 0x7 ;  /* 0x0000000506067291 */ /* 0x000fe2000f8f383f */
[----:B------:R-:W-:Y:S01]  /*b4f0*/  ULDC UR10, c[0x0][0xc48] ;  /* 0x00031200000a7ab9 */ /* 0x000fe20000000800 */
[----:B------:R-:W-:Y:S02]  /*b500*/  USHF.R.S32.HI UR9, URZ, 0x7, UR9 ;  /* 0x000000073f097899 */ /* 0x000fe40008011409 */
[----:B------:R-:W-:Y:S02]  /*b510*/  USHF.R.S32.HI UR6, URZ, 0x7, UR6 ;  /* 0x000000073f067899 */ /* 0x000fe40008011406 */
[----:B------:R-:W-:Y:S02]  /*b520*/  UISETP.NE.AND UP0, UPT, UR10, 0x1, UPT ;  /* 0x000000010a00788c */ /* 0x000fe4000bf05270 */
[----:B------:R-:W-:Y:S01]  /*b530*/  UISETP.LT.AND UP1, UPT, UR9, UR6, UPT ;  /* 0x000000060900728c */ /* 0x000fe2000bf21270 */
[----:B------:R-:W-:-:S03]  /*b540*/  ULDC UR7, c[0x0][0xc54] ;  /* 0x0003150000077ab9 */ /* 0x000fc60000000800 */
[----:B------:R-:W-:Y:S02]  /*b550*/  USEL UR39, UR9, UR6, UP1 ;  /* 0x0000000609277287 */ /* 0x000fe40008800000 */
[----:B------:R-:W-:-:S03]  /*b560*/  UIMAD UR8, UR4, UR7, UR8 ;  /* 0x00000007040872a4 */ /* 0x000fc6000f8e0208 */
[----:B------:R-:W-:Y:S01]  /*b570*/  @UP0 ULDC UR4, c[0x0][0xc4c] ;  /* 0x0003130000040ab9 */ /* 0x000fe20000000800 */
[----:B------:R-:W-:Y:S01]  /*b580*/  ISETP.LT.AND P0, PT, RZ, UR39, PT ;  /* 0x00000027ff007c0c */ /* 0x000fe2000bf01270 */
[----:B------:R-:W-:Y:S01]  /*b590*/  UIMAD.WIDE.U32 UR4, UR8, UR4, URZ ;  /* 0x00000004080472a5 */ /* 0x000fe2000f8e003f */
[----:B------:R-:W-:Y:S01]  /*b5a0*/  @UP0 ULDC UR7, c[0x0][0xc50] ;  /* 0x0003140000070ab9 */ /* 0x000fe20000000800 */
[----:B------:R-:W-:Y:S02]  /*b5b0*/  UMOV UR42, UR8 ;  /* 0x00000008002a7c82 */ /* 0x000fe40008000000 */
[----:B------:R-:W-:-:S04]  /*b5c0*/  @UP0 USHF.R.U32.HI UR42, URZ, UR7, UR5 ;  /* 0x000000073f2a0299 */ /* 0x000fc80008011605 */
[----:B------:R-:W-:-:S04]  /*b5d0*/  UIADD3 UR36, -UR42, URZ, URZ ;  /* 0x0000003f2a247290 */ /* 0x000fc8000fffe13f */
[----:B------:R-:W-:Y:S01]  /*b5e0*/  UIMAD UR36, UR10, UR36, UR8 ;  /* 0x000000240a2472a4 */ /* 0x000fe2000f8e0208 */
[----:B------:R-:W-:Y:S11]  /*b5f0*/  @P0 BRA `(.L_x_1849) ;  /* 0x0000000000440947 */ /* 0x000ff60003800000 */
        /* <DEDUP_REMOVED lines=17> */
.L_x_1849:
        /* <DEDUP_REMOVED lines=11> */
[----:B------:R-:W-:Y:S01]  /*b7c0*/  IMAD.U32 R6, RZ, RZ, UR6 ;  /* 0x00000006ff067e24 */ /* 0x000fe2000f8e00ff */
[----:B------:R-:W-:Y:S01]  /*b7d0*/  MOV R11, UR5 ;  /* 0x00000005000b7c02 */ /* 0x000fe20008000f00 */
[----:B------:R-:W-:-:S02]  /*b7e0*/  IMAD.U32 R7, RZ, RZ, UR7 ;  /* 0x00000007ff077e24 */ /* 0x000fc4000f8e00ff */
[----:B------:R-:W-:Y:S02]  /*b7f0*/  IMAD.U32 R10, RZ, RZ, UR4 ;  /* 0x00000004ff0a7e24 */ /* 0x000fe4000f8e00ff */
[----:B------:R-:W-:Y:S02]  /*b800*/  IMAD.MOV.U32 R8, RZ, RZ, 0x70 ;  /* 0x00000070ff087424 */ /* 0x000fe400078e00ff */
[----:B------:R-:W-:Y:S02]  /*b810*/  IMAD.MOV.U32 R12, RZ, RZ, 0x1 ;  /* 0x00000001ff0c7424 */ /* 0x000fe400078e00ff */
[----:B------:R-:W-:-:S07]  /*b820*/  IMAD.MOV.U32 R13, RZ, RZ, RZ ;  /* 0x000000ffff0d7224 */ /* 0x000fce00078e00ff */
[----:B------:R-:W-:-:S07]  /*b830*/  LEPC R20, `(.L_x_1852) ;  /* 0x000000001014794e */ /* 0x000fce0000000000 */
[----:B0-----:R-:W-:Y:S05]  /*b840*/  CALL.ABS.NOINC R2 ;  /* 0x0000000002007343 */ /* 0x001fea0003c00000 */
.L_x_1852:
[----:B------:R-:W-:Y:S05]  /*b850*/  BSYNC B6 ;  /* 0x0000000000067941 */ /* 0x000fea0003800000 */
.L_x_1851:
        /* <DEDUP_REMOVED lines=9> */
[----:B------:R-:W-:Y:S01]  /*b8f0*/  IMAD.U32 R4, RZ, RZ, UR6 ;  /* 0x00000006ff047e24 */ /* 0x000fe2000f8e00ff */
[----:B------:R-:W-:Y:S01]  /*b900*/  MOV R6, UR8 ;  /* 0x0000000800067c02 */ /* 0x000fe20008000f00 */
        /* <DEDUP_REMOVED lines=9> */
.L_x_1855:
[----:B------:R0:W1:Y:S01]  /*b9a0*/  LDC.64 R2, c[0x4][R18] ;  /* 0x0100000012027b82 */ /* 0x0000620000000a00 */
[----:B------:R-:W-:Y:S01]  /*b9b0*/  ULDC.64 UR4, c[0x4][0xa8] ;  /* 0x01002a0000047ab9 */ /* 0x000fe20000000a00 */
[----:B------:R-:W-:Y:S01]  /*b9c0*/  ULDC.64 UR6, c[0x4][0xb0] ;  /* 0x01002c0000067ab9 */ /* 0x000fe20000000a00 */
[----:B------:R-:W-:Y:S01]  /*b9d0*/  MOV R4, UR4 ;  /* 0x0000000400047c02 */ /* 0x000fe20008000f00 */
        /* <DEDUP_REMOVED lines=10> */
[----:B-1----:R-:W-:Y:S05]  /*ba80*/  CALL.ABS.NOINC R2 ;  /* 0x0000000002007343 */ /* 0x002fea0003c00000 */
.L_x_1854:
[----:B------:R-:W-:Y:S05]  /*ba90*/  BSYNC B6 ;  /* 0x0000000000067941 */ /* 0x000fea0003800000 */
.L_x_1853:
        /* <DEDUP_REMOVED lines=12> */
[----:B------:R-:W1:Y:S03]  /*bb60*/  S2R R18, SR_TID.X ;  /* 0x0000000000127919 */ /* 0x000e660000002100 */
[----:B------:R-:W-:Y:S01]  /*bb70*/  VIADD R19, R19, 0xffffffff ;  /* 0xffffffff13137836 */ /* 0x000fe20000000000 */
[----:B0-----:R-:W0:Y:S02]  /*bb80*/  LDC.64 R2, c[0x0][0x418] ;  /* 0x00010600ff027b82 */ /* 0x001e240000000a00 */
[----:B0-----:R-:W-:Y:S02]  /*bb90*/  ISETP.NE.U32.AND P0, PT, R2, RZ, PT ;  /* 0x000000ff0200720c */ /* 0x001fe40003f05070 */
[----:B-1----:R-:W-:-:S02]  /*bba0*/  SHF.R.U32.HI R20, RZ, 0x5, R18 ;  /* 0x00000005ff147819 */ /* 0x002fc40000011612 */
[----:B------:R-:W-:Y:S02]  /*bbb0*/  ISETP.NE.AND.EX P1, PT, R3, RZ, PT, P0 ;  /* 0x000000ff0300720c */ /* 0x000fe40003f25300 */
[----:B------:R-:W-:Y:S02]  /*bbc0*/  LOP3.LUT R20, R20, 0x3, RZ, 0xc0, !PT ;  /* 0x0000000314147812 */ /* 0x000fe400078ec0ff */
[----:B------:R-:W-:Y:S02]  /*bbd0*/  P2R R26, PR, RZ, 0x2 ;  /* 0x00000002ff1a7803 */ /* 0x000fe40000000000 */
[----:B--2---:R-:W-:Y:S02]  /*bbe0*/  SHF.R.S32.HI R24, RZ, 0x1f, R22 ;  /* 0x0000001fff187819 */ /* 0x004fe40000011416 */
[----:B------:R-:W-:Y:S01]  /*bbf0*/  SEL R18, R22, RZ, !P1 ;  /* 0x000000ff16127207 */ /* 0x000fe20004800000 */
[----:B------:R-:W-:Y:S06]  /*bc00*/  BRA.DIV UR4, `(.L_x_1856) ;  /* 0x0000003204ac7947 */ /* 0x000fec000b800000 */
[----:B------:R0:W1:Y:S02]  /*bc10*/  SHFL.IDX PT, R14, R20, RZ, 0x1f ;  /* 0x00001fff140e7589 */ /* 0x00006400000e0000 */
.L_x_1938:
[----:B-1----:R-:W-:Y:S02]  /*bc20*/  ISETP.NE.AND P0, PT, R14, RZ, PT ;  /* 0x000000ff0e00720c */ /* 0x002fe40003f05270 */
[----:B------:R-:W-:-:S04]  /*bc30*/  PLOP3.LUT P2, PT, PT, PT, PT, 0x8, 0x0 ;  /* 0x000000000000781c */ /* 0x000fc80003f4e170 */
[----:B------:R-:W-:-:S07]  /*bc40*/  P2R R25, PR, RZ, 0x4 ;  /* 0x00000004ff197803 */ /* 0x000fce0000000000 */
[----:B------:R-:W-:Y:S05]  /*bc50*/  @P0 BRA `(.L_x_1857) ;  /* 0x0000000000d80947 */ /* 0x000fea0003800000 */
[----:B------:R-:W-:-:S03]  /*bc60*/  UMOV UR4, 0xffffffff ;  /* 0xffffffff00047882 */ /* 0x000fc60000000000 */
[----:B------:R-:W-:Y:S05]  /*bc70*/  BRA.DIV UR4, `(.L_x_1858) ;  /* 0x0000003204b07947 */ /* 0x000fea000b800000 */
[----:B------:R-:W-:-:S13]  /*bc80*/  ELECT P6, URZ, PT ;  /* 0x00000000003f782f */ /* 0x000fda00038c0000 */
.L_x_1941:
[----:B------:R-:W-:Y:S05]  /*bc90*/  @!P6 BRA `(.L_x_1857) ;  /* 0x0000000000c8e947 */ /* 0x000fea0003800000 */
[----:B------:R-:W-:Y:S01]  /*bca0*/  MOV R18, R22 ;  /* 0x0000001600127202 */ /* 0x000fe20000000f00 */
        /* <DEDUP_REMOVED lines=19> */
.L_x_1859:
[----:B------:R-:W2:Y:S01]  /*bde0*/  S2R R0, SR_TID.X ;  /* 0x0000000000007919 */ /* 0x000ea20000002100 */
[----:B-1----:R-:W-:Y:S01]  /*bdf0*/  IMAD R3, R16, 0x8, R17 ;  /* 0x0000000810037824 */ /* 0x002fe200078e0211 */
[----:B--2---:R-:W-:Y:S02]  /*be00*/  LOP3.LUT R2, R0, 0x7f, RZ, 0xc0, !PT ;  /* 0x0000007f00027812 */ /* 0x004fe400078ec0ff */
[----:B------:R-:W-:Y:S02]  /*be10*/  SHF.L.U32 R0, R23, 0x1f, RZ ;  /* 0x0000001f17007819 */ /* 0x000fe400000006ff */
[----:B------:R-:W-:Y:S02]  /*be20*/  ISETP.NE.AND P1, PT, R2, RZ, PT ;  /* 0x000000ff0200720c */ /* 0x000fe40003f25270 */
[----:B------:R-:W1:Y:S02]  /*be30*/  SYNCS.PHASECHK.TRANS64.TRYWAIT P0, [R3+URZ+0x16840], R0 ;  /* 0x01684000030075a7 */ /* 0x000e64000800017f */
[----:B-1----:R-:W-:Y:S09]  /*be40*/  @!P0 BRA `(.L_x_1860) ;  /* 0x00000030005c8947 */ /* 0x002ff20003800000 */
.L_x_1942:
[----:B------:R-:W-:Y:S05]  /*be50*/  @P1 BRA `(.L_x_1861) ;  /* 0x0000000000141947 */ /* 0x000fea0003800000 */
[----:B------:R-:W-:Y:S01]  /*be60*/  ISETP.NE.AND P0, PT, R29, RZ, PT ;  /* 0x000000ff1d00720c */ /* 0x000fe20003f05270 */
[----:B-1----:R-:W-:-:S04]  /*be70*/  IMAD.MOV.U32 R0, RZ, RZ, 0x4000 ;  /* 0x00004000ff007424 */ /* 0x002fc800078e00ff */
[----:B------:R2:W-:Y:S08]  /*be80*/  SYNCS.ARRIVE.TRANS64 RZ, [R3+URZ+0x16830], R0 ;  /* 0x0168300003ff79a7 */ /* 0x0005f0000800003f */
[----:B------:R-:W-:Y:S05]  /*be90*/  @!P0 BRA `(.L_x_1861) ;  /* 0x0000000000048947 */ /* 0x000fea0003800000 */
[----:B------:R-:W-:Y:S01]  /*bea0*/  BPT.TRAP 0x1 ;  /* 0x000000040000795c */ /* 0x000fe20000300000 */
.L_x_1861:
[----:B-12---:R-:W-:Y:S01]  /*beb0*/  LEA R0, R16, R17, 0xe ;  /* 0x0000001110007211 */ /* 0x006fe200078e70ff */
        /* <DEDUP_REMOVED lines=9> */
[----:B------:R-:W-:-:S04]  /*bf50*/  PLOP3.LUT P0, PT, PT, PT, PT, 0x80, 0x0 ;  /* 0x000000000000781c */ /* 0x000fc80003f0f070 */
[----:B------:R-:W-:Y:S01]  /*bf60*/  P2R R25, PR, RZ, 0x1 ;  /* 0x00000001ff197803 */ /* 0x000fe20000000000 */
[----:B------:R-:W-:Y:S02]  /*bf70*/  UIADD3 UR33, UR33, 0x16830, URZ ;  /* 0x0001683021217890 */ /* 0x000fe4000fffe03f */
[----:B------:R-:W-:Y:S02]  /*bf80*/  USHF.L.U32 UR35, UR35, 0x7, URZ ;  /* 0x0000000723237899 */ /* 0x000fe4000800063f */
[----:B------:R-:W-:-:S09]  /*bf90*/  UIADD3 UR32, UR32, 0xe400, URZ ;  /* 0x0000e40020207890 */ /* 0x000fd2000fffe03f */
[----:B------:R1:W-:Y:S02]  /*bfa0*/  UTMALDG.4D [UR32], [UR4], desc[UR6] ;  /* 0x00000620040075b4 */ /* 0x0003e40008019000 */
[----:B-1----:R-:W-:Y:S01]  /*bfb0*/  NOP ;  /* 0x0000000000007918 */ /* 0x002fe20000000000 */
.L_x_1857:
        /* <DEDUP_REMOVED lines=24> */
[----:B------:R-:W-:Y:S02]  /*c140*/  IMAD.MOV.U32 R8, RZ, RZ, 0x70 ;  /* 0x00000070ff087424 */ /* 0x000fe400078e00ff */
[----:B------:R-:W-:Y:S02]  /*c150*/  IMAD.MOV.U32 R12, RZ, RZ, 0x1 ;  /* 0x00000001ff0c7424 */ /* 0x000fe400078e00ff */
[----:B------:R-:W-:-:S07]  /*c160*/  IMAD.MOV.U32 R13, RZ, RZ, RZ ;  /* 0x000000ffff0d7224 */ /* 0x000fce00078e00ff */
[----:B0-----:R-:W-:-:S07]  /*c170*/  LEPC R20, `(.L_x_1863) ;  /* 0x000000001014794e */ /* 0x001fce0000000000 */
[----:B-1----:R-:W-:Y:S05]  /*c180*/  CALL.ABS.NOINC R2 ;  /* 0x0000000002007343 */ /* 0x002fea0003c00000 */
.L_x_1863:
[----:B------:R-:W-:Y:S05]  /*c190*/  BSYNC B6 ;  /* 0x0000000000067941 */ /* 0x000fea0003800000 */
.L_x_1862:
[----:B------:R-:W1:Y:S01]  /*c1a0*/  LDC R9, c[0x0][0x448] ;  /* 0x00011200ff097b82 */ /* 0x000e620000000800 */
[----:B0-----:R-:W0:Y:S01]  /*c1b0*/  S2R R20, SR_TID.X ;  /* 0x0000000000147919 */ /* 0x001e220000002100 */
[----:B------:R-:W-:Y:S01]  /*c1c0*/  IMAD.U32 R6, RZ, RZ, UR40 ;  /* 0x00000028ff067e24 */ /* 0x000fe2000f8e00ff */
[----:B------:R-:W-:Y:S01]  /*c1d0*/  ULDC.64 UR8, c[0x0][0x2e0] ;  /* 0x0000b80000087ab9 */ /* 0x000fe20000000a00 */
[----:B------:R-:W-:Y:S01]  /*c1e0*/  UMOV UR4, UR48 ;  /* 0x0000003000047c82 */ /* 0x000fe20008000000 */
[----:B------:R-:W-:Y:S01]  /*c1f0*/  UIMAD UR6, UR37, UR8, URZ ;  /* 0x00000008250672a4 */ /* 0x000fe2000f8e023f */
[----:B------:R-:W-:Y:S02]  /*c200*/  UMOV UR5, UR43 ;  /* 0x0000002b00057c82 */ /* 0x000fe40008000000 */
        /* <DEDUP_REMOVED lines=11> */
[----:B------:R-:W-:Y:S02]  /*c2c0*/  LOP3.LUT R20, R21, 0x70, R20, 0xf8, !PT ;  /* 0x0000007015147812 */ /* 0x000fe400078ef814 */
[----:B------:R-:W1:Y:S01]  /*c2d0*/  S2R R21, SR_TID.X ;  /* 0x0000000000157919 */ /* 0x000e620000002100 */
[----:B------:R-:W2:Y:S02]  /*c2e0*/  @P1 LDC R5, c[0x0][0x450] ;  /* 0x00011400ff051b82 */ /* 0x000ea40000000800 */
[----:B------:R-:W-:-:S04]  /*c2f0*/  IMAD R6, R6, 0xc0, R20 ;  /* 0x000000c006067824 */ /* 0x000fc800078e0214 */
[----:B------:R-:W-:Y:S02]  /*c300*/  IMAD.MOV.U32 R11, RZ, RZ, R6 ;  /* 0x000000ffff0b7224 */ /* 0x000fe400078e0006 */
[----:B------:R-:W3:Y:S01]  /*c310*/  @P1 LDC R8, c[0x0][0x450] ;  /* 0x00011400ff081b82 */ /* 0x000ee20000000800 */
[----:B0-----:R-:W-:Y:S01]  /*c320*/  @P1 IMAD.HI.U32 R0, R6, R3, RZ ;  /* 0x0000000306001227 */ /* 0x001fe200078e00ff */
[----:B------:R-:W-:Y:S01]  /*c330*/  MOV R3, UR6 ;  /* 0x0000000600037c02 */ /* 0x000fe20008000f00 */
[----:B------:R-:W-:-:S03]  /*c340*/  ULDC.64 UR6, c[0x0][0x2c8] ;  /* 0x0000b20000067ab9 */ /* 0x000fc60000000a00 */
[----:B--2---:R-:W-:Y:S01]  /*c350*/  @P1 SHF.R.U32.HI R11, RZ, R5, R0 ;  /* 0x00000005ff0b1219 */ /* 0x004fe20000011600 */
[----:B------:R-:W-:Y:S01]  /*c360*/  IMAD.U32 R5, RZ, RZ, UR5 ;  /* 0x00000005ff057e24 */ /* 0x000fe2000f8e00ff */
[----:B------:R-:W-:Y:S02]  /*c370*/  ULDC.64 UR4, c[0x0][0x2d0] ;  /* 0x0000b40000047ab9 */ /* 0x000fe40000000a00 */
[--C-:B------:R-:W-:Y:S01]  /*c380*/  SHF.R.S32.HI R0, RZ, 0x1f, R11.reuse ;  /* 0x0000001fff007819 */ /* 0x100fe2000001140b */
[----:B------:R-:W-:Y:S02]  /*c390*/  IMAD.MOV R7, RZ, RZ, -R11 ;  /* 0x000000ffff077224 */ /* 0x000fe400078e0a0b */
[----:B------:R-:W-:-:S04]  /*c3a0*/  IMAD.WIDE.U32 R4, R11, UR4, R2 ;  /* 0x000000040b047c25 */ /* 0x000fc8000f8e0002 */
[----:B------:R-:W-:Y:S02]  /*c3b0*/  IMAD R0, R0, UR4, RZ ;  /* 0x0000000400007c24 */ /* 0x000fe4000f8e02ff */
[----:B------:R-:W-:Y:S01]  /*c3c0*/  IMAD R7, R9, R7, R6 ;  /* 0x0000000709077224 */ /* 0x000fe200078e0206 */
[----:B------:R-:W-:Y:S01]  /*c3d0*/  IADD3 R6, R6, 0x80, RZ ;  /* 0x0000008006067810 */ /* 0x000fe20007ffe0ff */
[----:B------:R-:W-:Y:S02]  /*c3e0*/  IMAD R13, R11, UR5, R0 ;  /* 0x000000050b0d7c24 */ /* 0x000fe4000f8e0200 */
[----:B-1----:R-:W-:Y:S01]  /*c3f0*/  IMAD.SHL.U32 R20, R21, 0x8, RZ ;  /* 0x0000000815147824 */ /* 0x002fe200078e00ff */
[----:B------:R-:W-:Y:S01]  /*c400*/  SHF.R.S32.HI R0, RZ, 0x1f, R7 ;  /* 0x0000001fff007819 */ /* 0x000fe20000011407 */
[----:B------:R-:W-:Y:S01]  /*c410*/  IMAD.IADD R5, R5, 0x1, R13 ;  /* 0x0000000105057824 */ /* 0x000fe200078e020d */
[----:B------:R-:W-:Y:S02]  /*c420*/  LOP3.LUT R21, R21, 0x7f, RZ, 0xc0, !PT ;  /* 0x0000007f15157812 */ /* 0x000fe400078ec0ff */
[----:B------:R-:W-:Y:S01]  /*c430*/  LOP3.LUT R20, R20, 0x38, RZ, 0xc0, !PT ;  /* 0x0000003814147812 */ /* 0x000fe200078ec0ff */
[----:B------:R-:W-:Y:S01]  /*c440*/  IMAD R0, R0, UR6, RZ ;  /* 0x0000000600007c24 */ /* 0x000fe2000f8e02ff */
[----:B------:R-:W-:Y:S01]  /*c450*/  SHF.R.U32.HI R21, RZ, 0x3, R21 ;  /* 0x00000003ff157819 */ /* 0x000fe20000011615 */
[----:B------:R-:W-:-:S04]  /*c460*/  IMAD.WIDE.U32 R4, R7, UR6, R4 ;  /* 0x0000000607047c25 */ /* 0x000fc8000f8e0004 */
[----:B------:R-:W-:Y:S02]  /*c470*/  IMAD R0, R7, UR7, R0 ;  /* 0x0000000707007c24 */ /* 0x000fe4000f8e0200 */
[----:B------:R-:W0:Y:S02]  /*c480*/  @P1 LDC R7, c[0x0][0x44c] ;  /* 0x00011300ff071b82 */ /* 0x000e240000000800 */
[----:B------:R-:W-:Y:S01]  /*c490*/  IMAD.IADD R5, R5, 0x1, R0 ;  /* 0x0000000105057824 */ /* 0x000fe200078e0200 */
[----:B------:R-:W-:-:S04]  /*c4a0*/  LEA R0, P0, R4, UR8, 0x1 ;  /* 0x0000000804007c11 */ /* 0x000fc8000f8008ff */
[----:B------:R-:W-:Y:S01]  /*c4b0*/  LEA.HI.X R4, R4, UR9, R5, 0x1, P0 ;  /* 0x0000000904047c11 */ /* 0x000fe200080f0c05 */
[----:B0-----:R-:W-:-:S04]  /*c4c0*/  @P1 IMAD.HI.U32 R5, R6, R7, RZ ;  /* 0x0000000706051227 */ /* 0x001fc800078e00ff */
[----:B------:R-:W-:Y:S01]  /*c4d0*/  IMAD.MOV.U32 R7, RZ, RZ, R6 ;  /* 0x000000ffff077224 */ /* 0x000fe200078e0006 */
[----:B---3--:R-:W-:-:S04]  /*c4e0*/  @P1 SHF.R.U32.HI R7, RZ, R8, R5 ;  /* 0x00000008ff071219 */ /* 0x008fc80000011605 */
[--C-:B------:R-:W-:Y:S01]  /*c4f0*/  SHF.R.S32.HI R8, RZ, 0x1f, R7.reuse ;  /* 0x0000001fff087819 */ /* 0x100fe20000011407 */
[----:B------:R-:W-:Y:S02]  /*c500*/  IMAD.MOV R5, RZ, RZ, -R7 ;  /* 0x000000ffff057224 */ /* 0x000fe400078e0a07 */
[----:B------:R-:W-:-:S04]  /*c510*/  IMAD.WIDE.U32 R2, R7, UR4, R2 ;  /* 0x0000000407027c25 */ /* 0x000fc8000f8e0002 */
[----:B------:R-:W-:Y:S02]  /*c520*/  IMAD R5, R9, R5, R6 ;  /* 0x0000000509057224 */ /* 0x000fe400078e0206 */
[----:B------:R-:W-:Y:S01]  /*c530*/  IMAD R8, R8, UR4, RZ ;  /* 0x0000000408087c24 */ /* 0x000fe2000f8e02ff */
[----:B------:R-:W-:Y:S02]  /*c540*/  ULDC UR4, c[0x0][0x2b8] ;  /* 0x0000ae0000047ab9 */ /* 0x000fe40000000800 */
[----:B------:R-:W-:Y:S01]  /*c550*/  SHF.R.S32.HI R6, RZ, 0x1f, R5 ;  /* 0x0000001fff067819 */ /* 0x000fe20000011405 */
[----:B------:R-:W-:-:S04]  /*c560*/  IMAD R7, R7, UR5, R8 ;  /* 0x0000000507077c24 */ /* 0x000fc8000f8e0208 */
        /* <DEDUP_REMOVED lines=10> */
[----:B------:R-:W0:Y:S01]  /*c610*/  SHFL.IDX PT, R14, R0, RZ, 0x181f ;  /* 0x00181fff000e7589 */ /* 0x000e2200000e0000 */
[----:B------:R-:W-:Y:S01]  /*c620*/  IMAD.U32 R7, RZ, RZ, UR40 ;  /* 0x00000028ff077e24 */ /* 0x000fe2000f8e00ff */
[----:B------:R-:W-:Y:S02]  /*c630*/  ULDC UR4, c[0x0][0x288] ;  /* 0x0000a20000047ab9 */ /* 0x000fe40000000800 */
[----:B------:R-:W1:Y:S01]  /*c640*/  SHFL.IDX PT, R2, R4, RZ, 0x181f ;  /* 0x00181fff04027589 */ /* 0x000e6200000e0000 */
[----:B------:R-:W-:Y:S02]  /*c650*/  IMAD R6, R9, UR4, RZ ;  /* 0x0000000409067c24 */ /* 0x000fe4000f8e02ff */
[----:B------:R-:W-:Y:S01]  /*c660*/  IMAD R7, R7, 0xc0, R21 ;  /* 0x000000c007077824 */ /* 0x000fe200078e0215 */
[----:B------:R-:W-:Y:S03]  /*c670*/  SHFL.IDX PT, R10, R0, 0x2, 0x181f ;  /* 0x00581f00000a7f89 */ /* 0x000fe600000e0000 */
[C---:B------:R-:W-:Y:S01]  /*c680*/  VIADD R9, R7.reuse, 0x10 ;  /* 0x0000001007097836 */ /* 0x040fe20000000000 */
[C---:B------:R-:W-:Y:S01]  /*c690*/  ISETP.GE.AND P1, PT, R7.reuse, R6, PT ;  /* 0x000000060700720c */ /* 0x040fe20003f26270 */
[----:B------:R-:W-:-:S03]  /*c6a0*/  VIADD R11, R7, 0x70 ;  /* 0x00000070070b7836 */ /* 0x000fc60000000000 */
[----:B------:R-:W-:Y:S01]  /*c6b0*/  ISETP.GE.AND P3, PT, R9, R6, PT ;  /* 0x000000060900720c */ /* 0x000fe20003f66270 */
[----:B------:R-:W-:-:S08]  /*c6c0*/  VIADD R9, R7, 0x20 ;  /* 0x0000002007097836 */ /* 0x000fd00000000000 */
[----:B0-----:R-:W-:-:S04]  /*c6d0*/  @!P1 LEA R14, P2, R20, R14, 0x1 ;  /* 0x0000000e140e9211 */ /* 0x001fc800078408ff */
[----:B-1----:R-:W-:Y:S01]  /*c6e0*/  @!P1 IADD3.X R3, RZ, R2, RZ, P2, !PT ;  /* 0x00000002ff039210 */ /* 0x002fe200017fe4ff */
[----:B------:R-:W-:Y:S02]  /*c6f0*/  @!P1 IMAD.MOV.U32 R2, RZ, RZ, R14 ;  /* 0x000000ffff029224 */ /* 0x000fe400078e000e */
[----:B------:R-:W0:Y:S04]  /*c700*/  SHFL.IDX PT, R14, R0, 0x1, 0x181f ;  /* 0x00381f00000e7f89 */ /* 0x000e2800000e0000 */
[----:B------:R1:W-:Y:S01]  /*c710*/  @!P1 LDGSTS.E.BYPASS.LTC128B.128 [R27+0x8400], desc[UR46][R2.64], !P0 ;  /* 0x08400000021b9fae */ /* 0x0003e2000c101d6e */
[----:B------:R-:W-:-:S03]  /*c720*/  ISETP.GE.AND P1, PT, R9, R6, PT ;  /* 0x000000060900720c */ /* 0x000fc60003f26270 */
[----:B------:R-:W-:Y:S04]  /*c730*/  SHFL.IDX PT, R9, R4, 0x2, 0x181f ;  /* 0x00581f0004097f89 */ /* 0x000fe800000e0000 */
[----:B-1----:R-:W1:Y:S01]  /*c740*/  SHFL.IDX PT, R2, R4, 0x1, 0x181f ;  /* 0x00381f0004027f89 */ /* 0x002e6200000e0000 */
[----:B0-----:R-:W-:-:S05]  /*c750*/  @!P3 LEA R14, P2, R20, R14, 0x1 ;  /* 0x0000000e140eb211 */ /* 0x001fca00078408ff */
[----:B-1----:R-:W-:Y:S02]  /*c760*/  @!P3 IMAD.X R3, RZ, RZ, R2, P2 ;  /* 0x000000ffff03b224 */ /* 0x002fe400010e0602 */
[----:B------:R-:W-:Y:S02]  /*c770*/  @!P3 IMAD.MOV.U32 R2, RZ, RZ, R14 ;  /* 0x000000ffff02b224 */ /* 0x000fe400078e000e */
[----:B------:R-:W0:Y:S04]  /*c780*/  SHFL.IDX PT, R14, R0, 0x3, 0x181f ;  /* 0x00781f00000e7f89 */ /* 0x000e2800000e0000 */
[----:B------:R1:W-:Y:S02]  /*c790*/  @!P3 LDGSTS.E.BYPASS.LTC128B.128 [R27+0x8c00], desc[UR46][R2.64], !P0 ;  /* 0x08c00000021bbfae */ /* 0x0003e4000c101d6e */
[----:B-1----:R-:W-:-:S02]  /*c7a0*/  @!P1 LEA R2, P2, R20, R10, 0x1 ;  /* 0x0000000a14029211 */ /* 0x002fc400078408ff */
[----:B------:R-:W-:Y:S03]  /*c7b0*/  SHFL.IDX PT, R10, R0, 0x4, 0x181f ;  /* 0x00981f00000a7f89 */ /* 0x000fe600000e0000 */
[----:B------:R-:W-:Y:S01]  /*c7c0*/  @!P1 IMAD.X R3, RZ, RZ, R9, P2 ;  /* 0x000000ffff039224 */ /* 0x000fe200010e0609 */
[----:B------:R-:W-:-:S04]  /*c7d0*/  IADD3 R9, R7, 0x30, RZ ;  /* 0x0000003007097810 */ /* 0x000fc80007ffe0ff */
[----:B------:R1:W-:Y:S01]  /*c7e0*/  @!P1 LDGSTS.E.BYPASS.LTC128B.128 [R27+0x9400], desc[UR46][R2.64], !P0 ;  /* 0x09400000021b9fae */ /* 0x0003e2000c101d6e */
[----:B------:R-:W-:Y:S01]  /*c7f0*/  ISETP.GE.AND P3, PT, R9, R6, PT ;  /* 0x000000060900720c */ /* 0x000fe20003f66270 */
[----:B------:R-:W-:-:S05]  /*c800*/  VIADD R9, R7, 0x40 ;  /* 0x0000004007097836 */ /* 0x000fca0000000000 */
[----:B------:R-:W-:Y:S02]  /*c810*/  ISETP.GE.AND P1, PT, R9, R6, PT ;  /* 0x000000060900720c */ /* 0x000fe40003f26270 */
        /* <DEDUP_REMOVED lines=9> */
[----:B------:R-:W-:Y:S02]  /*c8b0*/  @!P1 IMAD.X R3, RZ, RZ, R9, P2 ;  /* 0x000000ffff039224 */ /* 0x000fe400010e0609 */
[----:B------:R-:W-:-:S03]  /*c8c0*/  VIADD R9, R7, 0x50 ;  /* 0x0000005007097836 */ /* 0x000fc60000000000 */
[----:B------:R1:W-:Y:S02]  /*c8d0*/  @!P1 LDGSTS.E.BYPASS.LTC128B.128 [R27+0xa400], desc[UR46][R2.64], !P0 ;  /* 0x0a400000021b9fae */ /* 0x0003e4000c101d6e */
[----:B------:R-:W-:Y:S01]  /*c8e0*/  ISETP.GE.AND P3, PT, R9, R6, PT ;  /* 0x000000060900720c */ /* 0x000fe20003f66270 */
[----:B------:R-:W-:-:S05]  /*c8f0*/  VIADD R9, R7, 0x60 ;  /* 0x0000006007097836 */ /* 0x000fca0000000000 */
[----:B------:R-:W-:Y:S02]  /*c900*/  ISETP.GE.AND P1, PT, R9, R6, PT ;  /* 0x000000060900720c */ /* 0x000fe40003f26270 */
[----:B------:R-:W-:Y:S04]  /*c910*/  SHFL.IDX PT, R9, R4, 0x6, 0x181f ;  /* 0x00d81f0004097f89 */ /* 0x000fe800000e0000 */
[----:B-1----:R-:W1:Y:S01]  /*c920*/  SHFL.IDX PT, R2, R4, 0x5, 0x181f ;  /* 0x00b81f0004027f89 */ /* 0x002e6200000e0000 */
[----:B0-----:R-:W-:-:S03]  /*c930*/  @!P3 LEA R14, P2, R20, R14, 0x1 ;  /* 0x0000000e140eb211 */ /* 0x001fc600078408ff */
[----:B------:R-:W-:Y:S01]  /*c940*/  SHFL.IDX PT, R4, R4, 0x7, 0x181f ;  /* 0x00f81f0004047f89 */ /* 0x000fe200000e0000 */
[----:B-1----:R-:W-:Y:S01]  /*c950*/  @!P3 IADD3.X R3, RZ, R2, RZ, P2, !PT ;  /* 0x00000002ff03b210 */ /* 0x002fe200017fe4ff */
[----:B------:R-:W-:Y:S02]  /*c960*/  @!P3 IMAD.MOV.U32 R2, RZ, RZ, R14 ;  /* 0x000000ffff02b224 */ /* 0x000fe400078e000e */
[----:B------:R-:W-:Y:S04]  /*c970*/  SHFL.IDX PT, R14, R5, RZ, 0x181f ;  /* 0x00181fff050e7589 */ /* 0x000fe800000e0000 */
[----:B------:R0:W-:Y:S01]  /*c980*/  @!P3 LDGSTS.E.BYPASS.LTC128B.128 [R27+0xac00], desc[UR46][R2.64], !P0 ;  /* 0x0ac00000021bbfae */ /* 0x0001e2000c101d6e */
[----:B------:R-:W-:Y:S01]  /*c990*/  ISETP.GE.AND P3, PT, R11, R6, PT ;  /* 0x000000060b00720c */ /* 0x000fe20003f66270 */
[----:B------:R-:W-:Y:S01]  /*c9a0*/  VIADD R11, R7, 0x80 ;  /* 0x00000080070b7836 */ /* 0x000fe20000000000 */
[----:B0-----:R-:W-:-:S05]  /*c9b0*/  @!P1 LEA R2, P2, R20, R10, 0x1 ;  /* 0x0000000a14029211 */ /* 0x001fca00078408ff */
[----:B------:R-:W-:Y:S02]  /*c9c0*/  @!P1 IMAD.X R3, RZ, RZ, R9, P2 ;  /* 0x000000ffff039224 */ /* 0x000fe400010e0609 */
[----:B------:R-:W0:Y:S04]  /*c9d0*/  SHFL.IDX PT, R9, R0, 0x7, 0x181f ;  /* 0x00f81f0000097f89 */ /* 0x000e2800000e0000 */
[----:B------:R-:W1:Y:S04]  /*c9e0*/  SHFL.IDX PT, R0, R8, RZ, 0x181f ;  /* 0x00181fff08007589 */ /* 0x000e6800000e0000 */
[----:B------:R0:W-:Y:S01]  /*c9f0*/  @!P1 LDGSTS.E.BYPASS.LTC128B.128 [R27+0xb400], desc[UR46][R2.64], !P0 ;  /* 0x0b400000021b9fae */ /* 0x0001e2000c101d6e */
[----:B------:R-:W-:-:S02]  /*ca00*/  ISETP.GE.AND P1, PT, R11, R6, PT ;  /* 0x000000060b00720c */ /* 0x000fc40003f26270 */
[----:B0-----:R-:W-:Y:S02]  /*ca10*/  @!P3 LEA R2, P2, R20, R9, 0x1 ;  /* 0x000000091402b211 */ /* 0x001fe400078408ff */
[----:B------:R-:W-:-:S03]  /*ca20*/  IADD3 R9, R7, 0x90, RZ ;  /* 0x0000009007097810 */ /* 0x000fc60007ffe0ff */
[----:B------:R-:W-:Y:S02]  /*ca30*/  @!P3 IMAD.X R3, RZ, RZ, R4, P2 ;  /* 0x000000ffff03b224 */ /* 0x000fe400010e0604 */
[----:B------:R-:W0:Y:S04]  /*ca40*/  SHFL.IDX PT, R4, R5, 0x1, 0x181f ;  /* 0x00381f0005047f89 */ /* 0x000e2800000e0000 */
[----:B------:R2:W-:Y:S01]  /*ca50*/  @!P3 LDGSTS.E.BYPASS.LTC128B.128 [R27+0xbc00], desc[UR46][R2.64], !P0 ;  /* 0x0bc00000021bbfae */ /* 0x0005e2000c101d6e */
[----:B------:R-:W-:Y:S01]  /*ca60*/  ISETP.GE.AND P3, PT, R9, R6, PT ;  /* 0x000000060900720c */ /* 0x000fe20003f66270 */
[----:B------:R-:W-:Y:S01]  /*ca70*/  VIADD R9, R7, 0xa0 ;  /* 0x000000a007097836 */ /* 0x000fe20000000000 */
[----:B--2---:R-:W-:Y:S02]  /*ca80*/  @!P1 LEA R2, P2, R20, R14, 0x1 ;  /* 0x0000000e14029211 */ /* 0x004fe400078408ff */
[----:B------:R-:W-:Y:S03]  /*ca90*/  SHFL.IDX PT, R14, R5, 0x2, 0x181f ;  /* 0x00581f00050e7f89 */ /* 0x000fe600000e0000 */
[----:B-1----:R-:W-:-:S02]  /*caa0*/  @!P1 IMAD.X R3, RZ, RZ, R0, P2 ;  /* 0x000000ffff039224 */ /* 0x002fc400010e0600 */
[----:B------:R-:W-:Y:S04]  /*cab0*/  SHFL.IDX PT, R0, R8, 0x2, 0x181f ;  /* 0x00581f0008007f89 */ /* 0x000fe800000e0000 */
[----:B0-----:R-:W-:Y:S01]  /*cac0*/  @!P3 LEA R4, P2, R20, R4, 0x1 ;  /* 0x000000041404b211 */ /* 0x001fe200078408ff */
[----:B------:R0:W-:Y:S01]  /*cad0*/  @!P1 LDGSTS.E.BYPASS.LTC128B.128 [R27+0xc400], desc[UR46][R2.64], !P0 ;  /* 0x0c400000021b9fae */ /* 0x0001e2000c101d6e */
[----:B------:R-:W-:-:S03]  /*cae0*/  ISETP.GE.AND P1, PT, R9, R6, PT ;  /* 0x000000060900720c */ /* 0x000fc60003f26270 */
[----:B0-----:R-:W0:Y:S04]  /*caf0*/  SHFL.IDX PT, R2, R8, 0x1, 0x181f ;  /* 0x00381f0008027f89 */ /* 0x001e2800000e0000 */
[----:B------:R-:W1:Y:S01]  /*cb00*/  SHFL.IDX PT, R8, R8, 0x3, 0x181f ;  /* 0x00781f0008087f89 */ /* 0x000e6200000e0000 */
[----:B0-----:R-:W-:Y:S02]  /*cb10*/  @!P3 IMAD.X R3, RZ, RZ, R2, P2 ;  /* 0x000000ffff03b224 */ /* 0x001fe400010e0602 */
[----:B------:R-:W-:-:S05]  /*cb20*/  @!P3 IMAD.MOV.U32 R2, RZ, RZ, R4 ;  /* 0x000000ffff02b224 */ /* 0x000fca00078e0004 */
[----:B------:R0:W-:Y:S02]  /*cb30*/  @!P3 LDGSTS.E.BYPASS.LTC128B.128 [R27+0xcc00], desc[UR46][R2.64], !P0 ;  /* 0x0cc00000021bbfae */ /* 0x0001e4000c101d6e */
[----:B0-----:R-:W-:Y:S02]  /*cb40*/  @!P1 LEA R2, P2, R20, R14, 0x1 ;  /* 0x0000000e14029211 */ /* 0x001fe400078408ff */
[----:B------:R0:W2:Y:S03]  /*cb50*/  SHFL.IDX PT, R14, R5, 0x3, 0x181f ;  /* 0x00781f00050e7f89 */ /* 0x0000a600000e0000 */
[----:B------:R-:W-:-:S05]  /*cb60*/  @!P1 IMAD.X R3, RZ, RZ, R0, P2 ;  /* 0x000000ffff039224 */ /* 0x000fca00010e0600 */
[----:B-1----:R0:W-:Y:S03]  /*cb70*/  @!P1 LDGSTS.E.BYPASS.LTC128B.128 [R27+0xd400], desc[UR46][R2.64], !P0 ;  /* 0x0d400000021b9fae */ /* 0x0021e6000c101d6e */
.L_x_1967:
[----:B------:R-:W-:Y:S01]  /*cb80*/  VIADD R7, R7, 0xb0 ;  /* 0x000000b007077836 */ /* 0x000fe20000000000 */
[----:B------:R-:W-:-:S04]  /*cb90*/  IADD3 R0, R17, 0x16800, RZ ;  /* 0x0001680011007810 */ /* 0x000fc80007ffe0ff */
[----:B------:R-:W-:-:S13]  /*cba0*/  ISETP.GE.AND P1, PT, R7, R6, PT ;  /* 0x000000060700720c */ /* 0x000fda0003f26270 */
[----:B0-2---:R-:W-:-:S05]  /*cbb0*/  @!P1 LEA R2, P2, R20, R14, 0x1 ;  /* 0x0000000e14029211 */ /* 0x005fca00078408ff */
[----:B------:R-:W-:-:S05]  /*cbc0*/  @!P1 IMAD.X R3, RZ, RZ, R8, P2 ;  /* 0x000000ffff039224 */ /* 0x000fca00010e0608 */
[----:B------:R-:W-:Y:S01]  /*cbd0*/  @!PT LDS RZ, [RZ] ;  /* 0x00000000fffff984 */ /* 0x000fe20000000800 */
[----:B------:R-:W-:Y:S01]  /*cbe0*/  @!PT LDS RZ, [RZ] ;  /* 0x00000000fffff984 */ /* 0x000fe20000000800 */
[----:B------:R-:W-:Y:S01]  /*cbf0*/  @!PT LDS RZ, [RZ] ;  /* 0x00000000fffff984 */ /* 0x000fe20000000800 */
[----:B------:R0:W-:Y:S01]  /*cc00*/  @!P1 LDGSTS.E.BYPASS.LTC128B.128 [R27+0xdc00], desc[UR46][R2.64], !P0 ;  /* 0x0dc00000021b9fae */ /* 0x0001e2000c101d6e */
[----:B------:R-:W-:Y:S01]  /*cc10*/  PLOP3.LUT P0, PT, PT, PT, PT, 0x80, 0x0 ;  /* 0x000000000000781c */ /* 0x000fe20003f0f070 */
[----:B------:R-:W-:-:S12]  /*cc20*/  NOP ;  /* 0x0000000000007918 */ /* 0x000fd80000000000 */
.L_x_1865:
[----:B------:R-:W-:Y:S02]  /*cc30*/  PLOP3.LUT P1, PT, P1, P0, PT, 0xa2, 0x0 ;  /* 0x000000000000781c */ /* 0x000fe40000f21472 */
[----:B------:R-:W-:-:S08]  /*cc40*/  @P0 R2UR P1, UR4, R17 ;  /* 0x00000000110402ca */ /* 0x000fd00000020000 */
[----:B------:R-:W-:-:S05]  /*cc50*/  @P0 PLOP3.LUT P0, PT, P1, PT, PT, 0x80, 0x0 ;  /* 0x000000000000081c */ /* 0x000fca0000f0f070 */
[----:B------:R-:W-:Y:S01]  /*cc60*/  @!P1 SYNCS.ARRIVE.TRANS64.RED.A0T1 RZ, [UR4+0x16800], RZ ;  /* 0x016800ffffff99a7 */ /* 0x000fe20008200404 */
[----:B------:R-:W-:Y:S07]  /*cc70*/  @!P1 ARRIVES.LDGSTSBAR.64.TRANSCNT [UR4+0x16800] ;  /* 0x01680000ff0099b0 */ /* 0x000fee0008000a84 */
[----:B------:R-:W-:Y:S05]  /*cc80*/  @P0 BRA.U.ANY `(.L_x_1865) ;  /* 0xfffffffd00e80947 */ /* 0x000fea000393ffff */
[----:B0-----:R-:W2:Y:S02]  /*cc90*/  LDL.LU R3, [R1] ;  /* 0x0000000001037983 */ /* 0x001ea40000300800 */
[----:B--2---:R-:W-:-:S05]  /*cca0*/  VIADD R3, R3, 0x1 ;  /* 0x0000000103037836 */ /* 0x004fca0000000000 */
[----:B------:R0:W-:Y:S01]  /*ccb0*/  STL [R1], R3 ;  /* 0x0000000301007387 */ /* 0x0001e20000100800 */
[----:B------:R-:W-:-:S04]  /*ccc0*/  LEA.HI R2, R3, R3, RZ, 0x1 ;  /* 0x0000000303027211 */ /* 0x000fc800078f08ff */
        /* <DEDUP_REMOVED lines=8> */
.L_x_1968:
[----:B------:R-:W-:Y:S05]  /*cd50*/  BSYNC B0 ;  /* 0x0000000000007941 */ /* 0x000fea0003800000 */
.L_x_1866:
[----:B------:R-:W-:-:S06]  /*cd60*/  UISETP.GE.AND UP0, UPT, UR39, 0x2, UPT ;  /* 0x000000022700788c */ /* 0x000fcc000bf06270 */
[----:B------:R-:W-:-:S13]  /*cd70*/  PLOP3.LUT P0, PT, PT, PT, UP0, 0x80, 0x0 ;  /* 0x000000000000781c */ /* 0x000fda0003f0f008 */
[----:B------:R-:W-:Y:S05]  /*cd80*/  @!P0 BRA `(.L_x_1868) ;  /* 0x00000014005c8947 */ /* 0x000fea0003800000 */
[----:B------:R-:W-:Y:S02]  /*cd90*/  ULOP3.LUT UR4, UR39, 0x1, URZ, 0xc0, !UPT ;  /* 0x0000000127047892 */ /* 0x000fe4000f8ec03f */
[----:B------:R-:W-:Y:S02]  /*cda0*/  IMAD.U32 R7, RZ, RZ, UR39 ;  /* 0x00000027ff077e24 */ /* 0x000fe4000f8e00ff */
[----:B------:R-:W-:Y:S02]  /*cdb0*/  UISETP.NE.U32.AND UP0, UPT, UR4, 0x1, UPT ;  /* 0x000000010400788c */ /* 0x000fe4000bf05070 */
[----:B------:R-:W-:-:S04]  /*cdc0*/  VIADD R7, R7, 0xfffffffe ;  /* 0xfffffffe07077836 */ /* 0x000fc80000000000 */
[----:B------:R-:W-:Y:S01]  /*cdd0*/  IMAD.MOV.U32 R6, RZ, RZ, R7 ;  /* 0x000000ffff067224 */ /* 0x000fe200078e0007 */
[----:B------:R-:W-:-:S13]  /*cde0*/  PLOP3.LUT P0, PT, PT, PT, UP0, 0x80, 0x0 ;  /* 0x000000000000781c */ /* 0x000fda0003f0f008 */
[----:B------:R-:W-:Y:S05]  /*cdf0*/  @!P0 BRA `(.L_x_1869) ;  /* 0x0000000400c48947 */ /* 0x000fea0003800000 */
        /* <DEDUP_REMOVED lines=9> */
[----:B------:R-:W-:Y:S01]  /*ce90*/  IMAD.MOV.U32 R9, RZ, RZ, R7 ;  /* 0x000000ffff097224 */ /* 0x000fe200078e0007 */
[----:B------:R-:W-:-:S11]  /*cea0*/  MOV R4, R18 ;  /* 0x0000001200047202 */ /* 0x000fd60000000f00 */
[----:B------:R-:W-:Y:S05]  /*ceb0*/  @!P1 BRA `(.L_x_1872) ;  /* 0x0000000000489947 */ /* 0x000fea0003800000 */
[----:B------:R-:W1:Y:S01]  /*cec0*/  LDC R10, c[0x0][0x43c] ;  /* 0x00010f00ff0a7b82 */ /* 0x000e620000000800 */
[----:B------:R-:W-:Y:S01]  /*ced0*/  ULDC.64 UR4, c[0x0][0x428] ;  /* 0x00010a0000047ab9 */ /* 0x000fe20000000a00 */
[----:B-1----:R-:W-:-:S13]  /*cee0*/  ISETP.NE.AND P0, PT, R10, 0x1, PT ;  /* 0x000000010a00780c */ /* 0x002fda0003f05270 */
[----:B0-----:R-:W0:Y:S02]  /*cef0*/  @P0 LDC.64 R2, c[0x0][0x440] ;  /* 0x00011000ff020b82 */ /* 0x001e240000000a00 */
[----:B0-----:R-:W-:-:S04]  /*cf00*/  @P0 IMAD.HI.U32 R4, R7, R2, RZ ;  /* 0x0000000207040227 */ /* 0x001fc800078e00ff */
[----:B------:R-:W-:Y:S01]  /*cf10*/  IMAD.MOV.U32 R2, RZ, RZ, R7 ;  /* 0x000000ffff027224 */ /* 0x000fe200078e0007 */
[----:B------:R-:W-:Y:S02]  /*cf20*/  @P0 SHF.R.U32.HI R2, RZ, R3, R4 ;  /* 0x00000003ff020219 */ /* 0x000fe40000011604 */
[----:B------:R-:W0:Y:S02]  /*cf30*/  LDC.64 R4, c[0x0][0x418] ;  /* 0x00010600ff047b82 */ /* 0x000e240000000a00 */
[--C-:B------:R-:W-:Y:S01]  /*cf40*/  SHF.R.S32.HI R3, RZ, 0x1f, R2.reuse ;  /* 0x0000001fff037819 */ /* 0x100fe20000011402 */
[----:B------:R-:W-:-:S04]  /*cf50*/  IMAD.MOV R9, RZ, RZ, -R2 ;  /* 0x000000ffff097224 */ /* 0x000fc800078e0a02 */
[----:B------:R-:W-:Y:S02]  /*cf60*/  IMAD R9, R10, R9, R7 ;  /* 0x000000090a097224 */ /* 0x000fe400078e0207 */
[----:B------:R-:W-:Y:S02]  /*cf70*/  IMAD R10, R24, UR4, RZ ;  /* 0x00000004180a7c24 */ /* 0x000fe4000f8e02ff */
[----:B------:R-:W-:-:S04]  /*cf80*/  IMAD.WIDE.U32 R2, R22, UR4, R2 ;  /* 0x0000000416027c25 */ /* 0x000fc8000f8e0002 */
[----:B------:R-:W-:-:S04]  /*cf90*/  IMAD R10, R22, UR5, R10 ;  /* 0x00000005160a7c24 */ /* 0x000fc8000f8e020a */
[----:B------:R-:W-:Y:S01]  /*cfa0*/  IMAD.IADD R10, R10, 0x1, R3 ;  /* 0x000000010a0a7824 */ /* 0x000fe200078e0203 */
[----:B0-----:R-:W-:-:S04]  /*cfb0*/  LEA R4, P0, R2, R4, 0x2 ;  /* 0x0000000402047211 */ /* 0x001fc800078010ff */
[----:B------:R-:W-:-:S05]  /*cfc0*/  LEA.HI.X R5, R2, R5, R10, 0x2, P0 ;  /* 0x0000000502057211 */ /* 0x000fca00000f140a */
[----:B------:R1:W5:Y:S04]  /*cfd0*/  LDG.E R4, desc[UR46][R4.64] ;  /* 0x0000002e04047981 */ /* 0x000368000c1e1900 */
.L_x_1872:
[----:B0-----:R-:W1:Y:S01]  /*cfe0*/  S2R R2, SR_TID.X ;  /* 0x0000000000027919 */ /* 0x001e620000002100 */
[----:B------:R-:W-:Y:S01]  /*cff0*/  SHF.L.U32 R3, R6, 0x1f, RZ ;  /* 0x0000001f06037819 */ /* 0x000fe200000006ff */
[----:B------:R-:W-:Y:S01]  /*d000*/  BSSY B1, `(.L_x_1873) ;  /* 0x0000006000017945 */ /* 0x000fe20003800000 */
[----:B-1----:R-:W-:Y:S01]  /*d010*/  LOP3.LUT R5, R2, 0x7f, RZ, 0xc0, !PT ;  /* 0x0000007f02057812 */ /* 0x002fe200078ec0ff */
[----:B------:R-:W-:-:S03]  /*d020*/  IMAD R2, R8, 0x8, R17 ;  /* 0x0000000808027824 */ /* 0x000fc600078e0211 */
[----:B------:R-:W-:Y:S01]  /*d030*/  ISETP.NE.AND P1, PT, R5, RZ, PT ;  /* 0x000000ff0500720c */ /* 0x000fe20003f25270 */
[----:B------:R-:W0:Y:S02]  /*d040*/  SYNCS.PHASECHK.TRANS64.TRYWAIT P0, [R2+URZ+0x16840], R3 ;  /* 0x01684003020075a7 */ /* 0x000e24000800017f */
[----:B0-----:R-:W-:Y:S10]  /*d050*/  @!P0 BRA `(.L_x_1874) ;  /* 0x0000002c00808947 */ /* 0x001ff40003800000 */
.L_x_1969:
[----:B------:R-:W-:Y:S05]  /*d060*/  BSYNC B1 ;  /* 0x0000000000017941 */ /* 0x000fea0003800000 */
.L_x_1873:
[----:B------:R-:W-:Y:S04]  /*d070*/  BSSY B1, `(.L_x_1875) ;  /* 0x0000007000017945 */ /* 0x000fe80003800000 */
[----:B------:R-:W-:Y:S05]  /*d080*/  @P1 BRA `(.L_x_1876) ;  /* 0x0000000000141947 */ /* 0x000fea0003800000 */
[----:B------:R-:W-:Y:S01]  /*d090*/  ISETP.NE.AND P0, PT, R29, RZ, PT ;  /* 0x000000ff1d00720c */ /* 0x000fe20003f05270 */
[----:B0-----:R-:W-:-:S04]  /*d0a0*/  IMAD.MOV.U32 R3, RZ, RZ, 0x4000 ;  /* 0x00004000ff037424 */ /* 0x001fc800078e00ff */
[----:B------:R1:W-:Y:S08]  /*d0b0*/  SYNCS.ARRIVE.TRANS64 RZ, [R2+URZ+0x16830], R3 ;  /* 0x0168300302ff79a7 */ /* 0x0003f0000800003f */
[----:B------:R-:W-:Y:S05]  /*d0c0*/  @!P0 BRA `(.L_x_1876) ;  /* 0x0000000000048947 */ /* 0x000fea0003800000 */
[----:B------:R-:W-:Y:S01]  /*d0d0*/  BPT.TRAP 0x1 ;  /* 0x000000040000795c */ /* 0x000fe20000300000 */
.L_x_1876:
[----:B------:R-:W-:Y:S05]  /*d0e0*/  BSYNC B1 ;  /* 0x0000000000017941 */ /* 0x000fea0003800000 */
.L_x_1875:
[----:B------:R-:W-:Y:S01]  /*d0f0*/  MOV R5, RZ ;  /* 0x000000ff00057202 */ /* 0x000fe20000000f00 */
[----:B01----:R-:W-:Y:S01]  /*d100*/  IMAD R3, R8, 0x4000, R17 ;  /* 0x0000400008037824 */ /* 0x003fe200078e0211 */
[----:B------:R-:W-:Y:S01]  /*d110*/  R2UR UR11, R9 ;  /* 0x00000000090b72ca */ /* 0x000fe200000e0000 */
[----:B------:R-:W-:Y:S01]  /*d120*/  UIADD3 UR4, UP0, UR44, 0x370, URZ ;  /* 0x000003702c047890 */ /* 0x000fe2000ff1e03f */
[----:B------:R-:W-:Y:S01]  /*d130*/  R2UR UR10, R5 ;  /* 0x00000000050a72ca */ /* 0x000fe200000e0000 */
[----:B------:R-:W-:Y:S01]  /*d140*/  VIADD R2, R2, 0x16830 ;  /* 0x0001683002027836 */ /* 0x000fe20000000000 */
[----:B------:R-:W-:Y:S01]  /*d150*/  PLOP3.LUT P0, PT, PT, PT, PT, 0x80, 0x0 ;  /* 0x000000000000781c */ /* 0x000fe20003f0f070 */
[----:B------:R-:W-:Y:S01]  /*d160*/  VIADD R3, R3, 0xe400 ;  /* 0x0000e40003037836 */ /* 0x000fe20000000000 */
[----:B------:R-:W-:Y:S01]  /*d170*/  UIADD3.X UR5, URZ, UR45, URZ, UP0, !UPT ;  /* 0x0000002d3f057290 */ /* 0x000fe200087fe43f */
[----:B------:R-:W-:Y:S01]  /*d180*/  UMOV UR6, 0x0 ;  /* 0x0000000000067882 */ /* 0x000fe20000000000 */
[----:B------:R-:W-:-:S05]  /*d190*/  UMOV UR7, 0x14f00000 ;  /* 0x14f0000000077882 */ /* 0x000fca0000000000 */
[----:B------:R-:W-:-:S12]  /*d1a0*/  USHF.L.U32 UR11, UR11, 0x7, URZ ;  /* 0x000000070b0b7899 */ /* 0x000fd8000800063f */
.L_x_1877:
[----:B------:R-:W-:-:S13]  /*d1b0*/  @P0 ELECT P2, URZ, PT ;  /* 0x00000000003f082f */ /* 0x000fda0003840000 */
[----:B-----5:R-:W-:Y:S01]  /*d1c0*/  @P2 R2UR UR13, R4 ;  /* 0x00000000040d22ca */ /* 0x020fe200000e0000 */
[----:B------:R-:W-:Y:S01]  /*d1d0*/  UMOV UR12, UR36 ;  /* 0x00000024000c7c82 */ /* 0x000fe20008000000 */
        /* <DEDUP_REMOVED lines=11> */
.L_x_1970:
[----:B------:R-:W-:Y:S05]  /*d290*/  BSYNC B1 ;  /* 0x0000000000017941 */ /* 0x000fea0003800000 */
.L_x_1878:
[----:B------:R-:W-:Y:S01]  /*d2a0*/  BSSY B1, `(.L_x_1880) ;  /* 0x000000a000017945 */ /* 0x000fe20003800000 */
[----:B0-----:R-:W-:Y:S02]  /*d2b0*/  IMAD.MOV.U32 R2, RZ, RZ, 0x0 ;  /* 0x00000000ff027424 */ /* 0x001fe400078e00ff */
[----:B------:R-:W-:Y:S01]  /*d2c0*/  IMAD.MOV.U32 R3, RZ, RZ, 0x14f00000 ;  /* 0x14f00000ff037424 */ /* 0x000fe200078e00ff */
[----:B------:R-:W-:Y:S06]  /*d2d0*/  @P1 BRA `(.L_x_1881) ;  /* 0x0000000000181947 */ /* 0x000fec0003800000 */
[----:B------:R-:W-:Y:S01]  /*d2e0*/  ISETP.NE.AND P0, PT, R29, RZ, PT ;  /* 0x000000ff1d00720c */ /* 0x000fe20003f05270 */
[----:B------:R-:W-:Y:S01]  /*d2f0*/  IMAD.MOV.U32 R11, RZ, RZ, 0x4000 ;  /* 0x00004000ff0b7424 */ /* 0x000fe200078e00ff */
[----:B------:R-:W-:-:S04]  /*d300*/  LEA R10, R16, R17, 0x3 ;  /* 0x00000011100a7211 */ /* 0x000fc800078e18ff */
[----:B------:R0:W-:Y:S07]  /*d310*/  SYNCS.ARRIVE.TRANS64 RZ, [R10+URZ+0x16850], R11 ;  /* 0x0168500b0aff79a7 */ /* 0x0001ee000800003f */
[----:B------:R-:W-:Y:S05]  /*d320*/  @!P0 BRA `(.L_x_1881) ;  /* 0x0000000000048947 */ /* 0x000fea0003800000 */
[----:B------:R-:W-:Y:S01]  /*d330*/  BPT.TRAP 0x1 ;  /* 0x000000040000795c */ /* 0x000fe20000300000 */
.L_x_1881:
[----:B------:R-:W-:Y:S05]  /*d340*/  BSYNC B1 ;  /* 0x0000000000017941 */ /* 0x000fea0003800000 */
.L_x_1880:
[----:B------:R-:W-:Y:S01]  /*d350*/  R2UR UR6, R2 ;  /* 0x00000000020672ca */ /* 0x000fe200000e0000 */
[C-C-:B------:R-:W-:Y:S01]  /*d360*/  IMAD R2, R16.reuse, 0x8, R17.reuse ;  /* 0x0000000810027824 */ /* 0x140fe200078e0211 */
[----:B------:R-:W-:Y:S01]  /*d370*/  R2UR UR7, R3 ;  /* 0x00000000030772ca */ /* 0x000fe200000e0000 */
[----:B------:R-:W-:Y:S01]  /*d380*/  IMAD R3, R16, 0x4000, R17 ;  /* 0x0000400010037824 */ /* 0x000fe200078e0211 */
[----:B------:R-:W-:Y:S01]  /*d390*/  R2UR UR10, R5 ;  /* 0x00000000050a72ca */ /* 0x000fe200000e0000 */
[----:B------:R-:W-:Y:S01]  /*d3a0*/  UIADD3 UR4, UP0, UR44, 0x470, URZ ;  /* 0x000004702c047890 */ /* 0x000fe2000ff1e03f */
[----:B------:R-:W-:Y:S01]  /*d3b0*/  PLOP3.LUT P0, PT, PT, PT, PT, 0x80, 0x0 ;  /* 0x000000000000781c */ /* 0x000fe20003f0f070 */
[----:B------:R-:W-:Y:S02]  /*d3c0*/  IMAD.SHL.U32 R5, R19, 0x80, RZ ;  /* 0x0000008013057824 */ /* 0x000fe400078e00ff */
[----:B------:R-:W-:Y:S01]  /*d3d0*/  VIADD R3, R3, 0x400 ;  /* 0x0000040003037836 */ /* 0x000fe20000000000 */
[----:B------:R-:W-:Y:S01]  /*d3e0*/  UIADD3.X UR5, URZ, UR45, URZ, UP0, !UPT ;  /* 0x0000002d3f057290 */ /* 0x000fe200087fe43f */
[----:B------:R-:W-:-:S11]  /*d3f0*/  VIADD R2, R2, 0x16850 ;  /* 0x0001685002027836 */ /* 0x000fd60000000000 */
.L_x_1882:
        /* <DEDUP_REMOVED lines=10> */
[----:B------:R-:W-:Y:S01]  /*d4a0*/  MOV R18, R4 ;  /* 0x0000000400127202 */ /* 0x000fe20000000f00 */
[----:B------:R-:W-:-:S07]  /*d4b0*/  IMAD.MOV.U32 R19, RZ, RZ, R9 ;  /* 0x000000ffff137224 */ /* 0x000fce00078e0009 */
.L_x_1871:
[----:B------:R-:W-:Y:S05]  /*d4c0*/  BSYNC B0 ;  /* 0x0000000000007941 */ /* 0x000fea0003800000 */
.L_x_1870:
[----:B------:R-:W-:Y:S01]  /*d4d0*/  UIADD3 UR4, UR39, -0x3, URZ ;  /* 0xfffffffd27047890 */ /* 0x000fe2000fffe03f */
[----:B------:R-:W-:Y:S02]  /*d4e0*/  IMAD.MOV.U32 R23, RZ, RZ, R6 ;  /* 0x000000ffff177224 */ /* 0x000fe400078e0006 */
[----:B------:R-:W-:-:S03]  /*d4f0*/  IMAD.MOV.U32 R16, RZ, RZ, R8 ;  /* 0x000000ffff107224 */ /* 0x000fc600078e0008 */
[----:B------:R-:W-:-:S07]  /*d500*/  IMAD.U32 R6, RZ, RZ, UR4 ;  /* 0x00000004ff067e24 */ /* 0x000fce000f8e00ff */
.L_x_1869:
[----:B------:R-:W-:Y:S01]  /*d510*/  ISETP.NE.AND P0, PT, R7, RZ, PT ;  /* 0x000000ff0700720c */ /* 0x000fe20003f05270 */
[----:B------:R-:W-:-:S12]  /*d520*/  BSSY B0, `(.L_x_1868) ;  /* 0x00000dd000007945 */ /* 0x000fd80003800000 */
[----:B------:R-:W-:Y:S05]  /*d530*/  @!P0 BRA `(.L_x_1883) ;  /* 0x0000000c006c8947 */ /* 0x000fea0003800000 */
[----:B------:R-:W-:-:S07]  /*d540*/  IMAD.MOV.U32 R4, RZ, RZ, R18 ;  /* 0x000000ffff047224 */ /* 0x000fce00078e0012 */
.L_x_1910:
[----:B------:R-:W-:Y:S01]  /*d550*/  ISETP.NE.AND P1, PT, R25, RZ, PT ;  /* 0x000000ff1900720c */ /* 0x000fe20003f25270 */
        /* <DEDUP_REMOVED lines=8> */
[----:B------:R-:W-:Y:S02]  /*d5e0*/  ISETP.NE.AND P1, PT, R26, RZ, PT ;  /* 0x000000ff1a00720c */ /* 0x000fe40003f25270 */
[----:B------:R-:W-:-:S11]  /*d5f0*/  MOV R9, R6 ;  /* 0x0000000600097202 */ /* 0x000fd60000000f00 */
[----:B------:R-:W-:Y:S05]  /*d600*/  @!P1 BRA `(.L_x_1886) ;  /* 0x00000000004c9947 */ /* 0x000fea0003800000 */
[----:B------:R-:W1:Y:S01]  /*d610*/  LDC R9, c[0x0][0x43c] ;  /* 0x00010f00ff097b82 */ /* 0x000e620000000800 */
[----:B0-----:R-:W-:Y:S01]  /*d620*/  IMAD.MOV.U32 R10, RZ, RZ, R6 ;  /* 0x000000ffff0a7224 */ /* 0x001fe200078e0006 */
[----:B------:R-:W-:Y:S02]  /*d630*/  ULDC.64 UR4, c[0x0][0x428] ;  /* 0x00010a0000047ab9 */ /* 0x000fe40000000a00 */
[----:B------:R-:W-:-:S04]  /*d640*/  IMAD R5, R24, UR4, RZ ;  /* 0x0000000418057c24 */ /* 0x000fc8000f8e02ff */
[----:B------:R-:W-:Y:S01]  /*d650*/  IMAD R4, R22, UR5, R5 ;  /* 0x0000000516047c24 */ /* 0x000fe2000f8e0205 */
[----:B-1----:R-:W-:-:S13]  /*d660*/  ISETP.NE.AND P0, PT, R9, 0x1, PT ;  /* 0x000000010900780c */ /* 0x002fda0003f05270 */
[----:B------:R-:W0:Y:S02]  /*d670*/  @P0 LDC.64 R2, c[0x0][0x440] ;  /* 0x00011000ff020b82 */ /* 0x000e240000000a00 */
[----:B0-----:R-:W-:-:S05]  /*d680*/  @P0 IMAD.HI.U32 R2, R6, R2, RZ ;  /* 0x0000000206020227 */ /* 0x001fca00078e00ff */
[----:B------:R-:W-:-:S04]  /*d690*/  @P0 SHF.R.U32.HI R10, RZ, R3, R2 ;  /* 0x00000003ff0a0219 */ /* 0x000fc80000011602 */
[--C-:B------:R-:W-:Y:S01]  /*d6a0*/  SHF.R.S32.HI R3, RZ, 0x1f, R10.reuse ;  /* 0x0000001fff037819 */ /* 0x100fe2000001140a */
        /* <DEDUP_REMOVED lines=9> */
.L_x_1886:
        /* <DEDUP_REMOVED lines=8> */
.L_x_1971:
[----:B------:R-:W-:Y:S05]  /*d7c0*/  BSYNC B2 ;  /* 0x0000000000027941 */ /* 0x000fea0003800000 */
.L_x_1887:
[----:B------:R-:W-:Y:S04]  /*d7d0*/  BSSY B2, `(.L_x_1889) ;  /* 0x0000007000027945 */ /* 0x000fe80003800000 */
[----:B------:R-:W-:Y:S05]  /*d7e0*/  @P1 BRA `(.L_x_1890) ;  /* 0x0000000000141947 */ /* 0x000fea0003800000 */
[----:B------:R-:W-:Y:S01]  /*d7f0*/  ISETP.NE.AND P0, PT, R29, RZ, PT ;  /* 0x000000ff1d00720c */ /* 0x000fe20003f05270 */
[----:B0-----:R-:W-:-:S04]  /*d800*/  IMAD.MOV.U32 R3, RZ, RZ, 0x4000 ;  /* 0x00004000ff037424 */ /* 0x001fc800078e00ff */
[----:B------:R1:W-:Y:S08]  /*d810*/  SYNCS.ARRIVE.TRANS64 RZ, [R2+URZ+0x16830], R3 ;  /* 0x0168300302ff79a7 */ /* 0x0003f0000800003f */
[----:B------:R-:W-:Y:S05]  /*d820*/  @!P0 BRA `(.L_x_1890) ;  /* 0x0000000000048947 */ /* 0x000fea0003800000 */
[----:B------:R-:W-:Y:S01]  /*d830*/  BPT.TRAP 0x1 ;  /* 0x000000040000795c */ /* 0x000fe20000300000 */
.L_x_1890:
[----:B------:R-:W-:Y:S05]  /*d840*/  BSYNC B2 ;  /* 0x0000000000027941 */ /* 0x000fea0003800000 */
.L_x_1889:
[----:B------:R-:W-:Y:S01]  /*d850*/  MOV R10, RZ ;  /* 0x000000ff000a7202 */ /* 0x000fe20000000f00 */
[----:B01----:R-:W-:Y:S01]  /*d860*/  IMAD R3, R7, 0x4000, R17 ;  /* 0x0000400007037824 */ /* 0x003fe200078e0211 */
[----:B------:R-:W-:Y:S01]  /*d870*/  UIADD3 UR4, UP0, UR44, 0x370, URZ ;  /* 0x000003702c047890 */ /* 0x000fe2000ff1e03f */
        /* <DEDUP_REMOVED lines=8> */
.L_x_1891:
        /* <DEDUP_REMOVED lines=15> */
.L_x_1972:
[----:B------:R-:W-:Y:S05]  /*d9f0*/  BSYNC B2 ;  /* 0x0000000000027941 */ /* 0x000fea0003800000 */
.L_x_1892:
[----:B------:R-:W-:Y:S01]  /*da00*/  BSSY B2, `(.L_x_1894) ;  /* 0x0000009000027945 */ /* 0x000fe20003800000 */
[----:B0-----:R-:W-:Y:S01]  /*da10*/  IMAD.MOV.U32 R2, RZ, RZ, 0x0 ;  /* 0x00000000ff027424 */ /* 0x001fe200078e00ff */
[----:B------:R-:W-:Y:S02]  /*da20*/  MOV R3, 0x14f00000 ;  /* 0x14f0000000037802 */ /* 0x000fe40000000f00 */
[----:B------:R-:W-:Y:S05]  /*da30*/  @P1 BRA `(.L_x_1895) ;  /* 0x0000000000141947 */ /* 0x000fea0003800000 */
[----:B------:R-:W-:Y:S01]  /*da40*/  ISETP.NE.AND P0, PT, R29, RZ, PT ;  /* 0x000000ff1d00720c */ /* 0x000fe20003f05270 */
[----:B------:R-:W-:-:S04]  /*da50*/  IMAD.MOV.U32 R12, RZ, RZ, 0x4000 ;  /* 0x00004000ff0c7424 */ /* 0x000fc800078e00ff */
[----:B------:R0:W-:Y:S08]  /*da60*/  SYNCS.ARRIVE.TRANS64 RZ, [R5+URZ+0x50], R12 ;  /* 0x0000500c05ff79a7 */ /* 0x0001f0000800003f */
[----:B------:R-:W-:Y:S05]  /*da70*/  @!P0 BRA `(.L_x_1895) ;  /* 0x0000000000048947 */ /* 0x000fea0003800000 */
[----:B------:R-:W-:Y:S01]  /*da80*/  BPT.TRAP 0x1 ;  /* 0x000000040000795c */ /* 0x000fe20000300000 */
.L_x_1895:
[----:B------:R-:W-:Y:S05]  /*da90*/  BSYNC B2 ;  /* 0x0000000000027941 */ /* 0x000fea0003800000 */
.L_x_1894:
[----:B------:R-:W-:Y:S01]  /*daa0*/  R2UR UR7, R3 ;  /* 0x00000000030772ca */ /* 0x000fe200000e0000 */
[----:B------:R-:W-:Y:S01]  /*dab0*/  IMAD R16, R16, 0x4000, R17 ;  /* 0x0000400010107824 */ /* 0x000fe200078e0211 */
[----:B------:R-:W-:Y:S01]  /*dac0*/  R2UR UR10, R10 ;  /* 0x000000000a0a72ca */ /* 0x000fe200000e0000 */
[----:B------:R-:W-:Y:S01]  /*dad0*/  UIADD3 UR4, UP0, UR44, 0x470, URZ ;  /* 0x000004702c047890 */ /* 0x000fe2000ff1e03f */
[----:B------:R-:W-:Y:S01]  /*dae0*/  R2UR UR6, R2 ;  /* 0x00000000020672ca */ /* 0x000fe200000e0000 */
[----:B------:R-:W-:Y:S01]  /*daf0*/  IMAD.SHL.U32 R2, R19, 0x80, RZ ;  /* 0x0000008013027824 */ /* 0x000fe200078e00ff */
[----:B------:R-:W-:Y:S01]  /*db00*/  PLOP3.LUT P0, PT, PT, PT, PT, 0x80, 0x0 ;  /* 0x000000000000781c */ /* 0x000fe20003f0f070 */
[----:B0-----:R-:W-:Y:S01]  /*db10*/  VIADD R5, R5, 0x50 ;  /* 0x0000005005057836 */ /* 0x001fe20000000000 */
[----:B------:R-:W-:Y:S01]  /*db20*/  UIADD3.X UR5, URZ, UR45, URZ, UP0, !UPT ;  /* 0x0000002d3f057290 */ /* 0x000fe200087fe43f */
[----:B------:R-:W-:-:S11]  /*db30*/  VIADD R16, R16, 0x400 ;  /* 0x0000040010107836 */ /* 0x000fd60000000000 */
.L_x_1896:
        /* <DEDUP_REMOVED lines=10> */
[----:B------:R-:W-:Y:S01]  /*dbe0*/  IMAD.MOV.U32 R19, RZ, RZ, R9 ;  /* 0x000000ffff137224 */ /* 0x000fe200078e0009 */
[----:B------:R-:W-:-:S07]  /*dbf0*/  MOV R18, R4 ;  /* 0x0000000400127202 */ /* 0x000fce0000000f00 */
.L_x_1885:
[----:B------:R-:W-:Y:S05]  /*dc00*/  BSYNC B1 ;  /* 0x0000000000017941 */ /* 0x000fea0003800000 */
.L_x_1884:
        /* <DEDUP_REMOVED lines=11> */
[----:B------:R-:W1:Y:S01]  /*dcc0*/  LDC R4, c[0x0][0x43c] ;  /* 0x00010f00ff047b82 */ /* 0x000e620000000800 */
[----:B------:R-:W-:Y:S02]  /*dcd0*/  ULDC.64 UR4, c[0x0][0x428] ;  /* 0x00010a0000047ab9 */ /* 0x000fe40000000a00 */
[----:B------:R-:W-:-:S04]  /*dce0*/  IMAD R5, R24, UR4, RZ ;  /* 0x0000000418057c24 */ /* 0x000fc8000f8e02ff */
[----:B------:R-:W-:Y:S01]  /*dcf0*/  IMAD R5, R22, UR5, R5 ;  /* 0x0000000516057c24 */ /* 0x000fe2000f8e0205 */
        /* <DEDUP_REMOVED lines=8> */
[----:B------:R-:W-:Y:S01]  /*dd80*/  IMAD.WIDE.U32 R2, R22, UR4, R2 ;  /* 0x0000000416027c25 */ /* 0x000fe2000f8e0002 */
[----:B------:R-:W-:-:S03]  /*dd90*/  ULDC.64 UR4, c[0x0][0x418] ;  /* 0x0001060000047ab9 */ /* 0x000fc60000000a00 */
[----:B------:R-:W-:Y:S01]  /*dda0*/  IMAD.IADD R5, R5, 0x1, R3 ;  /* 0x0000000105057824 */ /* 0x000fe200078e0203 */
[----:B------:R-:W-:-:S04]  /*ddb0*/  LEA R4, P0, R2, UR4, 0x2 ;  /* 0x0000000402047c11 */ /* 0x000fc8000f8010ff */
[----:B------:R-:W-:-:S05]  /*ddc0*/  LEA.HI.X R5, R2, UR5, R5, 0x2, P0 ;  /* 0x0000000502057c11 */ /* 0x000fca00080f1405 */
[----:B------:R1:W5:Y:S04]  /*ddd0*/  LDG.E R4, desc[UR46][R4.64] ;  /* 0x0000002e04047981 */ /* 0x000368000c1e1900 */
.L_x_1899:
        /* <DEDUP_REMOVED lines=8> */
.L_x_1973:
[----:B------:R-:W-:Y:S05]  /*de60*/  BSYNC B2 ;  /* 0x0000000000027941 */ /* 0x000fea0003800000 */
.L_x_1900:
[----:B------:R-:W-:Y:S04]  /*de70*/  BSSY B2, `(.L_x_1902) ;  /* 0x0000007000027945 */ /* 0x000fe80003800000 */
[----:B------:R-:W-:Y:S05]  /*de80*/  @P1 BRA `(.L_x_1903) ;  /* 0x0000000000141947 */ /* 0x000fea0003800000 */
[----:B------:R-:W-:Y:S02]  /*de90*/  ISETP.NE.AND P0, PT, R29, RZ, PT ;  /* 0x000000ff1d00720c */ /* 0x000fe40003f05270 */
[----:B0-----:R-:W-:-:S04]  /*dea0*/  MOV R3, 0x4000 ;  /* 0x0000400000037802 */ /* 0x001fc80000000f00 */
[----:B------:R1:W-:Y:S07]  /*deb0*/  SYNCS.ARRIVE.TRANS64 RZ, [R2+URZ+0x16830], R3 ;  /* 0x0168300302ff79a7 */ /* 0x0003ee000800003f */
[----:B------:R-:W-:Y:S05]  /*dec0*/  @!P0 BRA `(.L_x_1903) ;  /* 0x0000000000048947 */ /* 0x000fea0003800000 */
[----:B------:R-:W-:Y:S01]  /*ded0*/  BPT.TRAP 0x1 ;  /* 0x000000040000795c */ /* 0x000fe20000300000 */
.L_x_1903:
[----:B------:R-:W-:Y:S05]  /*dee0*/  BSYNC B2 ;  /* 0x0000000000027941 */ /* 0x000fea0003800000 */
.L_x_1902:
        /* <DEDUP_REMOVED lines=12> */
.L_x_1904:
        /* <DEDUP_REMOVED lines=11> */
[----:B------:R-:W-:Y:S01]  /*e060*/  BSSY B2, `(.L_x_1905) ;  /* 0x0000004000027945 */ /* 0x000fe20003800000 */
[----:B------:R-:W-:-:S04]  /*e070*/  LEA R5, R7, R0, 0x3 ;  /* 0x0000000007057211 */ /* 0x000fc800078e18ff */
[----:B------:R-:W0:Y:S02]  /*e080*/  SYNCS.PHASECHK.TRANS64.TRYWAIT P0, [R5+URZ+0x60], R8 ;  /* 0x00006008050075a7 */ /* 0x000e24000800017f */
[----:B0-----:R-:W-:Y:S05]  /*e090*/  @!P0 BRA `(.L_x_1906) ;  /* 0x0000001c00d48947 */ /* 0x001fea0003800000 */
.L_x_1974:
[----:B------:R-:W-:Y:S05]  /*e0a0*/  BSYNC B2 ;  /* 0x0000000000027941 */ /* 0x000fea0003800000 */
.L_x_1905:
        /* <DEDUP_REMOVED lines=9> */
.L_x_1908:
[----:B------:R-:W-:Y:S05]  /*e140*/  BSYNC B2 ;  /* 0x0000000000027941 */ /* 0x000fea0003800000 */
.L_x_1907:
        /* <DEDUP_REMOVED lines=8> */
[----:B------:R-:W-:Y:S01]  /*e1d0*/  IADD3 R2, R2, 0x400, RZ ;  /* 0x0000040002027810 */ /* 0x000fe20007ffe0ff */
[----:B------:R-:W-:-:S12]  /*e1e0*/  UIADD3.X UR5, URZ, UR45, URZ, UP0, !UPT ;  /* 0x0000002d3f057290 */ /* 0x000fd800087fe43f */
.L_x_1909:
        /* <DEDUP_REMOVED lines=12> */
.L_x_1898:
[----:B------:R-:W-:Y:S05]  /*e2b0*/  BSYNC B1 ;  /* 0x0000000000017941 */ /* 0x000fea0003800000 */
.L_x_1897:
[C---:B------:R-:W-:Y:S01]  /*e2c0*/  ISETP.GT.AND P0, PT, R6.reuse, 0x1, PT ;  /* 0x000000010600780c */ /* 0x040fe20003f04270 */
[----:B------:R-:W-:-:S12]  /*e2d0*/  VIADD R6, R6, 0xfffffffe ;  /* 0xfffffffe06067836 */ /* 0x000fd80000000000 */
[----:B------:R-:W-:Y:S05]  /*e2e0*/  @P0 BRA `(.L_x_1910) ;  /* 0xfffffff000980947 */ /* 0x000fea000383ffff */
.L_x_1883:
[----:B------:R-:W-:Y:S05]  /*e2f0*/  BSYNC B0 ;  /* 0x0000000000007941 */ /* 0x000fea0003800000 */
.L_x_1868:
        /* <DEDUP_REMOVED lines=17> */
.L_x_1912:
[----:B------:R-:W-:Y:S05]  /*e410*/  BSYNC B0 ;  /* 0x0000000000007941 */ /* 0x000fea0003800000 */
.L_x_1911:
[----:B------:R-:W-:Y:S01]  /*e420*/  ISETP.NE.AND P0, PT, R25, RZ, PT ;  /* 0x000000ff1900720c */ /* 0x000fe20003f05270 */
        /* <DEDUP_REMOVED lines=8> */
.L_x_1975:
[----:B------:R-:W-:Y:S05]  /*e4b0*/  BSYNC B1 ;  /* 0x0000000000017941 */ /* 0x000fea0003800000 */
.L_x_1915:
[----:B------:R-:W-:Y:S04]  /*e4c0*/  BSSY B1, `(.L_x_1917) ;  /* 0x0000007000017945 */ /* 0x000fe80003800000 */
[----:B------:R-:W-:Y:S05]  /*e4d0*/  @P2 BRA `(.L_x_1918) ;  /* 0x0000000000142947 */ /* 0x000fea0003800000 */
[----:B------:R-:W-:Y:S01]  /*e4e0*/  ISETP.NE.AND P0, PT, R29, RZ, PT ;  /* 0x000000ff1d00720c */ /* 0x000fe20003f05270 */
[----:B-1----:R-:W-:-:S04]  /*e4f0*/  IMAD.MOV.U32 R0, RZ, RZ, 0x4000 ;  /* 0x00004000ff007424 */ /* 0x002fc800078e00ff */
[----:B------:R2:W-:Y:S08]  /*e500*/  SYNCS.ARRIVE.TRANS64 RZ, [R3+URZ+0x16850], R0 ;  /* 0x0168500003ff79a7 */ /* 0x0005f0000800003f */
[----:B------:R-:W-:Y:S05]  /*e510*/  @!P0 BRA `(.L_x_1918) ;  /* 0x0000000000048947 */ /* 0x000fea0003800000 */
[----:B------:R-:W-:Y:S01]  /*e520*/  BPT.TRAP 0x1 ;  /* 0x000000040000795c */ /* 0x000fe20000300000 */
.L_x_1918:
[----:B------:R-:W-:Y:S05]  /*e530*/  BSYNC B1 ;  /* 0x0000000000017941 */ /* 0x000fea0003800000 */
.L_x_1917:
[----:B-12---:R-:W-:Y:S01]  /*e540*/  IMAD R0, R16, 0x4000, R17 ;  /* 0x0000400010007824 */ /* 0x006fe200078e0211 */
[----:B------:R-:W-:Y:S01]  /*e550*/  UIADD3 UR4, UP0, UR44, 0x470, URZ ;  /* 0x000004702c047890 */ /* 0x000fe2000ff1e03f */
[----:B------:R-:W-:Y:S01]  /*e560*/  PLOP3.LUT P0, PT, PT, PT, PT, 0x80, 0x0 ;  /* 0x000000000000781c */ /* 0x000fe20003f0f070 */
[----:B0-----:R-:W-:Y:S01]  /*e570*/  VIADD R2, R3, 0x16850 ;  /* 0x0001685003027836 */ /* 0x001fe20000000000 */
[----:B------:R-:W-:Y:S01]  /*e580*/  SHF.L.U32 R19, R19, 0x7, RZ ;  /* 0x0000000713137819 */ /* 0x000fe200000006ff */
[----:B------:R-:W-:Y:S01]  /*e590*/  VIADD R0, R0, 0x400 ;  /* 0x0000040000007836 */ /* 0x000fe20000000000 */
[----:B------:R-:W-:Y:S01]  /*e5a0*/  UIADD3.X UR5, URZ, UR45, URZ, UP0, !UPT ;  /* 0x0000002d3f057290 */ /* 0x000fe200087fe43f */
[----:B------:R-:W-:Y:S01]  /*e5b0*/  UMOV UR6, 0x0 ;  /* 0x0000000000067882 */ /* 0x000fe20000000000 */
[----:B------:R-:W-:Y:S01]  /*e5c0*/  UMOV UR7, 0x14f00000 ;  /* 0x14f0000000077882 */ /* 0x000fe20000000000 */
[----:B------:R-:W-:-:S09]  /*e5d0*/  UMOV UR10, URZ ;  /* 0x0000003f000a7c82 */ /* 0x000fd20008000000 */
.L_x_1919:
        /* <DEDUP_REMOVED lines=10> */
.L_x_1914:
[----:B------:R-:W-:Y:S05]  /*e680*/  BSYNC B0 ;  /* 0x0000000000007941 */ /* 0x000fea0003800000 */
.L_x_1913:
[----:B------:R-:W-:-:S05]  /*e690*/  VIADD R16, R16, 0x1 ;  /* 0x0000000110107836 */ /* 0x000fca0000000000 */
[----:B------:R-:W-:-:S04]  /*e6a0*/  ISETP.NE.AND P0, PT, R16, 0x2, PT ;  /* 0x000000021000780c */ /* 0x000fc80003f05270 */
[----:B------:R-:W-:Y:S02]  /*e6b0*/  SEL R0, RZ, 0x1, P0 ;  /* 0x00000001ff007807 */ /* 0x000fe40000000000 */
[----:B------:R-:W-:Y:S02]  /*e6c0*/  SEL R16, R16, RZ, P0 ;  /* 0x000000ff10107207 */ /* 0x000fe40000000000 */
[----:B------:R-:W-:-:S07]  /*e6d0*/  LOP3.LUT R23, R23, R0, RZ, 0x3c, !PT ;  /* 0x0000000017177212 */ /* 0x000fce00078e3cff */
.L_x_1850:
[----:B------:R-:W-:Y:S05]  /*e6e0*/  BSYNC B7 ;  /* 0x0000000000077941 */ /* 0x000fea0003800000 */
.L_x_1848:
        /* <DEDUP_REMOVED lines=12> */
.L_x_1920:
[----:B------:R-:W-:-:S03]  /*e7b0*/  UMOV UR4, 0xffffffff ;  /* 0xffffffff00047882 */ /* 0x000fc60000000000 */
[----:B------:R-:W-:Y:S05]  /*e7c0*/  BRA.DIV UR4, `(.L_x_1922) ;  /* 0x0000001a04307947 */ /* 0x000fea000b800000 */
[----:B------:R1:W2:Y:S02]  /*e7d0*/  SHFL.IDX PT, R14, R28, RZ, 0x1f ;  /* 0x00001fff1c0e7589 */ /* 0x0002a400000e0000 */
.L_x_1978:
        /* <DEDUP_REMOVED lines=8> */
.L_x_1921:
[----:B------:R-:W-:Y:S02]  /*e860*/  ULDC UR4, c[0x0][0xc38] ;  /* 0x00030e0000047ab9 */ /* 0x000fe40000000800 */
[----:B-1----:R-:W-:-:S13]  /*e870*/  ISETP.GE.AND P0, PT, R28, UR4, PT ;  /* 0x000000041c007c0c */ /* 0x002fda000bf06270 */
[----:B------:R-:W-:Y:S05]  /*e880*/  @!P0 BRA `(.L_x_1923) ;  /* 0xffffffc800348947 */ /* 0x000fea000383ffff */
.L_x_1845:
[----:B------:R-:W2:Y:S01]  /*e890*/  LDL.LU R0, [R1] ;  /* 0x0000000001007983 */ /* 0x000ea20000300800 */
[----:B------:R-:W-:Y:S01]  /*e8a0*/  BSSY B0, `(.L_x_1924) ;  /* 0x000000b000007945 */ /* 0x000fe20003800000 */
[----:B------:R-:W1:Y:S01]  /*e8b0*/  S2R R5, SR_CgaCtaId ;  /* 0x0000000000057919 */ /* 0x000e620000008800 */
[----:B--2---:R-:W-:-:S05]  /*e8c0*/  VIADD R0, R0, 0x1 ;  /* 0x0000000100007836 */ /* 0x004fca0000000000 */
[----:B------:R-:W-:-:S04]  /*e8d0*/  LEA.HI R2, R0, R0, RZ, 0x1 ;  /* 0x0000000000027211 */ /* 0x000fc800078f08ff */
[----:B------:R-:W-:Y:S02]  /*e8e0*/  LOP3.LUT R3, R2, 0xfffffffe, RZ, 0xc0, !PT ;  /* 0xfffffffe02037812 */ /* 0x000fe400078ec0ff */
[----:B------:R-:W-:Y:S02]  /*e8f0*/  MOV R2, 0x400 ;  /* 0x0000040000027802 */ /* 0x000fe40000000f00 */
[----:B------:R-:W-:Y:S02]  /*e900*/  IADD3 R0, R0, -R3, RZ ;  /* 0x8000000300007210 */ /* 0x000fe40007ffe0ff */
[----:B-1----:R-:W-:Y:S02]  /*e910*/  LEA R7, R5, R2, 0x18 ;  /* 0x0000000205077211 */ /* 0x002fe400078ec0ff */
[----:B------:R-:W-:-:S04]  /*e920*/  SHF.L.U32 R0, R0, 0x1f, RZ ;  /* 0x0000001f00007819 */ /* 0x000fc800000006ff */
[----:B------:R-:W1:Y:S02]  /*e930*/  SYNCS.PHASECHK.TRANS64.TRYWAIT P0, [R7+URZ+0x16820], R0 ;  /* 0x01682000070075a7 */ /* 0x000e64000800017f */
[----:B-1----:R-:W-:Y:S05]  /*e940*/  @!P0 BRA `(.L_x_1925) ;  /* 0x0000001400f88947 */ /* 0x002fea0003800000 */
.L_x_1979:
[----:B------:R-:W-:Y:S05]  /*e950*/  BSYNC B0 ;  /* 0x0000000000007941 */ /* 0x000fea0003800000 */
.L_x_1924:
[----:B------:R-:W-:-:S03]  /*e960*/  UMOV UR4, 0xffffffff ;  /* 0xffffffff00047882 */ /* 0x000fc60000000000 */
[----:B------:R-:W-:Y:S05]  /*e970*/  BRA.DIV UR4, `(.L_x_1926) ;  /* 0x0000001a04007947 */ /* 0x000fea000b800000 */
[----:B-1----:R-:W1:Y:S02]  /*e980*/  S2R R0, SR_TID.X ;  /* 0x0000000000007919 */ /* 0x002e640000002100 */
[----:B-1----:R-:W-:-:S04]  /*e990*/  SHF.R.U32.HI R0, RZ, 0x5, R0 ;  /* 0x00000005ff007819 */ /* 0x002fc80000011600 */
[----:B------:R-:W-:-:S05]  /*e9a0*/  LOP3.LUT R0, R0, 0x3, RZ, 0xc0, !PT ;  /* 0x0000000300007812 */ /* 0x000fca00078ec0ff */
[----:B------:R1:W2:Y:S02]  /*e9b0*/  SHFL.IDX PT, R14, R0, RZ, 0x1f ;  /* 0x00001fff000e7589 */ /* 0x0002a400000e0000 */
.L_x_1982:
[----:B--2---:R-:W-:Y:S01]  /*e9c0*/  ISETP.NE.AND P0, PT, R14, RZ, PT ;  /* 0x000000ff0e00720c */ /* 0x004fe20003f05270 */
[----:B------:R-:W-:-:S12]  /*e9d0*/  BSSY B0, `(.L_x_1927) ;  /* 0x0000024000007945 */ /* 0x000fd80003800000 */
[----:B------:R-:W-:Y:S05]  /*e9e0*/  @P0 BRA `(.L_x_1928) ;  /* 0x0000000000880947 */ /* 0x000fea0003800000 */
[----:B------:R-:W-:-:S03]  /*e9f0*/  UMOV UR4, 0xffffffff ;  /* 0xffffffff00047882 */ /* 0x000fc60000000000 */
[----:B------:R-:W-:Y:S05]  /*ea00*/  BRA.DIV UR4, `(.L_x_1929) ;  /* 0x0000001a04107947 */ /* 0x000fea000b800000 */
[----:B------:R-:W-:-:S13]  /*ea10*/  ELECT P6, URZ, PT ;  /* 0x00000000003f782f */ /* 0x000fda00038c0000 */
.L_x_1985:
[----:B------:R-:W-:Y:S05]  /*ea20*/  @!P6 BRA `(.L_x_1928) ;  /* 0x000000000078e947 */ /* 0x000fea0003800000 */
[----:B------:R-:W-:-:S06]  /*ea30*/  ULOP3.LUT UR4, UR38, 0x2, URZ, 0xfc, !UPT ;  /* 0x0000000226047892 */ /* 0x000fcc000f8efc3f */
[----:B-1----:R-:W-:-:S05]  /*ea40*/  IMAD.U32 R0, RZ, RZ, UR4 ;  /* 0x00000004ff007e24 */ /* 0x002fca000f8e00ff */
[----:B------:R-:W-:-:S13]  /*ea50*/  ISETP.NE.AND P2, PT, R0, 0x3, PT ;  /* 0x000000030000780c */ /* 0x000fda0003f45270 */
[----:B------:R-:W-:Y:S05]  /*ea60*/  @!P2 BRA `(.L_x_1930) ;  /* 0x000000000004a947 */ /* 0x000fea0003800000 */
[----:B------:R-:W-:Y:S01]  /*ea70*/  BPT.TRAP 0x1 ;  /* 0x000000040000795c */ /* 0x000fe20000300000 */
.L_x_1930:
        /* <DEDUP_REMOVED lines=12> */
.L_x_1986:
[----:B------:R-:W2:Y:S02]  /*eb40*/  SYNCS.PHASECHK.TRANS64.TRYWAIT P0, [R3+URZ], R0 ;  /* 0x00000000030075a7 */ /* 0x000ea4000800017f */
[----:B--2---:R-:W-:Y:S05]  /*eb50*/  @!P0 BRA `(.L_x_1932) ;  /* 0x0000001400f08947 */ /* 0x004fea0003800000 */
.L_x_1987:
[----:B------:R-:W-:Y:S05]  /*eb60*/  @!P2 BRA `(.L_x_1933) ;  /* 0x000000000004a947 */ /* 0x000fea0003800000 */
[----:B------:R-:W-:Y:S01]  /*eb70*/  BPT.TRAP 0x1 ;  /* 0x000000040000795c */ /* 0x000fe20000300000 */
.L_x_1933:
[----:B--2---:R-:W-:-:S05]  /*eb80*/  VIADD R3, R7, 0x16860 ;  /* 0x0001686007037836 */ /* 0x004fca0000000000 */
[----:B-1----:R-:W-:-:S04]  /*eb90*/  LEA R5, R16, R3, 0x3 ;  /* 0x0000000310057211 */ /* 0x002fc800078e18ff */
[----:B------:R-:W1:Y:S02]  /*eba0*/  SYNCS.PHASECHK.TRANS64.TRYWAIT P0, [R5+URZ], R4 ;  /* 0x00000004050075a7 */ /* 0x000e64000800017f */
[----:B-1----:R-:W-:Y:S05]  /*ebb0*/  @!P0 BRA `(.L_x_1934) ;  /* 0x0000001400ec8947 */ /* 0x002fea0003800000 */
.L_x_1988:
[----:B------:R-:W-:-:S07]  /*ebc0*/  IMAD R3, R6, 0x8, R3 ;  /* 0x0000000806037824 */ /* 0x000fce00078e0203 */
.L_x_1935:
[----:B--2---:R2:W3:Y:S02]  /*ebd0*/  SYNCS.PHASECHK.TRANS64.TRYWAIT P0, [R3+URZ], R0 ;  /* 0x00000000030075a7 */ /* 0x0044e4000800017f */
[----:B---3--:R-:W-:Y:S05]  /*ebe0*/  @!P0 NANOSLEEP.SYNCS 0x989680 ;  /* 0x009896800000895d */ /* 0x008fea0003900000 */
[----:B------:R-:W3:Y:S02]  /*ebf0*/  @!P0 SYNCS.PHASECHK.TRANS64 P0, [R3+URZ], R0 ;  /* 0x00000000030085a7 */ /* 0x000ee4000800007f */
[----:B---3--:R-:W-:Y:S05]  /*ec00*/  @!P0 BRA `(.L_x_1935) ;  /* 0xfffffffc00f08947 */ /* 0x008fea000383ffff */
.L_x_1928:
[----:B------:R-:W-:Y:S05]  /*ec10*/  BSYNC B0 ;  /* 0x0000000000007941 */ /* 0x000fea0003800000 */
.L_x_1927:
[----:B------:R-:W-:Y:S05]  /*ec20*/  EXIT ;  /* 0x000000000000794d */ /* 0x000fea0003800000 */
.L_x_1810:
[----:B0-----:R-:W-:-:S04]  /*ec30*/  IMAD.U32 R3, RZ, RZ, UR45 ;  /* 0x0000002dff037e24 */ /* 0x001fc8000f8e00ff */
[----:B------:R0:W1:Y:S03]  /*ec40*/  SYNCS.PHASECHK.TRANS64.TRYWAIT P1, [R3+URZ+0x16800], R0 ;  /* 0x01680000030075a7 */ /* 0x000066000802017f */
[----:B-1----:R-:W-:Y:S05]  /*ec50*/  @!P1 NANOSLEEP.SYNCS 0x989680 ;  /* 0x009896800000995d */ /* 0x002fea0003900000 */
[----:B------:R-:W1:Y:S02]  /*ec60*/  @!P1 SYNCS.PHASECHK.TRANS64 P1, [R3+URZ+0x16800], R0 ;  /* 0x01680000030095a7 */ /* 0x000e64000802007f */
[----:B-1----:R-:W-:Y:S05]  /*ec70*/  @!P1 BRA `(.L_x_1810) ;  /* 0xfffffffc00ec9947 */ /* 0x002fea000383ffff */
[----:B------:R-:W-:Y:S05]  /*ec80*/  BRA `(.L_x_1936) ;  /* 0xffffff2800547947 */ /* 0x000fea000383ffff */
.L_x_1814:
[----:B-1----:R1:W2:Y:S02]  /*ec90*/  SYNCS.PHASECHK.TRANS64.TRYWAIT P2, [R0+URZ+0x16830], R3 ;  /* 0x01683003000075a7 */ /* 0x0022a4000804017f */
[----:B--2---:R-:W-:Y:S05]  /*eca0*/  @!P2 NANOSLEEP.SYNCS 0x989680 ;  /* 0x009896800000a95d */ /* 0x004fea0003900000 */
[----:B------:R-:W2:Y:S02]  /*ecb0*/  @!P2 SYNCS.PHASECHK.TRANS64 P2, [R0+URZ+0x16830], R3 ;  /* 0x016830030000a5a7 */ /* 0x000ea4000804007f */
[----:B--2---:R-:W-:Y:S05]  /*ecc0*/  @!P2 BRA `(.L_x_1814) ;  /* 0xfffffffc00f0a947 */ /* 0x004fea000383ffff */
[----:B------:R-:W-:Y:S05]  /*ecd0*/  BRA `(.L_x_1813) ;  /* 0xffffff2800787947 */ /* 0x000fea000383ffff */
.L_x_1819:
[----:B-1----:R-:W-:-:S04]  /*ece0*/  IMAD.U32 R6, RZ, RZ, UR6 ;  /* 0x00000006ff067e24 */ /* 0x002fc8000f8e00ff */
[----:B------:R1:W2:Y:S03]  /*ecf0*/  SYNCS.PHASECHK.TRANS64.TRYWAIT P3, [R6+URZ+0x16830], R5 ;  /* 0x01683005060075a7 */ /* 0x0002a6000806017f */
[----:B--2---:R-:W-:Y:S05]  /*ed00*/  @!P3 NANOSLEEP.SYNCS 0x989680 ;  /* 0x009896800000b95d */ /* 0x004fea0003900000 */
[----:B------:R-:W2:Y:S02]  /*ed10*/  @!P3 SYNCS.PHASECHK.TRANS64 P3, [R6+URZ+0x16830], R5 ;  /* 0x016830050600b5a7 */ /* 0x000ea4000806007f */
[----:B--2---:R-:W-:Y:S05]  /*ed20*/  @!P3 BRA `(.L_x_1819) ;  /* 0xfffffffc00ecb947 */ /* 0x004fea000383ffff */
[----:B------:R-:W-:Y:S05]  /*ed30*/  BRA `(.L_x_1816) ;  /* 0xffffff5000f07947 */ /* 0x000fea000383ffff */
.L_x_1823:
[----:B-1----:R-:W-:-:S04]  /*ed40*/  IMAD.U32 R6, RZ, RZ, UR6 ;  /* 0x00000006ff067e24 */ /* 0x002fc8000f8e00ff */
[----:B------:R1:W2:Y:S03]  /*ed50*/  SYNCS.PHASECHK.TRANS64.TRYWAIT P3, [R6+URZ+0x16850], R5 ;  /* 0x01685005060075a7 */ /* 0x0002a6000806017f */
[----:B--2---:R-:W-:Y:S05]  /*ed60*/  @!P3 NANOSLEEP.SYNCS 0x989680 ;  /* 0x009896800000b95d */ /* 0x004fea0003900000 */
[----:B------:R-:W2:Y:S02]  /*ed70*/  @!P3 SYNCS.PHASECHK.TRANS64 P3, [R6+URZ+0x16850], R5 ;  /* 0x016850050600b5a7 */ /* 0x000ea4000806007f */
[----:B--2---:R-:W-:Y:S05]  /*ed80*/  @!P3 BRA `(.L_x_1823) ;  /* 0xfffffffc00ecb947 */ /* 0x004fea000383ffff */
[----:B------:R-:W-:Y:S05]  /*ed90*/  BRA `(.L_x_1820) ;  /* 0xffffff5400607947 */ /* 0x000fea000383ffff */
.L_x_1829:
[----:B-1----:R-:W-:-:S04]  /*eda0*/  IMAD.U32 R6, RZ, RZ, UR6 ;  /* 0x00000006ff067e24 */ /* 0x002fc8000f8e00ff */
[----:B------:R1:W2:Y:S03]  /*edb0*/  SYNCS.PHASECHK.TRANS64.TRYWAIT P2, [R6+URZ+0x16830], R5 ;  /* 0x01683005060075a7 */ /* 0x0002a6000804017f */
[----:B--2---:R-:W-:Y:S05]  /*edc0*/  @!P2 NANOSLEEP.SYNCS 0x989680 ;  /* 0x009896800000a95d */ /* 0x004fea0003900000 */
[----:B------:R-:W2:Y:S02]  /*edd0*/  @!P2 SYNCS.PHASECHK.TRANS64 P2, [R6+URZ+0x16830], R5 ;  /* 0x016830050600a5a7 */ /* 0x000ea4000804007f */
[----:B--2---:R-:W-:Y:S05]  /*ede0*/  @!P2 BRA `(.L_x_1829) ;  /* 0xfffffffc00eca947 */ /* 0x004fea000383ffff */
[----:B------:R-:W-:Y:S05]  /*edf0*/  BRA `(.L_x_1826) ;  /* 0xffffff8000507947 */ /* 0x000fea000383ffff */
.L_x_1833:
[----:B-1----:R-:W-:-:S04]  /*ee00*/  IMAD.U32 R6, RZ, RZ, UR6 ;  /* 0x00000006ff067e24 */ /* 0x002fc8000f8e00ff */
[----:B------:R1:W2:Y:S03]  /*ee10*/  SYNCS.PHASECHK.TRANS64.TRYWAIT P2, [R6+URZ+0x16850], R5 ;  /* 0x01685005060075a7 */ /* 0x0002a6000804017f */
[----:B--2---:R-:W-:Y:S05]  /*ee20*/  @!P2 NANOSLEEP.SYNCS 0x989680 ;  /* 0x009896800000a95d */ /* 0x004fea0003900000 */
[----:B------:R-:W2:Y:S02]  /*ee30*/  @!P2 SYNCS.PHASECHK.TRANS64 P2, [R6+URZ+0x16850], R5 ;  /* 0x016850050600a5a7 */ /* 0x000ea4000804007f */
[----:B--2---:R-:W-:Y:S05]  /*ee40*/  @!P2 BRA `(.L_x_1833) ;  /* 0xfffffffc00eca947 */ /* 0x004fea000383ffff */
[----:B------:R-:W-:Y:S05]  /*ee50*/  BRA `(.L_x_1830) ;  /* 0xffffff8000c07947 */ /* 0x000fea000383ffff */
.L_x_1838:
[----:B-1----:R-:W-:-:S04]  /*ee60*/  MOV R4, UR5 ;  /* 0x0000000500047c02 */ /* 0x002fc80008000f00 */
[----:B------:R1:W2:Y:S03]  /*ee70*/  SYNCS.PHASECHK.TRANS64.TRYWAIT P0, [R4+URZ+0x16850], R3 ;  /* 0x01685003040075a7 */ /* 0x0002a6000800017f */
[----:B--2---:R-:W-:Y:S05]  /*ee80*/  @!P0 NANOSLEEP.SYNCS 0x989680 ;  /* 0x009896800000895d */ /* 0x004fea0003900000 */
[----:B------:R-:W2:Y:S02]  /*ee90*/  @!P0 SYNCS.PHASECHK.TRANS64 P0, [R4+URZ+0x16850], R3 ;  /* 0x01685003040085a7 */ /* 0x000ea4000800007f */
[----:B--2---:R-:W-:Y:S05]  /*eea0*/  @!P0 BRA `(.L_x_1838) ;  /* 0xfffffffc00ec8947 */ /* 0x004fea000383ffff */
[----:B------:R-:W-:Y:S05]  /*eeb0*/  BRA `(.L_x_1837) ;  /* 0xffffffa400247947 */ /* 0x000fea000383ffff */
.L_x_1856:
[----:B------:R-:W-:Y:S02]  /*eec0*/  IMAD.MOV.U32 R13, RZ, RZ, R20 ;  /* 0x000000ffff0d7224 */ /* 0x000fe400078e0014 */
[----:B------:R-:W-:Y:S02]  /*eed0*/  IMAD.MOV.U32 R12, RZ, RZ, RZ ;  /* 0x000000ffff0c7224 */ /* 0x000fe400078e00ff */
[----:B------:R-:W-:Y:S02]  /*eee0*/  IMAD.MOV.U32 R11, RZ, RZ, 0x1f ;  /* 0x0000001fff0b7424 */ /* 0x000fe400078e00ff */
[----:B------:R-:W-:-:S07]  /*eef0*/  IMAD.MOV.U32 R15, RZ, RZ, -0x1 ;  /* 0xffffffffff0f7424 */ /* 0x000fce00078e00ff */
[----:B------:R-:W-:Y:S05]  /*ef00*/  WARPSYNC.COLLECTIVE R15, `(.L_x_1937) ;  /* 0x000000000f087348 */ /* 0x000fea0003c00000 */
[----:B------:R0:W1:Y:S02]  /*ef10*/  SHFL.IDX P6, R14, R13, R12, R11 ;  /* 0x0000000c0d0e7389 */ /* 0x00006400000c000b */
[----:B01----:R-:W-:Y:S01]  /*ef20*/  ENDCOLLECTIVE ;  /* 0x000000000000791b */ /* 0x003fe20003800000 */
.L_x_1937:
[----:B------:R-:W-:Y:S05]  /*ef30*/  BRA `(.L_x_1938) ;  /* 0xffffffcc00387947 */ /* 0x000fea000383ffff */
.L_x_1858:
[----:B------:R-:W-:Y:S01]  /*ef40*/  BSSY B0, `(.L_x_1939) ;  /* 0x0000006000007945 */ /* 0x000fe20003800000 */
[----:B------:R-:W-:-:S07]  /*ef50*/  IMAD.MOV.U32 R15, RZ, RZ, -0x1 ;  /* 0xffffffffff0f7424 */ /* 0x000fce00078e00ff */
[----:B0-----:R-:W-:Y:S05]  /*ef60*/  WARPSYNC.COLLECTIVE R15, `(.L_x_1940) ;  /* 0x000000000f0c7348 */ /* 0x001fea0003c00000 */
[----:B------:R-:W-:Y:S02]  /*ef70*/  ELECT P6, UR62, PT ;  /* 0x00000000003e782f */ /* 0x000fe400038c0000 */
[----:B------:R-:W-:Y:S01]  /*ef80*/  MOV R14, UR62 ;  /* 0x0000003e000e7c02 */ /* 0x000fe20008000f00 */
[----:B0-----:R-:W-:Y:S10]  /*ef90*/  ENDCOLLECTIVE ;  /* 0x000000000000791b */ /* 0x001ff40003800000 */
.L_x_1940:
[----:B------:R-:W-:Y:S05]  /*efa0*/  BSYNC B0 ;  /* 0x0000000000007941 */ /* 0x000fea0003800000 */
.L_x_1939:
[----:B------:R-:W-:Y:S05]  /*efb0*/  BRA `(.L_x_1941) ;  /* 0xffffffcc00347947 */ /* 0x000fea000383ffff */
.L_x_1860:
[----:B-1----:R1:W2:Y:S02]  /*efc0*/  SYNCS.PHASECHK.TRANS64.TRYWAIT P0, [R3+URZ+0x16840], R0 ;  /* 0x01684000030075a7 */ /* 0x0022a4000800017f */
[----:B--2---:R-:W-:Y:S05]  /*efd0*/  @!P0 NANOSLEEP.SYNCS 0x989680 ;  /* 0x009896800000895d */ /* 0x004fea0003900000 */
[----:B------:R-:W2:Y:S02]  /*efe0*/  @!P0 SYNCS.PHASECHK.TRANS64 P0, [R3+URZ+0x16840], R0 ;  /* 0x01684000030085a7 */ /* 0x000ea4000800007f */
[----:B--2---:R-:W-:Y:S05]  /*eff0*/  @!P0 BRA `(.L_x_1860) ;  /* 0xfffffffc00f08947 */ /* 0x004fea000383ffff */
[----:B------:R-:W-:Y:S05]  /*f000*/  BRA `(.L_x_1942) ;  /* 0xffffffcc00907947 */ /* 0x000fea000383ffff */
.L_x_1864:
[----:B------:R-:W-:Y:S01]  /*f010*/  IMAD.MOV.U32 R13, RZ, RZ, R4 ;  /* 0x000000ffff0d7224 */ /* 0x000fe200078e0004 */
[----:B------:R-:W-:Y:S01]  /*f020*/  MOV R12, RZ ;  /* 0x000000ff000c7202 */ /* 0x000fe20000000f00 */
[----:B------:R-:W-:Y:S02]  /*f030*/  IMAD.MOV.U32 R11, RZ, RZ, 0x181f ;  /* 0x0000181fff0b7424 */ /* 0x000fe400078e00ff */
[----:B------:R-:W-:Y:S02]  /*f040*/  IMAD.MOV.U32 R15, RZ, RZ, -0x1 ;  /* 0xffffffffff0f7424 */ /* 0x000fe400078e00ff */
[----:B------:R-:W-:-:S07]  /*f050*/  IMAD.U32 R7, RZ, RZ, UR40 ;  /* 0x00000028ff077e24 */ /* 0x000fce000f8e00ff */
[----:B------:R-:W-:Y:S05]  /*f060*/  WARPSYNC.COLLECTIVE R15, `(.L_x_1943) ;  /* 0x000000000f087348 */ /* 0x000fea0003c00000 */
[----:B------:R0:W1:Y:S02]  /*f070*/  SHFL.IDX P6, R14, R13, R12, R11 ;  /* 0x0000000c0d0e7389 */ /* 0x00006400000c000b */
[----:B01----:R-:W-:Y:S01]  /*f080*/  ENDCOLLECTIVE ;  /* 0x000000000000791b */ /* 0x003fe20003800000 */
.L_x_1943:
[----:B------:R-:W-:Y:S02]  /*f090*/  IMAD R7, R7, 0xc0, R21 ;  /* 0x000000c007077824 */ /* 0x000fe400078e0215 */
[----:B------:R-:W-:Y:S02]  /*f0a0*/  IMAD.MOV.U32 R13, RZ, RZ, R0 ;  /* 0x000000ffff0d7224 */ /* 0x000fe400078e0000 */
[----:B------:R-:W-:-:S07]  /*f0b0*/  IMAD.MOV.U32 R2, RZ, RZ, R14 ;  /* 0x000000ffff027224 */ /* 0x000fce00078e000e */
[----:B------:R-:W-:Y:S05]  /*f0c0*/  WARPSYNC.COLLECTIVE R15, `(.L_x_1944) ;  /* 0x000000000f087348 */ /* 0x000fea0003c00000 */
[----:B------:R0:W1:Y:S02]  /*f0d0*/  SHFL.IDX P6, R14, R13, R12, R11 ;  /* 0x0000000c0d0e7389 */ /* 0x00006400000c000b */
[----:B01----:R-:W-:Y:S01]  /*f0e0*/  ENDCOLLECTIVE ;  /* 0x000000000000791b */ /* 0x003fe20003800000 */
.L_x_1944:
[----:B------:R-:W-:Y:S02]  /*f0f0*/  ULDC UR4, c[0x0][0x288] ;  /* 0x0000a20000047ab9 */ /* 0x000fe40000000800 */
[----:B------:R-:W-:Y:S02]  /*f100*/  IMAD R6, R9, UR4, RZ ;  /* 0x0000000409067c24 */ /* 0x000fe4000f8e02ff */
[----:B------:R-:W-:-:S03]  /*f110*/  VIADD R9, R7, 0x10 ;  /* 0x0000001007097836 */ /* 0x000fc60000000000 */
[----:B------:R-:W-:Y:S01]  /*f120*/  ISETP.GE.AND P1, PT, R7, R6, PT ;  /* 0x000000060700720c */ /* 0x000fe20003f26270 */
[----:B------:R-:W-:Y:S02]  /*f130*/  IMAD.MOV.U32 R13, RZ, RZ, R4 ;  /* 0x000000ffff0d7224 */ /* 0x000fe400078e0004 */
[----:B------:R-:W-:-:S10]  /*f140*/  IMAD.MOV.U32 R12, RZ, RZ, 0x1 ;  /* 0x00000001ff0c7424 */ /* 0x000fd400078e00ff */
[----:B------:R-:W-:-:S05]  /*f150*/  @!P1 LEA R14, P2, R20, R14, 0x1 ;  /* 0x0000000e140e9211 */ /* 0x000fca00078408ff */
[----:B------:R-:W-:Y:S01]  /*f160*/  @!P1 IMAD.X R3, RZ, RZ, R2, P2 ;  /* 0x000000ffff039224 */ /* 0x000fe200010e0602 */
[----:B------:R-:W-:-:S07]  /*f170*/  @!P1 MOV R2, R14 ;  /* 0x0000000e00029202 */ /* 0x000fce0000000f00 */
[----:B------:R-:W-:Y:S05]  /*f180*/  WARPSYNC.COLLECTIVE R15, `(.L_x_1945) ;  /* 0x000000000f087348 */ /* 0x000fea0003c00000 */
[----:B------:R0:W1:Y:S02]  /*f190*/  SHFL.IDX P6, R14, R13, R12, R11 ;  /* 0x0000000c0d0e7389 */ /* 0x00006400000c000b */
[----:B01----:R-:W-:Y:S01]  /*f1a0*/  ENDCOLLECTIVE ;  /* 0x000000000000791b */ /* 0x003fe20003800000 */
.L_x_1945:
[----:B------:R-:W-:Y:S01]  /*f1b0*/  @!PT LDS RZ, [RZ] ;  /* 0x00000000fffff984 */ /* 0x000fe20000000800 */
[----:B------:R-:W-:Y:S01]  /*f1c0*/  @!PT LDS RZ, [RZ] ;  /* 0x00000000fffff984 */ /* 0x000fe20000000800 */
[----:B------:R-:W-:Y:S01]  /*f1d0*/  @!PT LDS RZ, [RZ] ;  /* 0x00000000fffff984 */ /* 0x000fe20000000800 */
[----:B------:R0:W-:Y:S01]  /*f1e0*/  @!P1 LDGSTS.E.BYPASS.LTC128B.128 [R27+0x8400], desc[UR46][R2.64], !P0 ;  /* 0x08400000021b9fae */ /* 0x0001e2000c101d6e */
[----:B------:R-:W-:Y:S01]  /*f1f0*/  ISETP.GE.AND P1, PT, R9, R6, PT ;  /* 0x000000060900720c */ /* 0x000fe20003f26270 */
[----:B------:R-:W-:Y:S02]  /*f200*/  VIADD R9, R7, 0x20 ;  /* 0x0000002007097836 */ /* 0x000fe40000000000 */
[----:B------:R-:W-:Y:S02]  /*f210*/  IMAD.MOV.U32 R13, RZ, RZ, R0 ;  /* 0x000000ffff0d7224 */ /* 0x000fe400078e0000 */
[----:B0-----:R-:W-:-:S08]  /*f220*/  IMAD.MOV.U32 R2, RZ, RZ, R14 ;  /* 0x000000ffff027224 */ /* 0x001fd000078e000e */
[----:B------:R-:W-:Y:S05]  /*f230*/  WARPSYNC.COLLECTIVE R15, `(.L_x_1946) ;  /* 0x000000000f087348 */ /* 0x000fea0003c00000 */
[----:B------:R0:W1:Y:S02]  /*f240*/  SHFL.IDX P6, R14, R13, R12, R11 ;  /* 0x0000000c0d0e7389 */ /* 0x00006400000c000b */
[----:B01----:R-:W-:Y:S01]  /*f250*/  ENDCOLLECTIVE ;  /* 0x000000000000791b */ /* 0x003fe20003800000 */
.L_x_1946:
[----:B------:R-:W-:Y:S02]  /*f260*/  IMAD.MOV.U32 R13, RZ, RZ, R4 ;  /* 0x000000ffff0d7224 */ /* 0x000fe400078e0004 */
[----:B------:R-:W-:Y:S01]  /*f270*/  IMAD.MOV.U32 R12, RZ, RZ, 0x2 ;  /* 0x00000002ff0c7424 */ /* 0x000fe200078e00ff */
[----:B------:R-:W-:-:S05]  /*f280*/  @!P1 LEA R14, P2, R20, R14, 0x1 ;  /* 0x0000000e140e9211 */ /* 0x000fca00078408ff */
[----:B------:R-:W-:Y:S01]  /*f290*/  @!P1 IMAD.X R3, RZ, RZ, R2, P2 ;  /* 0x000000ffff039224 */ /* 0x000fe200010e0602 */
[----:B------:R-:W-:-:S07]  /*f2a0*/  @!P1 MOV R2, R14 ;  /* 0x0000000e00029202 */ /* 0x000fce0000000f00 */
[----:B------:R-:W-:Y:S05]  /*f2b0*/  WARPSYNC.COLLECTIVE R15, `(.L_x_1947) ;  /* 0x000000000f087348 */ /* 0x000fea0003c00000 */
[----:B------:R0:W1:Y:S02]  /*f2c0*/  SHFL.IDX P6, R14, R13, R12, R11 ;  /* 0x0000000c0d0e7389 */ /* 0x00006400000c000b */
[----:B01----:R-:W-:Y:S01]  /*f2d0*/  ENDCOLLECTIVE ;  /* 0x000000000000791b */ /* 0x003fe20003800000 */
.L_x_1947:
        /* <DEDUP_REMOVED lines=10> */
.L_x_1948:
[----:B------:R-:W-:Y:S02]  /*f380*/  IMAD.MOV.U32 R13, RZ, RZ, R4 ;  /* 0x000000ffff0d7224 */ /* 0x000fe400078e0004 */
[----:B------:R-:W-:Y:S02]  /*f390*/  IMAD.MOV.U32 R12, RZ, RZ, 0x3 ;  /* 0x00000003ff0c7424 */ /* 0x000fe400078e00ff */
[----:B------:R-:W-:-:S07]  /*f3a0*/  IMAD.MOV.U32 R10, RZ, RZ, R14 ;  /* 0x000000ffff0a7224 */ /* 0x000fce00078e000e */
[----:B------:R-:W-:Y:S05]  /*f3b0*/  WARPSYNC.COLLECTIVE R15, `(.L_x_1949) ;  /* 0x000000000f087348 */ /* 0x000fea0003c00000 */
[----:B------:R0:W1:Y:S02]  /*f3c0*/  SHFL.IDX P6, R14, R13, R12, R11 ;  /* 0x0000000c0d0e7389 */ /* 0x00006400000c000b */
[----:B01----:R-:W-:Y:S01]  /*f3d0*/  ENDCOLLECTIVE ;  /* 0x000000000000791b */ /* 0x003fe20003800000 */
.L_x_1949:
[----:B------:R-:W-:-:S04]  /*f3e0*/  @!P1 LEA R2, P2, R20, R10, 0x1 ;  /* 0x0000000a14029211 */ /* 0x000fc800078408ff */
[----:B------:R-:W-:Y:S01]  /*f3f0*/  @!P1 IADD3.X R3, RZ, R9, RZ, P2, !PT ;  /* 0x00000009ff039210 */ /* 0x000fe200017fe4ff */
[----:B------:R-:W-:-:S04]  /*f400*/  VIADD R9, R7, 0x30 ;  /* 0x0000003007097836 */ /* 0x000fc80000000000 */
[----:B------:R-:W-:Y:S01]  /*f410*/  @!PT LDS RZ, [RZ] ;  /* 0x00000000fffff984 */ /* 0x000fe20000000800 */
[----:B------:R-:W-:Y:S01]  /*f420*/  @!PT LDS RZ, [RZ] ;  /* 0x00000000fffff984 */ /* 0x000fe20000000800 */
[----:B------:R-:W-:Y:S01]  /*f430*/  @!PT LDS RZ, [RZ] ;  /* 0x00000000fffff984 */ /* 0x000fe20000000800 */
[----:B------:R0:W-:Y:S01]  /*f440*/  @!P1 LDGSTS.E.BYPASS.LTC128B.128 [R27+0x9400], desc[UR46][R2.64], !P0 ;  /* 0x09400000021b9fae */ /* 0x0001e2000c101d6e */
[----:B------:R-:W-:Y:S01]  /*f450*/  ISETP.GE.AND P1, PT, R9, R6, PT ;  /* 0x000000060900720c */ /* 0x000fe20003f26270 */
[----:B------:R-:W-:Y:S02]  /*f460*/  IMAD.MOV.U32 R13, RZ, RZ, R0 ;  /* 0x000000ffff0d7224 */ /* 0x000fe400078e0000 */
[----:B------:R-:W-:Y:S02]  /*f470*/  VIADD R9, R7, 0x40 ;  /* 0x0000004007097836 */ /* 0x000fe40000000000 */
[----:B0-----:R-:W-:-:S08]  /*f480*/  IMAD.MOV.U32 R2, RZ, RZ, R14 ;  /* 0x000000ffff027224 */ /* 0x001fd000078e000e */
[----:B------:R-:W-:Y:S05]  /*f490*/  WARPSYNC.COLLECTIVE R15, `(.L_x_1950) ;  /* 0x000000000f087348 */ /* 0x000fea0003c00000 */
[----:B------:R0:W1:Y:S02]  /*f4a0*/  SHFL.IDX P6, R14, R13, R12, R11 ;  /* 0x0000000c0d0e7389 */ /* 0x00006400000c000b */
[----:B01----:R-:W-:Y:S01]  /*f4b0*/  ENDCOLLECTIVE ;  /* 0x000000000000791b */ /* 0x003fe20003800000 */
.L_x_1950:
        /* <DEDUP_REMOVED lines=8> */
.L_x_1951:
        /* <DEDUP_REMOVED lines=10> */
.L_x_1952:
[----:B------:R-:W-:Y:S02]  /*f5e0*/  IMAD.MOV.U32 R13, RZ, RZ, R4 ;  /* 0x000000ffff0d7224 */ /* 0x000fe400078e0004 */
[----:B------:R-:W-:Y:S02]  /*f5f0*/  IMAD.MOV.U32 R12, RZ, RZ, 0x5 ;  /* 0x00000005ff0c7424 */ /* 0x000fe400078e00ff */
[----:B------:R-:W-:-:S07]  /*f600*/  IMAD.MOV.U32 R10, RZ, RZ, R14 ;  /* 0x000000ffff0a7224 */ /* 0x000fce00078e000e */
[----:B------:R-:W-:Y:S05]  /*f610*/  WARPSYNC.COLLECTIVE R15, `(.L_x_1953) ;  /* 0x000000000f087348 */ /* 0x000fea0003c00000 */
[----:B------:R0:W1:Y:S02]  /*f620*/  SHFL.IDX P6, R14, R13, R12, R11 ;  /* 0x0000000c0d0e7389 */ /* 0x00006400000c000b */
[----:B01----:R-:W-:Y:S01]  /*f630*/  ENDCOLLECTIVE ;  /* 0x000000000000791b */ /* 0x003fe20003800000 */
.L_x_1953:
        /* <DEDUP_REMOVED lines=14> */
.L_x_1954:
        /* <DEDUP_REMOVED lines=8> */
.L_x_1955:
        /* <DEDUP_REMOVED lines=10> */
.L_x_1956:
[----:B------:R-:W-:Y:S02]  /*f840*/  IMAD.MOV.U32 R13, RZ, RZ, R4 ;  /* 0x000000ffff0d7224 */ /* 0x000fe400078e0004 */
[----:B------:R-:W-:Y:S02]  /*f850*/  IMAD.MOV.U32 R12, RZ, RZ, 0x7 ;  /* 0x00000007ff0c7424 */ /* 0x000fe400078e00ff */
[----:B------:R-:W-:-:S07]  /*f860*/  IMAD.MOV.U32 R10, RZ, RZ, R14 ;  /* 0x000000ffff0a7224 */ /* 0x000fce00078e000e */
[----:B------:R-:W-:Y:S05]  /*f870*/  WARPSYNC.COLLECTIVE R15, `(.L_x_1957) ;  /* 0x000000000f087348 */ /* 0x000fea0003c00000 */
[----:B------:R0:W1:Y:S02]  /*f880*/  SHFL.IDX P6, R14, R13, R12, R11 ;  /* 0x0000000c0d0e7389 */ /* 0x00006400000c000b */
[----:B01----:R-:W-:Y:S01]  /*f890*/  ENDCOLLECTIVE ;  /* 0x000000000000791b */ /* 0x003fe20003800000 */
.L_x_1957:
[----:B------:R-:W-:-:S04]  /*f8a0*/  @!P1 LEA R2, P2, R20, R10, 0x1 ;  /* 0x0000000a14029211 */ /* 0x000fc800078408ff */
[----:B------:R-:W-:-:S05]  /*f8b0*/  @!P1 IADD3.X R3, RZ, R9, RZ, P2, !PT ;  /* 0x00000009ff039210 */ /* 0x000fca00017fe4ff */
        /* <DEDUP_REMOVED lines=9> */
.L_x_1958:
[----:B------:R-:W-:-:S05]  /*f950*/  VIADD R3, R7, 0x70 ;  /* 0x0000007007037836 */ /* 0x000fca0000000000 */
[----:B------:R-:W-:Y:S01]  /*f960*/  ISETP.GE.AND P1, PT, R3, R6, PT ;  /* 0x000000060300720c */ /* 0x000fe20003f26270 */
[----:B------:R-:W-:Y:S02]  /*f970*/  IMAD.MOV.U32 R13, RZ, RZ, R8 ;  /* 0x000000ffff0d7224 */ /* 0x000fe400078e0008 */
[----:B------:R-:W-:Y:S02]  /*f980*/  IMAD.MOV.U32 R12, RZ, RZ, RZ ;  /* 0x000000ffff0c7224 */ /* 0x000fe400078e00ff */
[----:B------:R-:W-:-:S08]  /*f990*/  IMAD.MOV.U32 R9, RZ, RZ, R14 ;  /* 0x000000ffff097224 */ /* 0x000fd000078e000e */
[----:B------:R-:W-:Y:S05]  /*f9a0*/  WARPSYNC.COLLECTIVE R15, `(.L_x_1959) ;  /* 0x000000000f087348 */ /* 0x000fea0003c00000 */
[----:B------:R0:W1:Y:S02]  /*f9b0*/  SHFL.IDX P6, R14, R13, R12, R11 ;  /* 0x0000000c0d0e7389 */ /* 0x00006400000c000b */
[----:B01----:R-:W-:Y:S01]  /*f9c0*/  ENDCOLLECTIVE ;  /* 0x000000000000791b */ /* 0x003fe20003800000 */
.L_x_1959:
[----:B------:R-:W-:Y:S01]  /*f9d0*/  @!P1 LEA R2, P2, R20, R9, 0x1 ;  /* 0x0000000914029211 */ /* 0x000fe200078408ff */
[----:B------:R-:W-:-:S03]  /*f9e0*/  VIADD R9, R7, 0x80 ;  /* 0x0000008007097836 */ /* 0x000fc60000000000 */
[----:B------:R-:W-:-:S05]  /*f9f0*/  @!P1 IADD3.X R3, RZ, R4, RZ, P2, !PT ;  /* 0x00000004ff039210 */ /* 0x000fca00017fe4ff */
[----:B------:R-:W-:Y:S01]  /*fa00*/  @!PT LDS RZ, [RZ] ;  /* 0x00000000fffff984 */ /* 0x000fe20000000800 */
[----:B------:R-:W-:Y:S01]  /*fa10*/  @!PT LDS RZ, [RZ] ;  /* 0x00000000fffff984 */ /* 0x000fe20000000800 */
[----:B------:R-:W-:Y:S01]  /*fa20*/  @!PT LDS RZ, [RZ] ;  /* 0x00000000fffff984 */ /* 0x000fe20000000800 */
[----:B------:R0:W-:Y:S01]  /*fa30*/  @!P1 LDGSTS.E.BYPASS.LTC128B.128 [R27+0xbc00], desc[UR46][R2.64], !P0 ;  /* 0x0bc00000021b9fae */ /* 0x0001e2000c101d6e */
[----:B------:R-:W-:Y:S01]  /*fa40*/  ISETP.GE.AND P1, PT, R9, R6, PT ;  /* 0x000000060900720c */ /* 0x000fe20003f26270 */
[----:B------:R-:W-:Y:S01]  /*fa50*/  IMAD.MOV.U32 R13, RZ, RZ, R5 ;  /* 0x000000ffff0d7224 */ /* 0x000fe200078e0005 */
[----:B------:R-:W-:Y:S01]  /*fa60*/  IADD3 R9, R7, 0x90, RZ ;  /* 0x0000009007097810 */ /* 0x000fe20007ffe0ff */
[----:B------:R-:W-:-:S10]  /*fa70*/  IMAD.MOV.U32 R0, RZ, RZ, R14 ;  /* 0x000000ffff007224 */ /* 0x000fd400078e000e */
[----:B0-----:R-:W-:Y:S05]  /*fa80*/  WARPSYNC.COLLECTIVE R15, `(.L_x_1960) ;  /* 0x000000000f087348 */ /* 0x001fea0003c00000 */
[----:B------:R1:W2:Y:S02]  /*fa90*/  SHFL.IDX P6, R14, R13, R12, R11 ;  /* 0x0000000c0d0e7389 */ /* 0x0002a400000c000b */
[----:B012---:R-:W-:Y:S01]  /*faa0*/  ENDCOLLECTIVE ;  /* 0x000000000000791b */ /* 0x007fe20003800000 */
.L_x_1960:
[----:B------:R-:W-:Y:S02]  /*fab0*/  IMAD.MOV.U32 R13, RZ, RZ, R8 ;  /* 0x000000ffff0d7224 */ /* 0x000fe400078e0008 */
[----:B------:R-:W-:Y:S01]  /*fac0*/  IMAD.MOV.U32 R12, RZ, RZ, 0x1 ;  /* 0x00000001ff0c7424 */ /* 0x000fe200078e00ff */
[----:B------:R-:W-:-:S13]  /*fad0*/  @!P1 LEA R2, P2, R20, R14, 0x1 ;  /* 0x0000000e14029211 */ /* 0x000fda00078408ff */
[----:B------:R-:W-:Y:S05]  /*fae0*/  WARPSYNC.COLLECTIVE R15, `(.L_x_1961) ;  /* 0x000000000f087348 */ /* 0x000fea0003c00000 */
[----:B------:R0:W1:Y:S02]  /*faf0*/  SHFL.IDX P6, R14, R13, R12, R11 ;  /* 0x0000000c0d0e7389 */ /* 0x00006400000c000b */
[----:B01----:R-:W-:Y:S01]  /*fb00*/  ENDCOLLECTIVE ;  /* 0x000000000000791b */ /* 0x003fe20003800000 */
.L_x_1961:
        /* <DEDUP_REMOVED lines=11> */
.L_x_1962:
[----:B------:R-:W-:Y:S02]  /*fbc0*/  IMAD.MOV.U32 R13, RZ, RZ, R8 ;  /* 0x000000ffff0d7224 */ /* 0x000fe400078e0008 */
[----:B------:R-:W-:Y:S02]  /*fbd0*/  IMAD.MOV.U32 R12, RZ, RZ, 0x2 ;  /* 0x00000002ff0c7424 */ /* 0x000fe400078e00ff */
[----:B------:R-:W-:-:S07]  /*fbe0*/  IMAD.MOV.U32 R4, RZ, RZ, R14 ;  /* 0x000000ffff047224 */ /* 0x000fce00078e000e */
[----:B------:R-:W-:Y:S05]  /*fbf0*/  WARPSYNC.COLLECTIVE R15, `(.L_x_1963) ;  /* 0x000000000f087348 */ /* 0x000fea0003c00000 */
[----:B------:R0:W1:Y:S02]  /*fc00*/  SHFL.IDX P6, R14, R13, R12, R11 ;  /* 0x0000000c0d0e7389 */ /* 0x00006400000c000b */
[----:B01----:R-:W-:Y:S01]  /*fc10*/  ENDCOLLECTIVE ;  /* 0x000000000000791b */ /* 0x003fe20003800000 */
.L_x_1963:
[----:B------:R-:W-:-:S05]  /*fc20*/  @!P1 LEA R4, P2, R20, R4, 0x1 ;  /* 0x0000000414049211 */ /* 0x000fca00078408ff */
[----:B------:R-:W-:Y:S01]  /*fc30*/  @!P1 IMAD.X R3, RZ, RZ, R2, P2 ;  /* 0x000000ffff039224 */ /* 0x000fe200010e0602 */
[----:B------:R-:W-:Y:S01]  /*fc40*/  @!P1 MOV R2, R4 ;  /* 0x0000000400029202 */ /* 0x000fe20000000f00 */
[----:B------:R-:W-:-:S04]  /*fc50*/  IMAD.MOV.U32 R13, RZ, RZ, R5 ;  /* 0x000000ffff0d7224 */ /* 0x000fc800078e0005 */
        /* <DEDUP_REMOVED lines=8> */
.L_x_1964:
[----:B------:R-:W-:-:S05]  /*fce0*/  VIADD R3, R7, 0xa0 ;  /* 0x000000a007037836 */ /* 0x000fca0000000000 */
[----:B------:R-:W-:Y:S02]  /*fcf0*/  ISETP.GE.AND P1, PT, R3, R6, PT ;  /* 0x000000060300720c */ /* 0x000fe40003f26270 */
[----:B------:R-:W-:Y:S01]  /*fd00*/  MOV R13, R8 ;  /* 0x00000008000d7202 */ /* 0x000fe20000000f00 */
[----:B------:R-:W-:-:S10]  /*fd10*/  IMAD.MOV.U32 R12, RZ, RZ, 0x3 ;  /* 0x00000003ff0c7424 */ /* 0x000fd400078e00ff */
[----:B------:R-:W-:-:S13]  /*fd20*/  @!P1 LEA R2, P2, R20, R14, 0x1 ;  /* 0x0000000e14029211 */ /* 0x000fda00078408ff */
[----:B------:R-:W-:Y:S05]  /*fd30*/  WARPSYNC.COLLECTIVE R15, `(.L_x_1965) ;  /* 0x000000000f087348 */ /* 0x000fea0003c00000 */
[----:B------:R0:W1:Y:S02]  /*fd40*/  SHFL.IDX P6, R14, R13, R12, R11 ;  /* 0x0000000c0d0e7389 */ /* 0x00006400000c000b */
[----:B01----:R-:W-:Y:S01]  /*fd50*/  ENDCOLLECTIVE ;  /* 0x000000000000791b */ /* 0x003fe20003800000 */
.L_x_1965:
        /* <DEDUP_REMOVED lines=10> */
.L_x_1966:
[----:B------:R-:W-:Y:S05]  /*fe00*/  BRA `(.L_x_1967) ;  /* 0xffffffcc005c7947 */ /* 0x000fea000383ffff */
.L_x_1867:
[----:B0-----:R0:W1:Y:S02]  /*fe10*/  SYNCS.PHASECHK.TRANS64.TRYWAIT P0, [R17+URZ+0x16820], R2 ;  /* 0x01682002110075a7 */ /* 0x001064000800017f */
[----:B-1----:R-:W-:Y:S05]  /*fe20*/  @!P0 NANOSLEEP.SYNCS 0x989680 ;  /* 0x009896800000895d */ /* 0x002fea0003900000 */
[----:B------:R-:W1:Y:S02]  /*fe30*/  @!P0 SYNCS.PHASECHK.TRANS64 P0, [R17+URZ+0x16820], R2 ;  /* 0x01682002110085a7 */ /* 0x000e64000800007f */
[----:B-1----:R-:W-:Y:S05]  /*fe40*/  @!P0 BRA `(.L_x_1867) ;  /* 0xfffffffc00f08947 */ /* 0x002fea000383ffff */
[----:B------:R-:W-:Y:S05]  /*fe50*/  BRA `(.L_x_1968) ;  /* 0xffffffcc00bc7947 */ /* 0x000fea000383ffff */
.L_x_1874:
[----:B0-----:R0:W1:Y:S02]  /*fe60*/  SYNCS.PHASECHK.TRANS64.TRYWAIT P0, [R2+URZ+0x16840], R3 ;  /* 0x01684003020075a7 */ /* 0x001064000800017f */
[----:B-1----:R-:W-:Y:S05]  /*fe70*/  @!P0 NANOSLEEP.SYNCS 0x989680 ;  /* 0x009896800000895d */ /* 0x002fea0003900000 */
[----:B------:R-:W1:Y:S02]  /*fe80*/  @!P0 SYNCS.PHASECHK.TRANS64 P0, [R2+URZ+0x16840], R3 ;  /* 0x01684003020085a7 */ /* 0x000e64000800007f */
[----:B-1----:R-:W-:Y:S05]  /*fe90*/  @!P0 BRA `(.L_x_1874) ;  /* 0xfffffffc00f08947 */ /* 0x002fea000383ffff */
[----:B------:R-:W-:Y:S05]  /*fea0*/  BRA `(.L_x_1969) ;  /* 0xffffffd0006c7947 */ /* 0x000fea000383ffff */
.L_x_1879:
[----:B0-----:R0:W1:Y:S02]  /*feb0*/  SYNCS.PHASECHK.TRANS64.TRYWAIT P0, [R2+URZ+0x60], R3 ;  /* 0x00006003020075a7 */ /* 0x001064000800017f */
[----:B-1----:R-:W-:Y:S05]  /*fec0*/  @!P0 NANOSLEEP.SYNCS 0x989680 ;  /* 0x009896800000895d */ /* 0x002fea0003900000 */
[----:B------:R-:W1:Y:S02]  /*fed0*/  @!P0 SYNCS.PHASECHK.TRANS64 P0, [R2+URZ+0x60], R3 ;  /* 0x00006003020085a7 */ /* 0x000e64000800007f */
[----:B-1----:R-:W-:Y:S05]  /*fee0*/  @!P0 BRA `(.L_x_1879) ;  /* 0xfffffffc00f08947 */ /* 0x002fea000383ffff */
[----:B------:R-:W-:Y:S05]  /*fef0*/  BRA `(.L_x_1970) ;  /* 0xffffffd000e47947 */ /* 0x000fea000383ffff */
.L_x_1888:
[----:B0-----:R0:W1:Y:S02]  /*ff00*/  SYNCS.PHASECHK.TRANS64.TRYWAIT P0, [R2+URZ+0x16840], R3 ;  /* 0x01684003020075a7 */ /* 0x001064000800017f */
[----:B-1----:R-:W-:Y:S05]  /*ff10*/  @!P0 NANOSLEEP.SYNCS 0x989680 ;  /* 0x009896800000895d */ /* 0x002fea0003900000 */
[----:B------:R-:W1:Y:S02]  /*ff20*/  @!P0 SYNCS.PHASECHK.TRANS64 P0, [R2+URZ+0x16840], R3 ;  /* 0x01684003020085a7 */ /* 0x000e64000800007f */
[----:B-1----:R-:W-:Y:S05]  /*ff30*/  @!P0 BRA `(.L_x_1888) ;  /* 0xfffffffc00f08947 */ /* 0x002fea000383ffff */
[----:B------:R-:W-:Y:S05]  /*ff40*/  BRA `(.L_x_1971) ;  /* 0xffffffd8001c7947 */ /* 0x000fea000383ffff */
.L_x_1893:
[----:B0-----:R0:W1:Y:S02]  /*ff50*/  SYNCS.PHASECHK.TRANS64.TRYWAIT P0, [R5+URZ+0x60], R2 ;  /* 0x00006002050075a7 */ /* 0x001064000800017f */
[----:B-1----:R-:W-:Y:S05]  /*ff60*/  @!P0 NANOSLEEP.SYNCS 0x989680 ;  /* 0x009896800000895d */ /* 0x002fea0003900000 */
[----:B------:R-:W1:Y:S02]  /*ff70*/  @!P0 SYNCS.PHASECHK.TRANS64 P0, [R5+URZ+0x60], R2 ;  /* 0x00006002050085a7 */ /* 0x000e64000800007f */
[----:B-1----:R-:W-:Y:S05]  /*ff80*/  @!P0 BRA `(.L_x_1893) ;  /* 0xfffffffc00f08947 */ /* 0x002fea000383ffff */
[----:B------:R-:W-:Y:S05]  /*ff90*/  BRA `(.L_x_1972) ;  /* 0xffffffd800947947 */ /* 0x000fea000383ffff */
.L_x_1901:
[----:B0-----:R0:W1:Y:S02]  /*ffa0*/  SYNCS.PHASECHK.TRANS64.TRYWAIT P0, [R2+URZ+0x16840], R3 ;  /* 0x01684003020075a7 */ /* 0x001064000800017f */
[----:B-1----:R-:W-:Y:S05]  /*ffb0*/  @!P0 NANOSLEEP.SYNCS 0x989680 ;  /* 0x009896800000895d */ /* 0x002fea0003900000 */
[----:B------:R-:W1:Y:S02]  /*ffc0*/  @!P0 SYNCS.PHASECHK.TRANS64 P0, [R2+URZ+0x16840], R3 ;  /* 0x01684003020085a7 */ /* 0x000e64000800007f */
[----:B-1----:R-:W-:Y:S05]  /*ffd0*/  @!P0 BRA `(.L_x_1901) ;  /* 0xfffffffc00f08947 */ /* 0x002fea000383ffff */
[----:B------:R-:W-:Y:S05]  /*ffe0*/  BRA `(.L_x_1973) ;  /* 0xffffffdc009c7947 */ /* 0x000fea000383ffff */
.L_x_1906:
[----:B0-----:R0:W1:Y:S02]  /*fff0*/  SYNCS.PHASECHK.TRANS64.TRYWAIT P0, [R5+URZ+0x60], R8 ;  /* 0x00006008050075a7 */ /* 0x001064000800017f */
[----:B-1----:R-:W-:Y:S05]  /*10000*/  @!P0 NANOSLEEP.SYNCS 0x989680 ;  /* 0x009896800000895d */ /* 0x002fea0003900000 */
[----:B------:R-:W1:Y:S02]  /*10010*/  @!P0 SYNCS.PHASECHK.TRANS64 P0, [R5+URZ+0x60], R8 ;  /* 0x00006008050085a7 */ /* 0x000e64000800007f */
[----:B-1----:R-:W-:Y:S05]  /*10020*/  @!P0 BRA `(.L_x_1906) ;  /* 0xfffffffc00f08947 */ /* 0x002fea000383ffff */
[----:B------:R-:W-:Y:S05]  /*10030*/  BRA `(.L_x_1974) ;  /* 0xffffffe000187947 */ /* 0x000fea000383ffff */
.L_x_1916:
[----:B-1----:R1:W2:Y:S02]  /*10040*/  SYNCS.PHASECHK.TRANS64.TRYWAIT P0, [R3+URZ+0x16860], R0 ;  /* 0x01686000030075a7 */ /* 0x0022a4000800017f */
[----:B--2---:R-:W-:Y:S05]  /*10050*/  @!P0 NANOSLEEP.SYNCS 0x989680 ;  /* 0x009896800000895d */ /* 0x004fea0003900000 */
[----:B------:R-:W2:Y:S02]  /*10060*/  @!P0 SYNCS.PHASECHK.TRANS64 P0, [R3+URZ+0x16860], R0 ;  /* 0x01686000030085a7 */ /* 0x000ea4000800007f */
[----:B--2---:R-:W-:Y:S05]  /*10070*/  @!P0 BRA `(.L_x_1916) ;  /* 0xfffffffc00f08947 */ /* 0x004fea000383ffff */
[----:B------:R-:W-:Y:S05]  /*10080*/  BRA `(.L_x_1975) ;  /* 0xffffffe400087947 */ /* 0x000fea000383ffff */
.L_x_1922:
[----:B------:R-:W-:Y:S01]  /*10090*/  BSSY B0, `(.L_x_1976) ;  /* 0x0000008000007945 */ /* 0x000fe20003800000 */
[----:B------:R-:W-:Y:S01]  /*100a0*/  IMAD.MOV.U32 R13, RZ, RZ, R28 ;  /* 0x000000ffff0d7224 */ /* 0x000fe200078e001c */
[----:B------:R-:W-:Y:S01]  /*100b0*/  MOV R15, 0xffffffff ;  /* 0xffffffff000f7802 */ /* 0x000fe20000000f00 */
[----:B------:R-:W-:Y:S02]  /*100c0*/  IMAD.MOV.U32 R12, RZ, RZ, RZ ;  /* 0x000000ffff0c7224 */ /* 0x000fe400078e00ff */
[----:B0-----:R-:W-:-:S07]  /*100d0*/  IMAD.MOV.U32 R11, RZ, RZ, 0x1f ;  /* 0x0000001fff0b7424 */ /* 0x001fce00078e00ff */
[----:B------:R-:W-:Y:S05]  /*100e0*/  WARPSYNC.COLLECTIVE R15, `(.L_x_1977) ;  /* 0x000000000f087348 */ /* 0x000fea0003c00000 */
[----:B------:R0:W1:Y:S02]  /*100f0*/  SHFL.IDX P6, R14, R13, R12, R11 ;  /* 0x0000000c0d0e7389 */ /* 0x00006400000c000b */
[----:B01----:R-:W-:Y:S01]  /*10100*/  ENDCOLLECTIVE ;  /* 0x000000000000791b */ /* 0x003fe20003800000 */
.L_x_1977:
[----:B------:R-:W-:Y:S05]  /*10110*/  BSYNC B0 ;  /* 0x0000000000007941 */ /* 0x000fea0003800000 */
.L_x_1976:
[----:B------:R-:W-:Y:S05]  /*10120*/  BRA `(.L_x_1978) ;  /* 0xffffffe400ac7947 */ /* 0x000fea000383ffff */
.L_x_1925:
[----:B-1----:R1:W2:Y:S02]  /*10130*/  SYNCS.PHASECHK.TRANS64.TRYWAIT P0, [R7+URZ+0x16820], R0 ;  /* 0x01682000070075a7 */ /* 0x0022a4000800017f */
[----:B--2---:R-:W-:Y:S05]  /*10140*/  @!P0 NANOSLEEP.SYNCS 0x989680 ;  /* 0x009896800000895d */ /* 0x004fea0003900000 */
[----:B------:R-:W2:Y:S02]  /*10150*/  @!P0 SYNCS.PHASECHK.TRANS64 P0, [R7+URZ+0x16820], R0 ;  /* 0x01682000070085a7 */ /* 0x000ea4000800007f */
[----:B--2---:R-:W-:Y:S05]  /*10160*/  @!P0 BRA `(.L_x_1925) ;  /* 0xfffffffc00f08947 */ /* 0x004fea000383ffff */
[----:B------:R-:W-:Y:S05]  /*10170*/  BRA `(.L_x_1979) ;  /* 0xffffffe400f47947 */ /* 0x000fea000383ffff */
.L_x_1926:
        /* <DEDUP_REMOVED lines=11> */
.L_x_1981:
[----:B------:R-:W-:Y:S05]  /*10230*/  BSYNC B0 ;  /* 0x0000000000007941 */ /* 0x000fea0003800000 */
.L_x_1980:
[----:B------:R-:W-:Y:S05]  /*10240*/  BRA `(.L_x_1982) ;  /* 0xffffffe400dc7947 */ /* 0x000fea000383ffff */
.L_x_1929:
[----:B------:R-:W-:Y:S01]  /*10250*/  BSSY B1, `(.L_x_1983) ;  /* 0x0000006000017945 */ /* 0x000fe20003800000 */
[----:B------:R-:W-:-:S07]  /*10260*/  IMAD.MOV.U32 R15, RZ, RZ, -0x1 ;  /* 0xffffffffff0f7424 */ /* 0x000fce00078e00ff */
[----:B01----:R-:W-:Y:S05]  /*10270*/  WARPSYNC.COLLECTIVE R15, `(.L_x_1984) ;  /* 0x000000000f0c7348 */ /* 0x003fea0003c00000 */
[----:B------:R-:W-:Y:S02]  /*10280*/  ELECT P6, UR62, PT ;  /* 0x00000000003e782f */ /* 0x000fe400038c0000 */
[----:B------:R-:W-:Y:S01]  /*10290*/  MOV R14, UR62 ;  /* 0x0000003e000e7c02 */ /* 0x000fe20008000f00 */
[----:B01----:R-:W-:Y:S10]  /*102a0*/  ENDCOLLECTIVE ;  /* 0x000000000000791b */ /* 0x003ff40003800000 */
.L_x_1984:
[----:B------:R-:W-:Y:S05]  /*102b0*/  BSYNC B1 ;  /* 0x0000000000017941 */ /* 0x000fea0003800000 */
.L_x_1983:
[----:B------:R-:W-:Y:S05]  /*102c0*/  BRA `(.L_x_1985) ;  /* 0xffffffe400d47947 */ /* 0x000fea000383ffff */
.L_x_1931:
[----:B-1----:R1:W2:Y:S02]  /*102d0*/  SYNCS.PHASECHK.TRANS64.TRYWAIT P0, [R5+URZ], R4 ;  /* 0x00000004050075a7 */ /* 0x0022a4000800017f */
[----:B--2---:R-:W-:Y:S05]  /*102e0*/  @!P0 NANOSLEEP.SYNCS 0x989680 ;  /* 0x009896800000895d */ /* 0x004fea0003900000 */
[----:B------:R-:W2:Y:S02]  /*102f0*/  @!P0 SYNCS.PHASECHK.TRANS64 P0, [R5+URZ], R4 ;  /* 0x00000004050085a7 */ /* 0x000ea4000800007f */
[----:B--2---:R-:W-:Y:S05]  /*10300*/  @!P0 BRA `(.L_x_1931) ;  /* 0xfffffffc00f08947 */ /* 0x004fea000383ffff */
[----:B------:R-:W-:Y:S05]  /*10310*/  BRA `(.L_x_1986) ;  /* 0xffffffe800087947 */ /* 0x000fea000383ffff */
.L_x_1932:
[----:B--2---:R2:W3:Y:S02]  /*10320*/  SYNCS.PHASECHK.TRANS64.TRYWAIT P0, [R3+URZ], R0 ;  /* 0x00000000030075a7 */ /* 0x0044e4000800017f */
[----:B---3--:R-:W-:Y:S05]  /*10330*/  @!P0 NANOSLEEP.SYNCS 0x989680 ;  /* 0x009896800000895d */ /* 0x008fea0003900000 */
[----:B------:R-:W3:Y:S02]  /*10340*/  @!P0 SYNCS.PHASECHK.TRANS64 P0, [R3+URZ], R0 ;  /* 0x00000000030085a7 */ /* 0x000ee4000800007f */
[----:B---3--:R-:W-:Y:S05]  /*10350*/  @!P0 BRA `(.L_x_1932) ;  /* 0xfffffffc00f08947 */ /* 0x008fea000383ffff */
[----:B------:R-:W-:Y:S05]  /*10360*/  BRA `(.L_x_1987) ;  /* 0xffffffe400fc7947 */ /* 0x000fea000383ffff */
.L_x_1934:
[----:B-1----:R1:W2:Y:S02]  /*10370*/  SYNCS.PHASECHK.TRANS64.TRYWAIT P0, [R5+URZ], R4 ;  /* 0x00000004050075a7 */ /* 0x0022a4000800017f */
[----:B--2---:R-:W-:Y:S05]  /*10380*/  @!P0 NANOSLEEP.SYNCS 0x989680 ;  /* 0x009896800000895d */ /* 0x004fea0003900000 */
[----:B------:R-:W2:Y:S02]  /*10390*/  @!P0 SYNCS.PHASECHK.TRANS64 P0, [R5+URZ], R4 ;  /* 0x00000004050085a7 */ /* 0x000ea4000800007f */
[----:B--2---:R-:W-:Y:S05]  /*103a0*/  @!P0 BRA `(.L_x_1934) ;  /* 0xfffffffc00f08947 */ /* 0x004fea000383ffff */
[----:B------:R-:W-:Y:S05]  /*103b0*/  BRA `(.L_x_1988) ;  /* 0xffffffe800007947 */ /* 0x000fea000383ffff */
.L_x_1989:
        /* <DEDUP_REMOVED lines=12> */
.L_x_2646:


//--------------------- .text._ZN7cutlass13device_kernelIN5flash11enable_sm90INS1_16FlashAttnFwdSm90INS1_25CollectiveMainloopFwdSm90ILi2EN4cute5tupleIJNS5_1CILi1EEES8_S8_EEENS6_IJNS7_ILi192EEENS7_ILi128EEENS7_ILi64EEEEEELi64ENS_10bfloat16_tEfNS_4arch4Sm90ELb1ELb0ELb1ELb1ELb0ELb0ELb0ELb1ELb1ELb1ELb0ELb0EEENS1_21CollectiveEpilogueFwdINS6_IJSA_SC_SB_EEES9_SE_SG_Li384ELb1ELb1ELb0ELb0EEENS1_36VarlenDynamicPersistentTileSchedulerILi192ELi128ELi384ELi128ELb0ELb1ELb1ELb1ELb1ELb1EEEEEEEEEvNT_6ParamsE --------------------------
	.section	.text._ZN7cutlass13device_kernelIN5flash11enable_sm90INS1_16FlashAttnFwdSm90INS1_25CollectiveMainloopFwdSm90ILi2EN4cute5tupleIJNS5_1CILi1EEES8_S8_EEENS6_IJNS7_ILi192EEENS7_ILi128EEENS7_ILi64EEEEEELi64ENS_10bfloat16_tEfNS_4arch4Sm90ELb1ELb0ELb1ELb1ELb0ELb0ELb0ELb1ELb1ELb1ELb0ELb0EEENS1_21CollectiveEpilogueFwdINS6_IJSA_SC_SB_EEES9_SE_SG_Li384ELb1ELb1ELb0ELb0EEENS1_36VarlenDynamicPersistentTileSchedulerILi192ELi128ELi384ELi128ELb0ELb1ELb1ELb1ELb1ELb1EEEEEEEEEvNT_6ParamsE,"ax",@progbits
	.align	128
.text._ZN7cutlass13device_kernelIN5flash11enable_sm90INS1_16FlashAttnFwdSm90INS1_25CollectiveMainloopFwdSm90ILi2EN4cute5tupleIJNS5_1CILi1EEES8_S8_EEENS6_IJNS7_ILi192EEENS7_ILi128EEENS7_ILi64EEEEEELi64ENS_10bfloat16_tEfNS_4arch4Sm90ELb1ELb0ELb1ELb1ELb0ELb0ELb0ELb1ELb1ELb1ELb0ELb0EEENS1_21CollectiveEpilogueFwdINS6_IJSA_SC_SB_EEES9_SE_SG_Li384ELb1ELb1ELb0ELb0EEENS1_36VarlenDynamicPersistentTileSchedulerILi192ELi128ELi384ELi128ELb0ELb1ELb1ELb1ELb1ELb1EEEEEEEEEvNT_6ParamsE:
        .type           _ZN7cutlass13device_kernelIN5flash11enable_sm90INS1_16FlashAttnFwdSm90INS1_25CollectiveMainloopFwdSm90ILi2EN4cute5tupleIJNS5_1CILi1EEES8_S8_EEENS6_IJNS7_ILi192EEENS7_ILi128EEENS7_ILi64EEEEEELi64ENS_10bfloat16_tEfNS_4arch4Sm90ELb1ELb0ELb1ELb1ELb0ELb0ELb0ELb1ELb1ELb1ELb0ELb0EEENS1_21CollectiveEpilogueFwdINS6_IJSA_SC_SB_EEES9_SE_SG_Li384ELb1ELb1ELb0ELb0EEENS1_36VarlenDynamicPersistentTileSchedulerILi192ELi128ELi384ELi128ELb0ELb1ELb1ELb1ELb1ELb1EEEEEEEEEvNT_6ParamsE,@function
        .size           _ZN7cutlass13device_kernelIN5flash11enable_sm90INS1_16FlashAttnFwdSm90INS1_25CollectiveMainloopFwdSm90ILi2EN4cute5tupleIJNS5_1CILi1EEES8_S8_EEENS6_IJNS7_ILi192EEENS7_ILi128EEENS7_ILi64EEEEEELi64ENS_10bfloat16_tEfNS_4arch4Sm90ELb1ELb0ELb1ELb1ELb0ELb0ELb0ELb1ELb1ELb1ELb0ELb0EEENS1_21CollectiveEpilogueFwdINS6_IJSA_SC_SB_EEES9_SE_SG_Li384ELb1ELb1ELb0ELb0EEENS1_36VarlenDynamicPersistentTileSchedulerILi192ELi128ELi384ELi128ELb0ELb1ELb1ELb1ELb1ELb1EEEEEEEEEvNT_6ParamsE,(.L_x_2647 - _ZN7cutlass13device_kernelIN5flash11enable_sm90INS1_16FlashAttnFwdSm90INS1_25CollectiveMainloopFwdSm90ILi2EN4cute5tupleIJNS5_1CILi1EEES8_S8_EEENS6_IJNS7_ILi192EEENS7_ILi128EEENS7_ILi64EEEEEELi64ENS_10bfloat16_tEfNS_4arch4Sm90ELb1ELb0ELb1ELb1ELb0ELb0ELb0ELb1ELb1ELb1ELb0ELb0EEENS1_21CollectiveEpilogueFwdINS6_IJSA_SC_SB_EEES9_SE_SG_Li384ELb1ELb1ELb0ELb0EEENS1_36VarlenDynamicPersistentTileSchedulerILi192ELi128ELi384ELi128ELb0ELb1ELb1ELb1ELb1ELb1EEEEEEEEEvNT_6ParamsE)
        .other          _ZN7cutlass13device_kernelIN5flash11enable_sm90INS1_16FlashAttnFwdSm90INS1_25CollectiveMainloopFwdSm90ILi2EN4cute5tupleIJNS5_1CILi1EEES8_S8_EEENS6_IJNS7_ILi192EEENS7_ILi128EEENS7_ILi64EEEEEELi64ENS_10bfloat16_tEfNS_4arch4Sm90ELb1ELb0ELb1ELb1ELb0ELb0ELb0ELb1ELb1ELb1ELb0ELb0EEENS1_21CollectiveEpilogueFwdINS6_IJSA_SC_SB_EEES9_SE_SG_Li384ELb1ELb1ELb0ELb0EEENS1_36VarlenDynamicPersistentTileSchedulerILi192ELi128ELi384ELi128ELb0ELb1ELb1ELb1ELb1ELb1EEEEEEEEEvNT_6ParamsE,@"STO_CUDA_ENTRY STV_DEFAULT"
_ZN7cutlass13device_kernelIN5flash11enable_sm90INS1_16FlashAttnFwdSm90INS1_25CollectiveMainloopFwdSm90ILi2EN4cute5tupleIJNS5_1CILi1EEES8_S8_EEENS6_IJNS7_ILi192EEENS7_ILi128EEENS7_ILi64EEEEEELi64ENS_10bfloat16_tEfNS_4arch4Sm90ELb1ELb0ELb1ELb1ELb0ELb0ELb0ELb1ELb1ELb1ELb0ELb0EEENS1_21CollectiveEpilogueFwdINS6_IJSA_SC_SB_EEES9_SE_SG_Li384ELb1ELb1ELb0ELb0EEENS1_36VarlenDynamicPersistentTileSchedulerILi192ELi128ELi384ELi128ELb0ELb1ELb1ELb1ELb1ELb1EEEEEEEEEvNT_6ParamsE:
        /* <DEDUP_REMOVED lines=18> */
.L_x_1991:
[----:B------:R-:W-:Y:S05]  /*0120*/  BSYNC B0 ;  /* 0x0000000000007941 */ /* 0x000fea0003800000 */
.L_x_1990:
        /* <DEDUP_REMOVED lines=41> */
.L_x_1992:
        /* <DEDUP_REMOVED lines=22> */
.L_x_1993:
        /* <DEDUP_REMOVED lines=18> */
.L_x_1994:
        /* <DEDUP_REMOVED lines=22> */
.L_x_1995:
        /* <DEDUP_REMOVED lines=22> */
.L_x_1996:
[----:B------:R-:W-:Y:S01]  /*0900*/  PLOP3.LUT P0, PT, PT, PT, UP0, 0x80, 0x0 ;  /* 0x000000000000781c */ /* 0x000fe20003f0f008 */
[----:B------:R-:W-:Y:S01]  /*0910*/  UMOV UR36, 0x1 ;  /* 0x0000000100247882 */ /* 0x000fe20000000000 */
[----:B------:R-:W-:Y:S01]  /*0920*/  NOP ;  /* 0x0000000000007918 */ /* 0x000fe20000000000 */
[----:B------:R-:W-:Y:S01]  /*0930*/  USEL UR36, UR36, 0x2, !UP0 ;  /* 0x0000000224247887 */ /* 0x000fe2000c000000 */
[----:B------:R-:W-:Y:S01]  /*0940*/  ULDC.64 UR48, c[0x0][0x208] ;  /* 0x0000820000307ab9 */ /* 0x000fe20000000a00 */
[----:B012-4-:R-:W-:Y:S08]  /*0950*/  BAR.SYNC.DEFER_BLOCKING 0x0 ;  /* 0x0000000000007b1d */ /* 0x017ff00000010000 */
[----:B------:R-:W-:Y:S05]  /*0960*/  @!P0 BRA `(.L_x_1997) ;  /* 0x000000a800dc8947 */ /* 0x000fea0003800000 */
.L_x_1998:
        /* <DEDUP_REMOVED lines=28> */
[----:B------:R-:W-:Y:S02]  /*0b30*/  LOP3.LUT R152, R153, 0xffffff80, RZ, 0xc0, !PT ;  /* 0xffffff8099987812 */ /* 0x000fe400078ec0ff */
[CC--:B------:R-:W-:Y:S01]  /*0b40*/  LEA.HI R2, R0.reuse, R157.reuse, RZ, 0x4 ;  /* 0x0000009d00027211 */ /* 0x0c0fe200078f20ff */
[----:B------:R-:W-:Y:S01]  /*0b50*/  IMAD.SHL.U32 R5, R3, 0x20, RZ ;  /* 0x0000002003057824 */ /* 0x000fe200078e00ff */
[----:B------:R-:W-:Y:S01]  /*0b60*/  LEA.HI R10, R0, R157, RZ, 0x2 ;  /* 0x0000009d000a7211 */ /* 0x000fe200078f10ff */
[----:B------:R-:W-:Y:S01]  /*0b70*/  IMAD.IADD R152, R157, 0x1, -R152 ;  /* 0x000000019d987824 */ /* 0x000fe200078e0a98 */
[----:B------:R-:W-:Y:S02]  /*0b80*/  SHF.R.S32.HI R3, RZ, 0x4, R2 ;  /* 0x00000004ff037819 */ /* 0x000fe40000011402 */
[----:B------:R-:W-:Y:S02]  /*0b90*/  LOP3.LUT R4, R2, 0x3fffff0, RZ, 0xc0, !PT ;  /* 0x03fffff002047812 */ /* 0x000fe400078ec0ff */
[----:B------:R-:W-:-:S02]  /*0ba0*/  SHF.R.S32.HI R7, RZ, 0x1f, R152 ;  /* 0x0000001fff077819 */ /* 0x000fc40000011498 */
[----:B------:R-:W-:Y:S01]  /*0bb0*/  LEA.HI R2, R2, R3, RZ, 0x1 ;  /* 0x0000000302027211 */ /* 0x000fe200078f08ff */
[----:B------:R-:W-:Y:S01]  /*0bc0*/  IMAD.IADD R4, R157, 0x1, -R4 ;  /* 0x000000019d047824 */ /* 0x000fe200078e0a04 */
[----:B------:R-:W-:Y:S02]  /*0bd0*/  LEA.HI R6, R7, R152, RZ, 0x2 ;  /* 0x0000009807067211 */ /* 0x000fe400078f10ff */
[----:B------:R-:W-:Y:S02]  /*0be0*/  LOP3.LUT R2, R2, 0x1ffffffe, RZ, 0xc0, !PT ;  /* 0x1ffffffe02027812 */ /* 0x000fe400078ec0ff */
[--C-:B------:R-:W-:Y:S02]  /*0bf0*/  SHF.R.S32.HI R8, RZ, 0x2, R6.reuse ;  /* 0x00000002ff087819 */ /* 0x100fe40000011406 */
[----:B------:R-:W-:Y:S01]  /*0c00*/  SHF.R.S32.HI R9, RZ, 0x1f, R6 ;  /* 0x0000001fff097819 */ /* 0x000fe20000011406 */
[----:B------:R-:W-:Y:S01]  /*0c10*/  IMAD.IADD R2, R3, 0x1, -R2 ;  /* 0x0000000103027824 */ /* 0x000fe200078e0a02 */
[----:B------:R-:W-:-:S02]  /*0c20*/  SHF.R.S32.HI R153, RZ, 0x7, R153 ;  /* 0x00000007ff997819 */ /* 0x000fc40000011499 */
[----:B------:R-:W-:Y:S02]  /*0c30*/  LOP3.LUT R10, R10, 0xfffffffc, RZ, 0xc0, !PT ;  /* 0xfffffffc0a0a7812 */ /* 0x000fe400078ec0ff */
[----:B------:R-:W-:Y:S01]  /*0c40*/  LEA.HI R9, R9, R8, RZ, 0x3 ;  /* 0x0000000809097211 */ /* 0x000fe200078f18ff */
[----:B------:R-:W-:Y:S01]  /*0c50*/  IMAD.HI R3, R153, 0x55555556, RZ ;  /* 0x5555555699037827 */ /* 0x000fe200078e02ff */
[----:B------:R-:W-:Y:S02]  /*0c60*/  LOP3.LUT R5, R5, 0xfffffc00, RZ, 0xc0, !PT ;  /* 0xfffffc0005057812 */ /* 0x000fe400078ec0ff */
[----:B------:R-:W-:Y:S01]  /*0c70*/  LEA.HI R0, R0, R157, RZ, 0x3 ;  /* 0x0000009d00007211 */ /* 0x000fe200078f18ff */
[----:B------:R-:W-:Y:S01]  /*0c80*/  IMAD.IADD R10, R157, 0x1, -R10 ;  /* 0x000000019d0a7824 */ /* 0x000fe200078e0a0a */
[----:B------:R-:W-:Y:S01]  /*0c90*/  LOP3.LUT R9, R9, 0xfffffff8, RZ, 0xc0, !PT ;  /* 0xfffffff809097812 */ /* 0x000fe200078ec0ff */
[----:B------:R-:W-:Y:S01]  /*0ca0*/  IMAD R5, R4, 0x40, R5 ;  /* 0x0000004004057824 */ /* 0x000fe200078e0205 */
[----:B------:R-:W-:-:S02]  /*0cb0*/  LEA.HI R7, R7, R152, RZ, 0x5 ;  /* 0x0000009807077211 */ /* 0x000fc400078f28ff */
[----:B------:R-:W-:Y:S01]  /*0cc0*/  LEA.HI R4, R3, R3, RZ, 0x1 ;  /* 0x0000000303047211 */ /* 0x000fe200078f08ff */
[----:B------:R-:W-:Y:S01]  /*0cd0*/  IMAD.IADD R8, R8, 0x1, -R9 ;  /* 0x0000000108087824 */ /* 0x000fe200078e0a09 */
[----:B------:R-:W-:Y:S01]  /*0ce0*/  LOP3.LUT R18, R0, 0xfffffff8, RZ, 0xc0, !PT ;  /* 0xfffffff800127812 */ /* 0x000fe200078ec0ff */
[----:B------:R-:W-:Y:S01]  /*0cf0*/  IMAD R155, R2, 0x8, R5 ;  /* 0x00000008029b7824 */ /* 0x000fe200078e0205 */
[----:B------:R-:W-:Y:S01]  /*0d00*/  LEA.HI R3, R10, R10, RZ, 0x1 ;  /* 0x0000000a0a037211 */ /* 0x000fe200078f08ff */
[----:B------:R-:W-:Y:S01]  /*0d10*/  IMAD R4, R4, -0x3, R153 ;  /* 0xfffffffd04047824 */ /* 0x000fe200078e0299 */
[----:B------:R-:W-:Y:S01]  /*0d20*/  SHF.R.S32.HI R7, RZ, 0x5, R7 ;  /* 0x00000005ff077819 */ /* 0x000fe20000011407 */
[----:B------:R-:W-:Y:S01]  /*0d30*/  IMAD.IADD R18, R157, 0x1, -R18 ;  /* 0x000000019d127824 */ /* 0x000fe200078e0a12 */
[----:B------:R-:W-:Y:S02]  /*0d40*/  LOP3.LUT R3, R3, 0x1ffffffe, RZ, 0xc0, !PT ;  /* 0x1ffffffe03037812 */ /* 0x000fe400078ec0ff */
[----:B------:R-:W-:Y:S01]  /*0d50*/  LOP3.LUT R5, R6, 0x7ffffffc, RZ, 0xc0, !PT ;  /* 0x7ffffffc06057812 */ /* 0x000fe200078ec0ff */
[----:B------:R-:W-:Y:S01]  /*0d60*/  IMAD R7, R7, 0x10, R8 ;  /* 0x0000001007077824 */ /* 0x000fe200078e0208 */
[----:B------:R-:W-:Y:S01]  /*0d70*/  IADD3 R3, R10, -R3, RZ ;  /* 0x800000030a037210 */ /* 0x000fe20007ffe0ff */
[----:B------:R-:W-:Y:S01]  /*0d80*/  IMAD.SHL.U32 R19, R18, 0x8, RZ ;  /* 0x0000000812137824 */ /* 0x000fe200078e00ff */
[----:B------:R-:W-:Y:S01]  /*0d90*/  SHF.R.S32.HI R22, RZ, 0x3, R0 ;  /* 0x00000003ff167819 */ /* 0x000fe20000011400 */
[----:B------:R-:W-:-:S02]  /*0da0*/  IMAD R154, R4, 0x40, R7 ;  /* 0x00000040049a7824 */ /* 0x000fc400078e0207 */
[----:B------:R-:W-:Y:S01]  /*0db0*/  IMAD.IADD R16, R152, 0x1, -R5 ;  /* 0x0000000198107824 */ /* 0x000fe200078e0a05 */
[----:B------:R-:W-:Y:S01]  /*0dc0*/  SHF.R.S32.HI R156, RZ, 0x1f, R19 ;  /* 0x0000001fff9c7819 */ /* 0x000fe20000011413 */
[----:B------:R-:W-:-:S07]  /*0dd0*/  IMAD R17, R3, 0x8, R154 ;  /* 0x0000000803117824 */ /* 0x000fce00078e029a */
.L_x_2040:
[----:B012---:R-:W0:Y:S01]  /*0de0*/  LDC.64 R2, c[0x0][0xc88] ;  /* 0x00032200ff027b82 */ /* 0x007e220000000a00 */
[----:B------:R-:W-:Y:S01]  /*0df0*/  ULDC.64 UR8, c[0x0][0xa28] ;  /* 0x00028a0000087ab9 */ /* 0x000fe20000000a00 */
[----:B------:R-:W-:Y:S01]  /*0e00*/  ULDC.64 UR10, c[0x0][0xa18] ;  /* 0x00028600000a7ab9 */ /* 0x000fe20000000a00 */
[----:B------:R-:W-:Y:S01]  /*0e10*/  ULDC UR4, c[0x0][0x424] ;  /* 0x0001090000047ab9 */ /* 0x000fe20000000800 */
        /* <DEDUP_REMOVED lines=11> */
[----:B------:R-:W-:-:S04]  /*0ed0*/  @UP0 ULEA UR8, UP2, UR40, UR8, 0x2 ;  /* 0x0000000828080291 */ /* 0x000fc8000f84103f */
[----:B------:R-:W-:Y:S02]  /*0ee0*/  @UP0 ULEA.HI.X UR9, UR40, UR9, UR41, 0x2, UP2 ;  /* 0x0000000928090291 */ /* 0x000fe400090f1429 */
[----:B------:R-:W-:Y:S01]  /*0ef0*/  @UP1 ULEA UR10, UP0, UR40, UR10, 0x2 ;  /* 0x0000000a280a1291 */ /* 0x000fe2000f80103f */
[----:B------:R-:W-:-:S03]  /*0f00*/  IMAD.U32 R2, RZ, RZ, UR8 ;  /* 0x00000008ff027e24 */ /* 0x000fc6000f8e00ff */
[----:B------:R-:W-:Y:S01]  /*0f10*/  @UP1 ULEA.HI.X UR11, UR40, UR11, UR41, 0x2, UP0 ;  /* 0x0000000b280b1291 */ /* 0x000fe200080f1429 */
[----:B------:R-:W-:Y:S01]  /*0f20*/  IMAD.U32 R3, RZ, RZ, UR9 ;  /* 0x00000009ff037e24 */ /* 0x000fe2000f8e00ff */
[----:B------:R-:W-:Y:S01]  /*0f30*/  ULDC.64 UR8, c[0x0][0x418] ;  /* 0x0001060000087ab9 */ /* 0x000fe20000000a00 */
[----:B------:R-:W-:-:S03]  /*0f40*/  IMAD.U32 R4, RZ, RZ, UR10 ;  /* 0x0000000aff047e24 */ /* 0x000fc6000f8e00ff */
[----:B------:R-:W-:Y:S01]  /*0f50*/  IMAD.U32 R5, RZ, RZ, UR11 ;  /* 0x0000000bff057e24 */ /* 0x000fe2000f8e00ff */
[----:B------:R-:W2:Y:S04]  /*0f60*/  @P0 LDG.E R2, desc[UR48][R2.64] ;  /* 0x0000003002020981 */ /* 0x000ea8000c1e1900 */
[----:B------:R-:W3:Y:S01]  /*0f70*/  @P2 LDG.E R4, desc[UR48][R4.64] ;  /* 0x0000003004042981 */ /* 0x000ee2000c1e1900 */
[----:B------:R-:W-:Y:S01]  /*0f80*/  UISETP.NE.U32.AND UP0, UPT, UR8, URZ, UPT ;  /* 0x0000003f0800728c */ /* 0x000fe2000bf05070 */
[----:B------:R-:W-:Y:S01]  /*0f90*/  UMOV UR47, URZ ;  /* 0x0000003f002f7c82 */ /* 0x000fe20008000000 */
[----:B------:R-:W-:Y:S02]  /*0fa0*/  ULDC UR50, c[0x0][0x288] ;  /* 0x0000a20000327ab9 */ /* 0x000fe40000000800 */
[----:B------:R-:W-:Y:S01]  /*0fb0*/  UISETP.NE.AND.EX UP0, UPT, UR9, URZ, UPT, UP0 ;  /* 0x0000003f0900728c */ /* 0x000fe2000bf05300 */
[----:B------:R-:W-:-:S02]  /*0fc0*/  UMOV UR42, UR6 ;  /* 0x00000006002a7c82 */ /* 0x000fc40008000000 */
[----:B------:R-:W-:Y:S01]  /*0fd0*/  ULDC.64 UR8, c[0x0][0xa20] ;  /* 0x0002880000087ab9 */ /* 0x000fe20000000a00 */
[----:B------:R-:W-:Y:S01]  /*0fe0*/  USEL UR4, UR4, 0x1, UP0 ;  /* 0x0000000104047887 */ /* 0x000fe20008000000 */
[----:B------:R-:W-:-:S03]  /*0ff0*/  ISETP.NE.U32.AND P1, PT, RZ, UR8, PT ;  /* 0x00000008ff007c0c */ /* 0x000fc6000bf25070 */
        /* <DEDUP_REMOVED lines=11> */
[----:B------:R-:W-:Y:S01]  /*10b0*/  IMAD.U32 R2, RZ, RZ, UR6 ;  /* 0x00000006ff027e24 */ /* 0x000fe2000f8e00ff */
[----:B------:R-:W-:-:S05]  /*10c0*/  MOV R3, UR7 ;  /* 0x0000000700037c02 */ /* 0x000fca0008000f00 */
[----:B------:R-:W2:Y:S04]  /*10d0*/  LDG.E R4, desc[UR48][R2.64] ;  /* 0x0000003002047981 */ /* 0x000ea8000c1e1900 */
[----:B------:R-:W3:Y:S01]  /*10e0*/  LDG.E R0, desc[UR48][R2.64+0x4] ;  /* 0x0000043002007981 */ /* 0x000ee2000c1e1900 */
[----:B--2---:R-:W-:Y:S02]  /*10f0*/  R2UR UR50, R4 ;  /* 0x00000000043272ca */ /* 0x004fe400000e0000 */
[----:B---3--:R-:W-:-:S13]  /*1100*/  R2UR UR6, R0 ;  /* 0x00000000000672ca */ /* 0x008fda00000e0000 */
[----:B------:R-:W-:-:S12]  /*1110*/  UIADD3 UR50, -UR50, UR6, URZ ;  /* 0x0000000632327290 */ /* 0x000fd8000fffe13f */
.L_x_1999:
[----:B------:R-:W-:Y:S05]  /*1120*/  @!P1 BRA `(.L_x_2000) ;  /* 0x00000000001c9947 */ /* 0x000fea0003800000 */
[----:B------:R-:W-:-:S04]  /*1130*/  ULEA UR4, UP0, UR40, UR8, 0x2 ;  /* 0x0000000828047291 */ /* 0x000fc8000f80103f */
[----:B------:R-:W-:Y:S02]  /*1140*/  ULEA.HI.X UR6, UR40, UR9, UR41, 0x2, UP0 ;  /* 0x0000000928067291 */ /* 0x000fe400080f1429 */
[----:B------:R-:W-:-:S04]  /*1150*/  IMAD.U32 R2, RZ, RZ, UR4 ;  /* 0x00000004ff027e24 */ /* 0x000fc8000f8e00ff */
[----:B------:R-:W-:-:S05]  /*1160*/  IMAD.U32 R3, RZ, RZ, UR6 ;  /* 0x00000006ff037e24 */ /* 0x000fca000f8e00ff */
[----:B------:R-:W2:Y:S02]  /*1170*/  LDG.E R2, desc[UR48][R2.64] ;  /* 0x0000003002027981 */ /* 0x000ea4000c1e1900 */
[----:B--2---:R-:W-:Y:S01]  /*1180*/  R2UR UR4, R2 ;  /* 0x00000000020472ca */ /* 0x004fe200000e0000 */
[----:B------:R-:W-:-:S14]  /*1190*/  BRA `(.L_x_2001) ;  /* 0x0000000000347947 */ /* 0x000fdc0003800000 */
.L_x_2000:
        /* <DEDUP_REMOVED lines=13> */
.L_x_2001:
[----:B------:R-:W-:Y:S01]  /*1270*/  ULDC UR6, c[0x0][0x448] ;  /* 0x0001120000067ab9 */ /* 0x000fe20000000800 */
[----:B------:R-:W-:Y:S01]  /*1280*/  UIMAD UR43, UR5, 0xc0, URZ ;  /* 0x000000c0052b78a4 */ /* 0x000fe2000f8e023f */
[----:B------:R-:W-:Y:S01]  /*1290*/  PLOP3.LUT P0, PT, PT, PT, PT, 0x80, 0x0 ;  /* 0x000000000000781c */ /* 0x000fe20003f0f070 */
[----:B------:R-:W-:Y:S01]  /*12a0*/  UISETP.NE.AND UP0, UPT, UR6, 0x1, UPT ;  /* 0x000000010600788c */ /* 0x000fe2000bf05270 */
[----:B------:R-:W-:Y:S01]  /*12b0*/  IMAD.MOV.U32 R0, RZ, RZ, RZ ;  /* 0x000000ffff007224 */ /* 0x000fe200078e00ff */
[----:B------:R-:W-:Y:S01]  /*12c0*/  UIADD3 UR6, UR43, 0xbf, URZ ;  /* 0x000000bf2b067890 */ /* 0x000fe2000fffe03f */
[----:B------:R-:W-:Y:S01]  /*12d0*/  IMAD.MOV.U32 R20, RZ, RZ, RZ ;  /* 0x000000ffff147224 */ /* 0x000fe200078e00ff */
[----:B------:R-:W-:Y:S01]  /*12e0*/  UIADD3 UR47, -UR47, UR4, URZ ;  /* 0x000000042f2f7290 */ /* 0x000fe2000fffe13f */
[----:B------:R-:W-:Y:S02]  /*12f0*/  CS2R R118, SRZ ;  /* 0x0000000000767805 */ /* 0x000fe4000001ff00 */
[----:B------:R-:W-:-:S02]  /*1300*/  CS2R R116, SRZ ;  /* 0x0000000000747805 */ /* 0x000fc4000001ff00 */
[----:B------:R-:W-:Y:S01]  /*1310*/  CS2R R114, SRZ ;  /* 0x0000000000727805 */ /* 0x000fe2000001ff00 */
[----:B------:R-:W-:Y:S01]  /*1320*/  UIADD3 UR7, UR47, 0x80, -UR50 ;  /* 0x000000802f077890 */ /* 0x000fe2000fffe832 */
[----:B------:R-:W-:Y:S02]  /*1330*/  CS2R R112, SRZ ;  /* 0x0000000000707805 */ /* 0x000fe4000001ff00 */
[----:B------:R-:W-:Y:S01]  /*1340*/  CS2R R14, SRZ ;  /* 0x00000000000e7805 */ /* 0x000fe2000001ff00 */
[----:B------:R-:W-:Y:S01]  /*1350*/  @UP0 ULDC UR4, c[0x0][0x44c] ;  /* 0x0001130000040ab9 */ /* 0x000fe20000000800 */
[----:B------:R-:W-:Y:S01]  /*1360*/  @UP0 ULDC UR8, c[0x0][0x450] ;  /* 0x0001140000080ab9 */ /* 0x000fe20000000800 */
[----:B------:R-:W-:Y:S01]  /*1370*/  UIMAD.WIDE.U32 UR4, UR6, UR4, URZ ;  /* 0x00000004060472a5 */ /* 0x000fe2000f8e003f */
[----:B------:R-:W-:Y:S01]  /*1380*/  IMAD.MOV.U32 R110, RZ, RZ, RZ ;  /* 0x000000ffff6e7224 */ /* 0x000fe200078e00ff */
[----:B------:R-:W-:Y:S01]  /*1390*/  UIADD3 UR4, UR47, 0x7f, URZ ;  /* 0x0000007f2f047890 */ /* 0x000fe2000fffe03f */
[----:B------:R-:W-:Y:S01]  /*13a0*/  IMAD.MOV.U32 R25, RZ, RZ, RZ ;  /* 0x000000ffff197224 */ /* 0x000fe200078e00ff */
[----:B------:R-:W-:Y:S01]  /*13b0*/  @UP0 USHF.R.U32.HI UR6, URZ, UR8, UR5 ;  /* 0x000000083f060299 */ /* 0x000fe20008011605 */
[----:B------:R-:W-:Y:S01]  /*13c0*/  CS2R R12, SRZ ;  /* 0x00000000000c7805 */ /* 0x000fe2000001ff00 */
[----:B------:R-:W-:Y:S01]  /*13d0*/  USHF.R.S32.HI UR5, URZ, 0x1f, UR4 ;  /* 0x0000001f3f057899 */ /* 0x000fe20008011404 */
[----:B------:R-:W-:Y:S01]  /*13e0*/  IMAD.MOV.U32 R106, RZ, RZ, RZ ;  /* 0x000000ffff6a7224 */ /* 0x000fe200078e00ff */
[----:B------:R-:W-:Y:S01]  /*13f0*/  UIADD3 UR6, UR7, UR6, URZ ;  /* 0x0000000607067290 */ /* 0x000fe2000fffe03f */
[----:B------:R-:W-:Y:S01]  /*1400*/  IMAD.MOV.U32 R27, RZ, RZ, RZ ;  /* 0x000000ffff1b7224 */ /* 0x000fe200078e00ff */
[----:B------:R-:W-:Y:S01]  /*1410*/  ULEA.HI UR5, UR5, UR4, URZ, 0x7 ;  /* 0x0000000405057291 */ /* 0x000fe2000f8f383f */
[----:B------:R-:W-:Y:S01]  /*1420*/  CS2R R102, SRZ ;  /* 0x0000000000667805 */ /* 0x000fe2000001ff00 */
[----:B------:R-:W-:Y:S01]  /*1430*/  USHF.R.S32.HI UR7, URZ, 0x1f, UR6 ;  /* 0x0000001f3f077899 */ /* 0x000fe20008011406 */
[----:B------:R-:W-:Y:S01]  /*1440*/  CS2R R100, SRZ ;  /* 0x0000000000647805 */ /* 0x000fe2000001ff00 */
[----:B------:R-:W-:Y:S01]  /*1450*/  USHF.R.S32.HI UR5, URZ, 0x7, UR5 ;  /* 0x000000073f057899 */ /* 0x000fe20008011405 */
[----:B------:R-:W-:Y:S01]  /*1460*/  CS2R R98, SRZ ;  /* 0x0000000000627805 */ /* 0x000fe2000001ff00 */
[----:B------:R-:W-:Y:S01]  /*1470*/  ULEA.HI UR7, UR7, UR6, URZ, 0x7 ;  /* 0x0000000607077291 */ /* 0x000fe2000f8f383f */
[----:B------:R-:W-:-:S02]  /*1480*/  CS2R R96, SRZ ;  /* 0x0000000000607805 */ /* 0x000fc4000001ff00 */
[----:B------:R-:W-:Y:S02]  /*1490*/  CS2R R94, SRZ ;  /* 0x00000000005e7805 */ /* 0x000fe4000001ff00 */
[----:B------:R-:W-:Y:S01]  /*14a0*/  CS2R R92, SRZ ;  /* 0x00000000005c7805 */ /* 0x000fe2000001ff00 */
[----:B------:R-:W-:Y:S01]  /*14b0*/  USHF.R.S32.HI UR7, URZ, 0x7, UR7 ;  /* 0x000000073f077899 */ /* 0x000fe20008011407 */
[----:B------:R-:W-:Y:S02]  /*14c0*/  CS2R R90, SRZ ;  /* 0x00000000005a7805 */ /* 0x000fe4000001ff00 */
[----:B------:R-:W-:Y:S01]  /*14d0*/  CS2R R88, SRZ ;  /* 0x0000000000587805 */ /* 0x000fe2000001ff00 */
[----:B------:R-:W-:-:S04]  /*14e0*/  UISETP.LT.AND UP0, UPT, UR5, UR7, UPT ;  /* 0x000000070500728c */ /* 0x000fc8000bf01270 */
[----:B------:R-:W-:-:S04]  /*14f0*/  USEL UR51, UR5, UR7, UP0 ;  /* 0x0000000705337287 */ /* 0x000fc80008000000 */
[----:B------:R-:W-:-:S06]  /*1500*/  UISETP.GE.AND UP0, UPT, UR51, 0x1, UPT ;  /* 0x000000013300788c */ /* 0x000fcc000bf06270 */
[----:B------:R-:W-:-:S13]  /*1510*/  PLOP3.LUT P1, PT, PT, PT, UP0, 0x80, 0x0 ;  /* 0x000000000000781c */ /* 0x000fda0003f2f008 */
        /* <DEDUP_REMOVED lines=32> */
.L_x_2003:
        /* <DEDUP_REMOVED lines=9> */
.L_x_2153:
[----:B------:R-:W-:Y:S05]  /*17b0*/  @!P0 BRA `(.L_x_2005) ;  /* 0x0000000000048947 */ /* 0x000fea0003800000 */
[----:B------:R-:W-:Y:S01]  /*17c0*/  BPT.TRAP 0x1 ;  /* 0x000000040000795c */ /* 0x000fe20000300000 */
.L_x_2005:
[----:B0-----:R-:W-:Y:S01]  /*17d0*/  IMAD.U32 R3, RZ, RZ, UR38 ;  /* 0x00000026ff037e24 */ /* 0x001fe2000f8e00ff */
[----:B------:R-:W-:-:S04]  /*17e0*/  MOV R0, UR39 ;  /* 0x0000002700007c02 */ /* 0x000fc80008000f00 */
[----:B------:R-:W-:Y:S02]  /*17f0*/  LEA R0, R0, UR45, 0x3 ;  /* 0x0000002d00007c11 */ /* 0x000fe4000f8e18ff */
[----:B------:R-:W-:-:S04]  /*1800*/  SHF.L.U32 R3, R3, 0x1f, RZ ;  /* 0x0000001f03037819 */ /* 0x000fc800000006ff */
[----:B------:R0:W1:Y:S01]  /*1810*/  SYNCS.PHASECHK.TRANS64.TRYWAIT P2, [R0+URZ+0x16830], R3 ;  /* 0x01683003000075a7 */ /* 0x000062000804017f */
[----:B------:R-:W-:Y:S05]  /*1820*/  @!P0 BRA `(.L_x_2006) ;  /* 0x0000000000048947 */ /* 0x000fea0003800000 */
[----:B------:R-:W-:Y:S01]  /*1830*/  BPT.TRAP 0x1 ;  /* 0x000000040000795c */ /* 0x000fe20000300000 */
.L_x_2006:
[----:B------:R-:W2:Y:S02]  /*1840*/  S2R R2, SR_TID.X ;  /* 0x0000000000027919 */ /* 0x000ea40000002100 */
[----:B--2---:R-:W-:Y:S01]  /*1850*/  LOP3.LUT P1, RZ, R2, 0x7f, RZ, 0xc0, !PT ;  /* 0x0000007f02ff7812 */ /* 0x004fe2000782c0ff */
[----:B-1----:R-:W-:-:S12]  /*1860*/  @P2 BRA `(.L_x_2007) ;  /* 0x0000000000082947 */ /* 0x002fd80003800000 */
[----:B------:R-:W1:Y:S02]  /*1870*/  SYNCS.PHASECHK.TRANS64.TRYWAIT P2, [R0+URZ+0x16830], R3 ;  /* 0x01683003000075a7 */ /* 0x000e64000804017f */
[----:B-1----:R-:W-:Y:S05]  /*1880*/  @!P2 BRA `(.L_x_2008) ;  /* 0x000000f000f8a947 */ /* 0x002fea0003800000 */
.L_x_2007:
[----:B------:R-:W-:Y:S05]  /*1890*/  WARPSYNC.ALL ;  /* 0x0000000000007948 */ /* 0x000fea0003800000 */
[----:B------:R-:W-:Y:S01]  /*18a0*/  UIADD3 UR4, UR45, 0xe400, URZ ;  /* 0x0000e4002d047890 */ /* 0x000fe2000fffe03f */
[----:B------:R-:W-:Y:S01]  /*18b0*/  WARPGROUP.ARRIVE ;  /* 0x00000000000079c5 */ /* 0x000fe20000000000 */
[----:B------:R-:W-:Y:S01]  /*18c0*/  ULOP3.LUT UR16, UR52, 0x10000, URZ, 0xfc, !UPT ;  /* 0x0001000034107892 */ /* 0x000fe2000f8efc3f */
[----:B------:R-:W-:Y:S01]  /*18d0*/  IMAD.U32 R4, RZ, RZ, UR50 ;  /* 0x00000032ff047e24 */ /* 0x000fe2000f8e00ff */
        /* <DEDUP_REMOVED lines=42> */
[----:B------:R-:W-:Y:S01]  /*1b80*/  @UP0 ULDC UR6, c[0x0][0x44c] ;  /* 0x0001130000060ab9 */ /* 0x000fe20000000800 */
[----:B------:R-:W-:Y:S02]  /*1b90*/  WARPGROUP.DEPBAR.LE gsb0, 0x0 ;  /* 0x00008000000079c5 */ /* 0x000fe40000010000 */
[----:B------:R-:W-:-:S06]  /*1ba0*/  WARPGROUP.ARRIVE ;  /* 0x00000000000079c5 */ /* 0x000fcc0000000000 */
[----:B------:R-:W-:Y:S01]  /*1bb0*/  HGMMA.64x128x16.F32.BF16 R24, gdesc[UR8], R24, gsb0 ;  /* 0x01e00000081879f0 */ /* 0x000fe20008001818 */
[----:B------:R-:W-:Y:S01]  /*1bc0*/  ULDC UR10, c[0x0][0x9d8] ;  /* 0x00027600000a7ab9 */ /* 0x000fe20000000800 */
[----:B------:R-:W-:Y:S01]  /*1bd0*/  @UP0 ULDC UR11, c[0x0][0x450] ;  /* 0x00011400000b0ab9 */ /* 0x000fe20000000800 */
[----:B------:R-:W-:Y:S02]  /*1be0*/  WARPGROUP.DEPBAR.LE gsb0, 0x0 ;  /* 0x00008000000079c5 */ /* 0x000fe40000010000 */
[----:B------:R-:W-:-:S07]  /*1bf0*/  WARPGROUP.ARRIVE ;  /* 0x00000000000079c5 */ /* 0x000fce0000000000 */
[----:B------:R-:W-:Y:S03]  /*1c00*/  HGMMA.64x128x16.F32.BF16 R24, gdesc[UR12], R24, gsb0 ;  /* 0x01e000000c1879f0 */ /* 0x000fe60008001818 */
[----:B------:R-:W-:Y:S02]  /*1c10*/  WARPGROUP.DEPBAR.LE gsb0, 0x0 ;  /* 0x00008000000079c5 */ /* 0x000fe40000010000 */
[----:B------:R-:W-:Y:S01]  /*1c20*/  FMUL.FTZ R5, R56, UR10 ;  /* 0x0000000a38057c20 */ /* 0x000fe20008410000 */
[----:B------:R-:W-:Y:S02]  /*1c30*/  VIADD R56, R17, UR43 ;  /* 0x0000002b11387c36 */ /* 0x000fe40008000000 */
[----:B------:R-:W-:Y:S01]  /*1c40*/  FMUL.FTZ R26, R26, UR10 ;  /* 0x0000000a1a1a7c20 */ /* 0x000fe20008410000 */
[----:B------:R-:W-:Y:S01]  /*1c50*/  FMUL.FTZ R27, R27, UR10 ;  /* 0x0000000a1b1b7c20 */ /* 0x000fe20008410000 */
[----:B------:R-:W-:Y:S01]  /*1c60*/  FMUL.FTZ R7, R57, UR10 ;  /* 0x0000000a39077c20 */ /* 0x000fe20008410000 */
[----:B------:R-:W-:Y:S01]  /*1c70*/  @P2 IMAD.HI.U32 R2, R56, UR6, RZ ;  /* 0x0000000638022c27 */ /* 0x000fe2000f8e00ff */
[----:B------:R-:W-:-:S03]  /*1c80*/  @UP0 ULDC UR6, c[0x0][0x450] ;  /* 0x0001140000060ab9 */ /* 0x000fc60000000800 */
[----:B------:R-:W-:Y:S01]  /*1c90*/  FMUL.FTZ R30, R30, UR10 ;  /* 0x0000000a1e1e7c20 */ /* 0x000fe20008410000 */
[----:B------:R-:W0:Y:S01]  /*1ca0*/  MUFU.TANH R26, R26 ;  /* 0x0000001a001a7308 */ /* 0x000e220000002400 */
[----:B------:R-:W-:Y:S01]  /*1cb0*/  FMUL.FTZ R31, R31, UR10 ;  /* 0x0000000a1f1f7c20 */ /* 0x000fe20008410000 */
[----:B------:R-:W-:Y:S01]  /*1cc0*/  @P2 SHF.R.U32.HI R56, RZ, UR6, R2 ;  /* 0x00000006ff382c19 */ /* 0x000fe20008011602 */
[----:B------:R-:W-:Y:S01]  /*1cd0*/  UMOV UR6, 0xffffff80 ;  /* 0xffffff8000067882 */ /* 0x000fe20000000000 */
[----:B------:R-:W-:Y:S01]  /*1ce0*/  FMUL.FTZ R34, R34, UR10 ;  /* 0x0000000a22227c20 */ /* 0x000fe20008410000 */
[----:B------:R-:W-:Y:S01]  /*1cf0*/  UIMAD UR6, UR51, UR6, 0x80 ;  /* 0x00000080330674a4 */ /* 0x000fe2000f8e0206 */
[----:B------:R-:W-:Y:S01]  /*1d00*/  FMUL.FTZ R35, R35, UR10 ;  /* 0x0000000a23237c20 */ /* 0x000fe20008410000 */
[----:B------:R-:W1:Y:S01]  /*1d10*/  SHFL.IDX PT, R2, R56, 0x1, 0x1c1f ;  /* 0x003c1f0038027f89 */ /* 0x000e6200000e0000 */
[----:B------:R-:W2:Y:S01]  /*1d20*/  MUFU.TANH R27, R27 ;  /* 0x0000001b001b7308 */ /* 0x000ea20000002400 */
[----:B------:R-:W-:Y:S01]  /*1d30*/  UIADD3 UR7, UR6, 0x1, URZ ;  /* 0x0000000106077890 */ /* 0x000fe2000fffe03f */
[----:B------:R-:W-:Y:S01]  /*1d40*/  FMUL.FTZ R38, R38, UR10 ;  /* 0x0000000a26267c20 */ /* 0x000fe20008410000 */
[----:B------:R-:W-:Y:S01]  /*1d50*/  UIADD3 UR6, UR47, UR6, URZ ;  /* 0x000000062f067290 */ /* 0x000fe2000fffe03f */
[----:B------:R-:W-:Y:S01]  /*1d60*/  FMUL.FTZ R59, R59, UR10 ;  /* 0x0000000a3b3b7c20 */ /* 0x000fe20008410000 */
[----:B------:R-:W-:Y:S01]  /*1d70*/  FMUL.FTZ R89, R32, UR10 ;  /* 0x0000000a20597c20 */ /* 0x000fe20008410000 */
[----:B------:R-:W-:Y:S01]  /*1d80*/  FMUL.FTZ R39, R39, UR10 ;  /* 0x0000000a27277c20 */ /* 0x000fe20008410000 */
[----:B------:R-:W-:Y:S01]  /*1d90*/  IMAD.U32 R57, RZ, RZ, UR7 ;  /* 0x00000007ff397e24 */ /* 0x000fe2000f8e00ff */
[----:B------:R-:W-:Y:S01]  /*1da0*/  MUFU.TANH R30, R30 ;  /* 0x0000001e001e7308 */ /* 0x000fe20000002400 */
[----:B------:R-:W-:-:S02]  /*1db0*/  IMAD.U32 R3, RZ, RZ, UR6 ;  /* 0x00000006ff037e24 */ /* 0x000fc4000f8e00ff */
[----:B------:R-:W-:Y:S01]  /*1dc0*/  FMUL.FTZ R32, R36, UR10 ;  /* 0x0000000a24207c20 */ /* 0x000fe20008410000 */
[C---:B------:R-:W-:Y:S02]  /*1dd0*/  IMAD R57, R16.reuse, -0x2, R57 ;  /* 0xfffffffe10397824 */ /* 0x040fe400078e0239 */
[----:B------:R-:W-:Y:S01]  /*1de0*/  FMUL.FTZ R55, R55, UR10 ;  /* 0x0000000a37377c20 */ /* 0x000fe20008410000 */
[----:B------:R-:W-:Y:S02]  /*1df0*/  IMAD R6, R16, -0x2, R3 ;  /* 0xfffffffe10067824 */ /* 0x000fe400078e0203 */
[----:B------:R-:W-:Y:S01]  /*1e00*/  FMUL.FTZ R10, R25, UR10 ;  /* 0x0000000a190a7c20 */ /* 0x000fe20008410000 */
[----:B------:R-:W-:Y:S01]  /*1e10*/  FMUL.FTZ R42, R42, UR10 ;  /* 0x0000000a2a2a7c20 */ /* 0x000fe20008410000 */
[----:B------:R-:W-:Y:S01]  /*1e20*/  IADD3 R57, -R4, UR47, R57 ;  /* 0x0000002f04397c10 */ /* 0x000fe2000fffe139 */
[----:B------:R-:W-:Y:S01]  /*1e30*/  MUFU.TANH R31, R31 ;  /* 0x0000001f001f7308 */ /* 0x000fe20000002400 */
[----:B------:R-:W-:Y:S01]  /*1e40*/  FMUL.FTZ R25, R41, UR10 ;  /* 0x0000000a29197c20 */ /* 0x000fe20008410000 */
[----:B------:R-:W-:Y:S01]  /*1e50*/  FMUL.FTZ R43, R43, UR10 ;  /* 0x0000000a2b2b7c20 */ /* 0x000fe20008410000 */
[----:B------:R-:W-:Y:S01]  /*1e60*/  FMUL.FTZ R12, R53, UR10 ;  /* 0x0000000a350c7c20 */ /* 0x000fe20008410000 */
[----:B------:R-:W-:Y:S01]  /*1e70*/  FMUL.FTZ R46, R46, UR10 ;  /* 0x0000000a2e2e7c20 */ /* 0x000fe20008410000 */
[----:B------:R-:W-:Y:S01]  /*1e80*/  FMUL.FTZ R13, R52, UR10 ;  /* 0x0000000a340d7c20 */ /* 0x000fe20008410000 */
[----:B-1----:R-:W-:Y:S01]  /*1e90*/  VIADDMNMX R2, R2, R57, R6, PT ;  /* 0x0000003902027246 */ /* 0x002fe20003800106 */
[----:B------:R-:W-:Y:S01]  /*1ea0*/  FMUL.FTZ R51, R51, UR10 ;  /* 0x0000000a33337c20 */ /* 0x000fe20008410000 */
[----:B------:R-:W1:Y:S01]  /*1eb0*/  MUFU.TANH R34, R34 ;  /* 0x0000002200227308 */ /* 0x000e620000002400 */
[----:B------:R-:W-:Y:S01]  /*1ec0*/  FMUL.FTZ R47, R47, UR10 ;  /* 0x0000000a2f2f7c20 */ /* 0x000fe20008410000 */
[----:B------:R-:W-:Y:S01]  /*1ed0*/  ISETP.GT.AND P3, PT, R2, RZ, PT ;  /* 0x000000ff0200720c */ /* 0x000fe20003f64270 */
[----:B------:R-:W-:Y:S01]  /*1ee0*/  FMUL.FTZ R50, R50, UR10 ;  /* 0x0000000a32327c20 */ /* 0x000fe20008410000 */
[C---:B------:R-:W-:Y:S01]  /*1ef0*/  ISETP.GT.AND P4, PT, R2.reuse, 0x1, PT ;  /* 0x000000010200780c */ /* 0x040fe20003f84270 */
[----:B------:R-:W-:Y:S01]  /*1f00*/  FMUL.FTZ R20, R45, UR10 ;  /* 0x0000000a2d147c20 */ /* 0x000fe20008410000 */
[----:B------:R-:W-:Y:S01]  /*1f10*/  ISETP.GT.AND P5, PT, R2, 0x8, PT ;  /* 0x000000080200780c */ /* 0x000fe20003fa4270 */
[----:B------:R-:W-:Y:S01]  /*1f20*/  FMUL.FTZ R15, R49, UR10 ;  /* 0x0000000a310f7c20 */ /* 0x000fe20008410000 */
[----:B------:R-:W3:Y:S01]  /*1f30*/  MUFU.TANH R35, R35 ;  /* 0x0000002300237308 */ /* 0x000ee20000002400 */
[----:B0-----:R-:W-:Y:S01]  /*1f40*/  FSEL R93, R26, -INF , P3 ;  /* 0xff8000001a5d7808 */ /* 0x001fe20001800000 */
[----:B------:R-:W-:Y:S01]  /*1f50*/  FMUL.FTZ R54, R54, UR10 ;  /* 0x0000000a36367c20 */ /* 0x000fe20008410000 */
[----:B--2---:R-:W-:Y:S01]  /*1f60*/  FSEL R91, R27, -INF , P4 ;  /* 0xff8000001b5b7808 */ /* 0x004fe20002000000 */
[----:B------:R-:W-:Y:S01]  /*1f70*/  FMUL.FTZ R14, R48, UR10 ;  /* 0x0000000a300e7c20 */ /* 0x000fe20008410000 */
[----:B------:R-:W-:Y:S01]  /*1f80*/  ISETP.GT.AND P3, PT, R2, 0x9, PT ;  /* 0x000000090200780c */ /* 0x000fe20003f64270 */
[----:B------:R-:W-:Y:S01]  /*1f90*/  FMUL.FTZ R58, R58, UR10 ;  /* 0x0000000a3a3a7c20 */ /* 0x000fe20008410000 */
[----:B------:R-:W-:Y:S01]  /*1fa0*/  FMNMX.FTZ R4, R93, R91, !PT ;  /* 0x0000005b5d047209 */ /* 0x000fe20007810000 */
[----:B------:R-:W0:Y:S01]  /*1fb0*/  MUFU.TANH R38, R38 ;  /* 0x0000002600267308 */ /* 0x000e220000002400 */
[----:B------:R-:W-:Y:S01]  /*1fc0*/  ISETP.GT.AND P4, PT, R2, 0x10, PT ;  /* 0x000000100200780c */ /* 0x000fe20003f84270 */
[----:B------:R-:W-:Y:S01]  /*1fd0*/  FMUL.FTZ R8, R24, UR10 ;  /* 0x0000000a18087c20 */ /* 0x000fe20008410000 */
[----:B------:R-:W-:Y:S01]  /*1fe0*/  FMUL.FTZ R24, R40, UR10 ;  /* 0x0000000a28187c20 */ /* 0x000fe20008410000 */
[----:B------:R-:W-:Y:S01]  /*1ff0*/  FMUL.FTZ R62, R62, UR10 ;  /* 0x0000000a3e3e7c20 */ /* 0x000fe20008410000 */
[----:B-1----:R-:W-:Y:S01]  /*2000*/  FSEL R53, R34, -INF , P4 ;  /* 0xff80000022357808 */ /* 0x002fe20002000000 */
[----:B------:R-:W-:Y:S01]  /*2010*/  FMUL.FTZ R63, R63, UR10 ;  /* 0x0000000a3f3f7c20 */ /* 0x000fe20008410000 */
[----:B------:R-:W-:Y:S01]  /*2020*/  ISETP.GT.AND P4, PT, R2, 0x18, PT ;  /* 0x000000180200780c */ /* 0x000fe20003f84270 */
        /* <DEDUP_REMOVED lines=8> */
[----:B------:R-:W-:Y:S01]  /*20b0*/  MUFU.TANH R39, R39 ;  /* 0x0000002700277308 */ /* 0x000fe20000002400 */
[----:B-1----:R-:W-:Y:S01]  /*20c0*/  FSEL R59, R30, -INF , P5 ;  /* 0xff8000001e3b7808 */ /* 0x002fe20002800000 */
[----:B------:R-:W-:Y:S01]  /*20d0*/  FMUL.FTZ R75, R75, UR10 ;  /* 0x0000000a4b4b7c20 */ /* 0x000fe20008410000 */
[----:B------:R-:W-:Y:S01]  /*20e0*/  FMUL.FTZ R78, R78, UR10 ;  /* 0x0000000a4e4e7c20 */ /* 0x000fe20008410000 */
[----:B------:R-:W-:Y:S01]  /*20f0*/  FMUL.FTZ R79, R79, UR10 ;  /* 0x0000000a4f4f7c20 */ /* 0x000fe20008410000 */
[----:B------:R-:W-:Y:S01]  /*2100*/  FMNMX.FTZ R4, R59, R4, !PT ;  /* 0x000000043b047209 */ /* 0x000fe20007810000 */
        /* <DEDUP_REMOVED lines=8> */
[----:B------:R2:W-:Y:S01]  /*2190*/  @!P1 SYNCS.ARRIVE.TRANS64.RED.A1T0 RZ, [R0+URZ], RZ ;  /* 0x000000ff00ff99a7 */ /* 0x0005e2000810043f */
[----:B------:R-:W-:Y:S01]  /*21a0*/  @UP0 ULDC UR6, c[0x0][0x44c] ;  /* 0x0001130000060ab9 */ /* 0x000fe20000000800 */
[----:B------:R-:W4:Y:S01]  /*21b0*/  MUFU.TANH R42, R42 ;  /* 0x0000002a002a7308 */ /* 0x000f220000002400 */
[----:B-1----:R-:W-:Y:S01]  /*21c0*/  FSEL R55, R31, -INF , P3 ;  /* 0xff8000001f377808 */ /* 0x002fe20001800000 */
[----:B------:R-:W-:Y:S01]  /*21d0*/  UIMAD.WIDE.U32 UR6, UR43, UR6, URZ ;  /* 0x000000062b0672a5 */ /* 0x000fe2000f8e003f */
[----:B------:R-:W-:-:S02]  /*21e0*/  ISETP.GT.AND P3, PT, R2, 0x11, PT ;  /* 0x000000110200780c */ /* 0x000fc40003f64270 */
[----:B------:R-:W-:Y:S02]  /*21f0*/  FMNMX.FTZ R4, R55, R4, !PT ;  /* 0x0000000437047209 */ /* 0x000fe40007810000 */
[----:B---3--:R-:W-:Y:S01]  /*2200*/  FSEL R52, R35, -INF , P3 ;  /* 0xff80000023347808 */ /* 0x008fe20001800000 */
[----:B------:R-:W-:Y:S01]  /*2210*/  MUFU.TANH R43, R43 ;  /* 0x0000002b002b7308 */ /* 0x000fe20000002400 */
[----:B------:R-:W-:Y:S02]  /*2220*/  FMNMX.FTZ R3, R53, R4, !PT ;  /* 0x0000000435037209 */ /* 0x000fe40007810000 */
[----:B------:R-:W-:Y:S02]  /*2230*/  ISETP.GT.AND P3, PT, R2, 0x19, PT ;  /* 0x000000190200780c */ /* 0x000fe40003f64270 */
[----:B------:R-:W-:-:S03]  /*2240*/  FMNMX.FTZ R4, R52, R3, !PT ;  /* 0x0000000334047209 */ /* 0x000fc60007810000 */
[----:B------:R-:W1:Y:S08]  /*2250*/  MUFU.TANH R46, R46 ;  /* 0x0000002e002e7308 */ /* 0x000e700000002400 */
[----:B------:R0:W-:Y:S08]  /*2260*/  MUFU.TANH R11, R51 ;  /* 0x00000033000b7308 */ /* 0x0001f00000002400 */
[----:B------:R1:W3:Y:S01]  /*2270*/  MUFU.TANH R9, R47 ;  /* 0x0000002f00097308 */ /* 0x0002e20000002400 */
[----:B0-----:R-:W-:-:S02]  /*2280*/  FSEL R51, R38, -INF , P4 ;  /* 0xff80000026337808 */ /* 0x001fc40002000000 */
[----:B------:R-:W-:Y:S02]  /*2290*/  ISETP.GT.AND P4, PT, R2, 0x20, PT ;  /* 0x000000200200780c */ /* 0x000fe40003f84270 */
[----:B------:R-:W-:Y:S02]  /*22a0*/  FMNMX.FTZ R3, R51, R4, !PT ;  /* 0x0000000433037209 */ /* 0x000fe40007810000 */
[----:B----4-:R-:W-:Y:S01]  /*22b0*/  FSEL R49, R42, -INF , P4 ;  /* 0xff8000002a317808 */ /* 0x010fe20002000000 */
[----:B------:R0:W4:Y:S01]  /*22c0*/  MUFU.TANH R45, R50 ;  /* 0x00000032002d7308 */ /* 0x0001220000002400 */
[----:B------:R-:W-:-:S04]  /*22d0*/  ISETP.GT.AND P4, PT, R2, 0x28, PT ;  /* 0x000000280200780c */ /* 0x000fc80003f84270 */
[----:B-1----:R-:W-:Y:S02]  /*22e0*/  FSEL R47, R46, -INF , P4 ;  /* 0xff8000002e2f7808 */ /* 0x002fe40002000000 */
[C---:B------:R-:W-:Y:S01]  /*22f0*/  ISETP.GT.AND P4, PT, R2.reuse, 0x30, PT ;  /* 0x000000300200780c */ /* 0x040fe20003f84270 */
[----:B------:R-:W1:Y:S01]  /*2300*/  MUFU.TANH R54, R54 ;  /* 0x0000003600367308 */ /* 0x000e620000002400 */
[----:B0-----:R-:W-:Y:S02]  /*2310*/  FSEL R50, R39, -INF , P3 ;  /* 0xff80000027327808 */ /* 0x001fe40001800000 */
[----:B------:R-:W-:Y:S02]  /*2320*/  ISETP.GT.AND P3, PT, R2, 0x21, PT ;  /* 0x000000210200780c */ /* 0x000fe40003f64270 */
[----:B------:R-:W-:Y:S02]  /*2330*/  FMNMX.FTZ R4, R50, R3, !PT ;  /* 0x0000000332047209 */ /* 0x000fe40007810000 */
[----:B------:R-:W-:Y:S01]  /*2340*/  FSEL R48, R43, -INF , P3 ;  /* 0xff8000002b307808 */ /* 0x000fe20001800000 */
[----:B------:R0:W5:Y:S01]  /*2350*/  MUFU.TANH R40, R58 ;  /* 0x0000003a00287308 */ /* 0x0001620000002400 */
[----:B------:R-:W-:-:S02]  /*2360*/  FMNMX.FTZ R3, R49, R4, !PT ;  /* 0x0000000431037209 */ /* 0x000fc40007810000 */
[----:B------:R-:W-:Y:S02]  /*2370*/  ISETP.GT.AND P3, PT, R2, 0x29, PT ;  /* 0x000000290200780c */ /* 0x000fe40003f64270 */
[----:B------:R-:W-:Y:S02]  /*2380*/  FMNMX.FTZ R4, R48, R3, !PT ;  /* 0x0000000330047209 */ /* 0x000fe40007810000 */
[----:B---3--:R-:W-:Y:S01]  /*2390*/  FSEL R46, R9, -INF , P3 ;  /* 0xff800000092e7808 */ /* 0x008fe20001800000 */
[----:B------:R-:W3:Y:S01]  /*23a0*/  MUFU.TANH R62, R62 ;  /* 0x0000003e003e7308 */ /* 0x000ee20000002400 */
[----:B------:R-:W-:Y:S01]  /*23b0*/  FMNMX.FTZ R3, R47, R4, !PT ;  /* 0x000000042f037209 */ /* 0x000fe20007810000 */
[----:B0-----:R-:W-:Y:S01]  /*23c0*/  FMUL.FTZ R58, R68, UR10 ;  /* 0x0000000a443a7c20 */ /* 0x001fe20008410000 */
[----:B------:R-:W-:Y:S01]  /*23d0*/  ISETP.GT.AND P3, PT, R2, 0x31, PT ;  /* 0x000000310200780c */ /* 0x000fe20003f64270 */
[----:B------:R-:W-:Y:S01]  /*23e0*/  FMUL.FTZ R68, R85, UR10 ;  /* 0x0000000a55447c20 */ /* 0x000fe20008410000 */
[----:B----4-:R-:W-:-:S02]  /*23f0*/  FSEL R45, R45, -INF , P4 ;  /* 0xff8000002d2d7808 */ /* 0x010fc40002000000 */
[----:B------:R-:W-:Y:S01]  /*2400*/  FMNMX.FTZ R4, R46, R3, !PT ;  /* 0x000000032e047209 */ /* 0x000fe20007810000 */
[----:B------:R-:W0:Y:S01]  /*2410*/  MUFU.TANH R37, R63 ;  /* 0x0000003f00257308 */ /* 0x000e220000002400 */
[C---:B------:R-:W-:Y:S02]  /*2420*/  ISETP.GT.AND P4, PT, R2.reuse, 0x38, PT ;  /* 0x000000380200780c */ /* 0x040fe40003f84270 */
[----:B------:R-:W-:Y:S02]  /*2430*/  FSEL R43, R11, -INF , P3 ;  /* 0xff8000000b2b7808 */ /* 0x000fe40001800000 */
[----:B------:R-:W-:Y:S02]  /*2440*/  FMNMX.FTZ R4, R45, R4, !PT ;  /* 0x000000042d047209 */ /* 0x000fe40007810000 */
[----:B------:R-:W-:Y:S01]  /*2450*/  ISETP.GT.AND P3, PT, R2, 0x39, PT ;  /* 0x000000390200780c */ /* 0x000fe20003f64270 */
[----:B------:R-:W4:Y:S01]  /*2460*/  MUFU.TANH R66, R66 ;  /* 0x0000004200427308 */ /* 0x000f220000002400 */
[----:B-1----:R-:W-:-:S02]  /*2470*/  FSEL R42, R54, -INF , P4 ;  /* 0xff800000362a7808 */ /* 0x002fc40002000000 */
[----:B------:R-:W-:Y:S02]  /*2480*/  FMNMX.FTZ R3, R43, R4, !PT ;  /* 0x000000042b037209 */ /* 0x000fe40007810000 */
[----:B------:R-:W-:Y:S02]  /*2490*/  ISETP.GT.AND P4, PT, R2, 0x40, PT ;  /* 0x000000400200780c */ /* 0x000fe40003f84270 */
[----:B------:R-:W-:Y:S01]  /*24a0*/  FSEL R41, R41, -INF , P3 ;  /* 0xff80000029297808 */ /* 0x000fe20001800000 */
[----:B------:R-:W1:Y:S01]  /*24b0*/  MUFU.TANH R35, R67 ;  /* 0x0000004300237308 */ /* 0x000e620000002400 */
[----:B------:R-:W-:Y:S02]  /*24c0*/  FMNMX.FTZ R4, R42, R3, !PT ;  /* 0x000000032a047209 */ /* 0x000fe40007810000 */
[----:B------:R-:W-:Y:S02]  /*24d0*/  ISETP.GT.AND P3, PT, R2, 0x41, PT ;  /* 0x000000410200780c */ /* 0x000fe40003f64270 */
[----:B-----5:R-:W-:-:S02]  /*24e0*/  FSEL R40, R40, -INF , P4 ;  /* 0xff80000028287808 */ /* 0x020fc40002000000 */
[----:B------:R-:W-:Y:S01]  /*24f0*/  FMNMX.FTZ R3, R41, R4, !PT ;  /* 0x0000000429037209 */ /* 0x000fe20007810000 */
[----:B------:R5:W2:Y:S01]  /*2500*/  MUFU.TANH R34, R70 ;  /* 0x0000004600227308 */ /* 0x000aa20000002400 */
[----:B------:R-:W-:Y:S02]  /*2510*/  ISETP.GT.AND P4, PT, R2, 0x48, PT ;  /* 0x000000480200780c */ /* 0x000fe40003f84270 */
[----:B------:R-:W-:Y:S02]  /*2520*/  FSEL R39, R36, -INF , P3 ;  /* 0xff80000024277808 */ /* 0x000fe40001800000 */
[----:B------:R-:W-:Y:S02]  /*2530*/  FMNMX.FTZ R4, R40, R3, !PT ;  /* 0x0000000328047209 */ /* 0x000fe40007810000 */
[----:B------:R-:W-:Y:S01]  /*2540*/  ISETP.GT.AND P3, PT, R2, 0x49, PT ;  /* 0x000000490200780c */ /* 0x000fe20003f64270 */
[----:B------:R4:W2:Y:S01]  /*2550*/  MUFU.TANH R31, R71 ;  /* 0x00000047001f7308 */ /* 0x0008a20000002400 */
[----:B---3--:R-:W-:Y:S01]  /*2560*/  FSEL R38, R62, -INF , P4 ;  /* 0xff8000003e267808 */ /* 0x008fe20002000000 */
[----:B-----5:R-:W-:Y:S01]  /*2570*/  FMUL.FTZ R70, R60, UR10 ;  /* 0x0000000a3c467c20 */ /* 0x020fe20008410000 */
[----:B------:R-:W-:Y:S01]  /*2580*/  FMNMX.FTZ R3, R39, R4, !PT ;  /* 0x0000000427037209 */ /* 0x000fe20007810000 */
[----:B------:R-:W-:Y:S01]  /*2590*/  FMUL.FTZ R60, R72, UR10 ;  /* 0x0000000a483c7c20 */ /* 0x000fe20008410000 */
[----:B------:R-:W-:Y:S01]  /*25a0*/  ISETP.GT.AND P4, PT, R2, 0x50, PT ;  /* 0x000000500200780c */ /* 0x000fe20003f84270 */
[----:B------:R-:W-:Y:S01]  /*25b0*/  FMUL.FTZ R62, R76, UR10 ;  /* 0x0000000a4c3e7c20 */ /* 0x000fe20008410000 */
[----:B0-----:R-:W-:Y:S01]  /*25c0*/  FSEL R37, R37, -INF , P3 ;  /* 0xff80000025257808 */ /* 0x001fe20001800000 */
[----:B------:R0:W3:Y:S01]  /*25d0*/  MUFU.TANH R30, R74 ;  /* 0x0000004a001e7308 */ /* 0x0000e20000002400 */
[----:B------:R-:W-:Y:S01]  /*25e0*/  FMNMX.FTZ R4, R38, R3, !PT ;  /* 0x0000000326047209 */ /* 0x000fe20007810000 */
[----:B----4-:R-:W-:Y:S01]  /*25f0*/  FMUL.FTZ R71, R61, UR10 ;  /* 0x0000000a3d477c20 */ /* 0x010fe20008410000 */
[----:B------:R-:W-:-:S02]  /*2600*/  ISETP.GT.AND P3, PT, R2, 0x51, PT ;  /* 0x000000510200780c */ /* 0x000fc40003f64270 */
[----:B------:R-:W-:Y:S01]  /*2610*/  FSEL R36, R66, -INF , P4 ;  /* 0xff80000042247808 */ /* 0x000fe20002000000 */
[----:B------:R-:W-:Y:S01]  /*2620*/  FMUL.FTZ R66, R81, UR10 ;  /* 0x0000000a51427c20 */ /* 0x000fe20008410000 */
[----:B------:R-:W-:Y:S01]  /*2630*/  FMNMX.FTZ R3, R37, R4, !PT ;  /* 0x0000000425037209 */ /* 0x000fe20007810000 */
[----:B------:R4:W5:Y:S01]  /*2640*/  MUFU.TANH R26, R75 ;  /* 0x0000004b001a7308 */ /* 0x0009620000002400 */
[----:B------:R-:W-:Y:S01]  /*2650*/  ISETP.GT.AND P4, PT, R2, 0x58, PT ;  /* 0x000000580200780c */ /* 0x000fe20003f84270 */
[----:B0-----:R-:W-:Y:S01]  /*2660*/  FMUL.FTZ R74, R64, UR10 ;  /* 0x0000000a404a7c20 */ /* 0x001fe20008410000 */
[----:B-1----:R-:W-:Y:S01]  /*2670*/  FSEL R35, R35, -INF , P3 ;  /* 0xff80000023237808 */ /* 0x002fe20001800000 */
[----:B------:R-:W-:Y:S01]  /*2680*/  FMUL.FTZ R64, R80, UR10 ;  /* 0x0000000a50407c20 */ /* 0x000fe20008410000 */
[----:B------:R-:W-:Y:S02]  /*2690*/  FMNMX.FTZ R4, R36, R3, !PT ;  /* 0x0000000324047209 */ /* 0x000fe40007810000 */
[----:B------:R-:W-:Y:S01]  /*26a0*/  ISETP.GT.AND P3, PT, R2, 0x59, PT ;  /* 0x000000590200780c */ /* 0x000fe20003f64270 */
[----:B------:R-:W0:Y:S01]  /*26b0*/  MUFU.TANH R27, R78 ;  /* 0x0000004e001b7308 */ /* 0x000e220000002400 */
[----:B--2---:R-:W-:Y:S01]  /*26c0*/  FSEL R34, R34, -INF , P4 ;  /* 0xff80000022227808 */ /* 0x004fe20002000000 */
[----:B----4-:R-:W-:Y:S01]  /*26d0*/  FMUL.FTZ R75, R65, UR10 ;  /* 0x0000000a414b7c20 */ /* 0x010fe20008410000 */
[----:B------:R-:W-:Y:S01]  /*26e0*/  FMNMX.FTZ R3, R35, R4, !PT ;  /* 0x0000000423037209 */ /* 0x000fe20007810000 */
[----:B------:R-:W-:Y:S01]  /*26f0*/  FMUL.FTZ R65, R77, UR10 ;  /* 0x0000000a4d417c20 */ /* 0x000fe20008410000 */
[----:B------:R-:W-:-:S02]  /*2700*/  ISETP.GT.AND P4, PT, R2, 0x60, PT ;  /* 0x000000600200780c */ /* 0x000fc40003f84270 */
[----:B------:R-:W-:Y:S01]  /*2710*/  FSEL R31, R31, -INF , P3 ;  /* 0xff8000001f1f7808 */ /* 0x000fe20001800000 */
[----:B------:R-:W1:Y:S01]  /*2720*/  MUFU.TANH R9, R79 ;  /* 0x0000004f00097308 */ /* 0x000e620000002400 */
[----:B------:R-:W-:Y:S02]  /*2730*/  FMNMX.FTZ R4, R34, R3, !PT ;  /* 0x0000000322047209 */ /* 0x000fe40007810000 */
[----:B------:R-:W-:Y:S02]  /*2740*/  ISETP.GT.AND P3, PT, R2, 0x61, PT ;  /* 0x000000610200780c */ /* 0x000fe40003f64270 */
[----:B---3--:R-:W-:Y:S02]  /*2750*/  FSEL R30, R30, -INF , P4 ;  /* 0xff8000001e1e7808 */ /* 0x008fe40002000000 */
[----:B------:R-:W-:Y:S01]  /*2760*/  FMNMX.FTZ R3, R31, R4, !PT ;  /* 0x000000041f037209 */ /* 0x000fe20007810000 */
[----:B------:R-:W2:Y:S01]  /*2770*/  MUFU.TANH R11, R82 ;  /* 0x00000052000b7308 */ /* 0x000ea20000002400 */
[----:B------:R-:W-:-:S02]  /*2780*/  ISETP.GT.AND P4, PT, R2, 0x68, PT ;  /* 0x000000680200780c */ /* 0x000fc40003f84270 */
[----:B-----5:R-:W-:Y:S02]  /*2790*/  FSEL R26, R26, -INF , P3 ;  /* 0xff8000001a1a7808 */ /* 0x020fe40001800000 */
[----:B------:R-:W-:Y:S02]  /*27a0*/  FMNMX.FTZ R3, R30, R3, !PT ;  /* 0x000000031e037209 */ /* 0x000fe40007810000 */
[----:B------:R-:W-:Y:S01]  /*27b0*/  ISETP.GT.AND P3, PT, R2, 0x69, PT ;  /* 0x000000690200780c */ /* 0x000fe20003f64270 */
[----:B------:R-:W3:Y:S01]  /*27c0*/  MUFU.TANH R83, R83 ;  /* 0x0000005300537308 */ /* 0x000ee20000002400 */
[----:B0-----:R-:W-:Y:S02]  /*27d0*/  FSEL R27, R27, -INF , P4 ;  /* 0xff8000001b1b7808 */ /* 0x001fe40002000000 */
[----:B------:R-:W-:Y:S02]  /*27e0*/  FMNMX.FTZ R4, R26, R3, !PT ;  /* 0x000000031a047209 */ /* 0x000fe40007810000 */
[----:B------:R-:W-:-:S02]  /*27f0*/  ISETP.GT.AND P4, PT, R2, 0x70, PT ;  /* 0x000000700200780c */ /* 0x000fc40003f84270 */
[----:B-1----:R-:W-:Y:S01]  /*2800*/  FSEL R9, R9, -INF , P3 ;  /* 0xff80000009097808 */ /* 0x002fe20001800000 */
[----:B------:R-:W0:Y:S01]  /*2810*/  MUFU.TANH R86, R86 ;  /* 0x0000005600567308 */ /* 0x000e220000002400 */
[----:B------:R-:W-:Y:S02]  /*2820*/  FMNMX.FTZ R4, R27, R4, !PT ;  /* 0x000000041b047209 */ /* 0x000fe40007810000 */
[C---:B------:R-:W-:Y:S02]  /*2830*/  ISETP.GT.AND P3, PT, R2.reuse, 0x71, PT ;  /* 0x000000710200780c */ /* 0x040fe40003f64270 */
[----:B--2---:R-:W-:Y:S02]  /*2840*/  FSEL R11, R11, -INF , P4 ;  /* 0xff8000000b0b7808 */ /* 0x004fe40002000000 */
[----:B------:R-:W-:Y:S01]  /*2850*/  FMNMX.FTZ R44, R9, R4, !PT ;  /* 0x00000004092c7209 */ /* 0x000fe20007810000 */
[----:B------:R-:W1:Y:S01]  /*2860*/  MUFU.TANH R87, R87 ;  /* 0x0000005700577308 */ /* 0x000e620000002400 */
[----:B------:R-:W-:-:S02]  /*2870*/  ISETP.GT.AND P4, PT, R2, 0x78, PT ;  /* 0x000000780200780c */ /* 0x000fc40003f84270 */
[----:B---3--:R-:W-:Y:S02]  /*2880*/  FSEL R4, R83, -INF , P3 ;  /* 0xff80000053047808 */ /* 0x008fe40001800000 */
[----:B------:R-:W-:Y:S02]  /*2890*/  FMNMX.FTZ R63, R11, R44, !PT ;  /* 0x0000002c0b3f7209 */ /* 0x000fe40007810000 */
[----:B------:R-:W-:Y:S01]  /*28a0*/  ISETP.GT.AND P3, PT, R2, 0x79, PT ;  /* 0x000000790200780c */ /* 0x000fe20003f64270 */
[----:B------:R-:W-:Y:S01]  /*28b0*/  MUFU.TANH R8, R8 ;  /* 0x0000000800087308 */ /* 0x000fe20000002400 */
[----:B0-----:R-:W-:Y:S02]  /*28c0*/  FSEL R3, R86, -INF , P4 ;  /* 0xff80000056037808 */ /* 0x001fe40002000000 */
[----:B------:R-:W-:-:S04]  /*28d0*/  FMNMX.FTZ R44, R4, R63, !PT ;  /* 0x0000003f042c7209 */ /* 0x000fc80007810000 */
[----:B------:R-:W-:Y:S01]  /*28e0*/  FMNMX.FTZ R61, R3, R44, !PT ;  /* 0x0000002c033d7209 */ /* 0x000fe20007810000 */
[----:B------:R-:W0:Y:S01]  /*28f0*/  MUFU.TANH R10, R10 ;  /* 0x0000000a000a7308 */ /* 0x000e220000002400 */
[----:B-1----:R-:W-:-:S04]  /*2900*/  FSEL R2, R87, -INF , P3 ;  /* 0xff80000057027808 */ /* 0x002fc80001800000 */
[----:B------:R-:W-:Y:S01]  /*2910*/  FMNMX.FTZ R44, R2, R61, !PT ;  /* 0x0000003d022c7209 */ /* 0x000fe20007810000 */
[----:B------:R-:W-:Y:S02]  /*2920*/  FMUL.FTZ R61, R69, UR10 ;  /* 0x0000000a453d7c20 */ /* 0x000fe40008410000 */
[----:B------:R-:W1:Y:S01]  /*2930*/  SHFL.IDX PT, R69, R56, RZ, 0x1c1f ;  /* 0x001c1fff38457589 */ /* 0x000e6200000e0000 */
[----:B------:R-:W2:Y:S03]  /*2940*/  MUFU.TANH R28, R28 ;  /* 0x0000001c001c7308 */ /* 0x000ea60000002400 */
[----:B------:R-:W3:Y:S05]  /*2950*/  SHFL.BFLY PT, R63, R44, 0x2, 0x1f ;  /* 0x0c401f002c3f7f89 */ /* 0x000eea00000e0000 */
[----:B------:R-:W-:Y:S08]  /*2960*/  MUFU.TANH R88, R88 ;  /* 0x0000005800587308 */ /* 0x000ff00000002400 */
[----:B------:R-:W4:Y:S01]  /*2970*/  MUFU.TANH R89, R89 ;  /* 0x0000005900597308 */ /* 0x000f220000002400 */
[----:B-1----:R-:W-:-:S07]  /*2980*/  VIADDMNMX R69, R69, R57, R6, PT ;  /* 0x0000003945457246 */ /* 0x002fce0003800106 */
[----:B------:R-:W-:Y:S01]  /*2990*/  MUFU.TANH R33, R33 ;  /* 0x0000002100217308 */ /* 0x000fe20000002400 */
[----:B---3--:R-:W-:Y:S01]  /*29a0*/  FMNMX.FTZ R54, R44, R63, !PT ;  /* 0x0000003f2c367209 */ /* 0x008fe20007810000 */
[----:B------:R-:W-:Y:S01]  /*29b0*/  FMUL.FTZ R63, R73, UR10 ;  /* 0x0000000a493f7c20 */ /* 0x000fe20008410000 */
[C---:B------:R-:W-:Y:S02]  /*29c0*/  ISETP.GT.AND P4, PT, R69.reuse, 0x1, PT ;  /* 0x000000014500780c */ /* 0x040fe40003f84270 */
[C---:B------:R-:W-:Y:S01]  /*29d0*/  ISETP.GT.AND P5, PT, R69.reuse, 0x8, PT ;  /* 0x000000084500780c */ /* 0x040fe20003fa4270 */
[----:B------:R-:W1:Y:S01]  /*29e0*/  SHFL.BFLY PT, R67, R54, 0x1, 0x1f ;  /* 0x0c201f0036437f89 */ /* 0x000e6200000e0000 */
[----:B0-----:R-:W-:Y:S01]  /*29f0*/  FSEL R57, R10, -INF , P4 ;  /* 0xff8000000a397808 */ /* 0x001fe20002000000 */
[----:B------:R-:W0:Y:S01]  /*2a00*/  MUFU.TANH R32, R32 ;  /* 0x0000002000207308 */ /* 0x000e220000002400 */
[----:B--2---:R-:W-:Y:S02]  /*2a10*/  FSEL R28, R28, -INF , P5 ;  /* 0xff8000001c1c7808 */ /* 0x004fe40002800000 */
[----:B------:R-:W-:-:S04]  /*2a20*/  ISETP.GT.AND P4, PT, R69, 0x10, PT ;  /* 0x000000104500780c */ /* 0x000fc80003f84270 */
[----:B----4-:R-:W-:Y:S01]  /*2a30*/  FSEL R89, R89, -INF , P4 ;  /* 0xff80000059597808 */ /* 0x010fe20002000000 */
[----:B------:R-:W-:Y:S01]  /*2a40*/  MUFU.TANH R29, R29 ;  /* 0x0000001d001d7308 */ /* 0x000fe20000002400 */
[----:B------:R-:W-:-:S07]  /*2a50*/  ISETP.GT.AND P4, PT, R69, 0x18, PT ;  /* 0x000000184500780c */ /* 0x000fce0003f84270 */
[----:B------:R-:W2:Y:S01]  /*2a60*/  MUFU.TANH R24, R24 ;  /* 0x0000001800187308 */ /* 0x000ea20000002400 */
[----:B0-----:R-:W-:Y:S02]  /*2a70*/  FSEL R32, R32, -INF , P4 ;  /* 0xff80000020207808 */ /* 0x001fe40002000000 */
[----:B------:R-:W-:Y:S02]  /*2a80*/  ISETP.GT.AND P4, PT, R69, 0x20, PT ;  /* 0x000000204500780c */ /* 0x000fe40003f84270 */
[----:B-1----:R-:W-:Y:S01]  /*2a90*/  FMNMX.FTZ R44, R54, R67, !PT ;  /* 0x00000043362c7209 */ /* 0x002fe20007810000 */
[----:B------:R-:W-:Y:S02]  /*2aa0*/  FMUL.FTZ R67, R84, UR10 ;  /* 0x0000000a54437c20 */ /* 0x000fe40008410000 */
[----:B------:R-:W0:Y:S01]  /*2ab0*/  MUFU.TANH R25, R25 ;  /* 0x0000001900197308 */ /* 0x000e220000002400 */
[----:B------:R-:W-:Y:S01]  /*2ac0*/  UMOV UR10, UR43 ;  /* 0x0000002b000a7c82 */ /* 0x000fe20008000000 */
[C---:B------:R-:W-:Y:S01]  /*2ad0*/  FSETP.NEU.FTZ.AND P3, PT, R44.reuse, -INF , PT ;  /* 0xff8000002c00780b */ /* 0x040fe20003f7d000 */
[----:B------:R-:W-:Y:S01]  /*2ae0*/  FMUL.FTZ R54, R44, UR22 ;  /* 0x000000162c367c20 */ /* 0x000fe20008410000 */
[----:B------:R-:W-:-:S04]  /*2af0*/  @UP0 USHF.R.U32.HI UR10, URZ, UR11, UR7 ;  /* 0x0000000b3f0a0299 */ /* 0x000fc80008011607 */
[----:B------:R-:W-:Y:S01]  /*2b00*/  FSEL R54, R54, RZ, P3 ;  /* 0x000000ff36367208 */ /* 0x000fe20001800000 */
[----:B------:R-:W1:Y:S01]  /*2b10*/  MUFU.TANH R21, R21 ;  /* 0x0000001500157308 */ /* 0x000e620000002400 */
[----:B------:R-:W-:Y:S01]  /*2b20*/  ISETP.GT.AND P3, PT, R69, RZ, PT ;  /* 0x000000ff4500720c */ /* 0x000fe20003f64270 */
[----:B------:R-:W-:Y:S01]  /*2b30*/  UIADD3 UR6, UR10, UR47, -UR50 ;  /* 0x0000002f0a067290 */ /* 0x000fe2000fffe832 */
[----:B--2---:R-:W-:Y:S01]  /*2b40*/  FSEL R24, R24, -INF , P4 ;  /* 0xff80000018187808 */ /* 0x004fe20002000000 */
[--C-:B------:R-:W-:Y:S01]  /*2b50*/  FFMA.FTZ R145, R53, UR22, -R54.reuse ;  /* 0x0000001635917c23 */ /* 0x100fe20008010836 */
[----:B------:R-:W-:Y:S01]  /*2b60*/  FSEL R56, R8, -INF , P3 ;  /* 0xff80000008387808 */ /* 0x000fe20001800000 */
[--C-:B------:R-:W-:Y:S01]  /*2b70*/  FFMA.FTZ R8, R55, UR22, -R54.reuse ;  /* 0x0000001637087c23 */ /* 0x100fe20008010836 */
[----:B------:R-:W-:Y:S01]  /*2b80*/  ISETP.GT.AND P3, PT, R69, 0x9, PT ;  /* 0x000000094500780c */ /* 0x000fe20003f64270 */
[----:B------:R-:W2:Y:S01]  /*2b90*/  MUFU.TANH R20, R20 ;  /* 0x0000001400147308 */ /* 0x000ea20000002400 */
[----:B------:R-:W-:Y:S01]  /*2ba0*/  FMNMX.FTZ R55, R56, R57, !PT ;  /* 0x0000003938377209 */ /* 0x000fe20007810000 */
[--C-:B------:R-:W-:Y:S01]  /*2bb0*/  FFMA.FTZ R147, R51, UR22, -R54.reuse ;  /* 0x0000001633937c23 */ /* 0x100fe20008010836 */
[----:B------:R-:W-:Y:S01]  /*2bc0*/  FSEL R88, R88, -INF , P3 ;  /* 0xff80000058587808 */ /* 0x000fe20001800000 */
[--C-:B------:R-:W-:Y:S01]  /*2bd0*/  FFMA.FTZ R141, R49, UR22, -R54.reuse ;  /* 0x00000016318d7c23 */ /* 0x100fe20008010836 */
[----:B------:R-:W-:Y:S01]  /*2be0*/  FMNMX.FTZ R55, R28, R55, !PT ;  /* 0x000000371c377209 */ /* 0x000fe20007810000 */
[--C-:B------:R-:W-:Y:S01]  /*2bf0*/  FFMA.FTZ R143, R47, UR22, -R54.reuse ;  /* 0x000000162f8f7c23 */ /* 0x100fe20008010836 */
[----:B------:R-:W-:Y:S01]  /*2c00*/  ISETP.GT.AND P3, PT, R69, 0x11, PT ;  /* 0x000000114500780c */ /* 0x000fe20003f64270 */
[----:B------:R-:W3:Y:S01]  /*2c10*/  MUFU.TANH R14, R14 ;  /* 0x0000000e000e7308 */ /* 0x000ee20000002400 */
[----:B------:R-:W-:Y:S01]  /*2c20*/  FMNMX.FTZ R10, R88, R55, !PT ;  /* 0x00000037580a7209 */ /* 0x000fe20007810000 */
[--C-:B------:R-:W-:Y:S01]  /*2c30*/  FFMA.FTZ R55, R52, UR22, -R54.reuse ;  /* 0x0000001634377c23 */ /* 0x100fe20008010836 */
[----:B------:R-:W-:Y:S01]  /*2c40*/  FSEL R33, R33, -INF , P3 ;  /* 0xff80000021217808 */ /* 0x000fe20001800000 */
[--C-:B------:R-:W-:Y:S01]  /*2c50*/  FFMA.FTZ R137, R45, UR22, -R54.reuse ;  /* 0x000000162d897c23 */ /* 0x100fe20008010836 */
[----:B------:R-:W-:Y:S01]  /*2c60*/  FMNMX.FTZ R10, R89, R10, !PT ;  /* 0x0000000a590a7209 */ /* 0x000fe20007810000 */
[--C-:B------:R-:W-:Y:S01]  /*2c70*/  FFMA.FTZ R139, R42, UR22, -R54.reuse ;  /* 0x000000162a8b7c23 */ /* 0x100fe20008010836 */
[----:B------:R-:W-:Y:S01]  /*2c80*/  ISETP.GT.AND P3, PT, R69, 0x19, PT ;  /* 0x000000194500780c */ /* 0x000fe20003f64270 */
[----:B------:R-:W4:Y:S01]  /*2c90*/  MUFU.TANH R15, R15 ;  /* 0x0000000f000f7308 */ /* 0x000f220000002400 */
[----:B------:R-:W-:Y:S01]  /*2ca0*/  FMNMX.FTZ R53, R33, R10, !PT ;  /* 0x0000000a21357209 */ /* 0x000fe20007810000 */
[--C-:B------:R-:W-:Y:S01]  /*2cb0*/  FFMA.FTZ R133, R40, UR22, -R54.reuse ;  /* 0x0000001628857c23 */ /* 0x100fe20008010836 */
[----:B------:R-:W-:Y:S01]  /*2cc0*/  FSEL R29, R29, -INF , P3 ;  /* 0xff8000001d1d7808 */ /* 0x000fe20001800000 */
[--C-:B------:R-:W-:Y:S01]  /*2cd0*/  FFMA.FTZ R40, R39, UR22, -R54.reuse ;  /* 0x0000001627287c23 */ /* 0x100fe20008010836 */
[----:B------:R-:W-:Y:S01]  /*2ce0*/  FMNMX.FTZ R52, R32, R53, !PT ;  /* 0x0000003520347209 */ /* 0x000fe20007810000 */
[--C-:B------:R-:W-:Y:S01]  /*2cf0*/  FFMA.FTZ R149, R93, UR22, -R54.reuse ;  /* 0x000000165d957c23 */ /* 0x100fe20008010836 */
[----:B------:R-:W-:Y:S01]  /*2d00*/  ISETP.GT.AND P3, PT, R69, 0x21, PT ;  /* 0x000000214500780c */ /* 0x000fe20003f64270 */
[----:B------:R-:W5:Y:S01]  /*2d10*/  MUFU.TANH R13, R13 ;  /* 0x0000000d000d7308 */ /* 0x000f620000002400 */
[----:B------:R-:W-:Y:S01]  /*2d20*/  FMNMX.FTZ R51, R29, R52, !PT ;  /* 0x000000341d337209 */ /* 0x000fe20007810000 */
[--C-:B------:R-:W-:Y:S01]  /*2d30*/  FFMA.FTZ R91, R91, UR22, -R54.reuse ;  /* 0x000000165b5b7c23 */ /* 0x100fe20008010836 */
[----:B------:R-:W-:Y:S01]  /*2d40*/  ISETP.GT.AND P4, PT, R69, 0x28, PT ;  /* 0x000000284500780c */ /* 0x000fe20003f84270 */
[--C-:B------:R-:W-:Y:S01]  /*2d50*/  FFMA.FTZ R151, R59, UR22, -R54.reuse ;  /* 0x000000163b977c23 */ /* 0x100fe20008010836 */
[----:B0-----:R-:W-:Y:S01]  /*2d60*/  FSEL R25, R25, -INF , P3 ;  /* 0xff80000019197808 */ /* 0x001fe20001800000 */
[--C-:B------:R-:W-:Y:S01]  /*2d70*/  FFMA.FTZ R123, R3, UR22, -R54.reuse ;  /* 0x00000016037b7c23 */ /* 0x100fe20008010836 */
[----:B------:R-:W-:Y:S01]  /*2d80*/  FMNMX.FTZ R52, R24, R51, !PT ;  /* 0x0000003318347209 */ /* 0x000fe20007810000 */
[----:B------:R0:W-:Y:S01]  /*2d90*/  MUFU.EX2 R10, R55 ;  /* 0x00000037000a7308 */ /* 0x0001e20000000800 */
[----:B------:R-:W-:Y:S01]  /*2da0*/  ISETP.GT.AND P3, PT, R69, 0x29, PT ;  /* 0x000000294500780c */ /* 0x000fe20003f64270 */
[--C-:B------:R-:W-:Y:S01]  /*2db0*/  FFMA.FTZ R127, R27, UR22, -R54.reuse ;  /* 0x000000161b7f7c23 */ /* 0x100fe20008010836 */
[----:B-1----:R-:W-:Y:S01]  /*2dc0*/  FSEL R21, R21, -INF , P4 ;  /* 0xff80000015157808 */ /* 0x002fe20002000000 */
[--C-:B------:R-:W-:Y:S01]  /*2dd0*/  FFMA.FTZ R125, R30, UR22, -R54.reuse ;  /* 0x000000161e7d7c23 */ /* 0x100fe20008010836 */
[----:B------:R-:W-:Y:S01]  /*2de0*/  FMNMX.FTZ R52, R25, R52, !PT ;  /* 0x0000003419347209 */ /* 0x000fe20007810000 */
[--C-:B------:R-:W-:Y:S01]  /*2df0*/  FFMA.FTZ R30, R9, UR22, -R54.reuse ;  /* 0x00000016091e7c23 */ /* 0x100fe20008010836 */
[----:B------:R-:W-:Y:S01]  /*2e00*/  ISETP.GT.AND P4, PT, R69, 0x30, PT ;  /* 0x000000304500780c */ /* 0x000fe20003f84270 */
[----:B------:R-:W1:Y:S01]  /*2e10*/  MUFU.TANH R12, R12 ;  /* 0x0000000c000c7308 */ /* 0x000e620000002400 */
[--C-:B0-----:R-:W-:Y:S01]  /*2e20*/  FFMA.FTZ R55, R50, UR22, -R54.reuse ;  /* 0x0000001632377c23 */ /* 0x101fe20008010836 */
[----:B--2---:R-:W-:Y:S01]  /*2e30*/  FSEL R50, R20, -INF , P3 ;  /* 0xff80000014327808 */ /* 0x004fe20001800000 */
[--C-:B------:R-:W-:Y:S01]  /*2e40*/  FFMA.FTZ R121, R11, UR22, -R54.reuse ;  /* 0x000000160b797c23 */ /* 0x100fe20008010836 */
[----:B------:R-:W-:Y:S01]  /*2e50*/  FMNMX.FTZ R53, R21, R52, !PT ;  /* 0x0000003415357209 */ /* 0x000fe20007810000 */
[--C-:B------:R-:W-:Y:S01]  /*2e60*/  FFMA.FTZ R52, R48, UR22, -R54.reuse ;  /* 0x0000001630347c23 */ /* 0x100fe20008010836 */
[----:B---3--:R-:W-:Y:S01]  /*2e70*/  FSEL R51, R14, -INF , P4 ;  /* 0xff8000000e337808 */ /* 0x008fe20002000000 */
[--C-:B------:R-:W-:Y:S01]  /*2e80*/  FFMA.FTZ R131, R34, UR22, -R54.reuse ;  /* 0x0000001622837c23 */ /* 0x100fe20008010836 */
[----:B------:R-:W0:Y:S01]  /*2e90*/  MUFU.TANH R5, R5 ;  /* 0x0000000500057308 */ /* 0x000e220000002400 */
[----:B------:R-:W-:Y:S01]  /*2ea0*/  ISETP.GT.AND P3, PT, R69, 0x31, PT ;  /* 0x000000314500780c */ /* 0x000fe20003f64270 */
[--C-:B------:R-:W-:Y:S01]  /*2eb0*/  FFMA.FTZ R34, R31, UR22, -R54.reuse ;  /* 0x000000161f227c23 */ /* 0x100fe20008010836 */
[----:B------:R-:W-:Y:S01]  /*2ec0*/  FMNMX.FTZ R14, R50, R53, !PT ;  /* 0x00000035320e7209 */ /* 0x000fe20007810000 */
[--C-:B------:R-:W-:Y:S01]  /*2ed0*/  FFMA.FTZ R135, R38, UR22, -R54.reuse ;  /* 0x0000001626877c23 */ /* 0x100fe20008010836 */
[----:B------:R-:W-:Y:S01]  /*2ee0*/  ISETP.GT.AND P4, PT, R69, 0x38, PT ;  /* 0x000000384500780c */ /* 0x000fe20003f84270 */
[--C-:B------:R-:W-:Y:S01]  /*2ef0*/  FFMA.FTZ R38, R37, UR22, -R54.reuse ;  /* 0x0000001625267c23 */ /* 0x100fe20008010836 */
[----:B----4-:R-:W-:Y:S01]  /*2f00*/  FSEL R15, R15, -INF , P3 ;  /* 0xff8000000f0f7808 */ /* 0x010fe20001800000 */
[----:B------:R-:W2:Y:S01]  /*2f10*/  MUFU.TANH R7, R7 ;  /* 0x0000000700077308 */ /* 0x000ea20000002400 */
[----:B------:R-:W-:Y:S01]  /*2f20*/  FMNMX.FTZ R14, R51, R14, !PT ;  /* 0x0000000e330e7209 */ /* 0x000fe20007810000 */
[--C-:B------:R-:W-:Y:S01]  /*2f30*/  FFMA.FTZ R129, R36, UR22, -R54.reuse ;  /* 0x0000001624817c23 */ /* 0x100fe20008010836 */
[----:B------:R-:W-:Y:S01]  /*2f40*/  ISETP.GT.AND P3, PT, R69, 0x39, PT ;  /* 0x000000394500780c */ /* 0x000fe20003f64270 */
[--C-:B------:R-:W-:Y:S01]  /*2f50*/  FFMA.FTZ R36, R35, UR22, -R54.reuse ;  /* 0x0000001623247c23 */ /* 0x100fe20008010836 */
[----:B-----5:R-:W-:Y:S01]  /*2f60*/  FSEL R13, R13, -INF , P4 ;  /* 0xff8000000d0d7808 */ /* 0x020fe20002000000 */
[--C-:B------:R-:W-:Y:S01]  /*2f70*/  FFMA.FTZ R26, R26, UR22, -R54.reuse ;  /* 0x000000161a1a7c23 */ /* 0x100fe20008010836 */
[----:B------:R-:W-:Y:S01]  /*2f80*/  FMNMX.FTZ R14, R15, R14, !PT ;  /* 0x0000000e0f0e7209 */ /* 0x000fe20007810000 */
[----:B------:R-:W3:Y:S01]  /*2f90*/  MUFU.TANH R70, R70 ;  /* 0x0000004600467308 */ /* 0x000ee20000002400 */
[----:B------:R-:W-:Y:S01]  /*2fa0*/  ISETP.GT.AND P4, PT, R69, 0x40, PT ;  /* 0x000000404500780c */ /* 0x000fe20003f84270 */
[--C-:B------:R-:W-:Y:S01]  /*2fb0*/  FFMA.FTZ R4, R4, UR22, -R54.reuse ;  /* 0x0000001604047c23 */ /* 0x100fe20008010836 */
[----:B-1----:R-:W-:Y:S01]  /*2fc0*/  FSEL R48, R12, -INF , P3 ;  /* 0xff8000000c307808 */ /* 0x002fe20001800000 */
[--C-:B------:R-:W-:Y:S01]  /*2fd0*/  FFMA.FTZ R2, R2, UR22, -R54.reuse ;  /* 0x0000001602027c23 */ /* 0x100fe20008010836 */
[----:B------:R-:W-:Y:S01]  /*2fe0*/  FMNMX.FTZ R49, R13, R14, !PT ;  /* 0x0000000e0d317209 */ /* 0x000fe20007810000 */
[----:B------:R-:W-:Y:S01]  /*2ff0*/  USHF.R.S32.HI UR7, URZ, 0x1f, UR6 ;  /* 0x0000001f3f077899 */ /* 0x000fe20008011406 */
[----:B------:R-:W-:Y:S01]  /*3000*/  ISETP.GT.AND P3, PT, R69, 0x41, PT ;  /* 0x000000414500780c */ /* 0x000fe20003f64270 */
[----:B------:R-:W1:Y:S01]  /*3010*/  MUFU.TANH R71, R71 ;  /* 0x0000004700477308 */ /* 0x000e620000002400 */
[----:B0-----:R-:W-:Y:S01]  /*3020*/  FSEL R5, R5, -INF , P4 ;  /* 0xff80000005057808 */ /* 0x001fe20002000000 */
[----:B------:R-:W-:Y:S01]  /*3030*/  ULEA.HI UR7, UR7, UR6, URZ, 0x7 ;  /* 0x0000000607077291 */ /* 0x000fe2000f8f383f */
[----:B------:R-:W-:Y:S01]  /*3040*/  FMNMX.FTZ R14, R48, R49, !PT ;  /* 0x00000031300e7209 */ /* 0x000fe20007810000 */
[----:B------:R-:W-:Y:S01]  /*3050*/  FFMA.FTZ R49, R46, UR22, -R54 ;  /* 0x000000162e317c23 */ /* 0x000fe20008010836 */
[----:B------:R-:W-:Y:S01]  /*3060*/  ISETP.GT.AND P4, PT, R69, 0x48, PT ;  /* 0x000000484500780c */ /* 0x000fe20003f84270 */
[----:B------:R-:W-:Y:S01]  /*3070*/  USHF.R.S32.HI UR7, URZ, 0x7, UR7 ;  /* 0x000000073f077899 */ /* 0x000fe20008011407 */
[----:B--2---:R-:W-:Y:S01]  /*3080*/  FSEL R7, R7, -INF , P3 ;  /* 0xff80000007077808 */ /* 0x004fe20001800000 */
[----:B------:R-:W0:Y:S01]  /*3090*/  MUFU.TANH R74, R74 ;  /* 0x0000004a004a7308 */ /* 0x000e220000002400 */
[----:B------:R-:W-:Y:S01]  /*30a0*/  FMNMX.FTZ R14, R5, R14, !PT ;  /* 0x0000000e050e7209 */ /* 0x000fe20007810000 */
[----:B------:R-:W-:Y:S01]  /*30b0*/  UISETP.LT.AND UP1, UPT, URZ, UR7, UPT ;  /* 0x000000073f00728c */ /* 0x000fe2000bf21270 */
[----:B------:R-:W-:-:S02]  /*30c0*/  ISETP.GT.AND P3, PT, R69, 0x49, PT ;  /* 0x000000494500780c */ /* 0x000fc40003f64270 */
[----:B------:R-:W-:Y:S02]  /*30d0*/  CS2R R92, SRZ ;  /* 0x00000000005c7805 */ /* 0x000fe4000001ff00 */
[----:B---3--:R-:W-:Y:S01]  /*30e0*/  FSEL R70, R70, -INF , P4 ;  /* 0xff80000046467808 */ /* 0x008fe20002000000 */
[----:B------:R-:W-:Y:S01]  /*30f0*/  USEL UR23, URZ, UR7, !UP1 ;  /* 0x000000073f177287 */ /* 0x000fe2000c800000 */
[----:B------:R-:W-:Y:S01]  /*3100*/  FMNMX.FTZ R47, R7, R14, !PT ;  /* 0x0000000e072f7209 */ /* 0x000fe20007810000 */
[----:B------:R-:W2:Y:S01]  /*3110*/  MUFU.TANH R75, R75 ;  /* 0x0000004b004b7308 */ /* 0x000ea20000002400 */
[----:B------:R-:W-:Y:S01]  /*3120*/  ISETP.GT.AND P4, PT, R69, 0x50, PT ;  /* 0x000000504500780c */ /* 0x000fe20003f84270 */
[----:B------:R-:W-:Y:S01]  /*3130*/  UISETP.GE.AND UP1, UPT, UR25, UR23, UPT ;  /* 0x000000171900728c */ /* 0x000fe2000bf26270 */
[----:B-1----:R-:W-:Y:S02]  /*3140*/  FSEL R71, R71, -INF , P3 ;  /* 0xff80000047477808 */ /* 0x002fe40001800000 */
[----:B------:R-:W-:-:S02]  /*3150*/  FMNMX.FTZ R46, R70, R47, !PT ;  /* 0x0000002f462e7209 */ /* 0x000fc40007810000 */
[----:B------:R-:W-:Y:S01]  /*3160*/  ISETP.GT.AND P3, PT, R69, 0x51, PT ;  /* 0x000000514500780c */ /* 0x000fe20003f64270 */
[----:B------:R-:W1:Y:S01]  /*3170*/  MUFU.TANH R58, R58 ;  /* 0x0000003a003a7308 */ /* 0x000e620000002400 */
[----:B0-----:R-:W-:Y:S02]  /*3180*/  FSEL R74, R74, -INF , P4 ;  /* 0xff8000004a4a7808 */ /* 0x001fe40002000000 */
[----:B------:R-:W-:Y:S02]  /*3190*/  FMNMX.FTZ R45, R71, R46, !PT ;  /* 0x0000002e472d7209 */ /* 0x000fe40007810000 */
[----:B------:R-:W-:Y:S02]  /*31a0*/  ISETP.GT.AND P4, PT, R69, 0x58, PT ;  /* 0x000000584500780c */ /* 0x000fe40003f84270 */
[----:B------:R-:W-:Y:S01]  /*31b0*/  FMNMX.FTZ R46, R74, R45, !PT ;  /* 0x0000002d4a2e7209 */ /* 0x000fe20007810000 */
[----:B------:R-:W0:Y:S01]  /*31c0*/  MUFU.TANH R61, R61 ;  /* 0x0000003d003d7308 */ /* 0x000e220000002400 */
[----:B--2---:R-:W-:Y:S01]  /*31d0*/  FSEL R75, R75, -INF , P3 ;  /* 0xff8000004b4b7808 */ /* 0x004fe20001800000 */
[----:B------:R-:W-:Y:S01]  /*31e0*/  FFMA.FTZ R45, R43, UR22, -R54 ;  /* 0x000000162b2d7c23 */ /* 0x000fe20008010836 */
[----:B------:R-:W-:-:S02]  /*31f0*/  ISETP.GT.AND P3, PT, R69, 0x59, PT ;  /* 0x000000594500780c */ /* 0x000fc40003f64270 */
[----:B------:R-:W-:-:S03]  /*3200*/  FMNMX.FTZ R43, R75, R46, !PT ;  /* 0x0000002e4b2b7209 */ /* 0x000fc60007810000 */
        /* <DEDUP_REMOVED lines=9> */
[----:B------:R-:W2:Y:S01]  /*32a0*/  MUFU.TANH R65, R65 ;  /* 0x0000004100417308 */ /* 0x000ea20000002400 */
[----:B-1----:R-:W-:Y:S02]  /*32b0*/  FSEL R63, R63, -INF , P3 ;  /* 0xff8000003f3f7808 */ /* 0x002fe40001800000 */
[----:B------:R-:W-:-:S05]  /*32c0*/  ISETP.GT.AND P3, PT, R69, 0x69, PT ;  /* 0x000000694500780c */ /* 0x000fca0003f64270 */
[----:B------:R1:W-:Y:S01]  /*32d0*/  MUFU.EX2 R12, R52 ;  /* 0x00000034000c7308 */ /* 0x0003e20000000800 */
[----:B0-----:R-:W-:Y:S02]  /*32e0*/  FSEL R62, R62, -INF , P4 ;  /* 0xff8000003e3e7808 */ /* 0x001fe40002000000 */
[----:B------:R-:W-:-:S05]  /*32f0*/  ISETP.GT.AND P4, PT, R69, 0x70, PT ;  /* 0x000000704500780c */ /* 0x000fca0003f84270 */
[----:B------:R-:W0:Y:S01]  /*3300*/  MUFU.TANH R64, R64 ;  /* 0x0000004000407308 */ /* 0x000e220000002400 */
[----:B-1----:R-:W-:Y:S02]  /*3310*/  FMNMX.FTZ R52, R58, R43, !PT ;  /* 0x0000002b3a347209 */ /* 0x002fe40007810000 */
[----:B--2---:R-:W-:Y:S02]  /*3320*/  FSEL R65, R65, -INF , P3 ;  /* 0xff80000041417808 */ /* 0x004fe40001800000 */
[----:B------:R-:W-:Y:S02]  /*3330*/  FMNMX.FTZ R43, R61, R52, !PT ;  /* 0x000000343d2b7209 */ /* 0x000fe40007810000 */
[----:B------:R-:W-:Y:S01]  /*3340*/  ISETP.GT.AND P3, PT, R69, 0x71, PT ;  /* 0x000000714500780c */ /* 0x000fe20003f64270 */
[----:B------:R-:W1:Y:S01]  /*3350*/  MUFU.TANH R66, R66 ;  /* 0x0000004200427308 */ /* 0x000e620000002400 */
[----:B------:R-:W-:Y:S01]  /*3360*/  FMNMX.FTZ R42, R60, R43, !PT ;  /* 0x0000002b3c2a7209 */ /* 0x000fe20007810000 */
[----:B------:R-:W-:-:S03]  /*3370*/  FFMA.FTZ R43, R41, UR22, -R54 ;  /* 0x00000016292b7c23 */ /* 0x000fc60008010836 */
[----:B------:R-:W-:-:S03]  /*3380*/  FMNMX.FTZ R41, R63, R42, !PT ;  /* 0x0000002a3f297209 */ /* 0x000fc60007810000 */
[----:B------:R-:W2:Y:S01]  /*3390*/  MUFU.TANH R67, R67 ;  /* 0x0000004300437308 */ /* 0x000ea20000002400 */
[----:B------:R-:W-:Y:S02]  /*33a0*/  FMNMX.FTZ R52, R62, R41, !PT ;  /* 0x000000293e347209 */ /* 0x000fe40007810000 */
[----:B0-----:R-:W-:Y:S02]  /*33b0*/  FSEL R64, R64, -INF , P4 ;  /* 0xff80000040407808 */ /* 0x001fe40002000000 */
[----:B------:R-:W-:Y:S02]  /*33c0*/  FMNMX.FTZ R41, R65, R52, !PT ;  /* 0x0000003441297209 */ /* 0x000fe40007810000 */
[----:B------:R-:W-:Y:S01]  /*33d0*/  ISETP.GT.AND P4, PT, R69, 0x78, PT ;  /* 0x000000784500780c */ /* 0x000fe20003f84270 */
[----:B------:R-:W0:Y:S01]  /*33e0*/  MUFU.TANH R68, R68 ;  /* 0x0000004400447308 */ /* 0x000e220000002400 */
[----:B-1----:R-:W-:Y:S02]  /*33f0*/  FSEL R66, R66, -INF , P3 ;  /* 0xff80000042427808 */ /* 0x002fe40001800000 */
[----:B------:R-:W-:-:S02]  /*3400*/  FMNMX.FTZ R41, R64, R41, !PT ;  /* 0x0000002940297209 */ /* 0x000fc40007810000 */
[----:B------:R-:W-:Y:S02]  /*3410*/  ISETP.GT.AND P3, PT, R69, 0x79, PT ;  /* 0x000000794500780c */ /* 0x000fe40003f64270 */
[----:B------:R-:W-:Y:S01]  /*3420*/  FMNMX.FTZ R52, R66, R41, !PT ;  /* 0x0000002942347209 */ /* 0x000fe20007810000 */
[----:B------:R-:W-:Y:S01]  /*3430*/  MUFU.EX2 R14, R49 ;  /* 0x00000031000e7308 */ /* 0x000fe20000000800 */
[----:B--2---:R-:W-:-:S04]  /*3440*/  FSEL R67, R67, -INF , P4 ;  /* 0xff80000043437808 */ /* 0x004fc80002000000 */
[----:B------:R-:W-:-:S03]  /*3450*/  FMNMX.FTZ R39, R67, R52, !PT ;  /* 0x0000003443277209 */ /* 0x000fc60007810000 */
[----:B------:R-:W-:Y:S01]  /*3460*/  MUFU.EX2 R149, R149 ;  /* 0x0000009500957308 */ /* 0x000fe20000000800 */
[----:B0-----:R-:W-:-:S04]  /*3470*/  FSEL R68, R68, -INF , P3 ;  /* 0xff80000044447808 */ /* 0x001fc80001800000 */
[----:B------:R-:W-:-:S03]  /*3480*/  FMNMX.FTZ R39, R68, R39, !PT ;  /* 0x0000002744277209 */ /* 0x000fc60007810000 */
[----:B------:R0:W1:Y:S02]  /*3490*/  MUFU.EX2 R6, R91 ;  /* 0x0000005b00067308 */ /* 0x0000640000000800 */
[----:B------:R-:W2:Y:S06]  /*34a0*/  SHFL.BFLY PT, R52, R39, 0x2, 0x1f ;  /* 0x0c401f0027347f89 */ /* 0x000eac00000e0000 */
[----:B------:R-:W3:Y:S01]  /*34b0*/  MUFU.EX2 R151, R151 ;  /* 0x0000009700977308 */ /* 0x000ee20000000800 */
[----:B0-----:R-:W-:-:S07]  /*34c0*/  CS2R R90, SRZ ;  /* 0x00000000005a7805 */ /* 0x001fce000001ff00 */
[----:B------:R-:W0:Y:S08]  /*34d0*/  MUFU.EX2 R8, R8 ;  /* 0x0000000800087308 */ /* 0x000e300000000800 */
[----:B------:R-:W4:Y:S01]  /*34e0*/  MUFU.EX2 R145, R145 ;  /* 0x0000009100917308 */ /* 0x000f220000000800 */
[----:B--2---:R-:W-:-:S05]  /*34f0*/  FMNMX.FTZ R52, R39, R52, !PT ;  /* 0x0000003427347209 */ /* 0x004fca0007810000 */
[----:B------:R-:W2:Y:S02]  /*3500*/  SHFL.BFLY PT, R49, R52, 0x1, 0x1f ;  /* 0x0c201f0034317f89 */ /* 0x000ea400000e0000 */
[----:B------:R-:W5:Y:S08]  /*3510*/  MUFU.EX2 R147, R147 ;  /* 0x0000009300937308 */ /* 0x000f700000000800 */
[----:B------:R-:W5:Y:S08]  /*3520*/  MUFU.EX2 R20, R55 ;  /* 0x0000003700147308 */ /* 0x000f700000000800 */
[----:B------:R-:W5:Y:S01]  /*3530*/  MUFU.EX2 R141, R141 ;  /* 0x0000008d008d7308 */ /* 0x000f620000000800 */
[----:B--2---:R-:W-:-:S07]  /*3540*/  FMNMX.FTZ R49, R52, R49, !PT ;  /* 0x0000003134317209 */ /* 0x004fce0007810000 */
[----:B------:R-:W-:Y:S01]  /*3550*/  MUFU.EX2 R143, R143 ;  /* 0x0000008f008f7308 */ /* 0x000fe20000000800 */
[C---:B------:R-:W-:Y:S01]  /*3560*/  FSETP.NEU.FTZ.AND P3, PT, R49.reuse, -INF , PT ;  /* 0xff8000003100780b */ /* 0x040fe20003f7d000 */
[----:B------:R-:W-:-:S06]  /*3570*/  FMUL.FTZ R52, R49, UR22 ;  /* 0x0000001631347c20 */ /* 0x000fcc0008410000 */
[----:B------:R-:W-:Y:S01]  /*3580*/  MUFU.EX2 R137, R137 ;  /* 0x0000008900897308 */ /* 0x000fe20000000800 */
[----:B------:R-:W-:Y:S02]  /*3590*/  FSEL R52, R52, RZ, P3 ;  /* 0x000000ff34347208 */ /* 0x000fe40001800000 */
[----:B------:R-:W-:-:S03]  /*35a0*/  PLOP3.LUT P3, PT, PT, PT, UP1, 0x80, 0x0 ;  /* 0x000000000000781c */ /* 0x000fc60003f6f018 */
[----:B------:R-:W-:Y:S01]  /*35b0*/  FFMA.FTZ R140, R24, UR22, -R52 ;  /* 0x00000016188c7c23 */ /* 0x000fe20008010834 */
[----:B-1----:R-:W-:Y:S01]  /*35c0*/  FADD.FTZ R24, R149, R6 ;  /* 0x0000000695187221 */ /* 0x002fe20000010000 */
[--C-:B------:R-:W-:Y:S01]  /*35d0*/  FFMA.FTZ R148, R56, UR22, -R52.reuse ;  /* 0x0000001638947c23 */ /* 0x100fe20008010834 */
[--C-:B------:R-:W-:Y:S01]  /*35e0*/  FFMA.FTZ R3, R57, UR22, -R52.reuse ;  /* 0x0000001639037c23 */ /* 0x100fe20008010834 */
[----:B------:R-:W-:Y:S01]  /*35f0*/  FFMA.FTZ R27, R29, UR22, -R52 ;  /* 0x000000161d1b7c23 */ /* 0x000fe20008010834 */
[----:B---3--:R-:W-:Y:S01]  /*3600*/  FADD.FTZ R29, R151, R24 ;  /* 0x00000018971d7221 */ /* 0x008fe20000010000 */
[--C-:B------:R-:W-:Y:S01]  /*3610*/  FFMA.FTZ R150, R28, UR22, -R52.reuse ;  /* 0x000000161c967c23 */ /* 0x100fe20008010834 */
[--C-:B------:R-:W-:Y:S01]  /*3620*/  FFMA.FTZ R9, R88, UR22, -R52.reuse ;  /* 0x0000001658097c23 */ /* 0x100fe20008010834 */
[----:B------:R-:W-:Y:S01]  /*3630*/  MUFU.EX2 R148, R148 ;  /* 0x0000009400947308 */ /* 0x000fe20000000800 */
[----:B0-----:R-:W-:Y:S01]  /*3640*/  FADD.FTZ R24, R8, R29 ;  /* 0x0000001d08187221 */ /* 0x001fe20000010000 */
[--C-:B------:R-:W-:Y:S01]  /*3650*/  FFMA.FTZ R144, R89, UR22, -R52.reuse ;  /* 0x0000001659907c23 */ /* 0x100fe20008010834 */
[--C-:B------:R-:W-:Y:S01]  /*3660*/  FFMA.FTZ R11, R33, UR22, -R52.reuse ;  /* 0x00000016210b7c23 */ /* 0x100fe20008010834 */
[----:B------:R-:W-:Y:S01]  /*3670*/  FFMA.FTZ R132, R5, UR22, -R52 ;  /* 0x0000001605847c23 */ /* 0x000fe20008010834 */
[----:B----4-:R-:W-:Y:S01]  /*3680*/  FADD.FTZ R29, R145, R24 ;  /* 0x00000018911d7221 */ /* 0x010fe20000010000 */
[--C-:B------:R-:W-:Y:S01]  /*3690*/  FFMA.FTZ R5, R7, UR22, -R52.reuse ;  /* 0x0000001607057c23 */ /* 0x100fe20008010834 */
[--C-:B------:R-:W-:Y:S01]  /*36a0*/  FFMA.FTZ R146, R32, UR22, -R52.reuse ;  /* 0x0000001620927c23 */ /* 0x100fe20008010834 */
[----:B------:R-:W0:Y:S01]  /*36b0*/  MUFU.EX2 R3, R3 ;  /* 0x0000000300037308 */ /* 0x000e220000000800 */
[----:B------:R-:W-:Y:S01]  /*36c0*/  FADD.FTZ R24, R10, R29 ;  /* 0x0000001d0a187221 */ /* 0x000fe20000010000 */
[--C-:B------:R-:W-:Y:S01]  /*36d0*/  FFMA.FTZ R25, R25, UR22, -R52.reuse ;  /* 0x0000001619197c23 */ /* 0x100fe20008010834 */
[--C-:B------:R-:W-:Y:S01]  /*36e0*/  FFMA.FTZ R142, R21, UR22, -R52.reuse ;  /* 0x00000016158e7c23 */ /* 0x100fe20008010834 */
[----:B------:R-:W-:Y:S01]  /*36f0*/  FFMA.FTZ R21, R50, UR22, -R52 ;  /* 0x0000001632157c23 */ /* 0x000fe20008010834 */
[----:B-----5:R-:W-:Y:S01]  /*3700*/  FADD.FTZ R7, R147, R24 ;  /* 0x0000001893077221 */ /* 0x020fe20000010000 */
[--C-:B------:R-:W-:Y:S01]  /*3710*/  FFMA.FTZ R136, R51, UR22, -R52.reuse ;  /* 0x0000001633887c23 */ /* 0x100fe20008010834 */
[--C-:B------:R-:W-:Y:S01]  /*3720*/  FFMA.FTZ R15, R15, UR22, -R52.reuse ;  /* 0x000000160f0f7c23 */ /* 0x100fe20008010834 */
[----:B------:R-:W1:Y:S01]  /*3730*/  MUFU.EX2 R150, R150 ;  /* 0x0000009600967308 */ /* 0x000e620000000800 */
[----:B------:R-:W-:Y:S01]  /*3740*/  FADD.FTZ R24, R20, R7 ;  /* 0x0000000714187221 */ /* 0x000fe20000010000 */
[--C-:B------:R-:W-:Y:S01]  /*3750*/  FFMA.FTZ R138, R13, UR22, -R52.reuse ;  /* 0x000000160d8a7c23 */ /* 0x100fe20008010834 */
[--C-:B------:R-:W-:Y:S01]  /*3760*/  FFMA.FTZ R13, R48, UR22, -R52.reuse ;  /* 0x00000016300d7c23 */ /* 0x100fe20008010834 */
[----:B------:R-:W-:Y:S01]  /*3770*/  FFMA.FTZ R134, R70, UR22, -R52 ;  /* 0x0000001646867c23 */ /* 0x000fe20008010834 */
[----:B------:R-:W-:Y:S01]  /*3780*/  FADD.FTZ R31, R141, R24 ;  /* 0x000000188d1f7221 */ /* 0x000fe20000010000 */
[--C-:B------:R-:W-:Y:S01]  /*3790*/  FFMA.FTZ R7, R71, UR22, -R52.reuse ;  /* 0x0000001647077c23 */ /* 0x100fe20008010834 */
[--C-:B------:R-:W-:Y:S01]  /*37a0*/  FFMA.FTZ R128, R74, UR22, -R52.reuse ;  /* 0x000000164a807c23 */ /* 0x100fe20008010834 */
[----:B------:R-:W2:Y:S01]  /*37b0*/  MUFU.EX2 R9, R9 ;  /* 0x0000000900097308 */ /* 0x000ea20000000800 */
[----:B0-----:R-:W-:Y:S01]  /*37c0*/  FADD.FTZ R29, R148, R3 ;  /* 0x00000003941d7221 */ /* 0x001fe20000010000 */
[----:B------:R-:W-:Y:S01]  /*37d0*/  FADD.FTZ R28, R12, R31 ;  /* 0x0000001f0c1c7221 */ /* 0x000fe20000010000 */
[--C-:B------:R-:W-:Y:S01]  /*37e0*/  FFMA.FTZ R130, R58, UR22, -R52.reuse ;  /* 0x000000163a827c23 */ /* 0x100fe20008010834 */
[----:B------:R-:W-:Y:S01]  /*37f0*/  F2FP.BF16.F32.PACK_AB R149, R6, R149 ;  /* 0x000000950695723e */ /* 0x000fe200000010ff */
[----:B------:R-:W-:Y:S01]  /*3800*/  FFMA.FTZ R61, R61, UR22, -R52 ;  /* 0x000000163d3d7c23 */ /* 0x000fe20008010834 */
[----:B------:R-:W-:Y:S01]  /*3810*/  FADD.FTZ R31, R143, R28 ;  /* 0x0000001c8f1f7221 */ /* 0x000fe20000010000 */
[--C-:B------:R-:W-:Y:S01]  /*3820*/  FFMA.FTZ R60, R60, UR22, -R52.reuse ;  /* 0x000000163c3c7c23 */ /* 0x100fe20008010834 */
[----:B------:R-:W0:Y:S01]  /*3830*/  MUFU.EX2 R144, R144 ;  /* 0x0000009000907308 */ /* 0x000e220000000800 */
[----:B-1----:R-:W-:Y:S01]  /*3840*/  FADD.FTZ R24, R150, R29 ;  /* 0x0000001d96187221 */ /* 0x002fe20000010000 */
[----:B------:R-:W-:Y:S01]  /*3850*/  FADD.FTZ R28, R14, R31 ;  /* 0x0000001f0e1c7221 */ /* 0x000fe20000010000 */
[--C-:B------:R-:W-:Y:S01]  /*3860*/  FFMA.FTZ R63, R63, UR22, -R52.reuse ;  /* 0x000000163f3f7c23 */ /* 0x100fe20008010834 */
[--C-:B------:R-:W-:Y:S01]  /*3870*/  FFMA.FTZ R62, R62, UR22, -R52.reuse ;  /* 0x000000163e3e7c23 */ /* 0x100fe20008010834 */
[----:B------:R-:W-:Y:S01]  /*3880*/  FFMA.FTZ R65, R65, UR22, -R52 ;  /* 0x0000001641417c23 */ /* 0x000fe20008010834 */
[----:B------:R-:W-:Y:S01]  /*3890*/  FADD.FTZ R33, R137, R28 ;  /* 0x0000001c89217221 */ /* 0x000fe20000010000 */
[----:B------:R-:W-:Y:S01]  /*38a0*/  FFMA.FTZ R64, R64, UR22, -R52 ;  /* 0x0000001640407c23 */ /* 0x000fe20008010834 */
[----:B------:R-:W1:Y:S01]  /*38b0*/  MUFU.EX2 R11, R11 ;  /* 0x0000000b000b7308 */ /* 0x000e620000000800 */
[----:B--2---:R-:W-:Y:S01]  /*38c0*/  FADD.FTZ R29, R9, R24 ;  /* 0x00000018091d7221 */ /* 0x004fe20000010000 */
[--C-:B------:R-:W-:Y:S01]  /*38d0*/  FFMA.FTZ R66, R66, UR22, -R52.reuse ;  /* 0x0000001642427c23 */ /* 0x100fe20008010834 */
[----:B------:R-:W-:Y:S01]  /*38e0*/  FFMA.FTZ R67, R67, UR22, -R52 ;  /* 0x0000001643437c23 */ /* 0x000fe20008010834 */
[----:B------:R-:W-:-:S02]  /*38f0*/  F2FP.BF16.F32.PACK_AB R148, R3, R148 ;  /* 0x000000940394723e */ /* 0x000fc400000010ff */
[----:B------:R-:W-:Y:S02]  /*3900*/  CS2R R88, SRZ ;  /* 0x0000000000587805 */ /* 0x000fe4000001ff00 */
[----:B------:R-:W-:Y:S01]  /*3910*/  F2FP.BF16.F32.PACK_AB R151, R8, R151 ;  /* 0x000000970897723e */ /* 0x000fe200000010ff */
[----:B------:R-:W2:Y:S01]  /*3920*/  MUFU.EX2 R146, R146 ;  /* 0x0000009200927308 */ /* 0x000ea20000000800 */
[----:B0-----:R-:W-:Y:S01]  /*3930*/  FADD.FTZ R24, R144, R29 ;  /* 0x0000001d90187221 */ /* 0x001fe20000010000 */
[--C-:B------:R-:W-:Y:S01]  /*3940*/  FFMA.FTZ R29, R75, UR22, -R52.reuse ;  /* 0x000000164b1d7c23 */ /* 0x100fe20008010834 */
[----:B------:R-:W-:Y:S01]  /*3950*/  FFMA.FTZ R52, R68, UR22, -R52 ;  /* 0x0000001644347c23 */ /* 0x000fe20008010834 */
[----:B------:R-:W-:Y:S02]  /*3960*/  F2FP.BF16.F32.PACK_AB R145, R10, R145 ;  /* 0x000000910a91723e */ /* 0x000fe400000010ff */
[----:B------:R-:W-:Y:S02]  /*3970*/  F2FP.BF16.F32.PACK_AB R147, R20, R147 ;  /* 0x000000931493723e */ /* 0x000fe400000010ff */
[----:B------:R-:W0:Y:S01]  /*3980*/  MUFU.EX2 R46, R45 ;  /* 0x0000002d002e7308 */ /* 0x000e220000000800 */
[----:B-1----:R-:W-:Y:S01]  /*3990*/  FADD.FTZ R31, R11, R24 ;  /* 0x000000180b1f7221 */ /* 0x002fe20000010000 */
[----:B------:R-:W-:-:S02]  /*39a0*/  F2FP.BF16.F32.PACK_AB R141, R12, R141 ;  /* 0x0000008d0c8d723e */ /* 0x000fc400000010ff */
[----:B------:R-:W-:Y:S02]  /*39b0*/  F2FP.BF16.F32.PACK_AB R143, R14, R143 ;  /* 0x0000008f0e8f723e */ /* 0x000fe400000010ff */
[----:B------:R-:W-:Y:S02]  /*39c0*/  F2FP.BF16.F32.PACK_AB R150, R9, R150 ;  /* 0x000000960996723e */ /* 0x000fe400000010ff */
[----:B------:R-:W1:Y:S01]  /*39d0*/  MUFU.EX2 R27, R27 ;  /* 0x0000001b001b7308 */ /* 0x000e620000000800 */
[----:B--2---:R-:W-:Y:S01]  /*39e0*/  FADD.FTZ R24, R146, R31 ;  /* 0x0000001f92187221 */ /* 0x004fe20000010000 */
[----:B------:R-:W-:-:S06]  /*39f0*/  F2FP.BF16.F32.PACK_AB R144, R11, R144 ;  /* 0x000000900b90723e */ /* 0x000fcc00000010ff */
        /* <DEDUP_REMOVED lines=116> */
[----:B------:R-:W-:-:S05]  /*4140*/  ULDC UR22, c[0x0][0x988] ;  /* 0x0002620000167ab9 */ /* 0x000fca0000000800 */
.L_x_2018:
        /* <DEDUP_REMOVED lines=9> */
.L_x_2011:
[----:B------:R-:W-:Y:S01]  /*41e0*/  ULEA UR6, UR39, UR45, 0x3 ;  /* 0x0000002d27067291 */ /* 0x000fe2000f8e183f */
[----:B------:R-:W-:-:S05]  /*41f0*/  IMAD.U32 R5, RZ, RZ, UR38 ;  /* 0x00000026ff057e24 */ /* 0x000fca000f8e00ff */
[----:B------:R-:W-:-:S04]  /*4200*/  SHF.L.U32 R5, R5, 0x1f, RZ ;  /* 0x0000001f05057819 */ /* 0x000fc800000006ff */
[----:B------:R0:W1:Y:S01]  /*4210*/  SYNCS.PHASECHK.TRANS64.TRYWAIT P3, [UR6+0x16830], R5 ;  /* 0x01683005ff0075a7 */ /* 0x0000620008060146 */
[----:B------:R-:W-:Y:S05]  /*4220*/  @!P0 BRA `(.L_x_2012) ;  /* 0x0000000000048947 */ /* 0x000fea0003800000 */
[----:B------:R-:W-:Y:S01]  /*4230*/  BPT.TRAP 0x1 ;  /* 0x000000040000795c */ /* 0x000fe20000300000 */
.L_x_2012:
[----:B-1----:R-:W-:Y:S05]  /*4240*/  @P3 BRA `(.L_x_2010) ;  /* 0x0000000000083947 */ /* 0x002fea0003800000 */
[----:B------:R-:W1:Y:S02]  /*4250*/  SYNCS.PHASECHK.TRANS64.TRYWAIT P3, [UR6+0x16830], R5 ;  /* 0x01683005ff0075a7 */ /* 0x000e640008060146 */
[----:B-1----:R-:W-:Y:S05]  /*4260*/  @!P3 BRA `(.L_x_2013) ;  /* 0x000000c80094b947 */ /* 0x002fea0003800000 */
.L_x_2010:
[----:B01----:R-:W-:Y:S01]  /*4270*/  IADD3 R5, R23, 0x8, RZ ;  /* 0x0000000817057810 */ /* 0x003fe20007ffe0ff */
        /* <DEDUP_REMOVED lines=24> */
.L_x_2015:
[----:B------:R-:W-:Y:S01]  /*4400*/  ULEA UR6, UR24, UR45, 0x3 ;  /* 0x0000002d18067291 */ /* 0x000fe2000f8e183f */
[----:B------:R-:W-:-:S05]  /*4410*/  IMAD.U32 R5, RZ, RZ, UR26 ;  /* 0x0000001aff057e24 */ /* 0x000fca000f8e00ff */
[----:B------:R-:W-:-:S04]  /*4420*/  SHF.L.U32 R5, R5, 0x1f, RZ ;  /* 0x0000001f05057819 */ /* 0x000fc800000006ff */
[----:B------:R0:W1:Y:S01]  /*4430*/  SYNCS.PHASECHK.TRANS64.TRYWAIT P3, [UR6+0x16850], R5 ;  /* 0x01685005ff0075a7 */ /* 0x0000620008060146 */
[----:B------:R-:W-:Y:S05]  /*4440*/  @!P0 BRA `(.L_x_2016) ;  /* 0x0000000000048947 */ /* 0x000fea0003800000 */
[----:B------:R-:W-:Y:S01]  /*4450*/  BPT.TRAP 0x1 ;  /* 0x000000040000795c */ /* 0x000fe20000300000 */
.L_x_2016:
[----:B-1----:R-:W-:Y:S05]  /*4460*/  @P3 BRA `(.L_x_2014) ;  /* 0x0000000000083947 */ /* 0x002fea0003800000 */
[----:B------:R-:W1:Y:S02]  /*4470*/  SYNCS.PHASECHK.TRANS64.TRYWAIT P3, [UR6+0x16850], R5 ;  /* 0x01685005ff0075a7 */ /* 0x000e640008060146 */
[----:B-1----:R-:W-:Y:S05]  /*4480*/  @!P3 BRA `(.L_x_2017) ;  /* 0x000000c80024b947 */ /* 0x002fea0003800000 */
.L_x_2014:
        /* <DEDUP_REMOVED lines=13> */
[----:B------:R-:W-:Y:S01]  /*4560*/  FMUL.FTZ R21, R36, UR21 ;  /* 0x0000001524157c20 */ /* 0x000fe20008410000 */
[----:B------:R-:W-:Y:S01]  /*4570*/  FMUL.FTZ R36, R49, UR21 ;  /* 0x0000001531247c20 */ /* 0x000fe20008410000 */
[----:B------:R-:W-:Y:S01]  /*4580*/  FMUL.FTZ R10, R29, UR21 ;  /* 0x000000151d0a7c20 */ /* 0x000fe20008410000 */
[----:B------:R-:W-:Y:S01]  /*4590*/  FMUL.FTZ R29, R42, UR21 ;  /* 0x000000152a1d7c20 */ /* 0x000fe20008410000 */
[----:B------:R-:W2:Y:S01]  /*45a0*/  MUFU.TANH R7, R7 ;  /* 0x0000000700077308 */ /* 0x000ea20000002400 */
[----:B------:R-:W-:Y:S01]  /*45b0*/  FMUL.FTZ R11, R30, UR21 ;  /* 0x000000151e0b7c20 */ /* 0x000fe20008410000 */
[----:B------:R-:W-:Y:S01]  /*45c0*/  UMOV UR6, UR10 ;  /* 0x0000000a00067c82 */ /* 0x000fe20008000000 */
[----:B------:R-:W-:Y:S01]  /*45d0*/  FMUL.FTZ R15, R34, UR21 ;  /* 0x00000015220f7c20 */ /* 0x000fe20008410000 */
[----:B------:R-:W-:Y:S01]  /*45e0*/  HGMMA.64x64x16.F32.BF16 R88, R148, gdesc[UR4].tnspB, R88, gsb0 ;  /* 0x40e0000494587df0 */ /* 0x000fe20008001858 */
[----:B------:R-:W-:Y:S01]  /*45f0*/  UIADD3 UR6, UR10, 0x80, URZ ;  /* 0x000000800a067890 */ /* 0x000fe2000fffe03f */
[----:B------:R-:W-:Y:S01]  /*4600*/  FMUL.FTZ R20, R35, UR21 ;  /* 0x0000001523147c20 */ /* 0x000fe20008410000 */
[----:B------:R-:W-:Y:S01]  /*4610*/  UMOV UR7, 0x40000040 ;  /* 0x4000004000077882 */ /* 0x000fe20000000000 */
[----:B------:R-:W3:Y:S01]  /*4620*/  MUFU.TANH R8, R8 ;  /* 0x0000000800087308 */ /* 0x000ee20000002400 */
[----:B-1----:R-:W-:Y:S01]  /*4630*/  FMUL.FTZ R6, R25, UR21 ;  /* 0x0000001519067c20 */ /* 0x002fe20008410000 */
[----:B------:R-:W-:Y:S01]  /*4640*/  FMUL.FTZ R25, R38, UR21 ;  /* 0x0000001526197c20 */ /* 0x000fe20008410000 */
[----:B------:R-:W-:Y:S01]  /*4650*/  FMUL.FTZ R38, R53, UR21 ;  /* 0x0000001535267c20 */ /* 0x000fe20008410000 */
[----:B------:R-:W-:Y:S01]  /*4660*/  FMUL.FTZ R30, R44, UR21 ;  /* 0x000000152c1e7c20 */ /* 0x000fe20008410000 */
[----:B------:R-:W-:Y:S01]  /*4670*/  FMUL.FTZ R35, R48, UR21 ;  /* 0x0000001530237c20 */ /* 0x000fe20008410000 */
        /* <DEDUP_REMOVED lines=16> */
[----:B0-----:R-:W-:Y:S01]  /*4780*/  FMUL.FTZ R5, R24, UR21 ;  /* 0x0000001518057c20 */ /* 0x001fe20008410000 */
        /* <DEDUP_REMOVED lines=19> */
[----:B------:R-:W-:Y:S01]  /*48c0*/  UISETP.GT.AND UP1, UPT, UR25, UR23, UPT ;  /* 0x000000171900728c */ /* 0x000fe2000bf24270 */
[----:B------:R-:W-:-:S05]  /*48d0*/  UMOV UR26, UR38 ;  /* 0x00000026001a7c82 */ /* 0x000fca0008000000 */
        /* <DEDUP_REMOVED lines=16> */
[----:B------:R-:W-:Y:S01]  /*49e0*/  UIMAD UR6, UR25, UR6, 0x1 ;  /* 0x00000001190674a4 */ /* 0x000fe2000f8e0206 */
[----:B------:R-:W-:Y:S01]  /*49f0*/  FMUL.FTZ R56, R71, UR21 ;  /* 0x0000001547387c20 */ /* 0x000fe20008410000 */
[----:B------:R-:W2:Y:S02]  /*4a00*/  SHFL.IDX PT, R43, R39, 0x1, 0x1c1f ;  /* 0x003c1f00272b7f89 */ /* 0x000ea400000e0000 */
[----:B------:R-:W5:Y:S01]  /*4a10*/  MUFU.TANH R46, R46 ;  /* 0x0000002e002e7308 */ /* 0x000f620000002400 */
[----:B------:R-:W-:Y:S01]  /*4a20*/  UIADD3 UR25, UR25, -0x1, URZ ;  /* 0xffffffff19197890 */ /* 0x000fe2000fffe03f */
[----:B------:R-:W-:Y:S01]  /*4a30*/  IMAD.U32 R49, RZ, RZ, UR6 ;  /* 0x00000006ff317e24 */ /* 0x000fe2000f8e00ff */
[----:B------:R-:W-:Y:S01]  /*4a40*/  UIADD3 UR6, UR10, 0x100, URZ ;  /* 0x000001000a067890 */ /* 0x000fe2000fffe03f */
[----:B------:R-:W3:Y:S02]  /*4a50*/  SHFL.IDX PT, R79, R39, RZ, 0x1c1f ;  /* 0x001c1fff274f7589 */ /* 0x000ee400000e0000 */
[----:B------:R-:W-:-:S02]  /*4a60*/  IMAD R42, R16, -0x2, R49 ;  /* 0xfffffffe102a7824 */ /* 0x000fc400078e0231 */
[----:B------:R-:W5:Y:S01]  /*4a70*/  MUFU.TANH R47, R47 ;  /* 0x0000002f002f7308 */ /* 0x000f620000002400 */
[----:B------:R-:W-:-:S05]  /*4a80*/  IMAD.U32 R49, RZ, RZ, UR50 ;  /* 0x00000032ff317e24 */ /* 0x000fca000f8e00ff */
[----:B------:R-:W-:Y:S01]  /*4a90*/  IADD3 R42, -R49, UR47, R42 ;  /* 0x0000002f312a7c10 */ /* 0x000fe2000fffe12a */
[----:B------:R-:W-:Y:S01]  /*4aa0*/  FMUL.FTZ R49, R59, UR21 ;  /* 0x000000153b317c20 */ /* 0x000fe20008410000 */
[----:B------:R-:W5:Y:S03]  /*4ab0*/  MUFU.TANH R48, R48 ;  /* 0x0000003000307308 */ /* 0x000f660000002400 */
[----:B--2---:R-:W-:-:S05]  /*4ac0*/  IMAD.IADD R43, R42, 0x1, R43 ;  /* 0x000000012a2b7824 */ /* 0x004fca00078e022b */
[----:B------:R-:W2:Y:S01]  /*4ad0*/  MUFU.TANH R50, R50 ;  /* 0x0000003200327308 */ /* 0x000ea20000002400 */
[C---:B------:R-:W-:Y:S01]  /*4ae0*/  ISETP.GT.AND P3, PT, R43.reuse, RZ, PT ;  /* 0x000000ff2b00720c */ /* 0x040fe20003f64270 */
[----:B---3--:R-:W-:Y:S01]  /*4af0*/  IMAD.IADD R42, R42, 0x1, R79 ;  /* 0x000000012a2a7824 */ /* 0x008fe200078e024f */
[----:B------:R-:W-:Y:S02]  /*4b00*/  ISETP.GT.AND P4, PT, R43, 0x1, PT ;  /* 0x000000012b00780c */ /* 0x000fe40003f84270 */
[----:B------:R-:W-:-:S03]  /*4b10*/  FSEL R7, R7, -INF , P3 ;  /* 0xff80000007077808 */ /* 0x000fc60001800000 */
[----:B------:R-:W3:Y:S01]  /*4b20*/  MUFU.TANH R49, R49 ;  /* 0x0000003100317308 */ /* 0x000ee20000002400 */
[----:B------:R-:W-:Y:S02]  /*4b30*/  ISETP.GT.AND P3, PT, R43, 0x8, PT ;  /* 0x000000082b00780c */ /* 0x000fe40003f64270 */
[----:B------:R-:W-:Y:S02]  /*4b40*/  FSEL R8, R8, -INF , P4 ;  /* 0xff80000008087808 */ /* 0x000fe40002000000 */
[----:B------:R-:W-:Y:S02]  /*4b50*/  FMNMX.FTZ R53, R7, R4, !PT ;  /* 0x0000000407357209 */ /* 0x000fe40007810000 */
[----:B------:R-:W-:Y:S01]  /*4b60*/  ISETP.GT.AND P4, PT, R43, 0x9, PT ;  /* 0x000000092b00780c */ /* 0x000fe20003f84270 */
[----:B------:R-:W3:Y:S01]  /*4b70*/  MUFU.TANH R51, R51 ;  /* 0x0000003300337308 */ /* 0x000ee20000002400 */
[----:B-1----:R-:W-:Y:S02]  /*4b80*/  FSEL R11, R11, -INF , P3 ;  /* 0xff8000000b0b7808 */ /* 0x002fe40001800000 */
[----:B------:R-:W-:Y:S01]  /*4b90*/  FMNMX.FTZ R44, R8, R53, !PT ;  /* 0x00000035082c7209 */ /* 0x000fe20007810000 */
[----:B------:R-:W-:Y:S01]  /*4ba0*/  FMUL.FTZ R53, R66, UR21 ;  /* 0x0000001542357c20 */ /* 0x000fe20008410000 */
[----:B------:R-:W-:Y:S01]  /*4bb0*/  ISETP.GT.AND P3, PT, R43, 0x10, PT ;  /* 0x000000102b00780c */ /* 0x000fe20003f64270 */
[----:B------:R-:W-:Y:S01]  /*4bc0*/  FMUL.FTZ R66, R60, UR21 ;  /* 0x000000153c427c20 */ /* 0x000fe20008410000 */
[----:B----4-:R-:W-:Y:S01]  /*4bd0*/  FSEL R12, R12, -INF , P4 ;  /* 0xff8000000c0c7808 */ /* 0x010fe20002000000 */
[----:B------:R-:W1:Y:S01]  /*4be0*/  MUFU.TANH R52, R52 ;  /* 0x0000003400347308 */ /* 0x000e620000002400 */
[----:B------:R-:W-:-:S02]  /*4bf0*/  FMNMX.FTZ R55, R11, R44, !PT ;  /* 0x0000002c0b377209 */ /* 0x000fc40007810000 */
[----:B------:R-:W-:Y:S02]  /*4c00*/  ISETP.GT.AND P4, PT, R43, 0x11, PT ;  /* 0x000000112b00780c */ /* 0x000fe40003f84270 */
[----:B0-----:R-:W-:Y:S02]  /*4c10*/  FSEL R15, R15, -INF , P3 ;  /* 0xff8000000f0f7808 */ /* 0x001fe40001800000 */
[----:B------:R-:W-:Y:S01]  /*4c20*/  FMNMX.FTZ R44, R12, R55, !PT ;  /* 0x000000370c2c7209 */ /* 0x000fe20007810000 */
[----:B------:R-:W0:Y:S01]  /*4c30*/  MUFU.TANH R53, R53 ;  /* 0x0000003500357308 */ /* 0x000e220000002400 */
[----:B------:R-:W-:Y:S02]  /*4c40*/  ISETP.GT.AND P3, PT, R43, 0x18, PT ;  /* 0x000000182b00780c */ /* 0x000fe40003f64270 */
[----:B-----5:R-:W-:Y:S02]  /*4c50*/  FSEL R20, R20, -INF , P4 ;  /* 0xff80000014147808 */ /* 0x020fe40002000000 */
[----:B------:R-:W-:-:S02]  /*4c60*/  FMNMX.FTZ R55, R15, R44, !PT ;  /* 0x0000002c0f377209 */ /* 0x000fc40007810000 */
[----:B------:R-:W-:Y:S01]  /*4c70*/  ISETP.GT.AND P4, PT, R43, 0x19, PT ;  /* 0x000000192b00780c */ /* 0x000fe20003f84270 */
[----:B------:R-:W4:Y:S01]  /*4c80*/  MUFU.TANH R54, R54 ;  /* 0x0000003600367308 */ /* 0x000f220000002400 */
[----:B------:R-:W-:Y:S01]  /*4c90*/  FSEL R25, R25, -INF , P3 ;  /* 0xff80000019197808 */ /* 0x000fe20001800000 */
[----:B------:R-:W-:Y:S02]  /*4ca0*/  WARPGROUP.DEPBAR.LE gsb0, 0x0 ;  /* 0x00008000000079c5 */ /* 0x000fe40000010000 */
[----:B------:R-:W-:Y:S01]  /*4cb0*/  FMNMX.FTZ R44, R20, R55, !PT ;  /* 0x00000037142c7209 */ /* 0x000fe20007810000 */
[----:B------:R-:W-:Y:S01]  /*4cc0*/  FMUL.FTZ R55, R70, UR21 ;  /* 0x0000001546377c20 */ /* 0x000fe20008410000 */
[----:B------:R-:W-:Y:S01]  /*4cd0*/  ISETP.GT.AND P3, PT, R43, 0x20, PT ;  /* 0x000000202b00780c */ /* 0x000fe20003f64270 */
[----:B------:R-:W-:Y:S01]  /*4ce0*/  WARPGROUP.ARRIVE ;  /* 0x00000000000079c5 */ /* 0x000fe20000000000 */
[----:B------:R-:W-:Y:S01]  /*4cf0*/  FSEL R26, R26, -INF , P4 ;  /* 0xff8000001a1a7808 */ /* 0x000fe20002000000 */
[----:B------:R-:W-:Y:S01]  /*4d00*/  MUFU.TANH R56, R56 ;  /* 0x0000003800387308 */ /* 0x000fe20000002400 */
[----:B------:R-:W-:Y:S01]  /*4d10*/  FMNMX.FTZ R57, R25, R44, !PT ;  /* 0x0000002c19397209 */ /* 0x000fe20007810000 */
[----:B------:R-:W-:Y:S01]  /*4d20*/  FMUL.FTZ R70, R72, UR21 ;  /* 0x0000001548467c20 */ /* 0x000fe20008410000 */
[----:B------:R-:W-:Y:S01]  /*4d30*/  ISETP.GT.AND P4, PT, R43, 0x21, PT ;  /* 0x000000212b00780c */ /* 0x000fe20003f84270 */
[----:B------:R-:W-:Y:S01]  /*4d40*/  HGMMA.64x64x16.F32.BF16 R88, R140, gdesc[UR4].tnspB, R88, gsb0 ;  /* 0x40e000048c587df0 */ /* 0x000fe20008001858 */
[----:B------:R-:W-:Y:S01]  /*4d50*/  FSEL R29, R29, -INF , P3 ;  /* 0xff8000001d1d7808 */ /* 0x000fe20001800000 */
[----:B------:R-:W-:Y:S01]  /*4d60*/  UIADD3 UR6, UR10, 0x180, URZ ;  /* 0x000001800a067890 */ /* 0x000fe2000fffe03f */
[----:B------:R-:W-:Y:S01]  /*4d70*/  FMNMX.FTZ R44, R26, R57, !PT ;  /* 0x000000391a2c7209 */ /* 0x000fe20007810000 */
[----:B------:R-:W5:Y:S01]  /*4d80*/  MUFU.TANH R55, R55 ;  /* 0x0000003700377308 */ /* 0x000f620000002400 */
[----:B------:R-:W-:Y:S01]  /*4d90*/  ISETP.GT.AND P3, PT, R43, 0x28, PT ;  /* 0x000000282b00780c */ /* 0x000fe20003f64270 */
[----:B------:R-:W-:Y:S01]  /*4da0*/  FMUL.FTZ R57, R74, UR21 ;  /* 0x000000154a397c20 */ /* 0x000fe20008410000 */
[----:B------:R-:W-:Y:S01]  /*4db0*/  FSEL R31, R31, -INF , P4 ;  /* 0xff8000001f1f7808 */ /* 0x000fe20002000000 */
[----:B------:R-:W-:Y:S01]  /*4dc0*/  UMOV UR7, 0x40000040 ;  /* 0x4000004000077882 */ /* 0x000fe20000000000 */
[----:B------:R-:W-:Y:S01]  /*4dd0*/  FMNMX.FTZ R44, R29, R44, !PT ;  /* 0x0000002c1d2c7209 */ /* 0x000fe20007810000 */
[----:B------:R-:W-:Y:S01]  /*4de0*/  FMUL.FTZ R72, R76, UR21 ;  /* 0x000000154c487c20 */ /* 0x000fe20008410000 */
[----:B------:R-:W-:Y:S01]  /*4df0*/  ISETP.GT.AND P4, PT, R43, 0x29, PT ;  /* 0x000000292b00780c */ /* 0x000fe20003f84270 */
[----:B------:R-:W5:Y:S01]  /*4e00*/  MUFU.TANH R57, R57 ;  /* 0x0000003900397308 */ /* 0x000f620000002400 */
[----:B------:R-:W-:Y:S01]  /*4e10*/  FSEL R33, R33, -INF , P3 ;  /* 0xff80000021217808 */ /* 0x000fe20001800000 */
[----:B------:R-:W-:Y:S01]  /*4e20*/  FMUL.FTZ R74, R80, UR21 ;  /* 0x00000015504a7c20 */ /* 0x000fe20008410000 */
[----:B------:R-:W-:-:S02]  /*4e30*/  FMNMX.FTZ R44, R31, R44, !PT ;  /* 0x0000002c1f2c7209 */ /* 0x000fc40007810000 */
[----:B------:R-:W-:Y:S02]  /*4e40*/  ISETP.GT.AND P3, PT, R43, 0x30, PT ;  /* 0x000000302b00780c */ /* 0x000fe40003f64270 */
[----:B------:R-:W-:Y:S01]  /*4e50*/  FSEL R34, R34, -INF , P4 ;  /* 0xff80000022227808 */ /* 0x000fe20002000000 */
[----:B------:R-:W5:Y:S01]  /*4e60*/  MUFU.TANH R58, R58 ;  /* 0x0000003a003a7308 */ /* 0x000f620000002400 */
[----:B------:R-:W-:Y:S02]  /*4e70*/  FMNMX.FTZ R59, R33, R44, !PT ;  /* 0x0000002c213b7209 */ /* 0x000fe40007810000 */
[----:B------:R-:W-:Y:S02]  /*4e80*/  ISETP.GT.AND P4, PT, R43, 0x31, PT ;  /* 0x000000312b00780c */ /* 0x000fe40003f84270 */
[----:B------:R-:W-:Y:S02]  /*4e90*/  FSEL R45, R45, -INF , P3 ;  /* 0xff8000002d2d7808 */ /* 0x000fe40001800000 */
[----:B------:R-:W-:Y:S01]  /*4ea0*/  FMNMX.FTZ R44, R34, R59, !PT ;  /* 0x0000003b222c7209 */ /* 0x000fe20007810000 */
[----:B------:R-:W5:Y:S01]  /*4eb0*/  MUFU.TANH R63, R63 ;  /* 0x0000003f003f7308 */ /* 0x000f620000002400 */
[----:B------:R-:W-:-:S02]  /*4ec0*/  ISETP.GT.AND P3, PT, R43, 0x38, PT ;  /* 0x000000382b00780c */ /* 0x000fc40003f64270 */
[----:B------:R-:W-:Y:S02]  /*4ed0*/  FSEL R46, R46, -INF , P4 ;  /* 0xff8000002e2e7808 */ /* 0x000fe40002000000 */
[----:B------:R-:W-:Y:S02]  /*4ee0*/  FMNMX.FTZ R59, R45, R44, !PT ;  /* 0x0000002c2d3b7209 */ /* 0x000fe40007810000 */
[----:B------:R-:W-:Y:S01]  /*4ef0*/  ISETP.GT.AND P4, PT, R43, 0x39, PT ;  /* 0x000000392b00780c */ /* 0x000fe20003f84270 */
[----:B------:R-:W5:Y:S01]  /*4f00*/  MUFU.TANH R62, R62 ;  /* 0x0000003e003e7308 */ /* 0x000f620000002400 */
[----:B------:R-:W-:Y:S02]  /*4f10*/  FSEL R47, R47, -INF , P3 ;  /* 0xff8000002f2f7808 */ /* 0x000fe40001800000 */
[----:B------:R-:W-:Y:S02]  /*4f20*/  FMNMX.FTZ R44, R46, R59, !PT ;  /* 0x0000003b2e2c7209 */ /* 0x000fe40007810000 */
[----:B------:R-:W-:-:S02]  /*4f30*/  ISETP.GT.AND P3, PT, R43, 0x40, PT ;  /* 0x000000402b00780c */ /* 0x000fc40003f64270 */
[----:B------:R-:W-:Y:S01]  /*4f40*/  FSEL R48, R48, -INF , P4 ;  /* 0xff80000030307808 */ /* 0x000fe20002000000 */
[----:B------:R-:W-:Y:S01]  /*4f50*/  MUFU.TANH R83, R83 ;  /* 0x0000005300537308 */ /* 0x000fe20000002400 */
[----:B------:R-:W-:Y:S02]  /*4f60*/  FMNMX.FTZ R59, R47, R44, !PT ;  /* 0x0000002c2f3b7209 */ /* 0x000fe40007810000 */
[C---:B------:R-:W-:Y:S02]  /*4f70*/  ISETP.GT.AND P4, PT, R43.reuse, 0x41, PT ;  /* 0x000000412b00780c */ /* 0x040fe40003f84270 */
[----:B--2---:R-:W-:Y:S02]  /*4f80*/  FSEL R50, R50, -INF , P3 ;  /* 0xff80000032327808 */ /* 0x004fe40001800000 */
[----:B------:R-:W-:Y:S01]  /*4f90*/  FMNMX.FTZ R59, R48, R59, !PT ;  /* 0x0000003b303b7209 */ /* 0x000fe20007810000 */
[----:B------:R-:W-:Y:S01]  /*4fa0*/  MUFU.TANH R86, R86 ;  /* 0x0000005600567308 */ /* 0x000fe20000002400 */
[----:B------:R-:W-:-:S02]  /*4fb0*/  ISETP.GT.AND P3, PT, R43, 0x48, PT ;  /* 0x000000482b00780c */ /* 0x000fc40003f64270 */
[----:B---3--:R-:W-:Y:S02]  /*4fc0*/  FSEL R49, R49, -INF , P4 ;  /* 0xff80000031317808 */ /* 0x008fe40002000000 */
[----:B------:R-:W-:Y:S01]  /*4fd0*/  FMNMX.FTZ R44, R50, R59, !PT ;  /* 0x0000003b322c7209 */ /* 0x000fe20007810000 */
[----:B------:R-:W-:Y:S01]  /*4fe0*/  FMUL.FTZ R59, R82, UR21 ;  /* 0x00000015523b7c20 */ /* 0x000fe20008410000 */
[----:B------:R-:W-:Y:S01]  /*4ff0*/  ISETP.GT.AND P4, PT, R43, 0x49, PT ;  /* 0x000000492b00780c */ /* 0x000fe20003f84270 */
[----:B------:R-:W-:Y:S01]  /*5000*/  MUFU.TANH R87, R87 ;  /* 0x0000005700577308 */ /* 0x000fe20000002400 */
[----:B------:R-:W-:Y:S01]  /*5010*/  FSEL R51, R51, -INF , P3 ;  /* 0xff80000033337808 */ /* 0x000fe20001800000 */
[----:B------:R-:W2:Y:S01]  /*5020*/  S2R R82, SR_TID.X ;  /* 0x0000000000527919 */ /* 0x000ea20000002100 */
[----:B------:R-:W-:Y:S02]  /*5030*/  FMNMX.FTZ R44, R49, R44, !PT ;  /* 0x0000002c312c7209 */ /* 0x000fe40007810000 */
[----:B------:R-:W-:-:S02]  /*5040*/  ISETP.GT.AND P3, PT, R43, 0x50, PT ;  /* 0x000000502b00780c */ /* 0x000fc40003f64270 */
[----:B-1----:R-:W-:Y:S01]  /*5050*/  FSEL R52, R52, -INF , P4 ;  /* 0xff80000034347808 */ /* 0x002fe20002000000 */
[----:B------:R-:W1:Y:S01]  /*5060*/  MUFU.TANH R59, R59 ;  /* 0x0000003b003b7308 */ /* 0x000e620000002400 */
[----:B------:R-:W-:Y:S02]  /*5070*/  FMNMX.FTZ R67, R51, R44, !PT ;  /* 0x0000002c33437209 */ /* 0x000fe40007810000 */
[----:B------:R-:W-:Y:S02]  /*5080*/  ISETP.GT.AND P4, PT, R43, 0x51, PT ;  /* 0x000000512b00780c */ /* 0x000fe40003f84270 */
[----:B0-----:R-:W-:Y:S02]  /*5090*/  FSEL R53, R53, -INF , P3 ;  /* 0xff80000035357808 */ /* 0x001fe40001800000 */
[----:B------:R-:W-:Y:S01]  /*50a0*/  FMNMX.FTZ R44, R52, R67, !PT ;  /* 0x00000043342c7209 */ /* 0x000fe20007810000 */
[----:B------:R-:W0:Y:S01]  /*50b0*/  MUFU.TANH R5, R5 ;  /* 0x0000000500057308 */ /* 0x000e220000002400 */
[----:B------:R-:W-:Y:S01]  /*50c0*/  ISETP.GT.AND P3, PT, R43, 0x58, PT ;  /* 0x000000582b00780c */ /* 0x000fe20003f64270 */
[----:B------:R-:W-:-:S02]  /*50d0*/  WARPGROUP.DEPBAR.LE gsb0, 0x0 ;  /* 0x00008000000079c5 */ /* 0x000fc40000010000 */
[----:B----4-:R-:W-:Y:S01]  /*50e0*/  FSEL R54, R54, -INF , P4 ;  /* 0xff80000036367808 */ /* 0x010fe20002000000 */
[----:B------:R-:W-:Y:S01]  /*50f0*/  WARPGROUP.ARRIVE ;  /* 0x00000000000079c5 */ /* 0x000fe20000000000 */
[----:B------:R-:W-:Y:S02]  /*5100*/  FMNMX.FTZ R67, R53, R44, !PT ;  /* 0x0000002c35437209 */ /* 0x000fe40007810000 */
[----:B------:R-:W-:Y:S01]  /*5110*/  ISETP.GT.AND P4, PT, R43, 0x59, PT ;  /* 0x000000592b00780c */ /* 0x000fe20003f84270 */
[----:B------:R-:W3:Y:S01]  /*5120*/  MUFU.TANH R6, R6 ;  /* 0x0000000600067308 */ /* 0x000ee20000002400 */
[----:B-----5:R-:W-:Y:S01]  /*5130*/  FSEL R55, R55, -INF , P3 ;  /* 0xff80000037377808 */ /* 0x020fe20001800000 */
[----:B------:R-:W-:Y:S01]  /*5140*/  HGMMA.64x64x16.F32.BF16 R88, R136, gdesc[UR4].tnspB, R88, gsb0 ;  /* 0x40e0000488587df0 */ /* 0x000fe20008001858 */
[----:B------:R-:W-:Y:S01]  /*5150*/  FMNMX.FTZ R44, R54, R67, !PT ;  /* 0x00000043362c7209 */ /* 0x000fe20007810000 */
[----:B------:R-:W-:Y:S01]  /*5160*/  UIADD3 UR6, UR10, 0x200, URZ ;  /* 0x000002000a067890 */ /* 0x000fe2000fffe03f */
[----:B------:R-:W-:Y:S01]  /*5170*/  ISETP.GT.AND P3, PT, R43, 0x60, PT ;  /* 0x000000602b00780c */ /* 0x000fe20003f64270 */
[----:B------:R-:W-:Y:S01]  /*5180*/  UMOV UR7, 0x40000040 ;  /* 0x4000004000077882 */ /* 0x000fe20000000000 */
[----:B------:R-:W-:Y:S01]  /*5190*/  FSEL R56, R56, -INF , P4 ;  /* 0xff80000038387808 */ /* 0x000fe20002000000 */
[----:B------:R-:W4:Y:S01]  /*51a0*/  MUFU.TANH R9, R9 ;  /* 0x0000000900097308 */ /* 0x000f220000002400 */
[----:B------:R-:W-:-:S02]  /*51b0*/  FMNMX.FTZ R67, R55, R44, !PT ;  /* 0x0000002c37437209 */ /* 0x000fc40007810000 */
[----:B------:R-:W-:Y:S02]  /*51c0*/  ISETP.GT.AND P4, PT, R43, 0x61, PT ;  /* 0x000000612b00780c */ /* 0x000fe40003f84270 */
[----:B------:R-:W-:Y:S02]  /*51d0*/  FSEL R57, R57, -INF , P3 ;  /* 0xff80000039397808 */ /* 0x000fe40001800000 */
[----:B------:R-:W-:Y:S01]  /*51e0*/  FMNMX.FTZ R44, R56, R67, !PT ;  /* 0x00000043382c7209 */ /* 0x000fe20007810000 */
[----:B------:R-:W5:Y:S01]  /*51f0*/  MUFU.TANH R10, R10 ;  /* 0x0000000a000a7308 */ /* 0x000f620000002400 */
[----:B------:R-:W-:Y:S02]  /*5200*/  ISETP.GT.AND P3, PT, R43, 0x68, PT ;  /* 0x000000682b00780c */ /* 0x000fe40003f64270 */
[----:B------:R-:W-:Y:S02]  /*5210*/  FSEL R58, R58, -INF , P4 ;  /* 0xff8000003a3a7808 */ /* 0x000fe40002000000 */
[----:B------:R-:W-:-:S02]  /*5220*/  FMNMX.FTZ R67, R57, R44, !PT ;  /* 0x0000002c39437209 */ /* 0x000fc40007810000 */
[----:B------:R-:W-:Y:S01]  /*5230*/  ISETP.GT.AND P4, PT, R43, 0x69, PT ;  /* 0x000000692b00780c */ /* 0x000fe20003f84270 */
[----:B------:R-:W2:Y:S01]  /*5240*/  MUFU.TANH R13, R13 ;  /* 0x0000000d000d7308 */ /* 0x000ea20000002400 */
[----:B------:R-:W-:Y:S02]  /*5250*/  FSEL R63, R63, -INF , P3 ;  /* 0xff8000003f3f7808 */ /* 0x000fe40001800000 */
[----:B------:R-:W-:Y:S02]  /*5260*/  FMNMX.FTZ R44, R58, R67, !PT ;  /* 0x000000433a2c7209 */ /* 0x000fe40007810000 */
[----:B------:R-:W-:Y:S02]  /*5270*/  ISETP.GT.AND P3, PT, R43, 0x70, PT ;  /* 0x000000702b00780c */ /* 0x000fe40003f64270 */
[----:B------:R-:W-:Y:S01]  /*5280*/  FSEL R62, R62, -INF , P4 ;  /* 0xff8000003e3e7808 */ /* 0x000fe20002000000 */
[----:B------:R-:W2:Y:S01]  /*5290*/  MUFU.TANH R14, R14 ;  /* 0x0000000e000e7308 */ /* 0x000ea20000002400 */
[----:B------:R-:W-:-:S02]  /*52a0*/  FMNMX.FTZ R67, R63, R44, !PT ;  /* 0x0000002c3f437209 */ /* 0x000fc40007810000 */
[----:B------:R-:W-:Y:S02]  /*52b0*/  ISETP.GT.AND P4, PT, R43, 0x71, PT ;  /* 0x000000712b00780c */ /* 0x000fe40003f84270 */
[----:B-1----:R-:W-:Y:S02]  /*52c0*/  FSEL R59, R59, -INF , P3 ;  /* 0xff8000003b3b7808 */ /* 0x002fe40001800000 */
[----:B------:R-:W-:Y:S01]  /*52d0*/  FMNMX.FTZ R44, R62, R67, !PT ;  /* 0x000000433e2c7209 */ /* 0x000fe20007810000 */
[----:B------:R-:W-:Y:S01]  /*52e0*/  FMUL.FTZ R67, R61, UR21 ;  /* 0x000000153d437c20 */ /* 0x000fe20008410000 */
[----:B------:R-:W-:Y:S01]  /*52f0*/  ISETP.GT.AND P3, PT, R43, 0x78, PT ;  /* 0x000000782b00780c */ /* 0x000fe20003f64270 */
[----:B------:R-:W1:Y:S01]  /*5300*/  MUFU.TANH R21, R21 ;  /* 0x0000001500157308 */ /* 0x000e620000002400 */
[----:B------:R-:W-:Y:S02]  /*5310*/  FSEL R60, R83, -INF , P4 ;  /* 0xff800000533c7808 */ /* 0x000fe40002000000 */
[----:B------:R-:W-:-:S02]  /*5320*/  FMNMX.FTZ R71, R59, R44, !PT ;  /* 0x0000002c3b477209 */ /* 0x000fc40007810000 */
[----:B------:R-:W-:Y:S02]  /*5330*/  ISETP.GT.AND P4, PT, R43, 0x79, PT ;  /* 0x000000792b00780c */ /* 0x000fe40003f84270 */
[----:B------:R-:W-:Y:S01]  /*5340*/  FSEL R43, R86, -INF , P3 ;  /* 0xff800000562b7808 */ /* 0x000fe20001800000 */
[----:B------:R-:W1:Y:S01]  /*5350*/  MUFU.TANH R24, R24 ;  /* 0x0000001800187308 */ /* 0x000e620000002400 */
[----:B------:R-:W-:Y:S02]  /*5360*/  FMNMX.FTZ R44, R60, R71, !PT ;  /* 0x000000473c2c7209 */ /* 0x000fe40007810000 */
[----:B------:R-:W-:Y:S02]  /*5370*/  FSEL R61, R87, -INF , P4 ;  /* 0xff800000573d7808 */ /* 0x000fe40002000000 */
[----:B------:R-:W-:Y:S02]  /*5380*/  FMNMX.FTZ R44, R43, R44, !PT ;  /* 0x0000002c2b2c7209 */ /* 0x000fe40007810000 */
[----:B------:R-:W-:Y:S01]  /*5390*/  ISETP.GT.AND P4, PT, R42, RZ, PT ;  /* 0x000000ff2a00720c */ /* 0x000fe20003f84270 */
[----:B------:R-:W1:Y:S01]  /*53a0*/  MUFU.TANH R27, R27 ;  /* 0x0000001b001b7308 */ /* 0x000e620000002400 */
[----:B------:R-:W-:-:S02]  /*53b0*/  FMNMX.FTZ R44, R61, R44, !PT ;  /* 0x0000002c3d2c7209 */ /* 0x000fc40007810000 */
[----:B------:R-:W-:-:S03]  /*53c0*/  ISETP.GT.AND P5, PT, R42, 0x1, PT ;  /* 0x000000012a00780c */ /* 0x000fc60003fa4270 */
[----:B------:R-:W0:Y:S02]  /*53d0*/  SHFL.BFLY PT, R71, R44, 0x2, 0x1f ;  /* 0x0c401f002c477f89 */ /* 0x000e2400000e0000 */
[----:B------:R-:W1:Y:S08]  /*53e0*/  MUFU.TANH R28, R28 ;  /* 0x0000001c001c7308 */ /* 0x000e700000002400 */
[----:B------:R-:W1:Y:S01]  /*53f0*/  MUFU.TANH R30, R30 ;  /* 0x0000001e001e7308 */ /* 0x000e620000002400 */
[----:B------:R-:W-:-:S07]  /*5400*/  WARPGROUP.DEPBAR.LE gsb0, 0x0 ;  /* 0x00008000000079c5 */ /* 0x000fce0000010000 */
[----:B------:R-:W1:Y:S01]  /*5410*/  MUFU.TANH R32, R32 ;  /* 0x0000002000207308 */ /* 0x000e620000002400 */
[----:B------:R-:W-:Y:S01]  /*5420*/  WARPGROUP.ARRIVE ;  /* 0x00000000000079c5 */ /* 0x000fe20000000000 */
[----:B0-----:R-:W-:-:S05]  /*5430*/  FMNMX.FTZ R78, R44, R71, !PT ;  /* 0x000000472c4e7209 */ /* 0x001fca0007810000 */
[----:B------:R-:W-:Y:S01]  /*5440*/  HGMMA.64x64x16.F32.BF16 R88, R132, gdesc[UR4].tnspB, R88, gsb0 ;  /* 0x40e0000484587df0 */ /* 0x000fe20008001858 */
[----:B------:R-:W0:Y:S01]  /*5450*/  MUFU.TANH R35, R35 ;  /* 0x0000002300237308 */ /* 0x000e220000002400 */
[----:B------:R-:W-:Y:S01]  /*5460*/  FMUL.FTZ R71, R73, UR21 ;  /* 0x0000001549477c20 */ /* 0x000fe20008410000 */
[----:B------:R-:W-:Y:S01]  /*5470*/  FMUL.FTZ R73, R77, UR21 ;  /* 0x000000154d497c20 */ /* 0x000fe20008410000 */
[----:B------:R-:W3:Y:S01]  /*5480*/  SHFL.BFLY PT, R83, R78, 0x1, 0x1f ;  /* 0x0c201f004e537f89 */ /* 0x000ee200000e0000 */
[----:B------:R-:W-:Y:S01]  /*5490*/  FMUL.FTZ R77, R84, UR21 ;  /* 0x00000015544d7c20 */ /* 0x000fe20008410000 */
[----:B------:R-:W-:Y:S01]  /*54a0*/  UIADD3 UR6, UR10, 0x280, URZ ;  /* 0x000002800a067890 */ /* 0x000fe2000fffe03f */
[----:B------:R-:W-:Y:S02]  /*54b0*/  UMOV UR7, 0x40000040 ;  /* 0x4000004000077882 */ /* 0x000fe40000000000 */
[----:B------:R-:W0:Y:S08]  /*54c0*/  MUFU.TANH R36, R36 ;  /* 0x0000002400247308 */ /* 0x000e300000002400 */
[----:B------:R-:W0:Y:S08]  /*54d0*/  MUFU.TANH R37, R37 ;  /* 0x0000002500257308 */ /* 0x000e300000002400 */
[----:B------:R-:W0:Y:S01]  /*54e0*/  MUFU.TANH R38, R38 ;  /* 0x0000002600267308 */ /* 0x000e220000002400 */
[----:B---3--:R-:W-:-:S04]  /*54f0*/  FMNMX.FTZ R44, R78, R83, !PT ;  /* 0x000000534e2c7209 */ /* 0x008fc80007810000 */
[C---:B------:R-:W-:Y:S01]  /*5500*/  FSETP.NEU.FTZ.AND P3, PT, R44.reuse, -INF , PT ;  /* 0xff8000002c00780b */ /* 0x040fe20003f7d000 */
[----:B------:R-:W-:Y:S02]  /*5510*/  FMUL.FTZ R76, R44, UR22 ;  /* 0x000000162c4c7c20 */ /* 0x000fe40008410000 */
[----:B------:R-:W3:Y:S03]  /*5520*/  MUFU.TANH R40, R40 ;  /* 0x0000002800287308 */ /* 0x000ee60000002400 */
[----:B------:R-:W-:-:S05]  /*5530*/  FSEL R76, R76, RZ, P3 ;  /* 0x000000ff4c4c7208 */ /* 0x000fca0001800000 */
[----:B------:R-:W3:Y:S01]  /*5540*/  MUFU.TANH R41, R41 ;  /* 0x0000002900297308 */ /* 0x000ee20000002400 */
        /* <DEDUP_REMOVED lines=17> */
[----:B-----5:R-:W-:Y:S01]  /*5660*/  FSEL R10, R10, -INF , P5 ;  /* 0xff8000000a0a7808 */ /* 0x020fe20002800000 */
[--C-:B------:R-:W-:Y:S01]  /*5670*/  FFMA.FTZ R145, R15, UR22, -R76.reuse ;  /* 0x000000160f917c23 */ /* 0x100fe2000801084c */
[----:B------:R-:W-:Y:S01]  /*5680*/  FMNMX.FTZ R7, R9, R78, !PT ;  /* 0x0000004e09077209 */ /* 0x000fe20007810000 */
[--C-:B------:R-:W-:Y:S01]  /*5690*/  FFMA.FTZ R20, R20, UR22, -R76.reuse ;  /* 0x0000001614147c23 */ /* 0x100fe2000801084c */
[----:B------:R-:W-:Y:S01]  /*56a0*/  ISETP.GT.AND P5, PT, R42, 0x11, PT ;  /* 0x000000112a00780c */ /* 0x000fe20003fa4270 */
[--C-:B------:R-:W-:Y:S01]  /*56b0*/  FFMA.FTZ R139, R47, UR22, -R76.reuse ;  /* 0x000000162f8b7c23 */ /* 0x100fe2000801084c */
[----:B--2---:R-:W-:Y:S01]  /*56c0*/  FSEL R13, R13, -INF , P4 ;  /* 0xff8000000d0d7808 */ /* 0x004fe20002000000 */
[----:B------:R-:W2:Y:S01]  /*56d0*/  MUFU.TANH R64, R64 ;  /* 0x0000004000407308 */ /* 0x000ea20000002400 */
[----:B------:R-:W-:Y:S01]  /*56e0*/  FMNMX.FTZ R78, R10, R7, !PT ;  /* 0x000000070a4e7209 */ /* 0x000fe20007810000 */
        /* <DEDUP_REMOVED lines=8> */
[----:B------:R-:W-:Y:S01]  /*5770*/  FFMA.FTZ R34, R34, UR22, -R76 ;  /* 0x0000001622227c23 */ /* 0x000fe2000801084c */
[----:B-1----:R-:W-:Y:S01]  /*5780*/  FSEL R21, R21, -INF , P4 ;  /* 0xff80000015157808 */ /* 0x002fe20002000000 */
[----:B------:R-:W-:-:S02]  /*5790*/  WARPGROUP.DEPBAR.LE gsb0, 0x0 ;  /* 0x00008000000079c5 */ /* 0x000fc40000010000 */
[----:B------:R-:W-:Y:S01]  /*57a0*/  FMNMX.FTZ R78, R14, R7, !PT ;  /* 0x000000070e4e7209 */ /* 0x000fe20007810000 */
[----:B------:R-:W-:Y:S01]  /*57b0*/  WARPGROUP.ARRIVE ;  /* 0x00000000000079c5 */ /* 0x000fe20000000000 */
[----:B------:R-:W-:Y:S01]  /*57c0*/  ISETP.GT.AND P4, PT, R42, 0x20, PT ;  /* 0x000000202a00780c */ /* 0x000fe20003f84270 */
[----:B------:R-:W1:Y:S01]  /*57d0*/  MUFU.TANH R68, R68 ;  /* 0x0000004400447308 */ /* 0x000e620000002400 */
[----:B------:R-:W-:Y:S01]  /*57e0*/  FSEL R24, R24, -INF , P5 ;  /* 0xff80000018187808 */ /* 0x000fe20002800000 */
[--C-:B------:R-:W-:Y:S01]  /*57f0*/  FFMA.FTZ R133, R50, UR22, -R76.reuse ;  /* 0x0000001632857c23 */ /* 0x100fe2000801084c */
[----:B------:R-:W-:Y:S01]  /*5800*/  FMNMX.FTZ R7, R21, R78, !PT ;  /* 0x0000004e15077209 */ /* 0x000fe20007810000 */
[----:B------:R-:W-:Y:S01]  /*5810*/  HGMMA.64x64x16.F32.BF16 R88, R128, gdesc[UR4].tnspB, R88, gsb0 ;  /* 0x40e0000480587df0 */ /* 0x000fe20008001858 */
[----:B------:R-:W-:Y:S01]  /*5820*/  ISETP.GT.AND P5, PT, R42, 0x21, PT ;  /* 0x000000212a00780c */ /* 0x000fe20003fa4270 */
[--C-:B------:R-:W-:Y:S01]  /*5830*/  FFMA.FTZ R50, R52, UR22, -R76.reuse ;  /* 0x0000001634327c23 */ /* 0x100fe2000801084c */
[----:B------:R-:W-:Y:S01]  /*5840*/  FSEL R27, R27, -INF , P4 ;  /* 0xff8000001b1b7808 */ /* 0x000fe20002000000 */
[----:B------:R-:W1:Y:S01]  /*5850*/  MUFU.TANH R69, R69 ;  /* 0x0000004500457308 */ /* 0x000e620000002400 */
[----:B------:R-:W-:Y:S01]  /*5860*/  FMNMX.FTZ R78, R24, R7, !PT ;  /* 0x00000007184e7209 */ /* 0x000fe20007810000 */
[--C-:B------:R-:W-:Y:S01]  /*5870*/  FFMA.FTZ R52, R54, UR22, -R76.reuse ;  /* 0x0000001636347c23 */ /* 0x100fe2000801084c */
[----:B------:R-:W-:Y:S01]  /*5880*/  ISETP.GT.AND P4, PT, R42, 0x28, PT ;  /* 0x000000282a00780c */ /* 0x000fe20003f84270 */
[--C-:B------:R-:W-:Y:S01]  /*5890*/  FFMA.FTZ R54, R56, UR22, -R76.reuse ;  /* 0x0000001638367c23 */ /* 0x100fe2000801084c */
[----:B------:R-:W-:Y:S01]  /*58a0*/  FSEL R28, R28, -INF , P5 ;  /* 0xff8000001c1c7808 */ /* 0x000fe20002800000 */
[--C-:B------:R-:W-:Y:S01]  /*58b0*/  FFMA.FTZ R56, R58, UR22, -R76.reuse ;  /* 0x000000163a387c23 */ /* 0x100fe2000801084c */
[----:B------:R-:W-:Y:S01]  /*58c0*/  FMNMX.FTZ R7, R27, R78, !PT ;  /* 0x0000004e1b077209 */ /* 0x000fe20007810000 */
[----:B------:R-:W1:Y:S01]  /*58d0*/  MUFU.TANH R70, R70 ;  /* 0x0000004600467308 */ /* 0x000e620000002400 */
[----:B------:R-:W-:Y:S01]  /*58e0*/  ISETP.GT.AND P5, PT, R42, 0x29, PT ;  /* 0x000000292a00780c */ /* 0x000fe20003fa4270 */
[--C-:B------:R-:W-:Y:S01]  /*58f0*/  FFMA.FTZ R58, R62, UR22, -R76.reuse ;  /* 0x000000163e3a7c23 */ /* 0x100fe2000801084c */
[----:B------:R-:W-:Y:S01]  /*5900*/  FSEL R30, R30, -INF , P4 ;  /* 0xff8000001e1e7808 */ /* 0x000fe20002000000 */
[----:B------:R-:W-:Y:S01]  /*5910*/  UIADD3 UR6, UR10, 0x300, URZ ;  /* 0x000003000a067890 */ /* 0x000fe2000fffe03f */
[----:B------:R-:W-:Y:S01]  /*5920*/  FMNMX.FTZ R11, R28, R7, !PT ;  /* 0x000000071c0b7209 */ /* 0x000fe20007810000 */
[----:B------:R-:W-:Y:S01]  /*5930*/  UMOV UR7, 0x40000040 ;  /* 0x4000004000077882 */ /* 0x000fe20000000000 */
[----:B------:R-:W-:Y:S01]  /*5940*/  FSEL R7, R32, -INF , P5 ;  /* 0xff80000020077808 */ /* 0x000fe20002800000 */
[----:B------:R-:W1:Y:S01]  /*5950*/  MUFU.TANH R71, R71 ;  /* 0x0000004700477308 */ /* 0x000e620000002400 */
[----:B------:R-:W-:Y:S01]  /*5960*/  ISETP.GT.AND P4, PT, R42, 0x30, PT ;  /* 0x000000302a00780c */ /* 0x000fe20003f84270 */
        /* <DEDUP_REMOVED lines=11> */
[----:B------:R-:W-:Y:S01]  /*5a20*/  FSEL R36, R36, -INF , P5 ;  /* 0xff80000024247808 */ /* 0x000fe20002800000 */
[--C-:B------:R-:W-:Y:S01]  /*5a30*/  FFMA.FTZ R60, R60, UR22, -R76.reuse ;  /* 0x000000163c3c7c23 */ /* 0x100fe2000801084c */
[----:B------:R-:W-:Y:S01]  /*5a40*/  FMNMX.FTZ R11, R35, R32, !PT ;  /* 0x00000020230b7209 */ /* 0x000fe20007810000 */
[----:B------:R-:W0:Y:S01]  /*5a50*/  MUFU.TANH R73, R73 ;  /* 0x0000004900497308 */ /* 0x000e220000002400 */
[----:B------:R-:W-:Y:S01]  /*5a60*/  ISETP.GT.AND P5, PT, R42, 0x39, PT ;  /* 0x000000392a00780c */ /* 0x000fe20003fa4270 */
[----:B------:R-:W-:Y:S01]  /*5a70*/  FFMA.FTZ R61, R61, UR22, -R76 ;  /* 0x000000163d3d7c23 */ /* 0x000fe2000801084c */
[----:B------:R-:W-:-:S02]  /*5a80*/  FSEL R37, R37, -INF , P4 ;  /* 0xff80000025257808 */ /* 0x000fc40002000000 */
[----:B------:R-:W-:Y:S02]  /*5a90*/  FMNMX.FTZ R32, R36, R11, !PT ;  /* 0x0000000b24207209 */ /* 0x000fe40007810000 */
[----:B------:R-:W-:Y:S01]  /*5aa0*/  ISETP.GT.AND P4, PT, R42, 0x40, PT ;  /* 0x000000402a00780c */ /* 0x000fe20003f84270 */
[----:B------:R-:W0:Y:S01]  /*5ab0*/  MUFU.TANH R74, R74 ;  /* 0x0000004a004a7308 */ /* 0x000e220000002400 */
[----:B------:R-:W-:Y:S02]  /*5ac0*/  FSEL R38, R38, -INF , P5 ;  /* 0xff80000026267808 */ /* 0x000fe40002800000 */
[----:B------:R-:W-:Y:S01]  /*5ad0*/  FMNMX.FTZ R11, R37, R32, !PT ;  /* 0x00000020250b7209 */ /* 0x000fe20007810000 */
[--C-:B------:R-:W-:Y:S01]  /*5ae0*/  FFMA.FTZ R32, R31, UR22, -R76.reuse ;  /* 0x000000161f207c23 */ /* 0x100fe2000801084c */
[----:B------:R-:W-:Y:S01]  /*5af0*/  ISETP.GT.AND P5, PT, R42, 0x41, PT ;  /* 0x000000412a00780c */ /* 0x000fe20003fa4270 */
[----:B------:R-:W-:Y:S01]  /*5b00*/  FFMA.FTZ R31, R59, UR22, -R76 ;  /* 0x000000163b1f7c23 */ /* 0x000fe2000801084c */
[----:B---3--:R-:W-:Y:S01]  /*5b10*/  FSEL R40, R40, -INF , P4 ;  /* 0xff80000028287808 */ /* 0x008fe20002000000 */
[----:B------:R-:W3:Y:S01]  /*5b20*/  MUFU.TANH R75, R75 ;  /* 0x0000004b004b7308 */ /* 0x000ee20000002400 */
[----:B------:R-:W-:-:S02]  /*5b30*/  FMNMX.FTZ R11, R38, R11, !PT ;  /* 0x0000000b260b7209 */ /* 0x000fc40007810000 */
[----:B------:R-:W-:Y:S02]  /*5b40*/  ISETP.GT.AND P4, PT, R42, 0x48, PT ;  /* 0x000000482a00780c */ /* 0x000fe40003f84270 */
[----:B------:R-:W-:Y:S02]  /*5b50*/  FSEL R41, R41, -INF , P5 ;  /* 0xff80000029297808 */ /* 0x000fe40002800000 */
[----:B------:R-:W-:Y:S01]  /*5b60*/  FMNMX.FTZ R78, R40, R11, !PT ;  /* 0x0000000b284e7209 */ /* 0x000fe20007810000 */
[----:B------:R-:W3:Y:S01]  /*5b70*/  MUFU.TANH R77, R77 ;  /* 0x0000004d004d7308 */ /* 0x000ee20000002400 */
[----:B------:R-:W-:Y:S02]  /*5b80*/  ISETP.GT.AND P5, PT, R42, 0x49, PT ;  /* 0x000000492a00780c */ /* 0x000fe40003fa4270 */
[----:B------:R-:W-:Y:S02]  /*5b90*/  FSEL R66, R66, -INF , P4 ;  /* 0xff80000042427808 */ /* 0x000fe40002000000 */
[----:B------:R-:W-:-:S02]  /*5ba0*/  FMNMX.FTZ R11, R41, R78, !PT ;  /* 0x0000004e290b7209 */ /* 0x000fc40007810000 */
[----:B------:R-:W-:Y:S01]  /*5bb0*/  ISETP.GT.AND P4, PT, R42, 0x50, PT ;  /* 0x000000502a00780c */ /* 0x000fe20003f84270 */
[----:B------:R-:W3:Y:S01]  /*5bc0*/  MUFU.TANH R39, R85 ;  /* 0x0000005500277308 */ /* 0x000ee20000002400 */
[----:B----4-:R-:W-:Y:S02]  /*5bd0*/  FSEL R67, R67, -INF , P5 ;  /* 0xff80000043437808 */ /* 0x010fe40002800000 */
[----:B------:R-:W-:Y:S02]  /*5be0*/  FMNMX.FTZ R78, R66, R11, !PT ;  /* 0x0000000b424e7209 */ /* 0x000fe40007810000 */
[----:B------:R-:W-:Y:S02]  /*5bf0*/  ISETP.GT.AND P5, PT, R42, 0x51, PT ;  /* 0x000000512a00780c */ /* 0x000fe40003fa4270 */
[----:B--2---:R-:W-:Y:S01]  /*5c00*/  FSEL R64, R64, -INF , P4 ;  /* 0xff80000040407808 */ /* 0x004fe20002000000 */
[----:B------:R-:W-:Y:S01]  /*5c10*/  MUFU.EX2 R149, R149 ;  /* 0x0000009500957308 */ /* 0x000fe20000000800 */
[----:B------:R-:W-:Y:S01]  /*5c20*/  FMNMX.FTZ R11, R67, R78, !PT ;  /* 0x0000004e430b7209 */ /* 0x000fe20007810000 */
[----:B------:R-:W-:-:S02]  /*5c30*/  WARPGROUP.DEPBAR.LE gsb0, 0x0 ;  /* 0x00008000000079c5 */ /* 0x000fc40000010000 */
[----:B------:R-:W-:Y:S01]  /*5c40*/  ISETP.GT.AND P4, PT, R42, 0x58, PT ;  /* 0x000000582a00780c */ /* 0x000fe20003f84270 */
[----:B------:R-:W-:Y:S01]  /*5c50*/  WARPGROUP.ARRIVE ;  /* 0x00000000000079c5 */ /* 0x000fe20000000000 */
[----:B-----5:R-:W-:Y:S02]  /*5c60*/  FSEL R65, R65, -INF , P5 ;  /* 0xff80000041417808 */ /* 0x020fe40002800000 */
[----:B------:R-:W-:Y:S01]  /*5c70*/  FMNMX.FTZ R78, R64, R11, !PT ;  /* 0x0000000b404e7209 */ /* 0x000fe20007810000 */
[----:B------:R-:W-:Y:S01]  /*5c80*/  MUFU.EX2 R6, R79 ;  /* 0x0000004f00067308 */ /* 0x000fe20000000800 */
[----:B------:R-:W-:Y:S01]  /*5c90*/  ISETP.GT.AND P5, PT, R42, 0x59, PT ;  /* 0x000000592a00780c */ /* 0x000fe20003fa4270 */
[----:B------:R-:W-:Y:S01]  /*5ca0*/  HGMMA.64x64x16.F32.BF16 R88, R124, gdesc[UR4].tnspB, R88, gsb0 ;  /* 0x40e000047c587df0 */ /* 0x000fe20008001858 */
[----:B-1----:R-:W-:Y:S01]  /*5cb0*/  FSEL R68, R68, -INF , P4 ;  /* 0xff80000044447808 */ /* 0x002fe20002000000 */
[----:B------:R-:W-:Y:S01]  /*5cc0*/  UIADD3 UR6, UR10, 0x380, URZ ;  /* 0x000003800a067890 */ /* 0x000fe2000fffe03f */
[----:B------:R-:W-:Y:S01]  /*5cd0*/  FMNMX.FTZ R11, R65, R78, !PT ;  /* 0x0000004e410b7209 */ /* 0x000fe20007810000 */
[----:B------:R-:W-:Y:S01]  /*5ce0*/  UMOV UR7, 0x40000040 ;  /* 0x4000004000077882 */ /* 0x000fe20000000000 */
[----:B------:R-:W-:Y:S01]  /*5cf0*/  ISETP.GT.AND P4, PT, R42, 0x60, PT ;  /* 0x000000602a00780c */ /* 0x000fe20003f84270 */
[----:B------:R-:W-:Y:S01]  /*5d00*/  MUFU.EX2 R151, R151 ;  /* 0x0000009700977308 */ /* 0x000fe20000000800 */
[----:B------:R-:W-:-:S02]  /*5d10*/  FSEL R69, R69, -INF , P5 ;  /* 0xff80000045457808 */ /* 0x000fc40002800000 */
        /* <DEDUP_REMOVED lines=8> */
[----:B------:R-:W-:Y:S01]  /*5da0*/  MUFU.EX2 R145, R145 ;  /* 0x0000009100917308 */ /* 0x000fe20000000800 */
[----:B------:R-:W-:Y:S02]  /*5db0*/  ISETP.GT.AND P5, PT, R42, 0x69, PT ;  /* 0x000000692a00780c */ /* 0x000fe40003fa4270 */
[----:B0-----:R-:W-:Y:S02]  /*5dc0*/  FSEL R72, R72, -INF , P4 ;  /* 0xff80000048487808 */ /* 0x001fe40002000000 */
[----:B------:R-:W-:Y:S02]  /*5dd0*/  FMNMX.FTZ R11, R71, R78, !PT ;  /* 0x0000004e470b7209 */ /* 0x000fe40007810000 */
        /* <DEDUP_REMOVED lines=9> */
[----:B---3--:R-:W-:-:S02]  /*5e70*/  FSEL R75, R75, -INF , P5 ;  /* 0xff8000004b4b7808 */ /* 0x008fc40002800000 */
[----:B------:R-:W-:Y:S01]  /*5e80*/  FMNMX.FTZ R78, R74, R11, !PT ;  /* 0x0000000b4a4e7209 */ /* 0x000fe20007810000 */
[----:B------:R-:W-:Y:S01]  /*5e90*/  MUFU.EX2 R26, R26 ;  /* 0x0000001a001a7308 */ /* 0x000fe20000000800 */
[----:B------:R-:W-:Y:S01]  /*5ea0*/  ISETP.GT.AND P5, PT, R42, 0x79, PT ;  /* 0x000000792a00780c */ /* 0x000fe20003fa4270 */
[--C-:B------:R-:W-:Y:S01]  /*5eb0*/  FFMA.FTZ R42, R49, UR22, -R76.reuse ;  /* 0x00000016312a7c23 */ /* 0x100fe2000801084c */
[----:B------:R-:W-:Y:S01]  /*5ec0*/  FSEL R77, R77, -INF , P4 ;  /* 0xff8000004d4d7808 */ /* 0x000fe20002000000 */
[----:B------:R-:W-:Y:S01]  /*5ed0*/  FFMA.FTZ R11, R53, UR22, -R76 ;  /* 0x00000016350b7c23 */ /* 0x000fe2000801084c */
[----:B------:R-:W-:Y:S02]  /*5ee0*/  FMNMX.FTZ R78, R75, R78, !PT ;  /* 0x0000004e4b4e7209 */ /* 0x000fe40007810000 */
[----:B------:R-:W-:Y:S01]  /*5ef0*/  FSEL R39, R39, -INF , P5 ;  /* 0xff80000027277808 */ /* 0x000fe20002800000 */
[----:B------:R-:W-:Y:S01]  /*5f00*/  MUFU.EX2 R141, R141 ;  /* 0x0000008d008d7308 */ /* 0x000fe20000000800 */
[----:B------:R-:W-:-:S04]  /*5f10*/  FMNMX.FTZ R78, R77, R78, !PT ;  /* 0x0000004e4d4e7209 */ /* 0x000fc80007810000 */
        /* <DEDUP_REMOVED lines=10> */
[----:B------:R-:W-:-:S04]  /*5fc0*/  FFMA.FTZ R25, R57, UR22, -R76 ;  /* 0x0000001639197c23 */ /* 0x000fc8000801084c */
[----:B------:R-:W0:Y:S01]  /*5fd0*/  SHFL.BFLY PT, R78, R49, 0x1, 0x1f ;  /* 0x0c201f00314e7f89 */ /* 0x000e2200000e0000 */
        /* <DEDUP_REMOVED lines=8> */
[----:B------:R-:W-:-:S05]  /*6060*/  FSEL R62, R62, RZ, P4 ;  /* 0x000000ff3e3e7208 */ /* 0x000fca0002000000 */
[--C-:B------:R-:W-:Y:S01]  /*6070*/  FFMA.FTZ R136, R35, UR22, -R62.reuse ;  /* 0x0000001623887c23 */ /* 0x100fe2000801083e */
[----:B------:R-:W-:Y:S01]  /*6080*/  FSEL R35, R44, RZ, P3 ;  /* 0x000000ff2c237208 */ /* 0x000fe20001800000 */
[--C-:B------:R-:W-:Y:S01]  /*6090*/  FFMA.FTZ R148, R8, UR22, -R62.reuse ;  /* 0x0000001608947c23 */ /* 0x100fe2000801083e */
[--C-:B------:R-:W-:Y:S01]  /*60a0*/  FFMA.FTZ R5, R5, UR22, -R62.reuse ;  /* 0x0000001605057c23 */ /* 0x100fe2000801083e */
[--C-:B------:R-:W-:Y:S01]  /*60b0*/  FFMA.FTZ R150, R9, UR22, -R62.reuse ;  /* 0x0000001609967c23 */ /* 0x100fe2000801083e */
[----:B------:R-:W-:Y:S01]  /*60c0*/  FFMA.FTZ R43, R10, UR22, -R62 ;  /* 0x000000160a2b7c23 */ /* 0x000fe2000801083e */
        /* <DEDUP_REMOVED lines=29> */
[----:B------:R-:W-:-:S02]  /*62a0*/  IMAD.U32 R10, RZ, RZ, UR39 ;  /* 0x00000027ff0a7e24 */ /* 0x000fc4000f8e00ff */
[--C-:B------:R-:W-:Y:S01]  /*62b0*/  FFMA.FTZ R73, R73, UR22, -R62.reuse ;  /* 0x0000001649497c23 */ /* 0x100fe2000801083e */
[----:B------:R-:W-:Y:S01]  /*62c0*/  FFMA.FTZ R74, R74, UR22, -R62 ;  /* 0x000000164a4a7c23 */ /* 0x000fe2000801083e */
[----:B------:R-:W-:Y:S01]  /*62d0*/  FADD.FTZ R0, R6, R47 ;  /* 0x0000002f06007221 */ /* 0x000fe20000010000 */
[----:B------:R-:W-:Y:S01]  /*62e0*/  VIADD R8, R23, 0x9 ;  /* 0x0000000917087836 */ /* 0x000fe20000000000 */
[----:B------:R-:W-:Y:S01]  /*62f0*/  @!P1 LEA R10, R10, UR45, 0x3 ;  /* 0x0000002d0a0a9c11 */ /* 0x000fe2000f8e18ff */
[----:B------:R-:W0:Y:S01]  /*6300*/  MUFU.EX2 R150, R150 ;  /* 0x0000009600967308 */ /* 0x000e220000000800 */
[----:B-1----:R-:W-:Y:S01]  /*6310*/  FFMA.FTZ R2, R3, R2, R148 ;  /* 0x0000000203027223 */ /* 0x002fe20000010094 */
[----:B------:R-:W-:Y:S01]  /*6320*/  ISETP.GE.U32.AND P3, PT, R82, 0x180, PT ;  /* 0x000001805200780c */ /* 0x000fe20003f66070 */
[--C-:B------:R-:W-:Y:S01]  /*6330*/  FFMA.FTZ R75, R75, UR22, -R62.reuse ;  /* 0x000000164b4b7c23 */ /* 0x100fe2000801083e */
[----:B------:R-:W-:Y:S02]  /*6340*/  @!P1 VIADD R10, R10, 0x16840 ;  /* 0x000168400a0a9836 */ /* 0x000fe40000000000 */
[----:B------:R-:W-:Y:S01]  /*6350*/  FFMA.FTZ R77, R77, UR22, -R62 ;  /* 0x000000164d4d7c23 */ /* 0x000fe2000801083e */
[----:B------:R-:W-:Y:S01]  /*6360*/  SEL R8, R8, 0x9, !P3 ;  /* 0x0000000908087807 */ /* 0x000fe20005800000 */
[----:B------:R-:W-:-:S02]  /*6370*/  WARPGROUP.DEPBAR.LE gsb0, 0x0 ;  /* 0x00008000000079c5 */ /* 0x000fc40000010000 */
[----:B------:R-:W1:Y:S01]  /*6380*/  MUFU.EX2 R43, R43 ;  /* 0x0000002b002b7308 */ /* 0x000e620000000800 */
[C---:B--2---:R-:W-:Y:S01]  /*6390*/  FADD.FTZ R51, R5.reuse, R2 ;  /* 0x0000000205337221 */ /* 0x044fe20000010000 */
[----:B------:R-:W-:Y:S01]  /*63a0*/  F2FP.BF16.F32.PACK_AB R148, R5, R148 ;  /* 0x000000940594723e */ /* 0x000fe200000010ff */
[----:B------:R-:W-:Y:S01]  /*63b0*/  FFMA.FTZ R39, R39, UR22, -R62 ;  /* 0x0000001627277c23 */ /* 0x000fe2000801083e */
[----:B------:R-:W-:Y:S01]  /*63c0*/  @!P1 PRMT R10, RZ, 0x654, R10 ;  /* 0x00000654ff0a9816 */ /* 0x000fe2000000000a */
[----:B------:R2:W-:Y:S06]  /*63d0*/  BAR.ARV R8, 0x100 ;  /* 0x000400080000751d */ /* 0x0005ec0000002000 */
[----:B------:R-:W3:Y:S01]  /*63e0*/  MUFU.EX2 R144, R144 ;  /* 0x0000009000907308 */ /* 0x000ee20000000800 */
[----:B0-----:R-:W-:Y:S01]  /*63f0*/  FADD.FTZ R2, R150, R51 ;  /* 0x0000003396027221 */ /* 0x001fe20000010000 */
[----:B------:R0:W-:Y:S01]  /*6400*/  @!P1 SYNCS.ARRIVE.TRANS64.RED.A1T0 RZ, [R10+URZ], RZ ;  /* 0x000000ff0aff99a7 */ /* 0x0001e2000810043f */
[----:B------:R-:W-:Y:S01]  /*6410*/  PLOP3.LUT P3, PT, PT, PT, UP1, 0x80, 0x0 ;  /* 0x000000000000781c */ /* 0x000fe20003f6f018 */
[-C--:B------:R-:W-:Y:S01]  /*6420*/  FMUL.FTZ R88, R88, R3.reuse ;  /* 0x0000000358587220 */ /* 0x080fe20000410000 */
[-C--:B------:R-:W-:Y:S01]  /*6430*/  FMUL.FTZ R89, R89, R3.reuse ;  /* 0x0000000359597220 */ /* 0x080fe20000410000 */
[----:B-1----:R-:W-:Y:S01]  /*6440*/  FADD.FTZ R47, R43, R2 ;  /* 0x000000022b2f7221 */ /* 0x002fe20000010000 */
[-C--:B------:R-:W-:Y:S01]  /*6450*/  FMUL.FTZ R92, R92, R3.reuse ;  /* 0x000000035c5c7220 */ /* 0x080fe20000410000 */
[----:B------:R-:W1:Y:S01]  /*6460*/  MUFU.EX2 R13, R13 ;  /* 0x0000000d000d7308 */ /* 0x000e620000000800 */
[-C--:B------:R-:W-:Y:S01]  /*6470*/  FMUL.FTZ R93, R93, R3.reuse ;  /* 0x000000035d5d7220 */ /* 0x080fe20000410000 */
[----:B0-----:R-:W-:Y:S01]  /*6480*/  IMAD.U32 R10, RZ, RZ, UR24 ;  /* 0x00000018ff0a7e24 */ /* 0x001fe2000f8e00ff */
[----:B------:R-:W-:Y:S01]  /*6490*/  UMOV UR24, UR39 ;  /* 0x0000002700187c82 */ /* 0x000fe20008000000 */
[-C--:B------:R-:W-:Y:S01]  /*64a0*/  FMUL.FTZ R96, R96, R3.reuse ;  /* 0x0000000360607220 */ /* 0x080fe20000410000 */
[-C--:B------:R-:W-:Y:S01]  /*64b0*/  FMUL.FTZ R97, R97, R3.reuse ;  /* 0x0000000361617220 */ /* 0x080fe20000410000 */
[-C--:B------:R-:W-:Y:S01]  /*64c0*/  FMUL.FTZ R100, R100, R3.reuse ;  /* 0x0000000364647220 */ /* 0x080fe20000410000 */
[----:B------:R-:W-:Y:S01]  /*64d0*/  @!P1 LEA R10, R10, UR45, 0x3 ;  /* 0x0000002d0a0a9c11 */ /* 0x000fe2000f8e18ff */
[----:B------:R-:W0:Y:S01]  /*64e0*/  MUFU.EX2 R146, R146 ;  /* 0x0000009200927308 */ /* 0x000e220000000800 */
[----:B---3--:R-:W-:Y:S01]  /*64f0*/  FADD.FTZ R2, R144, R47 ;  /* 0x0000002f90027221 */ /* 0x008fe20000010000 */
[-C--:B------:R-:W-:Y:S01]  /*6500*/  FMUL.FTZ R101, R101, R3.reuse ;  /* 0x0000000365657220 */ /* 0x080fe20000410000 */
[----:B--2---:R-:W-:Y:S01]  /*6510*/  @!P1 IADD3 R8, R10, 0x16860, RZ ;  /* 0x000168600a089810 */ /* 0x004fe20007ffe0ff */
[-C--:B------:R-:W-:Y:S01]  /*6520*/  FMUL.FTZ R104, R104, R3.reuse ;  /* 0x0000000368687220 */ /* 0x080fe20000410000 */
[-C--:B------:R-:W-:Y:S01]  /*6530*/  FMUL.FTZ R105, R105, R3.reuse ;  /* 0x0000000369697220 */ /* 0x080fe20000410000 */
[-C--:B------:R-:W-:Y:S01]  /*6540*/  FMUL.FTZ R108, R108, R3.reuse ;  /* 0x000000036c6c7220 */ /* 0x080fe20000410000 */
[----:B------:R-:W-:Y:S01]  /*6550*/  @!P1 PRMT R8, RZ, 0x654, R8 ;  /* 0x00000654ff089816 */ /* 0x000fe20000000008 */
[----:B------:R2:W-:Y:S01]  /*6560*/  MUFU.EX2 R35, R41 ;  /* 0x0000002900237308 */ /* 0x0005e20000000800 */
[C---:B-1----:R-:W-:Y:S01]  /*6570*/  FADD.FTZ R51, R13.reuse, R2 ;  /* 0x000000020d337221 */ /* 0x042fe20000010000 */
[----:B------:R-:W-:Y:S01]  /*6580*/  F2FP.BF16.F32.PACK_AB R144, R13, R144 ;  /* 0x000000900d90723e */ /* 0x000fe200000010ff */
[----:B------:R1:W-:Y:S01]  /*6590*/  @!P1 SYNCS.ARRIVE.TRANS64.RED.A1T0 RZ, [R8+URZ], RZ ;  /* 0x000000ff08ff99a7 */ /* 0x0003e2000810043f */
[-C--:B------:R-:W-:Y:S01]  /*65a0*/  FMUL.FTZ R109, R109, R3.reuse ;  /* 0x000000036d6d7220 */ /* 0x080fe20000410000 */
[-C--:B------:R-:W-:Y:S01]  /*65b0*/  FMUL.FTZ R112, R112, R3.reuse ;  /* 0x0000000370707220 */ /* 0x080fe20000410000 */
[-C--:B------:R-:W-:Y:S01]  /*65c0*/  FMUL.FTZ R113, R113, R3.reuse ;  /* 0x0000000371717220 */ /* 0x080fe20000410000 */
[-C--:B------:R-:W-:Y:S01]  /*65d0*/  FMUL.FTZ R116, R116, R3.reuse ;  /* 0x0000000374747220 */ /* 0x080fe20000410000 */
[----:B------:R-:W3:Y:S01]  /*65e0*/  MUFU.EX2 R9, R9 ;  /* 0x0000000900097308 */ /* 0x000ee20000000800 */
[----:B--2---:R-:W-:Y:S01]  /*65f0*/  FADD.FTZ R41, R151, R0 ;  /* 0x0000000097297221 */ /* 0x004fe20000010000 */
[----:B0-----:R-:W-:Y:S01]  /*6600*/  FADD.FTZ R2, R146, R51 ;  /* 0x0000003392027221 */ /* 0x001fe20000010000 */
[----:B------:R-:W-:Y:S01]  /*6610*/  FMUL.FTZ R117, R117, R3 ;  /* 0x0000000375757220 */ /* 0x000fe20000410000 */
[-C--:B------:R-:W-:Y:S01]  /*6620*/  FMUL.FTZ R90, R90, R4.reuse ;  /* 0x000000045a5a7220 */ /* 0x080fe20000410000 */
[----:B------:R-:W-:Y:S01]  /*6630*/  FADD.FTZ R0, R12, R41 ;  /* 0x000000290c007221 */ /* 0x000fe20000010000 */
[----:B------:R-:W-:Y:S01]  /*6640*/  FFMA.FTZ R41, R65, UR22, -R62 ;  /* 0x0000001641297c23 */ /* 0x000fe2000801083e */
[-C--:B------:R-:W-:Y:S01]  /*6650*/  FMUL.FTZ R91, R91, R4.reuse ;  /* 0x000000045b5b7220 */ /* 0x080fe20000410000 */
[----:B------:R-:W0:Y:S01]  /*6660*/  MUFU.EX2 R140, R140 ;  /* 0x0000008c008c7308 */ /* 0x000e220000000800 */
[----:B------:R-:W-:Y:S01]  /*6670*/  FADD.FTZ R47, R145, R0 ;  /* 0x00000000912f7221 */ /* 0x000fe20000010000 */
[-C--:B------:R-:W-:Y:S01]  /*6680*/  FMUL.FTZ R94, R94, R4.reuse ;  /* 0x000000045e5e7220 */ /* 0x080fe20000410000 */
[-C--:B------:R-:W-:Y:S01]  /*6690*/  FMUL.FTZ R95, R95, R4.reuse ;  /* 0x000000045f5f7220 */ /* 0x080fe20000410000 */
[-C--:B------:R-:W-:Y:S01]  /*66a0*/  FMUL.FTZ R98, R98, R4.reuse ;  /* 0x0000000462627220 */ /* 0x080fe20000410000 */
[----:B------:R-:W-:Y:S01]  /*66b0*/  FADD.FTZ R0, R20, R47 ;  /* 0x0000002f14007221 */ /* 0x000fe20000010000 */
[----:B------:R-:W-:Y:S01]  /*66c0*/  FFMA.FTZ R47, R69, UR22, -R62 ;  /* 0x00000016452f7c23 */ /* 0x000fe2000801083e */
[----:B------:R-:W-:Y:S01]  /*66d0*/  FMUL.FTZ R99, R99, R4 ;  /* 0x0000000463637220 */ /* 0x000fe20000410000 */
[----:B------:R-:W2:Y:S01]  /*66e0*/  MUFU.EX2 R21, R21 ;  /* 0x0000001500157308 */ /* 0x000ea20000000800 */
[----:B------:R-:W-:Y:S01]  /*66f0*/  FADD.FTZ R51, R147, R0 ;  /* 0x0000000093337221 */ /* 0x000fe20000010000 */
[C---:B---3--:R-:W-:Y:S01]  /*6700*/  FADD.FTZ R53, R9.reuse, R2 ;  /* 0x0000000209357221 */ /* 0x048fe20000010000 */
[----:B------:R-:W-:Y:S01]  /*6710*/  F2FP.BF16.F32.PACK_AB R146, R9, R146 ;  /* 0x000000920992723e */ /* 0x000fe200000010ff */
[-C--:B------:R-:W-:Y:S01]  /*6720*/  FMUL.FTZ R102, R102, R4.reuse ;  /* 0x0000000466667220 */ /* 0x080fe20000410000 */
[----:B------:R-:W-:Y:S01]  /*6730*/  FADD.FTZ R0, R26, R51 ;  /* 0x000000331a007221 */ /* 0x000fe20000010000 */
[----:B------:R-:W-:Y:S01]  /*6740*/  FFMA.FTZ R51, R71, UR22, -R62 ;  /* 0x0000001647337c23 */ /* 0x000fe2000801083e */
[-C--:B------:R-:W-:Y:S01]  /*6750*/  FMUL.FTZ R103, R103, R4.reuse ;  /* 0x0000000467677220 */ /* 0x080fe20000410000 */
[----:B------:R-:W3:Y:S01]  /*6760*/  MUFU.EX2 R142, R142 ;  /* 0x0000008e008e7308 */ /* 0x000ee20000000800 */
        /* <DEDUP_REMOVED lines=8> */
[----:B--2---:R-:W-:Y:S01]  /*67f0*/  FADD.FTZ R55, R21, R2 ;  /* 0x0000000215377221 */ /* 0x004fe20000010000 */
[----:B------:R-:W-:Y:S01]  /*6800*/  FADD.FTZ R53, R143, R0 ;  /* 0x000000008f357221 */ /* 0x000fe20000010000 */
[-C--:B------:R-:W-:Y:S01]  /*6810*/  FMUL.FTZ R114, R114, R4.reuse ;  /* 0x0000000472727220 */ /* 0x080fe20000410000 */
[-C--:B------:R-:W-:Y:S01]  /*6820*/  FMUL.FTZ R115, R115, R4.reuse ;  /* 0x0000000473737220 */ /* 0x080fe20000410000 */
[-C--:B------:R-:W-:Y:S01]  /*6830*/  FMUL.FTZ R118, R118, R4.reuse ;  /* 0x0000000476767220 */ /* 0x080fe20000410000 */
[----:B------:R-:W-:Y:S01]  /*6840*/  FADD.FTZ R0, R34, R53 ;  /* 0x0000003522007221 */ /* 0x000fe20000010000 */
[----:B------:R-:W-:Y:S01]  /*6850*/  FMUL.FTZ R119, R119, R4 ;  /* 0x0000000477777220 */ /* 0x000fe20000410000 */
[----:B------:R-:W2:Y:S01]  /*6860*/  MUFU.EX2 R136, R136 ;  /* 0x0000008800887308 */ /* 0x000ea20000000800 */
[----:B---3--:R-:W-:Y:S01]  /*6870*/  FADD.FTZ R2, R142, R55 ;  /* 0x000000378e027221 */ /* 0x008fe20000010000 */
[----:B------:R-:W-:Y:S01]  /*6880*/  FADD.FTZ R53, R137, R0 ;  /* 0x0000000089357221 */ /* 0x000fe20000010000 */
[----:B------:R-:W-:Y:S01]  /*6890*/  F2FP.BF16.F32.PACK_AB R149, R6, R149 ;  /* 0x000000950695723e */ /* 0x000fe200000010ff */
[----:B------:R-:W-:Y:S01]  /*68a0*/  IMAD.MOV.U32 R4, RZ, RZ, R44 ;  /* 0x000000ffff047224 */ /* 0x000fe200078e002c */
[----:B------:R-:W-:Y:S01]  /*68b0*/  F2FP.BF16.F32.PACK_AB R151, R12, R151 ;  /* 0x000000970c97723e */ /* 0x000fe200000010ff */
[----:B------:R-:W-:Y:S01]  /*68c0*/  FADD.FTZ R0, R46, R53 ;  /* 0x000000352e007221 */ /* 0x000fe20000010000 */
[----:B------:R-:W-:Y:S01]  /*68d0*/  F2FP.BF16.F32.PACK_AB R150, R43, R150 ;  /* 0x000000962b96723e */ /* 0x000fe200000010ff */
[----:B------:R-:W3:Y:S01]  /*68e0*/  MUFU.EX2 R7, R7 ;  /* 0x0000000700077308 */ /* 0x000ee20000000800 */
[----:B0-----:R-:W-:Y:S01]  /*68f0*/  FADD.FTZ R55, R45, R2 ;  /* 0x000000022d377221 */ /* 0x001fe20000010000 */
[----:B------:R-:W-:Y:S01]  /*6900*/  FADD.FTZ R5, R139, R0 ;  /* 0x000000008b057221 */ /* 0x000fe20000010000 */
[----:B------:R-:W-:Y:S01]  /*6910*/  F2FP.BF16.F32.PACK_AB R145, R20, R145 ;  /* 0x000000911491723e */ /* 0x000fe200000010ff */
[----:B------:R-:W-:Y:S01]  /*6920*/  IMAD.MOV.U32 R3, RZ, RZ, R49 ;  /* 0x000000ffff037224 */ /* 0x000fe200078e0031 */
[----:B------:R-:W-:Y:S01]  /*6930*/  F2FP.BF16.F32.PACK_AB R147, R26, R147 ;  /* 0x000000931a93723e */ /* 0x000fe200000010ff */
[----:B------:R-:W-:Y:S01]  /*6940*/  FADD.FTZ R0, R48, R5 ;  /* 0x0000000530007221 */ /* 0x000fe20000010000 */
[----:B------:R-:W-:Y:S01]  /*6950*/  F2FP.BF16.F32.PACK_AB R140, R21, R140 ;  /* 0x0000008c158c723e */ /* 0x000fe200000010ff */
[----:B------:R-:W0:Y:S01]  /*6960*/  MUFU.EX2 R138, R138 ;  /* 0x0000008a008a7308 */ /* 0x000e220000000800 */
[----:B--2---:R-:W-:Y:S01]  /*6970*/  FADD.FTZ R2, R136, R55 ;  /* 0x0000003788027221 */ /* 0x004fe20000010000 */
[----:B------:R-:W-:Y:S01]  /*6980*/  FADD.FTZ R5, R133, R0 ;  /* 0x0000000085057221 */ /* 0x000fe20000010000 */
[----:B------:R-:W-:-:S02]  /*6990*/  F2FP.BF16.F32.PACK_AB R141, R32, R141 ;  /* 0x0000008d208d723e */ /* 0x000fc400000010ff */
[----:B------:R-:W-:Y:S01]  /*69a0*/  F2FP.BF16.F32.PACK_AB R142, R45, R142 ;  /* 0x0000008e2d8e723e */ /* 0x000fe200000010ff */
[----:B------:R-:W-:Y:S01]  /*69b0*/  FADD.FTZ R0, R42, R5 ;  /* 0x000000052a007221 */ /* 0x000fe20000010000 */
[----:B------:R-:W-:Y:S01]  /*69c0*/  F2FP.BF16.F32.PACK_AB R143, R34, R143 ;  /* 0x0000008f228f723e */ /* 0x000fe200000010ff */
[----:B------:R-:W2:Y:S01]  /*69d0*/  MUFU.EX2 R27, R27 ;  /* 0x0000001b001b7308 */ /* 0x000ea20000000800 */
[C---:B---3--:R-:W-:Y:S01]  /*69e0*/  FADD.FTZ R55, R7.reuse, R2 ;  /* 0x0000000207377221 */ /* 0x048fe20000010000 */
[----:B------:R-:W-:Y:S02]  /*69f0*/  F2FP.BF16.F32.PACK_AB R136, R7, R136 ;  /* 0x000000880788723e */ /* 0x000fe400000010ff */
[----:B------:R-:W-:Y:S02]  /*6a00*/  F2FP.BF16.F32.PACK_AB R137, R46, R137 ;  /* 0x000000892e89723e */ /* 0x000fe400000010ff */
[----:B------:R-:W-:Y:S02]  /*6a10*/  F2FP.BF16.F32.PACK_AB R139, R48, R139 ;  /* 0x0000008b308b723e */ /* 0x000fe400000010ff */
[----:B------:R-:W3:Y:S01]  /*6a20*/  MUFU.EX2 R132, R132 ;  /* 0x0000008400847308 */ /* 0x000ee20000000800 */
[----:B0-----:R-:W-:Y:S01]  /*6a30*/  FADD.FTZ R2, R138, R55 ;  /* 0x000000378a027221 */ /* 0x001fe20000010000 */
[----:B------:R-:W-:-:S06]  /*6a40*/  F2FP.BF16.F32.PACK_AB R133, R42, R133 ;  /* 0x000000852a85723e */ /* 0x000fcc00000010ff */
[----:B------:R-:W0:Y:S01]  /*6a50*/  MUFU.EX2 R135, R135 ;  /* 0x0000008700877308 */ /* 0x000e220000000800 */
[C---:B--2---:R-:W-:Y:S01]  /*6a60*/  FADD.FTZ R13, R27.reuse, R2 ;  /* 0x000000021b0d7221 */ /* 0x044fe20000010000 */
[----:B------:R-:W-:-:S06]  /*6a70*/  F2FP.BF16.F32.PACK_AB R138, R27, R138 ;  /* 0x0000008a1b8a723e */ /* 0x000fcc00000010ff */
[----:B------:R-:W2:Y:S01]  /*6a80*/  MUFU.EX2 R134, R134 ;  /* 0x0000008600867308 */ /* 0x000ea20000000800 */
[----:B---3--:R-:W-:Y:S01]  /*6a90*/  FADD.FTZ R2, R132, R13 ;  /* 0x0000000d84027221 */ /* 0x008fe20000010000 */
[----:B------:R-:W-:-:S03]  /*6aa0*/  F2FP.BF16.F32.PACK_AB R132, R35, R132 ;  /* 0x000000842384723e */ /* 0x000fc600000010ff */
[----:B------:R-:W-:-:S03]  /*6ab0*/  FADD.FTZ R9, R35, R2 ;  /* 0x0000000223097221 */ /* 0x000fc60000010000 */
[----:B------:R-:W3:Y:S01]  /*6ac0*/  MUFU.EX2 R50, R50 ;  /* 0x0000003200327308 */ /* 0x000ee20000000800 */
[----:B0-----:R-:W-:-:S07]  /*6ad0*/  FADD.FTZ R5, R135, R0 ;  /* 0x0000000087057221 */ /* 0x001fce0000010000 */
[----:B------:R-:W0:Y:S01]  /*6ae0*/  MUFU.EX2 R37, R37 ;  /* 0x0000002500257308 */ /* 0x000e220000000800 */
[----:B--2---:R-:W-:-:S07]  /*6af0*/  FADD.FTZ R2, R134, R9 ;  /* 0x0000000986027221 */ /* 0x004fce0000010000 */
[----:B------:R-:W2:Y:S01]  /*6b00*/  MUFU.EX2 R11, R11 ;  /* 0x0000000b000b7308 */ /* 0x000ea20000000800 */
[C---:B---3--:R-:W-:Y:S01]  /*6b10*/  FADD.FTZ R0, R50.reuse, R5 ;  /* 0x0000000532007221 */ /* 0x048fe20000010000 */
[----:B------:R-:W-:-:S06]  /*6b20*/  F2FP.BF16.F32.PACK_AB R135, R50, R135 ;  /* 0x000000873287723e */ /* 0x000fcc00000010ff */
[----:B------:R-:W3:Y:S01]  /*6b30*/  MUFU.EX2 R128, R128 ;  /* 0x0000008000807308 */ /* 0x000ee20000000800 */
[C---:B0-----:R-:W-:Y:S01]  /*6b40*/  FADD.FTZ R9, R37.reuse, R2 ;  /* 0x0000000225097221 */ /* 0x041fe20000010000 */
[----:B------:R-:W-:-:S06]  /*6b50*/  F2FP.BF16.F32.PACK_AB R134, R37, R134 ;  /* 0x000000862586723e */ /* 0x000fcc00000010ff */
[----:B------:R-:W0:Y:S01]  /*6b60*/  MUFU.EX2 R52, R52 ;  /* 0x0000003400347308 */ /* 0x000e220000000800 */
[----:B--2---:R-:W-:-:S07]  /*6b70*/  FADD.FTZ R5, R11, R0 ;  /* 0x000000000b057221 */ /* 0x004fce0000010000 */
[----:B------:R-:W2:Y:S01]  /*6b80*/  MUFU.EX2 R41, R41 ;  /* 0x0000002900297308 */ /* 0x000ea20000000800 */
[----:B---3--:R-:W-:-:S07]  /*6b90*/  FADD.FTZ R2, R128, R9 ;  /* 0x0000000980027221 */ /* 0x008fce0000010000 */
[----:B------:R-:W3:Y:S01]  /*6ba0*/  MUFU.EX2 R15, R15 ;  /* 0x0000000f000f7308 */ /* 0x000ee20000000800 */
[C---:B0-----:R-:W-:Y:S01]  /*6bb0*/  FADD.FTZ R0, R52.reuse, R5 ;  /* 0x0000000534007221 */ /* 0x041fe20000010000 */
[----:B------:R-:W-:-:S06]  /*6bc0*/  F2FP.BF16.F32.PACK_AB R129, R52, R11 ;  /* 0x0000000b3481723e */ /* 0x000fcc00000010ff */
[----:B------:R-:W0:Y:S01]  /*6bd0*/  MUFU.EX2 R130, R130 ;  /* 0x0000008200827308 */ /* 0x000e220000000800 */
[C---:B--2---:R-:W-:Y:S01]  /*6be0*/  FADD.FTZ R7, R41.reuse, R2 ;  /* 0x0000000229077221 */ /* 0x044fe20000010000 */
[----:B------:R-:W-:-:S06]  /*6bf0*/  F2FP.BF16.F32.PACK_AB R128, R41, R128 ;  /* 0x000000802980723e */ /* 0x000fcc00000010ff */
[----:B------:R-:W2:Y:S01]  /*6c00*/  MUFU.EX2 R54, R54 ;  /* 0x0000003600367308 */ /* 0x000ea20000000800 */
[----:B---3--:R-:W-:-:S07]  /*6c10*/  FADD.FTZ R5, R15, R0 ;  /* 0x000000000f057221 */ /* 0x008fce0000010000 */
[----:B------:R-:W3:Y:S01]  /*6c20*/  MUFU.EX2 R47, R47 ;  /* 0x0000002f002f7308 */ /* 0x000ee20000000800 */
[----:B0-----:R-:W-:-:S07]  /*6c30*/  FADD.FTZ R2, R130, R7 ;  /* 0x0000000782027221 */ /* 0x001fce0000010000 */
[----:B------:R-:W0:Y:S01]  /*6c40*/  MUFU.EX2 R25, R25 ;  /* 0x0000001900197308 */ /* 0x000e220000000800 */
[C---:B--2---:R-:W-:Y:S01]  /*6c50*/  FADD.FTZ R0, R54.reuse, R5 ;  /* 0x0000000536007221 */ /* 0x044fe20000010000 */
[----:B------:R-:W-:-:S06]  /*6c60*/  F2FP.BF16.F32.PACK_AB R131, R54, R15 ;  /* 0x0000000f3683723e */ /* 0x000fcc00000010ff */
[----:B------:R-:W2:Y:S01]  /*6c70*/  MUFU.EX2 R124, R124 ;  /* 0x0000007c007c7308 */ /* 0x000ea20000000800 */
[C---:B---3--:R-:W-:Y:S01]  /*6c80*/  FADD.FTZ R7, R47.reuse, R2 ;  /* 0x000000022f077221 */ /* 0x048fe20000010000 */
[----:B------:R-:W-:-:S06]  /*6c90*/  F2FP.BF16.F32.PACK_AB R130, R47, R130 ;  /* 0x000000822f82723e */ /* 0x000fcc00000010ff */
        /* <DEDUP_REMOVED lines=33> */
[----:B--2---:R-:W-:-:S04]  /*6eb0*/  FADD.FTZ R7, R122, R7 ;  /* 0x000000077a077221 */ /* 0x004fc80000010000 */
[C---:B---3--:R-:W-:Y:S01]  /*6ec0*/  FADD.FTZ R2, R39.reuse, R7 ;  /* 0x0000000727027221 */ /* 0x048fe20000010000 */
[----:B------:R-:W-:Y:S01]  /*6ed0*/  F2FP.BF16.F32.PACK_AB R122, R39, R122 ;  /* 0x0000007a277a723e */ /* 0x000fe200000010ff */
[C---:B0-----:R-:W-:Y:S01]  /*6ee0*/  FADD.FTZ R0, R61.reuse, R0 ;  /* 0x000000003d007221 */ /* 0x041fe20000010000 */
[----:B------:R-:W-:Y:S01]  /*6ef0*/  F2FP.BF16.F32.PACK_AB R123, R61, R33 ;  /* 0x000000213d7b723e */ /* 0x000fe200000010ff */
[----:B-1----:R-:W-:Y:S06]  /*6f00*/  @P3 BRA `(.L_x_2018) ;  /* 0xffffffd000903947 */ /* 0x002fec000383ffff */
.L_x_2009:
        /* <DEDUP_REMOVED lines=8> */
.L_x_2028:
        /* <DEDUP_REMOVED lines=9> */
.L_x_2021:
[----:B------:R-:W-:Y:S01]  /*7020*/  ULEA UR6, UR39, UR45, 0x3 ;  /* 0x0000002d27067291 */ /* 0x000fe2000f8e183f */
[----:B------:R-:W-:-:S05]  /*7030*/  IMAD.U32 R5, RZ, RZ, UR38 ;  /* 0x00000026ff057e24 */ /* 0x000fca000f8e00ff */
[----:B------:R-:W-:-:S04]  /*7040*/  SHF.L.U32 R5, R5, 0x1f, RZ ;  /* 0x0000001f05057819 */ /* 0x000fc800000006ff */
[----:B------:R0:W1:Y:S01]  /*7050*/  SYNCS.PHASECHK.TRANS64.TRYWAIT P2, [UR6+0x16830], R5 ;  /* 0x01683005ff0075a7 */ /* 0x0000620008040146 */
[----:B------:R-:W-:Y:S05]  /*7060*/  @!P0 BRA `(.L_x_2022) ;  /* 0x0000000000048947 */ /* 0x000fea0003800000 */
[----:B------:R-:W-:Y:S01]  /*7070*/  BPT.TRAP 0x1 ;  /* 0x000000040000795c */ /* 0x000fe20000300000 */
.L_x_2022:
[----:B-1----:R-:W-:Y:S05]  /*7080*/  @P2 BRA `(.L_x_2020) ;  /* 0x0000000000082947 */ /* 0x002fea0003800000 */
[----:B------:R-:W1:Y:S02]  /*7090*/  SYNCS.PHASECHK.TRANS64.TRYWAIT P2, [UR6+0x16830], R5 ;  /* 0x01683005ff0075a7 */ /* 0x000e640008040146 */
[----:B-1----:R-:W-:Y:S05]  /*70a0*/  @!P2 BRA `(.L_x_2023) ;  /* 0x0000009c0034a947 */ /* 0x002fea0003800000 */
.L_x_2020:
        /* <DEDUP_REMOVED lines=25> */
.L_x_2025:
[----:B------:R-:W-:Y:S01]  /*7240*/  ULEA UR6, UR21, UR45, 0x3 ;  /* 0x0000002d15067291 */ /* 0x000fe2000f8e183f */
[----:B------:R-:W-:-:S05]  /*7250*/  IMAD.U32 R5, RZ, RZ, UR24 ;  /* 0x00000018ff057e24 */ /* 0x000fca000f8e00ff */
[----:B------:R-:W-:-:S04]  /*7260*/  SHF.L.U32 R5, R5, 0x1f, RZ ;  /* 0x0000001f05057819 */ /* 0x000fc800000006ff */
[----:B------:R0:W1:Y:S01]  /*7270*/  SYNCS.PHASECHK.TRANS64.TRYWAIT P2, [UR6+0x16850], R5 ;  /* 0x01685005ff0075a7 */ /* 0x0000620008040146 */
[----:B------:R-:W-:Y:S05]  /*7280*/  @!P0 BRA `(.L_x_2026) ;  /* 0x0000000000048947 */ /* 0x000fea0003800000 */
[----:B------:R-:W-:Y:S01]  /*7290*/  BPT.TRAP 0x1 ;  /* 0x000000040000795c */ /* 0x000fe20000300000 */
.L_x_2026:
[----:B-1----:R-:W-:Y:S05]  /*72a0*/  @P2 BRA `(.L_x_2024) ;  /* 0x0000000000082947 */ /* 0x002fea0003800000 */
[----:B------:R-:W1:Y:S02]  /*72b0*/  SYNCS.PHASECHK.TRANS64.TRYWAIT P2, [UR6+0x16850], R5 ;  /* 0x01685005ff0075a7 */ /* 0x000e640008040146 */
[----:B-1----:R-:W-:Y:S05]  /*72c0*/  @!P2 BRA `(.L_x_2027) ;  /* 0x0000009800c4a947 */ /* 0x002fea0003800000 */
.L_x_2024:
        /* <DEDUP_REMOVED lines=292> */
[----:B------:R-:W-:Y:S01]  /*8510*/  FMUL.FTZ R57, R4, UR22 ;  /* 0x0000001604397c20 */ /* 0x000fe20008410000 */
[----:B------:R-:W-:Y:S02]  /*8520*/  IMAD.U32 R11, RZ, RZ, UR39 ;  /* 0x00000027ff0b7e24 */ /* 0x000fe4000f8e00ff */
[--C-:B------:R-:W-:Y:S01]  /*8530*/  FFMA.FTZ R4, R8, UR22, -R59.reuse ;  /* 0x0000001608047c23 */ /* 0x100fe2000801083b */
[--C-:B------:R-:W-:Y:S01]  /*8540*/  FFMA.FTZ R149, R7, UR22, -R59.reuse ;  /* 0x0000001607957c23 */ /* 0x100fe2000801083b */
[----:B------:R-:W-:Y:S02]  /*8550*/  VIADD R7, R23, 0x9 ;  /* 0x0000000917077836 */ /* 0x000fe40000000000 */
[----:B------:R-:W-:Y:S01]  /*8560*/  FFMA.FTZ R145, R15, UR22, -R59 ;  /* 0x000000160f917c23 */ /* 0x000fe2000801083b */
[----:B------:R-:W-:Y:S01]  /*8570*/  @!P1 LEA R11, R11, UR45, 0x3 ;  /* 0x0000002d0b0b9c11 */ /* 0x000fe2000f8e18ff */
[----:B------:R-:W-:Y:S01]  /*8580*/  MUFU.EX2 R57, R57 ;  /* 0x0000003900397308 */ /* 0x000fe20000000800 */
[----:B------:R-:W-:-:S02]  /*8590*/  WARPGROUP.DEPBAR.LE gsb0, 0x0 ;  /* 0x00008000000079c5 */ /* 0x000fc40000010000 */
[----:B------:R-:W-:Y:S01]  /*85a0*/  WARPGROUP.ARRIVE ;  /* 0x00000000000079c5 */ /* 0x000fe20000000000 */
[----:B------:R-:W-:Y:S02]  /*85b0*/  @!P1 VIADD R15, R11, 0x16840 ;  /* 0x000168400b0f9836 */ /* 0x000fe40000000000 */
[--C-:B------:R-:W-:Y:S01]  /*85c0*/  FFMA.FTZ R8, R12, UR22, -R59.reuse ;  /* 0x000000160c087c23 */ /* 0x100fe2000801083b */
[----:B------:R-:W-:Y:S01]  /*85d0*/  SEL R11, R7, 0x9, !P2 ;  /* 0x00000009070b7807 */ /* 0x000fe20005000000 */
[----:B------:R-:W-:Y:S01]  /*85e0*/  FFMA.FTZ R12, R20, UR22, -R59 ;  /* 0x00000016140c7c23 */ /* 0x000fe2000801083b */
[----:B------:R-:W0:Y:S01]  /*85f0*/  MUFU.EX2 R4, R4 ;  /* 0x0000000400047308 */ /* 0x000e220000000800 */
[----:B------:R-:W-:Y:S01]  /*8600*/  HGMMA.64x64x16.F32.BF16 R88, R120, gdesc[UR4].tnspB, R88, gsb0 ;  /* 0x40e0000478587df0 */ /* 0x000fe20008001858 */
[----:B------:R-:W-:Y:S01]  /*8610*/  @!P1 PRMT R15, RZ, 0x654, R15 ;  /* 0x00000654ff0f9816 */ /* 0x000fe2000000000f */
[--C-:B------:R-:W-:Y:S01]  /*8620*/  FFMA.FTZ R147, R25, UR22, -R59.reuse ;  /* 0x0000001619937c23 */ /* 0x100fe2000801083b */
[----:B------:R-:W-:Y:S01]  /*8630*/  FADD.FTZ R7, R5, R2 ;  /* 0x0000000205077221 */ /* 0x000fe20000010000 */
        /* <DEDUP_REMOVED lines=56> */
[----:B-1----:R-:W-:Y:S01]  /*89c0*/  MOV R15, UR21 ;  /* 0x00000015000f7c02 */ /* 0x002fe20008000f00 */
[----:B------:R-:W-:Y:S01]  /*89d0*/  MUFU.EX2 R140, R140 ;  /* 0x0000008c008c7308 */ /* 0x000fe20000000800 */
[----:B------:R-:W-:Y:S01]  /*89e0*/  UMOV UR21, UR39 ;  /* 0x0000002700157c82 */ /* 0x000fe20008000000 */
[-C--:B------:R-:W-:Y:S01]  /*89f0*/  FMUL.FTZ R97, R97, R69.reuse ;  /* 0x0000004561617220 */ /* 0x080fe20000410000 */
[----:B------:R-:W-:Y:S01]  /*8a00*/  @!P1 LEA R15, R15, UR45, 0x3 ;  /* 0x0000002d0f0f9c11 */ /* 0x000fe2000f8e18ff */
[-C--:B------:R-:W-:Y:S01]  /*8a10*/  FMUL.FTZ R100, R100, R69.reuse ;  /* 0x0000004564647220 */ /* 0x080fe20000410000 */
[-C--:B------:R-:W-:Y:S01]  /*8a20*/  FMUL.FTZ R101, R101, R69.reuse ;  /* 0x0000004565657220 */ /* 0x080fe20000410000 */
[-C--:B------:R-:W-:Y:S01]  /*8a30*/  FMUL.FTZ R104, R104, R69.reuse ;  /* 0x0000004568687220 */ /* 0x080fe20000410000 */
[----:B------:R-:W-:Y:S01]  /*8a40*/  FMUL.FTZ R105, R105, R69 ;  /* 0x0000004569697220 */ /* 0x000fe20000410000 */
[----:B0-----:R-:W-:Y:S01]  /*8a50*/  @!P1 VIADD R11, R15, 0x16860 ;  /* 0x000168600f0b9836 */ /* 0x001fe20000000000 */
[----:B------:R-:W0:Y:S01]  /*8a60*/  MUFU.EX2 R141, R141 ;  /* 0x0000008d008d7308 */ /* 0x000e220000000800 */
[C---:B--2---:R-:W-:Y:S01]  /*8a70*/  FADD.FTZ R42, R20.reuse, R7 ;  /* 0x00000007142a7221 */ /* 0x044fe20000010000 */
[----:B------:R-:W-:Y:S01]  /*8a80*/  F2FP.BF16.F32.PACK_AB R147, R20, R147 ;  /* 0x000000931493723e */ /* 0x000fe200000010ff */
[-C--:B------:R-:W-:Y:S01]  /*8a90*/  FMUL.FTZ R108, R108, R69.reuse ;  /* 0x000000456c6c7220 */ /* 0x080fe20000410000 */
[----:B------:R-:W-:Y:S01]  /*8aa0*/  @!P1 PRMT R15, RZ, 0x654, R11 ;  /* 0x00000654ff0f9816 */ /* 0x000fe2000000000b */
[----:B------:R-:W-:Y:S01]  /*8ab0*/  FADD.FTZ R11, R77, R40 ;  /* 0x000000284d0b7221 */ /* 0x000fe20000010000 */
[-C--:B------:R-:W-:Y:S01]  /*8ac0*/  FMUL.FTZ R109, R109, R69.reuse ;  /* 0x000000456d6d7220 */ /* 0x080fe20000410000 */
[-C--:B------:R-:W-:Y:S01]  /*8ad0*/  FMUL.FTZ R112, R112, R69.reuse ;  /* 0x0000004570707220 */ /* 0x080fe20000410000 */
[----:B------:R-:W1:Y:S01]  /*8ae0*/  MUFU.EX2 R26, R26 ;  /* 0x0000001a001a7308 */ /* 0x000e620000000800 */
[----:B------:R-:W-:Y:S01]  /*8af0*/  FADD.FTZ R40, R144, R11 ;  /* 0x0000000b90287221 */ /* 0x000fe20000010000 */
[----:B------:R2:W-:Y:S01]  /*8b00*/  @!P1 SYNCS.ARRIVE.TRANS64.RED.A1T0 RZ, [R15+URZ], RZ ;  /* 0x000000ff0fff99a7 */ /* 0x0005e2000810043f */
[----:B------:R-:W-:Y:S01]  /*8b10*/  F2FP.BF16.F32.PACK_AB R144, R9, R144 ;  /* 0x000000900990723e */ /* 0x000fe200000010ff */
[-C--:B------:R-:W-:Y:S01]  /*8b20*/  FMUL.FTZ R113, R113, R69.reuse ;  /* 0x0000004571717220 */ /* 0x080fe20000410000 */
[----:B------:R-:W-:Y:S01]  /*8b30*/  FADD.FTZ R11, R9, R40 ;  /* 0x00000028090b7221 */ /* 0x000fe20000010000 */
[--C-:B------:R-:W-:Y:S01]  /*8b40*/  FFMA.FTZ R40, R67, UR22, -R59.reuse ;  /* 0x0000001643287c23 */ /* 0x100fe2000801083b */
[----:B------:R-:W-:Y:S01]  /*8b50*/  FFMA.FTZ R59, R76, UR22, -R59 ;  /* 0x000000164c3b7c23 */ /* 0x000fe2000801083b */
[----:B------:R-:W3:Y:S01]  /*8b60*/  MUFU.EX2 R142, R142 ;  /* 0x0000008e008e7308 */ /* 0x000ee20000000800 */
[----:B------:R-:W-:Y:S01]  /*8b70*/  FADD.FTZ R46, R146, R11 ;  /* 0x0000000b922e7221 */ /* 0x000fe20000010000 */
[----:B0-----:R-:W-:Y:S01]  /*8b80*/  FADD.FTZ R7, R141, R42 ;  /* 0x0000002a8d077221 */ /* 0x001fe20000010000 */
[C---:B------:R-:W-:Y:S01]  /*8b90*/  F2FP.BF16.F32.PACK_AB R146, R13.reuse, R146 ;  /* 0x000000920d92723e */ /* 0x040fe200000010ff */
[-C--:B------:R-:W-:Y:S01]  /*8ba0*/  FMUL.FTZ R116, R116, R69.reuse ;  /* 0x0000004574747220 */ /* 0x080fe20000410000 */
[----:B------:R-:W-:Y:S01]  /*8bb0*/  FADD.FTZ R11, R13, R46 ;  /* 0x0000002e0d0b7221 */ /* 0x000fe20000010000 */
[----:B------:R-:W-:Y:S01]  /*8bc0*/  FMUL.FTZ R117, R117, R69 ;  /* 0x0000004575757220 */ /* 0x000fe20000410000 */
[----:B------:R-:W-:Y:S01]  /*8bd0*/  FMUL.FTZ R90, R90, R57 ;  /* 0x000000395a5a7220 */ /* 0x000fe20000410000 */
[----:B------:R-:W0:Y:S01]  /*8be0*/  MUFU.EX2 R143, R143 ;  /* 0x0000008f008f7308 */ /* 0x000e220000000800 */
[----:B------:R-:W-:Y:S01]  /*8bf0*/  FADD.FTZ R46, R140, R11 ;  /* 0x0000000b8c2e7221 */ /* 0x000fe20000010000 */
[C---:B-1----:R-:W-:Y:S01]  /*8c00*/  FADD.FTZ R42, R26.reuse, R7 ;  /* 0x000000071a2a7221 */ /* 0x042fe20000010000 */
[----:B------:R-:W-:Y:S01]  /*8c10*/  F2FP.BF16.F32.PACK_AB R141, R26, R141 ;  /* 0x0000008d1a8d723e */ /* 0x000fe200000010ff */
[-C--:B------:R-:W-:Y:S01]  /*8c20*/  FMUL.FTZ R91, R91, R57.reuse ;  /* 0x000000395b5b7220 */ /* 0x080fe20000410000 */
[C---:B------:R-:W-:Y:S01]  /*8c30*/  FADD.FTZ R11, R21.reuse, R46 ;  /* 0x0000002e150b7221 */ /* 0x040fe20000010000 */
[----:B------:R-:W-:Y:S01]  /*8c40*/  F2FP.BF16.F32.PACK_AB R140, R21, R140 ;  /* 0x0000008c158c723e */ /* 0x000fe200000010ff */
[-C--:B------:R-:W-:Y:S01]  /*8c50*/  FMUL.FTZ R94, R94, R57.reuse ;  /* 0x000000395e5e7220 */ /* 0x080fe20000410000 */
[----:B------:R-:W1:Y:S01]  /*8c60*/  MUFU.EX2 R31, R31 ;  /* 0x0000001f001f7308 */ /* 0x000e620000000800 */
        /* <DEDUP_REMOVED lines=18> */
[----:B------:R-:W-:-:S05]  /*8d90*/  FMUL.FTZ R119, R119, R57 ;  /* 0x0000003977777220 */ /* 0x000fca0000410000 */
[----:B------:R-:W1:Y:S01]  /*8da0*/  MUFU.EX2 R137, R137 ;  /* 0x0000008900897308 */ /* 0x000e620000000800 */
[C---:B---3--:R-:W-:Y:S01]  /*8db0*/  FADD.FTZ R42, R30.reuse, R7 ;  /* 0x000000071e2a7221 */ /* 0x048fe20000010000 */
[----:B------:R-:W-:-:S06]  /*8dc0*/  F2FP.BF16.F32.PACK_AB R143, R30, R143 ;  /* 0x0000008f1e8f723e */ /* 0x000fcc00000010ff */
[----:B------:R-:W3:Y:S01]  /*8dd0*/  MUFU.EX2 R32, R32 ;  /* 0x0000002000207308 */ /* 0x000ee20000000800 */
[----:B0-----:R-:W-:Y:S01]  /*8de0*/  FADD.FTZ R46, R136, R11 ;  /* 0x0000000b882e7221 */ /* 0x001fe20000010000 */
[----:B------:R-:W-:-:S03]  /*8df0*/  F2FP.BF16.F32.PACK_AB R136, R27, R136 ;  /* 0x000000881b88723e */ /* 0x000fc600000010ff */
[----:B------:R-:W-:-:S03]  /*8e00*/  FADD.FTZ R7, R27, R46 ;  /* 0x0000002e1b077221 */ /* 0x000fc60000010000 */
[----:B------:R-:W0:Y:S01]  /*8e10*/  MUFU.EX2 R138, R138 ;  /* 0x0000008a008a7308 */ /* 0x000e220000000800 */
[----:B-1----:R-:W-:-:S07]  /*8e20*/  FADD.FTZ R5, R137, R42 ;  /* 0x0000002a89057221 */ /* 0x002fce0000010000 */
        /* <DEDUP_REMOVED lines=13> */
[----:B0-----:R-:W-:-:S07]  /*8f00*/  FADD.FTZ R12, R132, R7 ;  /* 0x00000007840c7221 */ /* 0x001fce0000010000 */
[----:B------:R-:W0:Y:S01]  /*8f10*/  MUFU.EX2 R38, R38 ;  /* 0x0000002600267308 */ /* 0x000e220000000800 */
[----:B-1----:R-:W-:-:S07]  /*8f20*/  FADD.FTZ R5, R133, R8 ;  /* 0x0000000885057221 */ /* 0x002fce0000010000 */
[----:B------:R-:W1:Y:S01]  /*8f30*/  MUFU.EX2 R134, R134 ;  /* 0x0000008600867308 */ /* 0x000e620000000800 */
[C---:B---3--:R-:W-:Y:S01]  /*8f40*/  FADD.FTZ R7, R43.reuse, R12 ;  /* 0x0000000c2b077221 */ /* 0x048fe20000010000 */
[----:B------:R-:W-:-:S06]  /*8f50*/  F2FP.BF16.F32.PACK_AB R132, R43, R132 ;  /* 0x000000842b84723e */ /* 0x000fcc00000010ff */
[----:B------:R-:W3:Y:S01]  /*8f60*/  MUFU.EX2 R135, R135 ;  /* 0x0000008700877308 */ /* 0x000ee20000000800 */
[C---:B0-----:R-:W-:Y:S01]  /*8f70*/  FADD.FTZ R8, R38.reuse, R5 ;  /* 0x0000000526087221 */ /* 0x041fe20000010000 */
[----:B------:R-:W-:-:S06]  /*8f80*/  F2FP.BF16.F32.PACK_AB R133, R38, R133 ;  /* 0x000000852685723e */ /* 0x000fcc00000010ff */
[----:B------:R-:W0:Y:S01]  /*8f90*/  MUFU.EX2 R35, R35 ;  /* 0x0000002300237308 */ /* 0x000e220000000800 */
[----:B-1----:R-:W-:-:S07]  /*8fa0*/  FADD.FTZ R12, R134, R7 ;  /* 0x00000007860c7221 */ /* 0x002fce0000010000 */
[----:B------:R-:W1:Y:S01]  /*8fb0*/  MUFU.EX2 R0, R0 ;  /* 0x0000000000007308 */ /* 0x000e620000000800 */
[----:B---3--:R-:W-:-:S07]  /*8fc0*/  FADD.FTZ R5, R135, R8 ;  /* 0x0000000887057221 */ /* 0x008fce0000010000 */
[----:B------:R-:W3:Y:S01]  /*8fd0*/  MUFU.EX2 R6, R6 ;  /* 0x0000000600067308 */ /* 0x000ee20000000800 */
[C---:B0-----:R-:W-:Y:S01]  /*8fe0*/  FADD.FTZ R7, R35.reuse, R12 ;  /* 0x0000000c23077221 */ /* 0x041fe20000010000 */
[----:B------:R-:W-:-:S06]  /*8ff0*/  F2FP.BF16.F32.PACK_AB R134, R35, R134 ;  /* 0x000000862386723e */ /* 0x000fcc00000010ff */
[----:B------:R-:W0:Y:S01]  /*9000*/  MUFU.EX2 R129, R129 ;  /* 0x0000008100817308 */ /* 0x000e220000000800 */
[C---:B-1----:R-:W-:Y:S01]  /*9010*/  FADD.FTZ R8, R0.reuse, R5 ;  /* 0x0000000500087221 */ /* 0x042fe20000010000 */
[----:B------:R-:W-:-:S06]  /*9020*/  F2FP.BF16.F32.PACK_AB R135, R0, R135 ;  /* 0x000000870087723e */ /* 0x000fcc00000010ff */
[----:B------:R-:W1:Y:S01]  /*9030*/  MUFU.EX2 R39, R39 ;  /* 0x0000002700277308 */ /* 0x000e620000000800 */
[----:B---3--:R-:W-:-:S07]  /*9040*/  FADD.FTZ R12, R6, R7 ;  /* 0x00000007060c7221 */ /* 0x008fce0000010000 */
[----:B------:R-:W3:Y:S01]  /*9050*/  MUFU.EX2 R2, R2 ;  /* 0x0000000200027308 */ /* 0x000ee20000000800 */
[----:B0-----:R-:W-:-:S07]  /*9060*/  FADD.FTZ R5, R129, R8 ;  /* 0x0000000881057221 */ /* 0x001fce0000010000 */
[----:B------:R-:W0:Y:S01]  /*9070*/  MUFU.EX2 R10, R10 ;  /* 0x0000000a000a7308 */ /* 0x000e220000000800 */
[C---:B-1----:R-:W-:Y:S01]  /*9080*/  FADD.FTZ R7, R39.reuse, R12 ;  /* 0x0000000c27077221 */ /* 0x042fe20000010000 */
[----:B------:R-:W-:-:S06]  /*9090*/  F2FP.BF16.F32.PACK_AB R128, R39, R6 ;  /* 0x000000062780723e */ /* 0x000fcc00000010ff */
        /* <DEDUP_REMOVED lines=22> */
[----:B------:R-:W-:Y:S01]  /*9200*/  F2FP.BF16.F32.PACK_AB R125, R4, R125 ;  /* 0x0000007d047d723e */ /* 0x000fe200000010ff */
[----:B------:R-:W-:-:S05]  /*9210*/  IMAD.MOV.U32 R4, RZ, RZ, R49 ;  /* 0x000000ffff047224 */ /* 0x000fca00078e0031 */
        /* <DEDUP_REMOVED lines=23> */
[----:B---3--:R-:W-:Y:S01]  /*9390*/  FADD.FTZ R5, R8, R5 ;  /* 0x0000000508057221 */ /* 0x008fe20000010000 */
[C---:B0-----:R-:W-:Y:S01]  /*93a0*/  FADD.FTZ R2, R3.reuse, R2 ;  /* 0x0000000203027221 */ /* 0x041fe20000010000 */
[----:B------:R-:W-:Y:S01]  /*93b0*/  F2FP.BF16.F32.PACK_AB R122, R3, R36 ;  /* 0x00000024037a723e */ /* 0x000fe200000010ff */
[----:B------:R-:W-:Y:S02]  /*93c0*/  IMAD.MOV.U32 R3, RZ, RZ, R44 ;  /* 0x000000ffff037224 */ /* 0x000fe400078e002c */
[C---:B-1----:R-:W-:Y:S01]  /*93d0*/  FADD.FTZ R0, R59.reuse, R5 ;  /* 0x000000053b007221 */ /* 0x042fe20000010000 */
[----:B------:R-:W-:Y:S01]  /*93e0*/  F2FP.BF16.F32.PACK_AB R123, R59, R8 ;  /* 0x000000083b7b723e */ /* 0x000fe200000010ff */
[----:B--2---:R-:W-:Y:S06]  /*93f0*/  @P2 BRA `(.L_x_2028) ;  /* 0xffffffd800e42947 */ /* 0x004fec000383ffff */
.L_x_2019:
[----:B------:R-:W-:Y:S06]  /*9400*/  BAR.ARV 0x8, 0x200 ;  /* 0x0208000000007b1d */ /* 0x000fec0000002000 */
[----:B------:R-:W-:Y:S05]  /*9410*/  @!P0 BRA `(.L_x_2029) ;  /* 0x0000000000048947 */ /* 0x000fea0003800000 */
[----:B------:R-:W-:Y:S01]  /*9420*/  BPT.TRAP 0x1 ;  /* 0x000000040000795c */ /* 0x000fe20000300000 */
.L_x_2029:
[----:B------:R-:W-:Y:S01]  /*9430*/  ULEA UR5, UR39, UR45, 0x3 ;  /* 0x0000002d27057291 */ /* 0x000fe2000f8e183f */
[----:B------:R-:W-:-:S05]  /*9440*/  IMAD.U32 R3, RZ, RZ, UR38 ;  /* 0x00000026ff037e24 */ /* 0x000fca000f8e00ff */
[----:B------:R-:W-:-:S04]  /*9450*/  SHF.L.U32 R3, R3, 0x1f, RZ ;  /* 0x0000001f03037819 */ /* 0x000fc800000006ff */
[----:B------:R0:W1:Y:S01]  /*9460*/  SYNCS.PHASECHK.TRANS64.TRYWAIT P2, [UR5+0x16850], R3 ;  /* 0x01685003ff0075a7 */ /* 0x0000620008040145 */
[----:B------:R-:W-:Y:S05]  /*9470*/  @!P0 BRA `(.L_x_2030) ;  /* 0x0000000000048947 */ /* 0x000fea0003800000 */
[----:B------:R-:W-:Y:S01]  /*9480*/  BPT.TRAP 0x1 ;  /* 0x000000040000795c */ /* 0x000fe20000300000 */
.L_x_2030:
[----:B-1----:R-:W-:Y:S05]  /*9490*/  @P2 BRA `(.L_x_2031) ;  /* 0x0000000000082947 */ /* 0x002fea0003800000 */
[----:B------:R-:W1:Y:S02]  /*94a0*/  SYNCS.PHASECHK.TRANS64.TRYWAIT P0, [UR5+0x16850], R3 ;  /* 0x01685003ff0075a7 */ /* 0x000e640008000145 */
[----:B-1----:R-:W-:Y:S05]  /*94b0*/  @!P0 BRA `(.L_x_2032) ;  /* 0x0000007800608947 */ /* 0x002fea0003800000 */
.L_x_2031:
[----:B------:R-:W-:Y:S01]  /*94c0*/  UIADD3 UR45, UR45, 0x400, URZ ;  /* 0x000004002d2d7890 */ /* 0x000fe2000fffe03f */
[----:B------:R-:W-:Y:S01]  /*94d0*/  WARPGROUP.ARRIVE ;  /* 0x00000000000079c5 */ /* 0x000fe20000000000 */
[----:B------:R-:W-:Y:S01]  /*94e0*/  UMOV UR7, 0x40000040 ;  /* 0x4000004000077882 */ /* 0x000fe20000000000 */
[----:B01----:R-:W0:Y:S01]  /*94f0*/  SHFL.BFLY PT, R3, R2, 0x2, 0x1f ;  /* 0x0c401f0002037f89 */ /* 0x003e2200000e0000 */
[----:B------:R-:W-:Y:S01]  /*9500*/  USHF.R.U32.HI UR45, URZ, 0x4, UR45 ;  /* 0x000000043f2d7899 */ /* 0x000fe2000801162d */
[----:B------:R-:W-:Y:S01]  /*9510*/  MOV R10, UR5 ;  /* 0x00000005000a7c02 */ /* 0x000fe20008000f00 */
[----:B------:R-:W-:Y:S01]  /*9520*/  IMAD.MOV.U32 R20, RZ, RZ, -0x800000 ;  /* 0xff800000ff147424 */ /* 0x000fe200078e00ff */
[----:B------:R-:W1:Y:S01]  /*9530*/  SHFL.BFLY PT, R5, R0, 0x2, 0x1f ;  /* 0x0c401f0000057f89 */ /* 0x000e6200000e0000 */
[----:B------:R-:W-:Y:S02]  /*9540*/  ULOP3.LUT UR4, UR45, 0x3fff, URZ, 0xc0, !UPT ;  /* 0x00003fff2d047892 */ /* 0x000fe4000f8ec03f */
        /* <DEDUP_REMOVED lines=10> */
[----:B------:R-:W-:Y:S02]  /*95f0*/  IMAD.MOV.U32 R2, RZ, RZ, RZ ;  /* 0x000000ffff027224 */ /* 0x000fe400078e00ff */
[----:B-1----:R-:W-:-:S02]  /*9600*/  FADD.FTZ R5, R5, R0 ;  /* 0x0000000005057221 */ /* 0x002fc40000010000 */
        /* <DEDUP_REMOVED lines=16> */
[----:B------:R-:W-:-:S03]  /*9710*/  @!P1 VIADD R6, R10, 0x16860 ;  /* 0x000168600a069836 */ /* 0x000fc60000000000 */
[----:B------:R-:W-:Y:S01]  /*9720*/  @P0 FFMA.FTZ R20, R4, R49, R3 ;  /* 0x0000003104140223 */ /* 0x000fe20000010003 */
[----:B------:R-:W-:Y:S01]  /*9730*/  PLOP3.LUT P0, PT, PT, PT, PT, 0x8, 0x0 ;  /* 0x000000000000781c */ /* 0x000fe20003f0e170 */
[----:B------:R-:W0:Y:S01]  /*9740*/  @P2 MUFU.RCP R5, R9 ;  /* 0x0000000900052308 */ /* 0x000e220000001000 */
[----:B------:R-:W-:Y:S01]  /*9750*/  @!P1 PRMT R6, RZ, 0x654, R6 ;  /* 0x00000654ff069816 */ /* 0x000fe20000000006 */
        /* <DEDUP_REMOVED lines=72> */
.L_x_2002:
[----:B------:R-:W0:Y:S01]  /*9be0*/  S2R R2, SR_CgaCtaId ;  /* 0x0000000000027919 */ /* 0x000e220000008800 */
[----:B------:R-:W-:Y:S01]  /*9bf0*/  MOV R21, 0x400 ;  /* 0x0000040000157802 */ /* 0x000fe20000000f00 */
[----:B------:R-:W-:Y:S01]  /*9c00*/  BSSY B0, `(.L_x_2033) ;  /* 0x0000189000007945 */ /* 0x000fe20003800000 */
[----:B------:R-:W-:Y:S02]  /*9c10*/  BAR.SYNC.DEFER_BLOCKING 0x5, 0x200 ;  /* 0x0148000000007b1d */ /* 0x000fe40000010000 */
[----:B0-----:R-:W-:-:S05]  /*9c20*/  LEA R21, R2, R21, 0x18 ;  /* 0x0000001502157211 */ /* 0x001fca00078ec0ff */
[----:B------:R-:W0:Y:S02]  /*9c30*/  LDS.128 R28, [R21+0x168d0] ;  /* 0x0168d000151c7984 */ /* 0x000e240000000c00 */
[----:B0-----:R-:W-:Y:S02]  /*9c40*/  R2UR UR5, R29 ;  /* 0x000000001d0572ca */ /* 0x001fe400000e0000 */
        /* <DEDUP_REMOVED lines=9> */
[----:B------:R-:W-:Y:S01]  /*9ce0*/  USHF.L.U32 UR16, UR40, 0x2, URZ ;  /* 0x0000000228107899 */ /* 0x000fe2000800063f */
[----:B------:R-:W-:Y:S01]  /*9cf0*/  F2FP.BF16.F32.PACK_AB R14, R14, R25 ;  /* 0x000000190e0e723e */ /* 0x000fe200000010ff */
[----:B------:R-:W-:Y:S01]  /*9d00*/  UISETP.NE.AND.EX UP0, UPT, UR9, URZ, UPT, UP0 ;  /* 0x0000003f0900728c */ /* 0x000fe2000bf05300 */
[----:B------:R-:W-:Y:S01]  /*9d10*/  F2FP.BF16.F32.PACK_AB R15, R15, R110 ;  /* 0x0000006e0f0f723e */ /* 0x000fe200000010ff */
[----:B------:R-:W-:Y:S01]  /*9d20*/  USHF.L.U64.HI UR18, UR40, 0x2, UR41 ;  /* 0x0000000228127899 */ /* 0x000fe20008010229 */
[----:B------:R-:W-:Y:S01]  /*9d30*/  F2FP.BF16.F32.PACK_AB R113, R115, R114 ;  /* 0x000000727371723e */ /* 0x000fe200000010ff */
[----:B------:R-:W-:Y:S01]  /*9d40*/  UIADD3 UR4, UP1, UR16, UR8, URZ ;  /* 0x0000000810047290 */ /* 0x000fe2000ff3e03f */
[----:B------:R-:W-:Y:S01]  /*9d50*/  F2FP.BF16.F32.PACK_AB R114, R117, R116 ;  /* 0x000000747572723e */ /* 0x000fe200000010ff */
[----:B------:R-:W1:Y:S01]  /*9d60*/  LDC R33, c[0x0][0xbe8] ;  /* 0x0002fa00ff217b82 */ /* 0x000e620000000800 */
[----:B------:R-:W-:Y:S01]  /*9d70*/  F2FP.BF16.F32.PACK_AB R115, R119, R118 ;  /* 0x000000767773723e */ /* 0x000fe200000010ff */
[----:B------:R-:W-:-:S02]  /*9d80*/  UIADD3.X UR7, UR18, UR9, URZ, UP1, !UPT ;  /* 0x0000000912077290 */ /* 0x000fc40008ffe43f */
[----:B------:R-:W-:-:S04]  /*9d90*/  IMAD.U32 R24, RZ, RZ, UR4 ;  /* 0x00000004ff187e24 */ /* 0x000fc8000f8e00ff */
[----:B------:R-:W-:Y:S01]  /*9da0*/  BAR.SYNC.DEFER_BLOCKING 0x1, 0x180 ;  /* 0x0046000000007b1d */ /* 0x000fe20000010000 */
[----:B------:R-:W-:Y:S01]  /*9db0*/  IMAD.U32 R25, RZ, RZ, UR7 ;  /* 0x00000007ff197e24 */ /* 0x000fe2000f8e00ff */
[----:B------:R-:W-:-:S04]  /*9dc0*/  USHF.R.S32.HI UR17, URZ, 0x1f, UR42 ;  /* 0x0000001f3f117899 */ /* 0x000fc8000801142a */
[----:B------:R-:W-:Y:S01]  /*9dd0*/  ULDC.64 UR10, c[0x0][0xb90] ;  /* 0x0002e400000a7ab9 */ /* 0x000fe20000000a00 */
        /* <DEDUP_REMOVED lines=32> */
[----:B------:R-:W-:Y:S01]  /*9fe0*/  F2FP.BF16.F32.PACK_AB R9, R99, R98 ;  /* 0x000000626309723e */ /* 0x000fe200000010ff */
[----:B------:R-:W-:Y:S01]  /*9ff0*/  STSM.16.M88.4 [R32], R4 ;  /* 0x0000000420007844 */ /* 0x000fe20000000200 */
[----:B------:R-:W-:Y:S02]  /*a000*/  F2FP.BF16.F32.PACK_AB R10, R101, R100 ;  /* 0x00000064650a723e */ /* 0x000fe400000010ff */
[----:B------:R-:W-:-:S02]  /*a010*/  F2FP.BF16.F32.PACK_AB R11, R103, R102 ;  /* 0x00000066670b723e */ /* 0x000fc400000010ff */
[----:B------:R-:W-:-:S03]  /*a020*/  PLOP3.LUT P2, PT, PT, PT, UP0, 0x80, 0x0 ;  /* 0x000000000000781c */ /* 0x000fc60003f4f008 */
[----:B------:R0:W-:Y:S04]  /*a030*/  STSM.16.M88.4 [R30], R8 ;  /* 0x000000081e007844 */ /* 0x0001e80000000200 */
[----:B------:R2:W-:Y:S04]  /*a040*/  STSM.16.M88.4 [R29], R12 ;  /* 0x0000000c1d007844 */ /* 0x0005e80000000200 */
[----:B------:R2:W-:Y:S01]  /*a050*/  STSM.16.M88.4 [R28], R112 ;  /* 0x000000701c007844 */ /* 0x0005e20000000200 */
[----:B------:R-:W-:Y:S06]  /*a060*/  BAR.SYNC.DEFER_BLOCKING 0x1, 0x180 ;  /* 0x0046000000007b1d */ /* 0x000fec0000010000 */
[----:B------:R-:W3:Y:S01]  /*a070*/  @P2 LDG.E R26, desc[UR48][R24.64] ;  /* 0x00000030181a2981 */ /* 0x000ee2000c1e1900 */
[----:B-1----:R-:W-:Y:S01]  /*a080*/  ISETP.NE.AND P1, PT, R33, 0x1, PT ;  /* 0x000000012100780c */ /* 0x002fe20003f25270 */
[----:B------:R-:W-:Y:S01]  /*a090*/  UMOV UR4, URZ ;  /* 0x0000003f00047c82 */ /* 0x000fe20008000000 */
[----:B0-----:R-:W-:Y:S01]  /*a0a0*/  VIADD R8, R17, UR43 ;  /* 0x0000002b11087c36 */ /* 0x001fe20008000000 */
[----:B------:R-:W-:-:S02]  /*a0b0*/  UIMAD UR7, UR17, UR10, URZ ;  /* 0x0000000a110772a4 */ /* 0x000fc4000f8e023f */
[----:B------:R-:W-:Y:S01]  /*a0c0*/  USEL UR41, UR41, URZ, !UP0 ;  /* 0x0000003f29297287 */ /* 0x000fe2000c000000 */
[----:B------:R-:W-:Y:S01]  /*a0d0*/  IMAD.MOV.U32 R4, RZ, RZ, R8 ;  /* 0x000000ffff047224 */ /* 0x000fe200078e0008 */
[----:B------:R-:W-:Y:S02]  /*a0e0*/  UIMAD UR7, UR42, UR11, UR7 ;  /* 0x0000000b2a0772a4 */ /* 0x000fe4000f8e0207 */
[----:B------:R-:W-:Y:S02]  /*a0f0*/  UISETP.NE.U32.AND UP1, UPT, UR12, URZ, UPT ;  /* 0x0000003f0c00728c */ /* 0x000fe4000bf25070 */
[----:B------:R-:W-:Y:S02]  /*a100*/  USEL UR40, UR40, URZ, !UP0 ;  /* 0x0000003f28287287 */ /* 0x000fe4000c000000 */
        /* <DEDUP_REMOVED lines=10> */
[----:B---3--:R-:W-:-:S13]  /*a1b0*/  @P2 R2UR UR4, R26 ;  /* 0x000000001a0422ca */ /* 0x008fda00000e0000 */
        /* <DEDUP_REMOVED lines=8> */
[----:B------:R-:W-:Y:S01]  /*a240*/  IADD3 R4, P0, R4, UR10, RZ ;  /* 0x0000000a04047c10 */ /* 0x000fe2000ff1e0ff */
[----:B------:R-:W-:Y:S01]  /*a250*/  IMAD R8, R5, UR14, RZ ;  /* 0x0000000e05087c24 */ /* 0x000fe2000f8e02ff */
[----:B------:R-:W-:Y:S01]  /*a260*/  @UP0 UIADD3 UR10, UP1, UR16, UR12, URZ ;  /* 0x0000000c100a0290 */ /* 0x000fe2000ff3e03f */
[----:B------:R-:W-:Y:S01]  /*a270*/  IMAD.U32 R9, RZ, RZ, UR7 ;  /* 0x00000007ff097e24 */ /* 0x000fe2000f8e00ff */
[----:B------:R-:W-:-:S04]  /*a280*/  ULDC UR7, c[0x0][0xa88] ;  /* 0x0002a20000077ab9 */ /* 0x000fc80000000800 */
[----:B------:R-:W-:Y:S01]  /*a290*/  IADD3.X R5, R6, UR11, R9, P0, !PT ;  /* 0x0000000b06057c10 */ /* 0x000fe200087fe409 */
[----:B------:R-:W-:Y:S01]  /*a2a0*/  @UP0 UIADD3.X UR11, UR18, UR13, URZ, UP1, !UPT ;  /* 0x0000000d120b0290 */ /* 0x000fe20008ffe43f */
[C---:B------:R-:W-:Y:S01]  /*a2b0*/  IMAD R9, R7.reuse, UR15, R8 ;  /* 0x0000000f07097c24 */ /* 0x040fe2000f8e0208 */
[----:B------:R-:W-:Y:S01]  /*a2c0*/  MOV R6, UR7 ;  /* 0x0000000700067c02 */ /* 0x000fe20008000f00 */
[----:B------:R-:W-:Y:S01]  /*a2d0*/  IMAD.U32 R8, RZ, RZ, UR10 ;  /* 0x0000000aff087e24 */ /* 0x000fe2000f8e00ff */
[----:B------:R-:W-:Y:S01]  /*a2e0*/  ULDC.64 UR12, c[0x0][0xb50] ;  /* 0x0002d400000c7ab9 */ /* 0x000fe20000000a00 */
[----:B------:R-:W-:-:S04]  /*a2f0*/  IMAD.WIDE.U32 R4, R7, UR14, R4 ;  /* 0x0000000e07047c25 */ /* 0x000fc8000f8e0004 */
[----:B------:R-:W-:Y:S01]  /*a300*/  IMAD.IADD R5, R5, 0x1, R9 ;  /* 0x0000000105057824 */ /* 0x000fe200078e0209 */
[----:B------:R-:W-:Y:S01]  /*a310*/  LEA R7, P0, R4, UR12, 0x2 ;  /* 0x0000000c04077c11 */ /* 0x000fe2000f8010ff */
[----:B------:R-:W-:-:S03]  /*a320*/  IMAD.U32 R9, RZ, RZ, UR11 ;  /* 0x0000000bff097e24 */ /* 0x000fc6000f8e00ff */
[----:B------:R-:W-:Y:S01]  /*a330*/  LEA.HI.X R10, R4, UR13, R5, 0x2, P0 ;  /* 0x0000000d040a7c11 */ /* 0x000fe200080f1405 */
[----:B------:R-:W-:Y:S01]  /*a340*/  IMAD R5, R22, 0x40, R19 ;  /* 0x0000004016057824 */ /* 0x000fe200078e0213 */
[----:B------:R2:W5:Y:S01]  /*a350*/  @P3 LDG.E R6, desc[UR48][R8.64] ;  /* 0x0000003008063981 */ /* 0x000562000c1e1900 */
[----:B------:R-:W-:Y:S06]  /*a360*/  @P3 BRA `(.L_x_2035) ;  /* 0x0000000000103947 */ /* 0x000fec0003800000 */
[----:B------:R-:W-:Y:S05]  /*a370*/  @!P2 BRA `(.L_x_2035) ;  /* 0x00000000000ca947 */ /* 0x000fea0003800000 */
[----:B--2---:R-:W2:Y:S04]  /*a380*/  LDG.E R9, desc[UR48][R24.64] ;  /* 0x0000003018097981 */ /* 0x004ea8000c1e1900 */
[----:B-----5:R-:W2:Y:S02]  /*a390*/  LDG.E R6, desc[UR48][R24.64+0x4] ;  /* 0x0000043018067981 */ /* 0x020ea4000c1e1900 */
[----:B--2---:R-:W-:-:S07]  /*a3a0*/  IMAD.IADD R6, R6, 0x1, -R9 ;  /* 0x0000000106067824 */ /* 0x004fce00078e0a09 */
.L_x_2035:
[----:B--2---:R-:W-:Y:S01]  /*a3b0*/  SHFL.IDX PT, R12, R7, RZ, 0x1c1f ;  /* 0x001c1fff070c7589 */ /* 0x004fe200000e0000 */
        /* <DEDUP_REMOVED lines=31> */
[----:B------:R-:W-:-:S04]  /*a5b0*/  IADD3 R29, P0, R2, 0x4800, RZ ;  /* 0x00004800021d7810 */ /* 0x000fc80007f1e0ff */
[----:B-1----:R-:W-:Y:S02]  /*a5c0*/  IADD3.X R13, RZ, R3, RZ, P0, !PT ;  /* 0x00000003ff0d7210 */ /* 0x002fe400007fe4ff */
[----:B------:R-:W1:Y:S01]  /*a5d0*/  @P1 LDC R3, c[0x0][0xbec] ;  /* 0x0002fb00ff031b82 */ /* 0x000e620000000800 */
[----:B------:R-:W-:Y:S01]  /*a5e0*/  UIMAD UR7, UR9, UR10, URZ ;  /* 0x0000000a090772a4 */ /* 0x000fe2000f8e023f */
[----:B--2---:R-:W-:Y:S01]  /*a5f0*/  IMAD R0, R18, 0x30, R22 ;  /* 0x0000003012007824 */ /* 0x004fe200078e0216 */
[----:B------:R-:W-:Y:S01]  /*a600*/  UIMAD.WIDE.U32 UR8, UR4, UR10, URZ ;  /* 0x0000000a040872a5 */ /* 0x000fe2000f8e003f */
[----:B------:R-:W-:Y:S01]  /*a610*/  LOP3.LUT R2, R29, 0x380, RZ, 0xc0, !PT ;  /* 0x000003801d027812 */ /* 0x000fe200078ec0ff */
[----:B------:R-:W-:-:S03]  /*a620*/  UIMAD UR7, UR4, UR11, UR7 ;  /* 0x0000000b040772a4 */ /* 0x000fc6000f8e0207 */
[----:B------:R-:W-:Y:S01]  /*a630*/  ULDC.64 UR10, c[0x0][0xae8] ;  /* 0x0002ba00000a7ab9 */ /* 0x000fe20000000a00 */
[----:B------:R-:W-:Y:S01]  /*a640*/  UIADD3 UR9, UR9, UR7, URZ ;  /* 0x0000000709097290 */ /* 0x000fe2000fffe03f */
[----:B------:R-:W-:Y:S01]  /*a650*/  VIADD R28, R0, UR43 ;  /* 0x0000002b001c7c36 */ /* 0x000fe20008000000 */
[----:B------:R-:W-:Y:S01]  /*a660*/  UIMAD UR4, UR17, UR10, URZ ;  /* 0x0000000a110472a4 */ /* 0x000fe2000f8e023f */
[----:B------:R-:W-:Y:S01]  /*a670*/  SHF.R.U64 R2, R2, 0x3, RZ ;  /* 0x0000000302027819 */ /* 0x000fe200000012ff */
[----:B------:R-:W-:Y:S02]  /*a680*/  UIMAD.WIDE.U32 UR8, UR42, UR10, UR8 ;  /* 0x0000000a2a0872a5 */ /* 0x000fe4000f8e0008 */
[----:B------:R-:W-:Y:S01]  /*a690*/  UIMAD UR4, UR42, UR11, UR4 ;  /* 0x0000000b2a0472a4 */ /* 0x000fe2000f8e0204 */
[----:B------:R-:W-:Y:S02]  /*a6a0*/  LOP3.LUT R12, R2, R29, RZ, 0x3c, !PT ;  /* 0x0000001d020c7212 */ /* 0x000fe400078e3cff */
[----:B------:R-:W-:Y:S01]  /*a6b0*/  ULDC.64 UR10, c[0x0][0xaf0] ;  /* 0x0002bc00000a7ab9 */ /* 0x000fe20000000a00 */
[----:B------:R-:W-:-:S02]  /*a6c0*/  UIADD3 UR9, UR9, UR4, URZ ;  /* 0x0000000409097290 */ /* 0x000fc4000fffe03f */
[----:B------:R-:W-:Y:S01]  /*a6d0*/  UIMAD UR4, UR41, UR10, URZ ;  /* 0x0000000a290472a4 */ /* 0x000fe2000f8e023f */
[----:B-1----:R-:W-:-:S03]  /*a6e0*/  @P1 IMAD.HI.U32 R0, R28, R3, RZ ;  /* 0x000000031c001227 */ /* 0x002fc600078e00ff */
[----:B------:R-:W-:Y:S01]  /*a6f0*/  UIMAD UR4, UR40, UR11, UR4 ;  /* 0x0000000b280472a4 */ /* 0x000fe2000f8e0204 */
[----:B------:R-:W5:Y:S01]  /*a700*/  LD.E.128 R12, desc[UR48][R12.64] ;  /* 0x000000300c0c7980 */ /* 0x000f62000c101d00 */
[----:B------:R-:W-:Y:S01]  /*a710*/  UIMAD.WIDE.U32 UR40, UR40, UR10, UR8 ;  /* 0x0000000a282872a5 */ /* 0x000fe2000f8e0008 */
[----:B------:R-:W-:Y:S01]  /*a720*/  IMAD.MOV.U32 R29, RZ, RZ, R28 ;  /* 0x000000ffff1d7224 */ /* 0x000fe200078e001c */
[----:B0-----:R-:W-:Y:S01]  /*a730*/  @P1 SHF.R.U32.HI R29, RZ, R35, R0 ;  /* 0x00000023ff1d1219 */ /* 0x001fe20000011600 */
[----:B------:R-:W-:Y:S01]  /*a740*/  ULDC.64 UR8, c[0x0][0xae0] ;  /* 0x0002b80000087ab9 */ /* 0x000fe20000000a00 */
[----:B------:R-:W-:Y:S01]  /*a750*/  UIADD3 UR4, UR41, UR4, URZ ;  /* 0x0000000429047290 */ /* 0x000fe2000fffe03f */
[----:B------:R-:W-:Y:S01]  /*a760*/  VIADD R34, R22, UR43 ;  /* 0x0000002b16227c36 */ /* 0x000fe20008000000 */
[--C-:B------:R-:W-:Y:S01]  /*a770*/  SHF.R.S32.HI R0, RZ, 0x1f, R29.reuse ;  /* 0x0000001fff007819 */ /* 0x100fe2000001141d */
[----:B------:R-:W-:Y:S01]  /*a780*/  IMAD.MOV R20, RZ, RZ, -R29 ;  /* 0x000000ffff147224 */ /* 0x000fe200078e0a1d */
[----:B------:R-:W-:Y:S01]  /*a790*/  @!PT LDS RZ, [RZ] ;  /* 0x00000000fffff984 */ /* 0x000fe20000000800 */
[----:B------:R-:W-:Y:S01]  /*a7a0*/  @!PT LDS RZ, [RZ] ;  /* 0x00000000fffff984 */ /* 0x000fe20000000800 */
[----:B------:R-:W-:Y:S01]  /*a7b0*/  @!PT LDS RZ, [RZ] ;  /* 0x00000000fffff984 */ /* 0x000fe20000000800 */
[----:B------:R-:W-:Y:S01]  /*a7c0*/  @!PT LDS RZ, [RZ] ;  /* 0x00000000fffff984 */ /* 0x000fe20000000800 */
[----:B------:R0:W-:Y:S06]  /*a7d0*/  MEMBAR.ALL.CTA ;  /* 0x0000000000007992 */ /* 0x0001ec0000008000 */
[----:B0-----:R-:W0:Y:S01]  /*a7e0*/  FENCE.VIEW.ASYNC.S ;  /* 0x00000000000073c6 */ /* 0x001e220000000000 */
[----:B------:R-:W-:-:S02]  /*a7f0*/  IMAD.U32 R3, RZ, RZ, UR41 ;  /* 0x00000029ff037e24 */ /* 0x000fc4000f8e00ff */
[----:B------:R-:W-:Y:S02]  /*a800*/  IMAD R0, R0, UR8, RZ ;  /* 0x0000000800007c24 */ /* 0x000fe4000f8e02ff */
[----:B------:R-:W-:Y:S02]  /*a810*/  IMAD R33, R33, R20, R28 ;  /* 0x0000001421217224 */ /* 0x000fe400078e021c */
        /* <DEDUP_REMOVED lines=11> */
[----:B------:R-:W-:Y:S01]  /*a8d0*/  ULDC.64 UR8, c[0x0][0xa80] ;  /* 0x0002a00000087ab9 */ /* 0x000fe20000000a00 */
[----:B------:R-:W-:Y:S01]  /*a8e0*/  VIADD R0, R34, 0x30 ;  /* 0x0000003022007836 */ /* 0x000fe20000000000 */
[C---:B------:R-:W-:Y:S01]  /*a8f0*/  LEA R30, P0, R2.reuse, UR8, 0x1 ;  /* 0x00000008021e7c11 */ /* 0x040fe2000f8008ff */
[----:B------:R-:W-:Y:S02]  /*a900*/  IMAD.IADD R3, R3, 0x1, R29 ;  /* 0x0000000103037824 */ /* 0x000fe400078e021d */
[----:B------:R-:W-:Y:S02]  /*a910*/  VIADD R21, R21, 0x16820 ;  /* 0x0001682015157836 */ /* 0x000fe40000000000 */
[----:B0-----:R-:W0:Y:S01]  /*a920*/  SHFL.IDX PT, R20, R30, RZ, 0x181f ;  /* 0x00181fff1e147589 */ /* 0x001e2200000e0000 */
[----:B------:R-:W-:Y:S02]  /*a930*/  LEA.HI.X R32, R2, UR9, R3, 0x1, P0 ;  /* 0x0000000902207c11 */ /* 0x000fe400080f0c03 */
[----:B------:R-:W-:Y:S01]  /*a940*/  ISETP.GE.AND P0, PT, R19, UR4, PT ;  /* 0x0000000413007c0c */ /* 0x000fe2000bf06270 */
[----:B------:R-:W1:Y:S01]  /*a950*/  SHFL.IDX PT, R28, R30, 0x1, 0x181f ;  /* 0x00381f001e1c7f89 */ /* 0x000e6200000e0000 */
[----:B------:R-:W-:-:S02]  /*a960*/  IADD3 R2, R34, 0x60, RZ ;  /* 0x0000006022027810 */ /* 0x000fc40007ffe0ff */
[-C--:B------:R-:W-:Y:S01]  /*a970*/  ISETP.GE.OR P1, PT, R34, R37.reuse, P0 ;  /* 0x000000252200720c */ /* 0x080fe20000726670 */
[----:B------:R-:W2:Y:S01]  /*a980*/  SHFL.IDX PT, R36, R30, 0x2, 0x181f ;  /* 0x00581f001e247f89 */ /* 0x000ea200000e0000 */
[-C--:B------:R-:W-:Y:S01]  /*a990*/  ISETP.GE.OR P2, PT, R0, R37.reuse, P0 ;  /* 0x000000250000720c */ /* 0x080fe20000746670 */
[----:B------:R-:W-:Y:S01]  /*a9a0*/  VIADD R0, R34, 0x90 ;  /* 0x0000009022007836 */ /* 0x000fe20000000000 */
[-C--:B------:R-:W-:Y:S01]  /*a9b0*/  ISETP.GE.OR P3, PT, R2, R37.reuse, P0 ;  /* 0x000000250200720c */ /* 0x080fe20000766670 */
[----:B------:R-:W2:Y:S01]  /*a9c0*/  SHFL.IDX PT, R3, R32, RZ, 0x181f ;  /* 0x00181fff20037589 */ /* 0x000ea200000e0000 */
[----:B------:R-:W-:Y:S02]  /*a9d0*/  PRMT R21, RZ, 0x654, R21 ;  /* 0x00000654ff157816 */ /* 0x000fe40000000015 */
[----:B------:R-:W-:Y:S01]  /*a9e0*/  ISETP.GE.OR P0, PT, R0, R37, P0 ;  /* 0x000000250000720c */ /* 0x000fe20000706670 */
[----:B------:R-:W2:Y:S01]  /*a9f0*/  SHFL.IDX PT, R29, R32, 0x1, 0x181f ;  /* 0x00381f00201d7f89 */ /* 0x000ea200000e0000 */
[----:B------:R2:W-:Y:S03]  /*aa00*/  SYNCS.ARRIVE.TRANS64.RED.A1T0 RZ, [R21+URZ], RZ ;  /* 0x000000ff15ff79a7 */ /* 0x0005e6000810043f */
[----:B------:R-:W2:Y:S01]  /*aa10*/  SHFL.IDX PT, R33, R32, 0x2, 0x181f ;  /* 0x00581f0020217f89 */ /* 0x000ea200000e0000 */
[----:B0-----:R-:W-:-:S03]  /*aa20*/  @!P1 LEA R2, P4, R19, R20, 0x1 ;  /* 0x0000001413029211 */ /* 0x001fc600078808ff */
[----:B------:R-:W0:Y:S01]  /*aa30*/  SHFL.IDX PT, R30, R30, 0x3, 0x181f ;  /* 0x00781f001e1e7f89 */ /* 0x000e2200000e0000 */
[----:B-1----:R-:W-:-:S03]  /*aa40*/  @!P2 LEA R20, P5, R19, R28, 0x1 ;  /* 0x0000001c1314a211 */ /* 0x002fc600078a08ff */
[----:B------:R-:W1:Y:S01]  /*aa50*/  SHFL.IDX PT, R32, R32, 0x3, 0x181f ;  /* 0x00781f0020207f89 */ /* 0x000e6200000e0000 */
[C---:B--2---:R-:W-:Y:S02]  /*aa60*/  @!P3 LEA R28, P6, R19.reuse, R36, 0x1 ;  /* 0x00000024131cb211 */ /* 0x044fe400078c08ff */
[C-C-:B------:R-:W-:Y:S02]  /*aa70*/  @!P1 LEA.HI.X R3, R19.reuse, R3, R156.reuse, 0x1, P4 ;  /* 0x0000000313039211 */ /* 0x140fe400020f0c9c */
[C-C-:B------:R-:W-:Y:S02]  /*aa80*/  @!P2 LEA.HI.X R21, R19.reuse, R29, R156.reuse, 0x1, P5 ;  /* 0x0000001d1315a211 */ /* 0x140fe400028f0c9c */
[----:B------:R-:W-:Y:S01]  /*aa90*/  @!P3 LEA.HI.X R29, R19, R33, R156, 0x1, P6 ;  /* 0x00000021131db211 */ /* 0x000fe200030f0c9c */
[----:B---3--:R2:W-:Y:S04]  /*aaa0*/  @!P1 ST.E.128 desc[UR48][R2.64], R4 ;  /* 0x0000000402009985 */ /* 0x0085e8000c101d30 */
[----:B----4-:R2:W-:Y:S04]  /*aab0*/  @!P2 ST.E.128 desc[UR48][R20.64], R8 ;  /* 0x000000081400a985 */ /* 0x0105e8000c101d30 */
[----:B------:R2:W-:Y:S01]  /*aac0*/  @!P3 ST.E.128 desc[UR48][R28.64], R24 ;  /* 0x000000181c00b985 */ /* 0x0005e2000c101d30 */
[----:B01----:R-:W-:Y:S05]  /*aad0*/  @P0 BRA `(.L_x_2036) ;  /* 0x00000008006c0947 */ /* 0x003fea0003800000 */
[----:B--2---:R-:W-:-:S04]  /*aae0*/  LEA R2, P0, R19, R30, 0x1 ;  /* 0x0000001e13027211 */ /* 0x004fc800078008ff */
[----:B------:R-:W-:-:S05]  /*aaf0*/  LEA.HI.X R3, R19, R32, R156, 0x1, P0 ;  /* 0x0000002013037211 */ /* 0x000fca00000f0c9c */
[----:B-----5:R0:W-:Y:S01]  /*ab00*/  ST.E.128 desc[UR48][R2.64], R12 ;  /* 0x0000000c02007985 */ /* 0x0201e2000c101d30 */
[----:B------:R-:W-:Y:S05]  /*ab10*/  BRA `(.L_x_2036) ;  /* 0x00000008005c7947 */ /* 0x000fea0003800000 */
.L_x_2034:
        /* <DEDUP_REMOVED lines=26> */
[----:B--2---:R-:W-:-:S13]  /*acc0*/  @P2 R2UR UR4, R6 ;  /* 0x00000000060422ca */ /* 0x004fda00000e0000 */
[----:B------:R-:W-:Y:S01]  /*acd0*/  USHF.R.S32.HI UR10, URZ, 0x1f, UR4 ;  /* 0x0000001f3f0a7899 */ /* 0x000fe20008011404 */
[----:B01----:R-:W-:Y:S11]  /*ace0*/  @P3 BRA `(.L_x_2037) ;  /* 0x0000000000103947 */ /* 0x003ff60003800000 */
[----:B------:R-:W-:Y:S05]  /*acf0*/  @!P2 BRA `(.L_x_2037) ;  /* 0x00000000000ca947 */ /* 0x000fea0003800000 */
[----:B------:R-:W2:Y:S04]  /*ad00*/  LDG.E R5, desc[UR48][R2.64] ;  /* 0x0000003002057981 */ /* 0x000ea8000c1e1900 */
[----:B-----5:R-:W2:Y:S02]  /*ad10*/  LDG.E R0, desc[UR48][R2.64+0x4] ;  /* 0x0000043002007981 */ /* 0x020ea4000c1e1900 */
[----:B--2---:R-:W-:-:S07]  /*ad20*/  IMAD.IADD R0, R0, 0x1, -R5 ;  /* 0x0000000100007824 */ /* 0x004fce00078e0a05 */
.L_x_2037:
[----:B------:R-:W-:Y:S01]  /*ad30*/  USEL UR40, UR40, URZ, !UP0 ;  /* 0x0000003f28287287 */ /* 0x000fe2000c000000 */
[----:B------:R-:W-:Y:S01]  /*ad40*/  BSSY B1, `(.L_x_2038) ;  /* 0x000002c000017945 */ /* 0x000fe20003800000 */
[----:B------:R-:W-:-:S03]  /*ad50*/  USEL UR41, UR41, URZ, !UP0 ;  /* 0x0000003f29297287 */ /* 0x000fc6000c000000 */
[----:B------:R-:W-:Y:S09]  /*ad60*/  @P1 BRA `(.L_x_2039) ;  /* 0x0000000000a41947 */ /* 0x000ff20003800000 */
        /* <DEDUP_REMOVED lines=26> */
[C---:B------:R-:W-:Y:S02]  /*af10*/  IADD3 R5, -R2.reuse, RZ, RZ ;  /* 0x000000ff02057210 */ /* 0x040fe40007ffe1ff */
[----:B------:R-:W-:Y:S02]  /*af20*/  SHF.R.S32.HI R3, RZ, 0x1f, R2 ;  /* 0x0000001fff037819 */ /* 0x000fe40000011402 */
[----:B------:R-:W-:Y:S01]  /*af30*/  IADD3 R2, P1, R2, UR8, RZ ;  /* 0x0000000802027c10 */ /* 0x000fe2000ff3e0ff */
[----:B------:R-:W-:-:S03]  /*af40*/  IMAD R5, R7, R5, R4 ;  /* 0x0000000507057224 */ /* 0x000fc600078e0204 */
[----:B------:R-:W-:Y:S01]  /*af50*/  IADD3.X R3, R3, UR9, R6, P1, !PT ;  /* 0x0000000903037c10 */ /* 0x000fe20008ffe406 */
[----:B------:R-:W-:Y:S01]  /*af60*/  ULDC.64 UR8, c[0x0][0xb50] ;  /* 0x0002d40000087ab9 */ /* 0x000fe20000000a00 */
        /* <DEDUP_REMOVED lines=9> */
.L_x_2039:
[----:B------:R-:W-:Y:S05]  /*b000*/  BSYNC B1 ;  /* 0x0000000000017941 */ /* 0x000fea0003800000 */
.L_x_2038:
[----:B0-----:R-:W0:Y:S01]  /*b010*/  @P0 LDC R3, c[0x0][0xbf0] ;  /* 0x0002fc00ff030b82 */ /* 0x001e220000000800 */
[----:B------:R-:W-:Y:S01]  /*b020*/  ULDC.64 UR12, c[0x0][0xaa0] ;  /* 0x0002a800000c7ab9 */ /* 0x000fe20000000a00 */
[----:B------:R-:W-:Y:S01]  /*b030*/  IMAD R2, R18, 0x30, R22 ;  /* 0x0000003012027824 */ /* 0x000fe200078e0216 */
[----:B------:R-:W-:Y:S01]  /*b040*/  UIMAD UR7, UR10, UR12, URZ ;  /* 0x0000000c0a0772a4 */ /* 0x000fe2000f8e023f */
[----:B------:R-:W-:Y:S01]  /*b050*/  IADD3 R20, R22, UR43, RZ ;  /* 0x0000002b16147c10 */ /* 0x000fe2000fffe0ff */
        /* <DEDUP_REMOVED lines=67> */
.L_x_2036:
[----:B------:R-:W-:Y:S05]  /*b490*/  BSYNC B0 ;  /* 0x0000000000007941 */ /* 0x000fea0003800000 */
.L_x_2033:
[----:B------:R-:W-:Y:S02]  /*b4a0*/  ULDC UR4, c[0x0][0xc3c] ;  /* 0x00030f0000047ab9 */ /* 0x000fe40000000800 */
[----:B------:R-:W-:-:S13]  /*b4b0*/  ISETP.GE.AND P0, PT, R31, UR4, PT ;  /* 0x000000041f007c0c */ /* 0x000fda000bf06270 */
[----:B------:R-:W-:Y:S05]  /*b4c0*/  @!P0 BRA `(.L_x_2040) ;  /* 0xffffff5800448947 */ /* 0x000fea000383ffff */
[----:B------:R-:W-:Y:S05]  /*b4d0*/  EXIT ;  /* 0x000000000000794d */ /* 0x000fea0003800000 */
.L_x_1997:
        /* <DEDUP_REMOVED lines=16> */
.L_x_2041:
        /* <DEDUP_REMOVED lines=12> */
[C---:B------:R-:W-:Y:S02]  /*b6a0*/  ISETP.GE.U32.AND P2, PT, R5.reuse, 0x2, PT ;  /* 0x000000020500780c */ /* 0x040fe40003f46070 */
[C---:B------:R-:W-:Y:S02]  /*b6b0*/  ISETP.GE.U32.AND P3, PT, R5.reuse, 0x4, PT ;  /* 0x000000040500780c */ /* 0x040fe40003f66070 */
[C---:B------:R-:W-:Y:S02]  /*b6c0*/  ISETP.GE.U32.AND P4, PT, R5.reuse, 0x8, PT ;  /* 0x000000080500780c */ /* 0x040fe40003f86070 */
[----:B------:R-:W-:Y:S02]  /*b6d0*/  ISETP.GE.U32.AND P5, PT, R5, 0x10, PT ;  /* 0x000000100500780c */ /* 0x000fe40003fa6070 */
[----:B------:R-:W-:Y:S01]  /*b6e0*/  MOV R16, RZ ;  /* 0x000000ff00107202 */ /* 0x000fe20000000f00 */
        /* <DEDUP_REMOVED lines=25> */
.L_x_2047:
        /* <DEDUP_REMOVED lines=12> */
.L_x_2046:
[----:B------:R-:W-:Y:S05]  /*b940*/  BSYNC B0 ;  /* 0x0000000000007941 */ /* 0x000fea0003800000 */
.L_x_2045:
        /* <DEDUP_REMOVED lines=16> */
[----:B0-----:R-:W-:-:S05]  /*ba50*/  IMAD R3, R3, UR5, RZ ;  /* 0x0000000503037c24 */ /* 0x001fca000f8e02ff */
[----:B------:R-:W-:-:S04]  /*ba60*/  IADD3 R4, R3, R4, RZ ;  /* 0x0000000403047210 */ /* 0x000fc80007ffe0ff */
[----:B------:R-:W-:-:S13]  /*ba70*/  ISETP.GT.AND P6, PT, R4, UR6, PT ;  /* 0x0000000604007c0c */ /* 0x000fda000bfc4270 */
[----:B------:R-:W-:Y:S05]  /*ba80*/  @!P6 BRA `(.L_x_2047) ;  /* 0xfffffffc007ce947 */ /* 0x000fea000383ffff */
[----:B------:R-:W-:-:S07]  /*ba90*/  IMAD.MOV.U32 R6, RZ, RZ, R9 ;  /* 0x000000ffff067224 */ /* 0x000fce00078e0009 */
.L_x_2043:
        /* <DEDUP_REMOVED lines=21> */
.L_x_2048:
        /* <DEDUP_REMOVED lines=58> */
.L_x_2044:
[----:B------:R-:W-:Y:S02]  /*bf90*/  IMAD.MOV.U32 R17, RZ, RZ, RZ ;  /* 0x000000ffff117224 */ /* 0x000fe400078e00ff */
[----:B------:R-:W-:Y:S02]  /*bfa0*/  IMAD.U32 R16, RZ, RZ, UR6 ;  /* 0x00000006ff107e24 */ /* 0x000fe4000f8e00ff */
[----:B------:R-:W-:-:S07]  /*bfb0*/  IMAD.MOV.U32 R18, RZ, RZ, RZ ;  /* 0x000000ffff127224 */ /* 0x000fce00078e00ff */
.L_x_2049:
[----:B------:R-:W-:-:S13]  /*bfc0*/  ISETP.NE.AND P0, PT, R5, RZ, PT ;  /* 0x000000ff0500720c */ /* 0x000fda0003f05270 */
[----:B------:R-:W0:Y:S01]  /*bfd0*/  @!P0 S2R R3, SR_CgaCtaId ;  /* 0x0000000000038919 */ /* 0x000e220000008800 */
[----:B------:R-:W-:-:S04]  /*bfe0*/  @!P0 MOV R0, 0x400 ;  /* 0x0000040000008802 */ /* 0x000fc80000000f00 */
[----:B0-----:R-:W-:-:S05]  /*bff0*/  @!P0 LEA R0, R3, R0, 0x18 ;  /* 0x0000000003008211 */ /* 0x001fca00078ec0ff */
[----:B------:R0:W-:Y:S01]  /*c000*/  @!P0 STS.128 [R0+0x168d0], R16 ;  /* 0x0168d01000008388 */ /* 0x0001e20000000c00 */
[----:B------:R-:W-:Y:S06]  /*c010*/  BAR.ARV 0x5, 0x200 ;  /* 0x0148000000007b1d */ /* 0x000fec0000002000 */
.L_x_2042:
[----:B------:R2:W-:Y:S01]  /*c020*/  STL [R1+0x28], RZ ;  /* 0x000028ff01007387 */ /* 0x0005e20000100800 */
[----:B------:R-:W-:Y:S01]  /*c030*/  ULDC UR4, c[0x0][0xc3c] ;  /* 0x00030f0000047ab9 */ /* 0x000fe20000000800 */
[----:B------:R-:W-:Y:S01]  /*c040*/  IMAD.MOV.U32 R27, RZ, RZ, 0x1 ;  /* 0x00000001ff1b7424 */ /* 0x000fe200078e00ff */
[----:B-1----:R-:W-:Y:S02]  /*c050*/  ISETP.GE.AND P0, PT, R19, UR4, PT ;  /* 0x0000000413007c0c */ /* 0x002fe4000bf06270 */
[----:B------:R-:W-:-:S11]  /*c060*/  MOV R23, RZ ;  /* 0x000000ff00177202 */ /* 0x000fd60000000f00 */
        /* <DEDUP_REMOVED lines=23> */
.L_x_2140:
[----:B0-----:R-:W0:Y:S02]  /*c1e0*/  LDC.64 R2, c[0x0][0xc88] ;  /* 0x00032200ff027b82 */ /* 0x001e240000000a00 */
[----:B0-----:R-:W-:-:S05]  /*c1f0*/  IMAD.WIDE R2, R19, 0x4, R2 ;  /* 0x0000000413027825 */ /* 0x001fca00078e0202 */
[----:B--2---:R-:W2:Y:S01]  /*c200*/  LDG.E R10, desc[UR48][R2.64] ;  /* 0x00000030020a7981 */ /* 0x004ea2000c1e1900 */
        /* <DEDUP_REMOVED lines=8> */
[----:B--2---:R-:W-:Y:S01]  /*c290*/  SHF.R.S32.HI R4, RZ, 0x1f, R10 ;  /* 0x0000001fff047819 */ /* 0x004fe2000001140a */
        /* <DEDUP_REMOVED lines=8> */
[----:B-1----:R1:W5:Y:S01]  /*c320*/  @P0 LDG.E R0, desc[UR48][R2.64] ;  /* 0x0000003002000981 */ /* 0x002362000c1e1900 */
[----:B------:R-:W-:Y:S02]  /*c330*/  ISETP.NE.AND.EX P1, PT, RZ, UR5, PT, P1 ;  /* 0x00000005ff007c0c */ /* 0x000fe4000bf25310 */
[----:B------:R-:W-:Y:S02]  /*c340*/  ISETP.NE.U32.AND P2, PT, RZ, UR8, PT ;  /* 0x00000008ff007c0c */ /* 0x000fe4000bf45070 */
[----:B------:R-:W-:Y:S02]  /*c350*/  ISETP.NE.U32.AND P0, PT, RZ, UR6, PT ;  /* 0x00000006ff007c0c */ /* 0x000fe4000bf05070 */
[----:B------:R-:W-:Y:S02]  /*c360*/  ISETP.NE.AND.EX P2, PT, RZ, UR9, PT, P2 ;  /* 0x00000009ff007c0c */ /* 0x000fe4000bf45320 */
[----:B------:R-:W-:Y:S02]  /*c370*/  ISETP.NE.AND.EX P0, PT, RZ, UR7, PT, P0 ;  /* 0x00000007ff007c0c */ /* 0x000fe4000bf05300 */
[----:B-1----:R-:W-:-:S02]  /*c380*/  IADD3 R2, P3, R24, UR4, RZ ;  /* 0x0000000418027c10 */ /* 0x002fc4000ff7e0ff */
[C---:B0-----:R-:W-:Y:S02]  /*c390*/  IADD3 R4, P4, R24.reuse, UR6, RZ ;  /* 0x0000000618047c10 */ /* 0x041fe4000ff9e0ff */
[C---:B------:R-:W-:Y:S01]  /*c3a0*/  IADD3.X R3, R25.reuse, UR5, RZ, P3, !PT ;  /* 0x0000000519037c10 */ /* 0x040fe20009ffe4ff */
[----:B------:R-:W-:Y:S01]  /*c3b0*/  ULDC UR4, c[0x0][0x288] ;  /* 0x0000a20000047ab9 */ /* 0x000fe20000000800 */
[----:B------:R-:W-:Y:S02]  /*c3c0*/  MOV R28, RZ ;  /* 0x000000ff001c7202 */ /* 0x000fe40000000f00 */
[----:B------:R-:W-:Y:S01]  /*c3d0*/  IADD3.X R5, R25, UR7, RZ, P4, !PT ;  /* 0x0000000719057c10 */ /* 0x000fe2000a7fe4ff */
[----:B------:R-:W2:Y:S01]  /*c3e0*/  @P1 LDG.E R6, desc[UR48][R2.64] ;  /* 0x0000003002061981 */ /* 0x000ea2000c1e1900 */
[----:B------:R-:W-:Y:S01]  /*c3f0*/  IMAD.U32 R8, RZ, RZ, UR4 ;  /* 0x00000004ff087e24 */ /* 0x000fe2000f8e00ff */
        /* <DEDUP_REMOVED lines=14> */
[----:B------:R-:W-:Y:S01]  /*c4e0*/  IMAD.MOV.U32 R9, RZ, RZ, R8 ;  /* 0x000000ffff097224 */ /* 0x000fe200078e0008 */
[----:B------:R-:W-:Y:S06]  /*c4f0*/  @P2 BRA `(.L_x_2051) ;  /* 0x0000000000142947 */ /* 0x000fec0003800000 */
[----:B------:R-:W-:Y:S05]  /*c500*/  @!P1 BRA `(.L_x_2051) ;  /* 0x0000000000109947 */ /* 0x000fea0003800000 */
[----:B------:R-:W2:Y:S04]  /*c510*/  LDG.E R7, desc[UR48][R2.64] ;  /* 0x0000003002077981 */ /* 0x000ea8000c1e1900 */
[----:B0-----:R-:W2:Y:S02]  /*c520*/  LDG.E R8, desc[UR48][R2.64+0x4] ;  /* 0x0000043002087981 */ /* 0x001ea4000c1e1900 */
[----:B--2---:R-:W-:-:S05]  /*c530*/  IMAD.IADD R9, R8, 0x1, -R7 ;  /* 0x0000000108097824 */ /* 0x004fca00078e0a07 */
[----:B------:R1:W-:Y:S02]  /*c540*/  STL [R1+0x14], R9 ;  /* 0x0000140901007387 */ /* 0x0003e40000100800 */
.L_x_2051:
[----:B------:R-:W-:Y:S01]  /*c550*/  ULDC.64 UR4, c[0x0][0xa20] ;  /* 0x0002880000047ab9 */ /* 0x000fe20000000a00 */
[----:B-----5:R-:W-:Y:S01]  /*c560*/  IMAD.IADD R28, R28, 0x1, R0 ;  /* 0x000000011c1c7824 */ /* 0x020fe200078e0200 */
[----:B------:R-:W-:Y:S01]  /*c570*/  ISETP.NE.U32.AND P1, PT, RZ, UR4, PT ;  /* 0x00000004ff007c0c */ /* 0x000fe2000bf25070 */
[----:B------:R-:W-:-:S03]  /*c580*/  IMAD.MOV.U32 R26, RZ, RZ, R10 ;  /* 0x000000ffff1a7224 */ /* 0x000fc600078e000a */
[----:B------:R-:W-:-:S13]  /*c590*/  ISETP.NE.AND.EX P1, PT, RZ, UR5, PT, P1 ;  /* 0x00000005ff007c0c */ /* 0x000fda000bf25310 */
[----:B------:R-:W-:Y:S05]  /*c5a0*/  @!P1 BRA `(.L_x_2052) ;  /* 0x0000000000109947 */ /* 0x000fea0003800000 */
[----:B------:R-:W-:-:S04]  /*c5b0*/  IADD3 R2, P0, R24, UR4, RZ ;  /* 0x0000000418027c10 */ /* 0x000fc8000ff1e0ff */
[----:B------:R-:W-:-:S05]  /*c5c0*/  IADD3.X R3, R25, UR5, RZ, P0, !PT ;  /* 0x0000000519037c10 */ /* 0x000fca00087fe4ff */
[----:B------:R2:W5:Y:S01]  /*c5d0*/  LDG.E R6, desc[UR48][R2.64] ;  /* 0x0000003002067981 */ /* 0x000562000c1e1900 */
[----:B------:R-:W-:Y:S05]  /*c5e0*/  BRA `(.L_x_2053) ;  /* 0x0000000000107947 */ /* 0x000fea0003800000 */
.L_x_2052:
[----:B------:R-:W-:Y:S05]  /*c5f0*/  @!P0 BRA `(.L_x_2053) ;  /* 0x00000000000c8947 */ /* 0x000fea0003800000 */
[----:B------:R-:W2:Y:S04]  /*c600*/  LDG.E R3, desc[UR48][R4.64] ;  /* 0x0000003004037981 */ /* 0x000ea8000c1e1900 */
[----:B------:R-:W2:Y:S02]  /*c610*/  LDG.E R6, desc[UR48][R4.64+0x4] ;  /* 0x0000043004067981 */ /* 0x000ea4000c1e1900 */
[----:B--2---:R-:W-:-:S07]  /*c620*/  IMAD.IADD R6, R6, 0x1, -R3 ;  /* 0x0000000106067824 */ /* 0x004fce00078e0a03 */
.L_x_2053:
[----:B--2---:R-:W2:Y:S01]  /*c630*/  LDC R2, c[0x0][0x448] ;  /* 0x00011200ff027b82 */ /* 0x004ea20000000800 */
[----:B-----5:R-:W-:Y:S01]  /*c640*/  IMAD.IADD R6, R6, 0x1, -R0 ;  /* 0x0000000106067824 */ /* 0x020fe200078e0a00 */
[----:B------:R-:W-:Y:S01]  /*c650*/  BSSY B7, `(.L_x_2054) ;  /* 0x000035e000077945 */ /* 0x000fe20003800000 */
[----:B------:R-:W-:-:S04]  /*c660*/  IMAD R0, R17, 0xc0, RZ ;  /* 0x000000c011007824 */ /* 0x000fc800078e02ff */
[----:B------:R-:W-:Y:S01]  /*c670*/  VIADD R0, R0, 0xbf ;  /* 0x000000bf00007836 */ /* 0x000fe20000000000 */
[----:B--2---:R-:W-:-:S13]  /*c680*/  ISETP.NE.AND P0, PT, R2, 0x1, PT ;  /* 0x000000010200780c */ /* 0x004fda0003f05270 */
[----:B------:R-:W2:Y:S08]  /*c690*/  @P0 LDC R3, c[0x0][0x44c] ;  /* 0x00011300ff030b82 */ /* 0x000eb00000000800 */
[----:B------:R-:W3:Y:S01]  /*c6a0*/  @P0 LDC R2, c[0x0][0x450] ;  /* 0x00011400ff020b82 */ /* 0x000ee20000000800 */
[----:B--2---:R-:W-:-:S05]  /*c6b0*/  @P0 IMAD.HI.U32 R3, R0, R3, RZ ;  /* 0x0000000300030227 */ /* 0x004fca00078e00ff */
[----:B---3--:R-:W-:Y:S02]  /*c6c0*/  @P0 SHF.R.U32.HI R0, RZ, R2, R3 ;  /* 0x00000002ff000219 */ /* 0x008fe40000011603 */
[C---:B------:R-:W-:Y:S01]  /*c6d0*/  IADD3 R3, R6.reuse, 0x80, -R9 ;  /* 0x0000008006037810 */ /* 0x040fe20007ffe809 */
[----:B------:R-:W-:-:S03]  /*c6e0*/  VIADD R6, R6, 0x7f ;  /* 0x0000007f06067836 */ /* 0x000fc60000000000 */
[----:B------:R-:W-:Y:S02]  /*c6f0*/  IADD3 R0, R3, R0, RZ ;  /* 0x0000000003007210 */ /* 0x000fe40007ffe0ff */
[----:B------:R-:W-:Y:S02]  /*c700*/  SHF.R.S32.HI R3, RZ, 0x1f, R6 ;  /* 0x0000001fff037819 */ /* 0x000fe40000011406 */
[----:B------:R-:W-:Y:S02]  /*c710*/  SHF.R.S32.HI R5, RZ, 0x1f, R0 ;  /* 0x0000001fff057819 */ /* 0x000fe40000011400 */
[----:B------:R-:W-:Y:S02]  /*c720*/  LEA.HI R3, R3, R6, RZ, 0x7 ;  /* 0x0000000603037211 */ /* 0x000fe400078f38ff */
[----:B------:R-:W-:Y:S02]  /*c730*/  LEA.HI R5, R5, R0, RZ, 0x7 ;  /* 0x0000000005057211 */ /* 0x000fe400078f38ff */
[----:B------:R-:W-:-:S02]  /*c740*/  SHF.R.S32.HI R3, RZ, 0x7, R3 ;  /* 0x00000007ff037819 */ /* 0x000fc40000011403 */
[----:B------:R-:W-:-:S04]  /*c750*/  SHF.R.S32.HI R0, RZ, 0x7, R5 ;  /* 0x00000007ff007819 */ /* 0x000fc80000011405 */
[----:B------:R-:W-:-:S04]  /*c760*/  VIMNMX R2, R3, R0, PT ;  /* 0x0000000003027248 */ /* 0x000fc80003fe0100 */
[----:B------:R-:W-:Y:S01]  /*c770*/  ISETP.GT.AND P0, PT, R2, RZ, PT ;  /* 0x000000ff0200720c */ /* 0x000fe20003f04270 */
[----:B------:R2:W-:-:S12]  /*c780*/  STL [R1+0xc], R2 ;  /* 0x00000c0201007387 */ /* 0x0005d80000100800 */
[----:B--2---:R-:W-:Y:S05]  /*c790*/  @P0 BRA `(.L_x_2055) ;  /* 0x0000000000440947 */ /* 0x004fea0003800000 */
        /* <DEDUP_REMOVED lines=17> */
.L_x_2055:
        /* <DEDUP_REMOVED lines=15> */
[----:B0-----:R-:W-:Y:S02]  /*c9a0*/  IMAD.MOV.U32 R8, RZ, RZ, 0x70 ;  /* 0x00000070ff087424 */ /* 0x001fe400078e00ff */
[----:B------:R-:W-:Y:S02]  /*c9b0*/  IMAD.MOV.U32 R12, RZ, RZ, 0x1 ;  /* 0x00000001ff0c7424 */ /* 0x000fe400078e00ff */
[----:B------:R-:W-:-:S07]  /*c9c0*/  IMAD.MOV.U32 R13, RZ, RZ, RZ ;  /* 0x000000ffff0d7224 */ /* 0x000fce00078e00ff */
[----:B------:R-:W-:-:S07]  /*c9d0*/  LEPC R20, `(.L_x_2058) ;  /* 0x000000001014794e */ /* 0x000fce0000000000 */
[----:B-12---:R-:W-:Y:S05]  /*c9e0*/  CALL.ABS.NOINC R2 ;  /* 0x0000000002007343 */ /* 0x006fea0003c00000 */
.L_x_2058:
[----:B------:R-:W-:Y:S05]  /*c9f0*/  BSYNC B6 ;  /* 0x0000000000067941 */ /* 0x000fea0003800000 */
.L_x_2057:
        /* <DEDUP_REMOVED lines=15> */
[----:B0-----:R-:W-:Y:S02]  /*caf0*/  IMAD.MOV.U32 R8, RZ, RZ, 0x70 ;  /* 0x00000070ff087424 */ /* 0x001fe400078e00ff */
[----:B------:R-:W-:Y:S02]  /*cb00*/  IMAD.MOV.U32 R12, RZ, RZ, 0x1 ;  /* 0x00000001ff0c7424 */ /* 0x000fe400078e00ff */
[----:B--2---:R-:W-:-:S07]  /*cb10*/  IMAD.MOV.U32 R13, RZ, RZ, RZ ;  /* 0x000000ffff0d7224 */ /* 0x004fce00078e00ff */
[----:B------:R-:W-:-:S07]  /*cb20*/  LEPC R20, `(.L_x_2061) ;  /* 0x000000001014794e */ /* 0x000fce0000000000 */
[----:B-1-3--:R-:W-:Y:S05]  /*cb30*/  CALL.ABS.NOINC R2 ;  /* 0x0000000002007343 */ /* 0x00afea0003c00000 */
.L_x_2061:
[----:B------:R0:W1:Y:S01]  /*cb40*/  LDC.64 R2, c[0x4][R29] ;  /* 0x010000001d027b82 */ /* 0x0000620000000a00 */
[----:B------:R-:W-:Y:S01]  /*cb50*/  ULDC.64 UR6, c[0x4][0xa8] ;  /* 0x01002a0000067ab9 */ /* 0x000fe20000000a00 */
[----:B------:R-:W-:Y:S01]  /*cb60*/  ULDC.64 UR8, c[0x4][0xb0] ;  /* 0x01002c0000087ab9 */ /* 0x000fe20000000a00 */
[----:B------:R-:W-:Y:S01]  /*cb70*/  ULDC.64 UR4, c[0x4][0x18] ;  /* 0x0100060000047ab9 */ /* 0x000fe20000000a00 */
        /* <DEDUP_REMOVED lines=11> */
.L_x_2060:
[----:B------:R-:W-:Y:S05]  /*cc30*/  BSYNC B6 ;  /* 0x0000000000067941 */ /* 0x000fea0003800000 */
.L_x_2059:
[----:B------:R-:W-:Y:S01]  /*cc40*/  ULDC.64 UR4, c[0x0][0x9f8] ;  /* 0x00027e0000047ab9 */ /* 0x000fe20000000a00 */
[----:B------:R-:W2:Y:S01]  /*cc50*/  LDL R20, [R1+0xc] ;  /* 0x00000c0001147983 */ /* 0x000ea20000100800 */
[----:B------:R-:W-:Y:S01]  /*cc60*/  ISETP.NE.U32.AND P0, PT, RZ, UR4, PT ;  /* 0x00000004ff007c0c */ /* 0x000fe2000bf05070 */
[----:B------:R-:W3:Y:S03]  /*cc70*/  LDC.64 R2, c[0x0][0x418] ;  /* 0x00010600ff027b82 */ /* 0x000ee60000000a00 */
[----:B------:R-:W-:-:S13]  /*cc80*/  ISETP.NE.AND.EX P0, PT, RZ, UR5, PT, P0 ;  /* 0x00000005ff007c0c */ /* 0x000fda000bf05300 */
[----:B------:R-:W-:-:S04]  /*cc90*/  @P0 IADD3 R24, P1, R24, UR4, RZ ;  /* 0x0000000418180c10 */ /* 0x000fc8000ff3e0ff */
[----:B------:R-:W-:Y:S01]  /*cca0*/  @P0 IADD3.X R25, R25, UR5, RZ, P1, !PT ;  /* 0x0000000519190c10 */ /* 0x000fe20008ffe4ff */
[----:B------:R-:W-:-:S04]  /*ccb0*/  ULDC.64 UR4, c[0x0][0xa08] ;  /* 0x0002820000047ab9 */ /* 0x000fc80000000a00 */
[----:B------:R2:W4:Y:S01]  /*ccc0*/  @P0 LDG.E R26, desc[UR48][R24.64] ;  /* 0x00000030181a0981 */ /* 0x000522000c1e1900 */
[----:B---3--:R-:W-:Y:S01]  /*ccd0*/  LOP3.LUT P0, RZ, R2, UR4, RZ, 0xfc, !PT ;  /* 0x0000000402ff7c12 */ /* 0x008fe2000f80fcff */
[----:B------:R-:W-:-:S03]  /*cce0*/  UMOV UR4, 0xffffffff ;  /* 0xffffffff00047882 */ /* 0x000fc60000000000 */
[----:B------:R-:W-:Y:S01]  /*ccf0*/  LOP3.LUT P0, RZ, R3, UR5, RZ, 0xfc, P0 ;  /* 0x0000000503ff7c12 */ /* 0x000fe2000800fcff */
[----:B--2---:R-:W-:Y:S01]  /*cd00*/  VIADD R25, R20, 0xffffffff ;  /* 0xffffffff14197836 */ /* 0x004fe20000000000 */
[----:B----4-:R-:W-:Y:S02]  /*cd10*/  SHF.R.S32.HI R29, RZ, 0x1f, R26 ;  /* 0x0000001fff1d7819 */ /* 0x010fe4000001141a */
[----:B------:R-:W-:Y:S01]  /*cd20*/  SEL R24, R26, RZ, !P0 ;  /* 0x000000ff1a187207 */ /* 0x000fe20004000000 */
[----:B------:R-:W-:Y:S08]  /*cd30*/  BRA.DIV UR4, `(.L_x_2062) ;  /* 0x0000004204587947 */ /* 0x000ff0000b800000 */
[----:B------:R-:W2:Y:S02]  /*cd40*/  S2R R0, SR_TID.X ;  /* 0x0000000000007919 */ /* 0x000ea40000002100 */
[----:B--2---:R-:W-:-:S04]  /*cd50*/  SHF.R.U32.HI R0, RZ, 0x5, R0 ;  /* 0x00000005ff007819 */ /* 0x004fc80000011600 */
[----:B------:R-:W-:-:S05]  /*cd60*/  LOP3.LUT R0, R0, 0x3, RZ, 0xc0, !PT ;  /* 0x0000000300007812 */ /* 0x000fca00078ec0ff */
[----:B------:R2:W3:Y:S02]  /*cd70*/  SHFL.IDX PT, R14, R0, RZ, 0x1f ;  /* 0x00001fff000e7589 */ /* 0x0004e400000e0000 */
.L_x_2156:
[----:B------:R-:W-:Y:S02]  /*cd80*/  PLOP3.LUT P1, PT, PT, PT, PT, 0x8, 0x0 ;  /* 0x000000000000781c */ /* 0x000fe40003f2e170 */
[----:B---3--:R-:W-:Y:S02]  /*cd90*/  ISETP.NE.AND P0, PT, R14, RZ, PT ;  /* 0x000000ff0e00720c */ /* 0x008fe40003f05270 */
[----:B--2---:R-:W-:-:S05]  /*cda0*/  P2R R0, PR, RZ, 0x2 ;  /* 0x00000002ff007803 */ /* 0x004fca0000000000 */
[----:B------:R2:W-:Y:S06]  /*cdb0*/  STL [R1], R0 ;  /* 0x0000000001007387 */ /* 0x0005ec0000100800 */
[----:B------:R-:W-:Y:S05]  /*cdc0*/  @P0 BRA `(.L_x_2063) ;  /* 0x0000000000ec0947 */ /* 0x000fea0003800000 */
[----:B------:R-:W-:-:S03]  /*cdd0*/  UMOV UR4, 0xffffffff ;  /* 0xffffffff00047882 */ /* 0x000fc60000000000 */
[----:B------:R-:W-:Y:S05]  /*cde0*/  BRA.DIV UR4, `(.L_x_2064) ;  /* 0x0000004204607947 */ /* 0x000fea000b800000 */
[----:B------:R-:W-:-:S13]  /*cdf0*/  ELECT P6, URZ, PT ;  /* 0x00000000003f782f */ /* 0x000fda00038c0000 */
.L_x_2159:
[----:B------:R-:W-:Y:S05]  /*ce00*/  @!P6 BRA `(.L_x_2063) ;  /* 0x0000000000dce947 */ /* 0x000fea0003800000 */
[----:B------:R-:W-:-:S04]  /*ce10*/  ISETP.NE.U32.AND P0, PT, R2, RZ, PT ;  /* 0x000000ff0200720c */ /* 0x000fc80003f05070 */
[----:B------:R-:W-:-:S13]  /*ce20*/  ISETP.NE.AND.EX P0, PT, R3, RZ, PT, P0 ;  /* 0x000000ff0300720c */ /* 0x000fda0003f05300 */
[----:B------:R-:W-:Y:S05]  /*ce30*/  @!P0 BRA `(.L_x_2065) ;  /* 0x0000000000448947 */ /* 0x000fea0003800000 */
[----:B--2---:R-:W2:Y:S01]  /*ce40*/  LDC R0, c[0x0][0x43c] ;  /* 0x00010f00ff007b82 */ /* 0x004ea20000000800 */
[----:B------:R-:W-:Y:S01]  /*ce50*/  ULDC.64 UR4, c[0x0][0x428] ;  /* 0x00010a0000047ab9 */ /* 0x000fe20000000a00 */
[----:B--2---:R-:W-:-:S13]  /*ce60*/  ISETP.NE.AND P0, PT, R0, 0x1, PT ;  /* 0x000000010000780c */ /* 0x004fda0003f05270 */
[----:B------:R-:W2:Y:S02]  /*ce70*/  @P0 LDC.64 R4, c[0x0][0x440] ;  /* 0x00011000ff040b82 */ /* 0x000ea40000000a00 */
[----:B--2---:R-:W-:-:S04]  /*ce80*/  @P0 IMAD.HI.U32 R6, R25, R4, RZ ;  /* 0x0000000419060227 */ /* 0x004fc800078e00ff */
        /* <DEDUP_REMOVED lines=8> */
[----:B------:R-:W-:-:S04]  /*cf10*/  LEA R2, P0, R4, R2, 0x2 ;  /* 0x0000000204027211 */ /* 0x000fc800078010ff */
[----:B------:R-:W-:-:S04]  /*cf20*/  IADD3 R0, R5, R0, RZ ;  /* 0x0000000005007210 */ /* 0x000fc80007ffe0ff */
[----:B------:R-:W-:-:S05]  /*cf30*/  LEA.HI.X R3, R4, R3, R0, 0x2, P0 ;  /* 0x0000000304037211 */ /* 0x000fca00000f1400 */
[----:B------:R3:W5:Y:S02]  /*cf40*/  LDG.E R24, desc[UR48][R2.64] ;  /* 0x0000003002187981 */ /* 0x000764000c1e1900 */
.L_x_2065:
[----:B---3--:R-:W-:Y:S01]  /*cf50*/  IMAD R3, R23, 0x8, R22 ;  /* 0x0000000817037824 */ /* 0x008fe200078e0216 */
[----:B--2---:R-:W-:-:S04]  /*cf60*/  SHF.L.U32 R0, R27, 0x1f, RZ ;  /* 0x0000001f1b007819 */ /* 0x004fc800000006ff */
[----:B------:R-:W2:Y:S02]  /*cf70*/  SYNCS.PHASECHK.TRANS64.TRYWAIT P0, [R3+URZ+0x16840], R0 ;  /* 0x01684000030075a7 */ /* 0x000ea4000800017f */
[----:B--2---:R-:W-:Y:S05]  /*cf80*/  @!P0 BRA `(.L_x_2066) ;  /* 0x0000004000188947 */ /* 0x004fea0003800000 */
.L_x_2160:
        /* <DEDUP_REMOVED lines=11> */
.L_x_2067:
[----:B--2---:R-:W-:Y:S01]  /*d040*/  IMAD R0, R23, 0x4000, R22 ;  /* 0x0000400017007824 */ /* 0x004fe200078e0216 */
        /* <DEDUP_REMOVED lines=8> */
[----:B------:R-:W-:Y:S02]  /*d0d0*/  R2UR UR12, R18 ;  /* 0x00000000120c72ca */ /* 0x000fe400000e0000 */
[----:B-----5:R-:W-:-:S02]  /*d0e0*/  R2UR UR13, R24 ;  /* 0x00000000180d72ca */ /* 0x020fc400000e0000 */
[----:B------:R-:W-:Y:S01]  /*d0f0*/  PLOP3.LUT P0, PT, PT, PT, PT, 0x80, 0x0 ;  /* 0x000000000000781c */ /* 0x000fe20003f0f070 */
[----:B------:R-:W-:-:S03]  /*d100*/  UIADD3 UR9, UR9, 0x16830, URZ ;  /* 0x0001683009097890 */ /* 0x000fc6000fffe03f */
[----:B------:R-:W-:Y:S01]  /*d110*/  P2R R0, PR, RZ, 0x1 ;  /* 0x00000001ff007803 */ /* 0x000fe20000000000 */
[----:B------:R-:W-:Y:S02]  /*d120*/  ULEA UR11, UR11, UR4, 0x7 ;  /* 0x000000040b0b7291 */ /* 0x000fe4000f8e383f */
[----:B------:R-:W-:Y:S01]  /*d130*/  UIADD3 UR8, UR8, 0xe400, URZ ;  /* 0x0000e40008087890 */ /* 0x000fe2000fffe03f */
[----:B------:R-:W-:Y:S01]  /*d140*/  UMOV UR4, 0x0 ;  /* 0x0000000000047882 */ /* 0x000fe20000000000 */
[----:B------:R3:W-:Y:S07]  /*d150*/  STL [R1], R0 ;  /* 0x0000000001007387 */ /* 0x0007ee0000100800 */
[----:B------:R3:W-:Y:S01]  /*d160*/  UTMALDG.4D [UR8], [UR6], desc[UR4] ;  /* 0x00000408060075b4 */ /* 0x0007e20008019000 */
[----:B------:R-:W-:-:S02]  /*d170*/  NOP ;  /* 0x0000000000007918 */ /* 0x000fc40000000000 */
.L_x_2063:
[----:B------:R-:W2:Y:S04]  /*d180*/  LDL.LU R3, [R1+0x10] ;  /* 0x0000100001037983 */ /* 0x000ea80000300800 */
[----:B------:R-:W4:Y:S04]  /*d190*/  LDL.LU R5, [R1+0x8] ;  /* 0x0000080001057983 */ /* 0x000f280000300800 */
[----:B------:R-:W5:Y:S01]  /*d1a0*/  LDL.LU R4, [R1+0x18] ;  /* 0x0000180001047983 */ /* 0x000f620000300800 */
        /* <DEDUP_REMOVED lines=9> */
[----:B--2---:R-:W-:Y:S02]  /*d240*/  SHF.R.S32.HI R0, RZ, 0x1f, R3 ;  /* 0x0000001fff007819 */ /* 0x004fe40000011403 */
[----:B----4-:R-:W-:-:S03]  /*d250*/  SEL R5, R5, RZ, !P0 ;  /* 0x000000ff05057207 */ /* 0x010fc60004000000 */
[----:B------:R-:W-:Y:S01]  /*d260*/  IMAD R0, R0, UR4, RZ ;  /* 0x0000000400007c24 */ /* 0x000fe2000f8e02ff */
[----:B-----5:R-:W-:-:S03]  /*d270*/  SEL R4, R4, RZ, !P0 ;  /* 0x000000ff04047207 */ /* 0x020fc60004000000 */
[C---:B------:R-:W-:Y:S02]  /*d280*/  IMAD R0, R3.reuse, UR5, R0 ;  /* 0x0000000503007c24 */ /* 0x040fe4000f8e0200 */
[----:B------:R-:W-:-:S05]  /*d290*/  IMAD.WIDE.U32 R2, R3, UR4, RZ ;  /* 0x0000000403027c25 */ /* 0x000fca000f8e00ff */
[----:B------:R2:W-:Y:S04]  /*d2a0*/  STL.64 [R1+0x20], R2 ;  /* 0x0000200201007387 */ /* 0x0005e80000100a00 */
[----:B------:R3:W-:Y:S04]  /*d2b0*/  STL [R1+0x8], R5 ;  /* 0x0000080501007387 */ /* 0x0007e80000100800 */
[----:B------:R3:W-:Y:S01]  /*d2c0*/  STL [R1+0x2c], R4 ;  /* 0x00002c0401007387 */ /* 0x0007e20000100800 */
[----:B--2---:R-:W-:Y:S01]  /*d2d0*/  IMAD.IADD R2, R3, 0x1, R0 ;  /* 0x0000000103027824 */ /* 0x004fe200078e0200 */
[----:B------:R-:W-:-:S05]  /*d2e0*/  SHF.R.S32.HI R0, RZ, 0x1f, R18 ;  /* 0x0000001fff007819 */ /* 0x000fca0000011412 */
[----:B------:R3:W-:Y:S04]  /*d2f0*/  STL [R1+0x18], R0 ;  /* 0x0000180001007387 */ /* 0x0007e80000100800 */
[----:B------:R3:W-:Y:S01]  /*d300*/  STL [R1+0x10], R2 ;  /* 0x0000100201007387 */ /* 0x0007e20000100800 */
[----:B------:R-:W-:Y:S05]  /*d310*/  @!P1 BRA `(.L_x_2069) ;  /* 0x0000000000409947 */ /* 0x000fea0003800000 */
[----:B---3--:R-:W-:Y:S01]  /*d320*/  MOV R2, 0x0 ;  /* 0x0000000000027802 */ /* 0x008fe20000000f00 */
[----:B------:R-:W-:Y:S01]  /*d330*/  ULDC.64 UR6, c[0x4][0xa8] ;  /* 0x01002a0000067ab9 */ /* 0x000fe20000000a00 */
[----:B------:R-:W-:Y:S01]  /*d340*/  ULDC.64 UR8, c[0x4][0xb0] ;  /* 0x01002c0000087ab9 */ /* 0x000fe20000000a00 */
[----:B------:R-:W-:Y:S01]  /*d350*/  ULDC.64 UR4, c[0x4][0x20] ;  /* 0x0100080000047ab9 */ /* 0x000fe20000000a00 */
[----:B------:R-:W-:Y:S01]  /*d360*/  IMAD.U32 R4, RZ, RZ, UR6 ;  /* 0x00000006ff047e24 */ /* 0x000fe2000f8e00ff */
[----:B------:R-:W-:Y:S01]  /*d370*/  MOV R11, UR5 ;  /* 0x00000005000b7c02 */ /* 0x000fe20008000f00 */
[----:B------:R-:W2:Y:S01]  /*d380*/  LDC.64 R2, c[0x4][R2] ;  /* 0x0100000002027b82 */ /* 0x000ea20000000a00 */
        /* <DEDUP_REMOVED lines=8> */
[----:B-12---:R-:W-:Y:S05]  /*d410*/  CALL.ABS.NOINC R2 ;  /* 0x0000000002007343 */ /* 0x006fea0003c00000 */
.L_x_2069:
[----:B------:R-:W-:Y:S05]  /*d420*/  BSYNC B6 ;  /* 0x0000000000067941 */ /* 0x000fea0003800000 */
.L_x_2068:
[----:B---3--:R-:W2:Y:S01]  /*d430*/  LDL.LU R0, [R1+0x10] ;  /* 0x0000100001007983 */ /* 0x008ea20000300800 */
[----:B-1----:R-:W1:Y:S01]  /*d440*/  LDC R9, c[0x0][0x448] ;  /* 0x00011200ff097b82 */ /* 0x002e620000000800 */
        /* <DEDUP_REMOVED lines=45> */
[----:B------:R-:W-:-:S04]  /*d720*/  LEA R0, P0, R4, UR8, 0x1 ;  /* 0x0000000804007c11 */ /* 0x000fc8000f8008ff */
[----:B------:R-:W-:-:S04]  /*d730*/  IADD3 R5, R5, R7, RZ ;  /* 0x0000000705057210 */ /* 0x000fc80007ffe0ff */
[----:B------:R-:W-:Y:S02]  /*d740*/  LEA.HI.X R4, R4, UR9, R5, 0x1, P0 ;  /* 0x0000000904047c11 */ /* 0x000fe400080f0c05 */
[----:B------:R-:W1:Y:S01]  /*d750*/  @P1 LDC R5, c[0x0][0x450] ;  /* 0x00011400ff051b82 */ /* 0x000e620000000800 */
[----:B------:R-:W-:-:S04]  /*d760*/  VIADD R7, R6, 0x80 ;  /* 0x0000008006077836 */ /* 0x000fc80000000000 */
[----:B0-----:R-:W-:-:S04]  /*d770*/  @P1 IMAD.HI.U32 R8, R7, R8, RZ ;  /* 0x0000000807081227 */ /* 0x001fc800078e00ff */
[----:B------:R-:W-:Y:S01]  /*d780*/  IMAD.MOV.U32 R6, RZ, RZ, R7 ;  /* 0x000000ffff067224 */ /* 0x000fe200078e0007 */
[----:B-1----:R-:W-:-:S05]  /*d790*/  @P1 SHF.R.U32.HI R6, RZ, R5, R8 ;  /* 0x00000005ff061219 */ /* 0x002fca0000011608 */
        /* <DEDUP_REMOVED lines=24> */
[----:B------:R-:W0:Y:S01]  /*d920*/  SHFL.IDX PT, R3, R0, RZ, 0x181f ;  /* 0x00181fff00037589 */ /* 0x000e2200000e0000 */
[----:B------:R-:W-:-:S03]  /*d930*/  VIADD R8, R17, 0x10 ;  /* 0x0000001011087836 */ /* 0x000fc60000000000 */
[----:B------:R-:W-:Y:S01]  /*d940*/  SHFL.IDX PT, R14, R5, 0x1, 0x181f ;  /* 0x00381f00050e7f89 */ /* 0x000fe200000e0000 */
        /* <DEDUP_REMOVED lines=8> */
[----:B-----5:R0:W-:Y:S01]  /*d9d0*/  @!P1 LDGSTS.E.BYPASS.LTC128B.128 [R10+0x8400], desc[UR48][R2.64], !P0 ;  /* 0x08400000020a9fae */ /* 0x0201e2000c101d70 */
[----:B------:R-:W-:Y:S01]  /*d9e0*/  ISETP.GE.AND P1, PT, R8, R7, PT ;  /* 0x000000070800720c */ /* 0x000fe20003f26270 */
[----:B------:R-:W-:Y:S02]  /*d9f0*/  VIADD R8, R17, 0x20 ;  /* 0x0000002011087836 */ /* 0x000fe40000000000 */
[----:B0-----:R-:W0:Y:S04]  /*da00*/  SHFL.IDX PT, R3, R0, 0x1, 0x181f ;  /* 0x00381f0000037f89 */ /* 0x001e2800000e0000 */
[----:B------:R-:W1:Y:S06]  /*da10*/  SHFL.IDX PT, R2, R4, 0x1, 0x181f ;  /* 0x00381f0004027f89 */ /* 0x000e6c00000e0000 */
[----:B0-----:R-:W-:-:S05]  /*da20*/  @!P1 LEA R3, P2, R20, R3, 0x1 ;  /* 0x0000000314039211 */ /* 0x001fca00078408ff */
[----:B-1----:R-:W-:-:S05]  /*da30*/  @!P1 IMAD.X R2, RZ, RZ, R2, P2 ;  /* 0x000000ffff029224 */ /* 0x002fca00010e0602 */
[----:B------:R-:W-:-:S04]  /*da40*/  @!P1 LOP3.LUT R3, R3, R2, RZ, 0x3c, !PT ;  /* 0x0000000203039212 */ /* 0x000fc800078e3cff */
[----:B------:R-:W-:-:S04]  /*da50*/  @!P1 LOP3.LUT R2, R3, R2, RZ, 0x3c, !PT ;  /* 0x0000000203029212 */ /* 0x000fc800078e3cff */
[----:B------:R-:W-:-:S05]  /*da60*/  @!P1 LOP3.LUT R3, R3, R2, RZ, 0x3c, !PT ;  /* 0x0000000203039212 */ /* 0x000fca00078e3cff */
[----:B------:R0:W-:Y:S01]  /*da70*/  @!P1 LDGSTS.E.BYPASS.LTC128B.128 [R10+0x8c00], desc[UR48][R2.64], !P0 ;  /* 0x08c00000020a9fae */ /* 0x0001e2000c101d70 */
[----:B------:R-:W-:Y:S01]  /*da80*/  ISETP.GE.AND P1, PT, R8, R7, PT ;  /* 0x000000070800720c */ /* 0x000fe20003f26270 */
[----:B------:R-:W-:Y:S02]  /*da90*/  VIADD R8, R17, 0x30 ;  /* 0x0000003011087836 */ /* 0x000fe40000000000 */
[----:B0-----:R-:W0:Y:S04]  /*daa0*/  SHFL.IDX PT, R3, R0, 0x2, 0x181f ;  /* 0x00581f0000037f89 */ /* 0x001e2800000e0000 */
[----:B------:R-:W1:Y:S06]  /*dab0*/  SHFL.IDX PT, R2, R4, 0x2, 0x181f ;  /* 0x00581f0004027f89 */ /* 0x000e6c00000e0000 */
[----:B0-----:R-:W-:-:S04]  /*dac0*/  @!P1 LEA R3, P2, R20, R3, 0x1 ;  /* 0x0000000314039211 */ /* 0x001fc800078408ff */
[----:B-1----:R-:W-:-:S04]  /*dad0*/  @!P1 IADD3.X R2, RZ, R2, RZ, P2, !PT ;  /* 0x00000002ff029210 */ /* 0x002fc800017fe4ff */
        /* <DEDUP_REMOVED lines=37> */
[----:B------:R-:W1:Y:S04]  /*dd30*/  SHFL.IDX PT, R2, R4, 0x6, 0x181f ;  /* 0x00d81f0004027f89 */ /* 0x000e6800000e0000 */
[----:B------:R-:W-:Y:S02]  /*dd40*/  SHFL.IDX PT, R4, R4, 0x7, 0x181f ;  /* 0x00f81f0004047f89 */ /* 0x000fe400000e0000 */
[----:B0-----:R-:W-:-:S05]  /*dd50*/  @!P1 LEA R3, P2, R20, R3, 0x1 ;  /* 0x0000000314039211 */ /* 0x001fca00078408ff */
[----:B-1----:R-:W-:Y:S01]  /*dd60*/  @!P1 IMAD.X R2, RZ, RZ, R2, P2 ;  /* 0x000000ffff029224 */ /* 0x002fe200010e0602 */
[----:B------:R-:W-:Y:S01]  /*dd70*/  ISETP.GE.AND P2, PT, R8, R7, PT ;  /* 0x000000070800720c */ /* 0x000fe20003f46270 */
[----:B------:R-:W-:-:S03]  /*dd80*/  VIADD R8, R17, 0x70 ;  /* 0x0000007011087836 */ /* 0x000fc60000000000 */
[----:B------:R-:W-:-:S04]  /*dd90*/  @!P1 LOP3.LUT R3, R3, R2, RZ, 0x3c, !PT ;  /* 0x0000000203039212 */ /* 0x000fc800078e3cff */
[----:B------:R-:W-:-:S04]  /*dda0*/  @!P1 LOP3.LUT R2, R3, R2, RZ, 0x3c, !PT ;  /* 0x0000000203029212 */ /* 0x000fc800078e3cff */
[----:B------:R-:W-:-:S05]  /*ddb0*/  @!P1 LOP3.LUT R3, R3, R2, RZ, 0x3c, !PT ;  /* 0x0000000203039212 */ /* 0x000fca00078e3cff */
[----:B------:R0:W-:Y:S01]  /*ddc0*/  @!P1 LDGSTS.E.BYPASS.LTC128B.128 [R10+0xb400], desc[UR48][R2.64], !P0 ;  /* 0x0b400000020a9fae */ /* 0x0001e2000c101d70 */
[----:B------:R-:W-:-:S03]  /*ddd0*/  ISETP.GE.AND P1, PT, R8, R7, PT ;  /* 0x000000070800720c */ /* 0x000fc60003f26270 */
[----:B------:R-:W-:Y:S04]  /*dde0*/  SHFL.IDX PT, R8, R5, RZ, 0x181f ;  /* 0x00181fff05087589 */ /* 0x000fe800000e0000 */
[----:B0-----:R-:W0:Y:S04]  /*ddf0*/  SHFL.IDX PT, R2, R0, 0x7, 0x181f ;  /* 0x00f81f0000027f89 */ /* 0x001e2800000e0000 */
[----:B------:R-:W1:Y:S02]  /*de00*/  SHFL.IDX PT, R0, R6, RZ, 0x181f ;  /* 0x00181fff06007589 */ /* 0x000e6400000e0000 */
[----:B0-----:R-:W-:-:S04]  /*de10*/  @!P1 LEA R2, P3, R20, R2, 0x1 ;  /* 0x0000000214029211 */ /* 0x001fc800078608ff */
[----:B------:R-:W-:-:S05]  /*de20*/  @!P1 IADD3.X R3, RZ, R4, RZ, P3, !PT ;  /* 0x00000004ff039210 */ /* 0x000fca0001ffe4ff */
[----:B------:R0:W-:Y:S02]  /*de30*/  @!P1 LDGSTS.E.BYPASS.LTC128B.128 [R10+0xbc00], desc[UR48][R2.64], !P0 ;  /* 0x0bc00000020a9fae */ /* 0x0001e4000c101d70 */
[----:B0-----:R-:W-:-:S05]  /*de40*/  @!P2 LEA R2, P1, R20, R8, 0x1 ;  /* 0x000000081402a211 */ /* 0x001fca00078208ff */
[----:B-1----:R-:W-:Y:S02]  /*de50*/  @!P2 IMAD.X R3, RZ, RZ, R0, P1 ;  /* 0x000000ffff03a224 */ /* 0x002fe400008e0600 */
[----:B------:R-:W-:-:S03]  /*de60*/  VIADD R0, R17, 0x90 ;  /* 0x0000009011007836 */ /* 0x000fc60000000000 */
[----:B------:R0:W-:Y:S02]  /*de70*/  @!P2 LDGSTS.E.BYPASS.LTC128B.128 [R10+0xc400], desc[UR48][R2.64], !P0 ;  /* 0x0c400000020aafae */ /* 0x0001e4000c101d70 */
[----:B------:R-:W-:Y:S02]  /*de80*/  ISETP.GE.AND P1, PT, R0, R7, PT ;  /* 0x000000070000720c */ /* 0x000fe40003f26270 */
[----:B------:R-:W1:Y:S11]  /*de90*/  SHFL.IDX PT, R0, R6, 0x1, 0x181f ;  /* 0x00381f0006007f89 */ /* 0x000e7600000e0000 */
[----:B------:R-:W-:-:S05]  /*dea0*/  @!P1 LEA R14, P2, R20, R14, 0x1 ;  /* 0x0000000e140e9211 */ /* 0x000fca00078408ff */
[----:B0-----:R-:W-:Y:S02]  /*deb0*/  @!P1 IMAD.MOV.U32 R2, RZ, RZ, R14 ;  /* 0x000000ffff029224 */ /* 0x001fe400078e000e */
[----:B------:R-:W0:Y:S01]  /*dec0*/  SHFL.IDX PT, R14, R5, 0x2, 0x181f ;  /* 0x00581f00050e7f89 */ /* 0x000e2200000e0000 */
[----:B-1----:R-:W-:Y:S02]  /*ded0*/  @!P1 IMAD.X R9, RZ, RZ, R0, P2 ;  /* 0x000000ffff099224 */ /* 0x002fe400010e0600 */
[----:B------:R-:W-:Y:S02]  /*dee0*/  VIADD R0, R17, 0xa0 ;  /* 0x000000a011007836 */ /* 0x000fe40000000000 */
[----:B------:R-:W-:-:S05]  /*def0*/  @!P1 IMAD.MOV.U32 R3, RZ, RZ, R9 ;  /* 0x000000ffff039224 */ /* 0x000fca00078e0009 */
[----:B------:R0:W-:Y:S01]  /*df00*/  @!P1 LDGSTS.E.BYPASS.LTC128B.128 [R10+0xcc00], desc[UR48][R2.64], !P0 ;  /* 0x0cc00000020a9fae */ /* 0x0001e2000c101d70 */
[----:B------:R-:W-:-:S03]  /*df10*/  ISETP.GE.AND P1, PT, R0, R7, PT ;  /* 0x000000070000720c */ /* 0x000fc60003f26270 */
[----:B------:R-:W1:Y:S04]  /*df20*/  SHFL.IDX PT, R0, R6, 0x2, 0x181f ;  /* 0x00581f0006007f89 */ /* 0x000e6800000e0000 */
[----:B------:R-:W2:Y:S06]  /*df30*/  SHFL.IDX PT, R6, R6, 0x3, 0x181f ;  /* 0x00781f0006067f89 */ /* 0x000eac00000e0000 */
[----:B0-----:R-:W-:-:S02]  /*df40*/  @!P1 LEA R2, P2, R20, R14, 0x1 ;  /* 0x0000000e14029211 */ /* 0x001fc400078408ff */
[----:B------:R0:W3:Y:S03]  /*df50*/  SHFL.IDX PT, R14, R5, 0x3, 0x181f ;  /* 0x00781f00050e7f89 */ /* 0x0000e600000e0000 */
[----:B-1----:R-:W-:-:S05]  /*df60*/  @!P1 IMAD.X R3, RZ, RZ, R0, P2 ;  /* 0x000000ffff039224 */ /* 0x002fca00010e0600 */
[----:B--2---:R0:W-:Y:S03]  /*df70*/  @!P1 LDGSTS.E.BYPASS.LTC128B.128 [R10+0xd400], desc[UR48][R2.64], !P0 ;  /* 0x0d400000020a9fae */ /* 0x0041e6000c101d70 */
.L_x_2185:
[----:B------:R-:W-:-:S05]  /*df80*/  VIADD R0, R17, 0xb0 ;  /* 0x000000b011007836 */ /* 0x000fca0000000000 */
[----:B------:R-:W-:Y:S01]  /*df90*/  ISETP.GE.AND P1, PT, R0, R7, PT ;  /* 0x000000070000720c */ /* 0x000fe20003f26270 */
[----:B------:R-:W-:-:S12]  /*dfa0*/  VIADD R0, R22, 0x16800 ;  /* 0x0001680016007836 */ /* 0x000fd80000000000 */
[----:B0--3--:R-:W-:-:S05]  /*dfb0*/  @!P1 LEA R2, P2, R20, R14, 0x1 ;  /* 0x0000000e14029211 */ /* 0x009fca00078408ff */
[----:B------:R-:W-:-:S05]  /*dfc0*/  @!P1 IMAD.X R3, RZ, RZ, R6, P2 ;  /* 0x000000ffff039224 */ /* 0x000fca00010e0606 */
[----:B------:R-:W-:Y:S01]  /*dfd0*/  @!PT LDS RZ, [RZ] ;  /* 0x00000000fffff984 */ /* 0x000fe20000000800 */
[----:B------:R-:W-:Y:S01]  /*dfe0*/  @!PT LDS RZ, [RZ] ;  /* 0x00000000fffff984 */ /* 0x000fe20000000800 */
[----:B------:R-:W-:Y:S01]  /*dff0*/  @!PT LDS RZ, [RZ] ;  /* 0x00000000fffff984 */ /* 0x000fe20000000800 */
[----:B------:R0:W-:Y:S01]  /*e000*/  @!P1 LDGSTS.E.BYPASS.LTC128B.128 [R10+0xdc00], desc[UR48][R2.64], !P0 ;  /* 0x0dc00000020a9fae */ /* 0x0001e2000c101d70 */
[----:B------:R-:W-:Y:S01]  /*e010*/  PLOP3.LUT P0, PT, PT, PT, PT, 0x80, 0x0 ;  /* 0x000000000000781c */ /* 0x000fe20003f0f070 */
[----:B------:R-:W-:-:S12]  /*e020*/  NOP ;  /* 0x0000000000007918 */ /* 0x000fd80000000000 */
.L_x_2071:
[----:B------:R-:W-:Y:S02]  /*e030*/  PLOP3.LUT P1, PT, P1, P0, PT, 0xa2, 0x0 ;  /* 0x000000000000781c */ /* 0x000fe40000f21472 */
[----:B------:R-:W-:-:S08]  /*e040*/  @P0 R2UR P1, UR4, R22 ;  /* 0x00000000160402ca */ /* 0x000fd00000020000 */
[----:B------:R-:W-:-:S05]  /*e050*/  @P0 PLOP3.LUT P0, PT, P1, PT, PT, 0x80, 0x0 ;  /* 0x000000000000081c */ /* 0x000fca0000f0f070 */
[----:B------:R-:W-:Y:S01]  /*e060*/  @!P1 SYNCS.ARRIVE.TRANS64.RED.A0T1 RZ, [UR4+0x16800], RZ ;  /* 0x016800ffffff99a7 */ /* 0x000fe20008200404 */
[----:B------:R-:W-:Y:S07]  /*e070*/  @!P1 ARRIVES.LDGSTSBAR.64.TRANSCNT [UR4+0x16800] ;  /* 0x01680000ff0099b0 */ /* 0x000fee0008000a84 */
[----:B------:R-:W-:Y:S05]  /*e080*/  @P0 BRA.U.ANY `(.L_x_2071) ;  /* 0xfffffffd00e80947 */ /* 0x000fea000393ffff */
[----:B0-----:R-:W2:Y:S02]  /*e090*/  LDL.LU R3, [R1+0x28] ;  /* 0x0000280001037983 */ /* 0x001ea40000300800 */
[----:B--2---:R-:W-:-:S04]  /*e0a0*/  IADD3 R3, R3, 0x1, RZ ;  /* 0x0000000103037810 */ /* 0x004fc80007ffe0ff */
[----:B------:R-:W-:Y:S01]  /*e0b0*/  LEA.HI R2, R3, R3, RZ, 0x1 ;  /* 0x0000000303027211 */ /* 0x000fe200078f08ff */
[----:B------:R0:W-:Y:S03]  /*e0c0*/  STL [R1+0x28], R3 ;  /* 0x0000280301007387 */ /* 0x0001e60000100800 */
[----:B------:R-:W-:-:S05]  /*e0d0*/  LOP3.LUT R2, R2, 0xfffffffe, RZ, 0xc0, !PT ;  /* 0xfffffffe02027812 */ /* 0x000fca00078ec0ff */
[----:B------:R-:W-:-:S05]  /*e0e0*/  IMAD.IADD R2, R3, 0x1, -R2 ;  /* 0x0000000103027824 */ /* 0x000fca00078e0a02 */
[----:B0-----:R-:W-:Y:S01]  /*e0f0*/  SHF.L.U32 R3, R2, 0x1f, RZ ;  /* 0x0000001f02037819 */ /* 0x001fe200000006ff */
[----:B------:R-:W-:Y:S01]  /*e100*/  NOP ;  /* 0x0000000000007918 */ /* 0x000fe20000000000 */
[----:B------:R-:W2:Y:S01]  /*e110*/  LDL R4, [R1+0xc] ;  /* 0x00000c0001047983 */ /* 0x000ea20000100800 */
[----:B------:R0:W-:Y:S01]  /*e120*/  SYNCS.ARRIVE.TRANS64.A1T0 RZ, [R22+URZ+0x16800], RZ ;  /* 0x016800ff16ff79a7 */ /* 0x0001e2000810003f */
[----:B------:R-:W-:Y:S01]  /*e130*/  BSSY B0, `(.L_x_2072) ;  /* 0x0000004000007945 */ /* 0x000fe20003800000 */
[----:B------:R-:W1:Y:S01]  /*e140*/  SYNCS.PHASECHK.TRANS64.TRYWAIT P0, [R22+URZ+0x16820], R3 ;  /* 0x01682003160075a7 */ /* 0x000e62000800017f */
[----:B--2---:R-:W-:Y:S02]  /*e150*/  ISETP.GE.AND P1, PT, R4, 0x2, PT ;  /* 0x000000020400780c */ /* 0x004fe40003f26270 */
[----:B01----:R-:W-:Y:S11]  /*e160*/  @!P0 BRA `(.L_x_2073) ;  /* 0x0000003c00888947 */ /* 0x003ff60003800000 */
.L_x_2186:
[----:B------:R-:W-:Y:S05]  /*e170*/  BSYNC B0 ;  /* 0x0000000000007941 */ /* 0x000fea0003800000 */
.L_x_2072:
[----:B------:R-:W-:Y:S04]  /*e180*/  BSSY B0, `(.L_x_2074) ;  /* 0x0000169000007945 */ /* 0x000fe80003800000 */
[----:B------:R-:W-:Y:S05]  /*e190*/  @!P1 BRA `(.L_x_2075) ;  /* 0x00000014009c9947 */ /* 0x000fea0003800000 */
[----:B------:R-:W2:Y:S01]  /*e1a0*/  LDL R4, [R1+0xc] ;  /* 0x00000c0001047983 */ /* 0x000ea20000100800 */
[----:B------:R-:W-:Y:S01]  /*e1b0*/  BSSY B2, `(.L_x_2076) ;  /* 0x000007d000027945 */ /* 0x000fe20003800000 */
[C---:B--2---:R-:W-:Y:S01]  /*e1c0*/  LOP3.LUT R2, R4.reuse, 0x1, RZ, 0xc0, !PT ;  /* 0x0000000104027812 */ /* 0x044fe200078ec0ff */
[----:B------:R-:W-:-:S03]  /*e1d0*/  VIADD R7, R4, 0xfffffffe ;  /* 0xfffffffe04077836 */ /* 0x000fc60000000000 */
[----:B------:R-:W-:Y:S01]  /*e1e0*/  ISETP.NE.U32.AND P0, PT, R2, 0x1, PT ;  /* 0x000000010200780c */ /* 0x000fe20003f05070 */
[----:B------:R-:W-:-:S12]  /*e1f0*/  IMAD.MOV.U32 R6, RZ, RZ, R7 ;  /* 0x000000ffff067224 */ /* 0x000fd800078e0007 */
[----:B------:R-:W-:Y:S05]  /*e200*/  @!P0 BRA `(.L_x_2077) ;  /* 0x0000000400dc8947 */ /* 0x000fea0003800000 */
        /* <DEDUP_REMOVED lines=10> */
[----:B------:R-:W-:Y:S01]  /*e2b0*/  IMAD.MOV.U32 R4, RZ, RZ, R24 ;  /* 0x000000ffff047224 */ /* 0x000fe200078e0018 */
[----:B------:R-:W-:Y:S01]  /*e2c0*/  ISETP.NE.U32.AND P0, PT, RZ, UR4, PT ;  /* 0x00000004ff007c0c */ /* 0x000fe2000bf05070 */
[----:B------:R-:W-:-:S03]  /*e2d0*/  IMAD.MOV.U32 R6, RZ, RZ, R7 ;  /* 0x000000ffff067224 */ /* 0x000fc600078e0007 */
        /* <DEDUP_REMOVED lines=19> */
.L_x_2080:
[----:B------:R-:W-:Y:S01]  /*e410*/  IMAD R2, R8, 0x8, R22 ;  /* 0x0000000808027824 */ /* 0x000fe200078e0216 */
[----:B0-----:R-:W-:Y:S01]  /*e420*/  SHF.L.U32 R3, R9, 0x1f, RZ ;  /* 0x0000001f09037819 */ /* 0x001fe200000006ff */
[----:B------:R-:W-:Y:S03]  /*e430*/  BSSY B3, `(.L_x_2081) ;  /* 0x0000003000037945 */ /* 0x000fe60003800000 */
[----:B------:R-:W0:Y:S02]  /*e440*/  SYNCS.PHASECHK.TRANS64.TRYWAIT P0, [R2+URZ+0x16840], R3 ;  /* 0x01684003020075a7 */ /* 0x000e24000800017f */
[----:B0-----:R-:W-:Y:S05]  /*e450*/  @!P0 BRA `(.L_x_2082) ;  /* 0x0000003800e08947 */ /* 0x001fea0003800000 */
.L_x_2187:
[----:B------:R-:W-:Y:S05]  /*e460*/  BSYNC B3 ;  /* 0x0000000000037941 */ /* 0x000fea0003800000 */
.L_x_2081:
        /* <DEDUP_REMOVED lines=12> */
.L_x_2084:
[----:B------:R-:W-:Y:S05]  /*e530*/  BSYNC B3 ;  /* 0x0000000000037941 */ /* 0x000fea0003800000 */
.L_x_2083:
        /* <DEDUP_REMOVED lines=11> */
.L_x_2085:
        /* <DEDUP_REMOVED lines=15> */
.L_x_2188:
[----:B------:R-:W-:Y:S05]  /*e6e0*/  BSYNC B3 ;  /* 0x0000000000037941 */ /* 0x000fea0003800000 */
.L_x_2086:
        /* <DEDUP_REMOVED lines=12> */
.L_x_2089:
[----:B------:R-:W-:Y:S05]  /*e7b0*/  BSYNC B3 ;  /* 0x0000000000037941 */ /* 0x000fea0003800000 */
.L_x_2088:
        /* <DEDUP_REMOVED lines=11> */
.L_x_2090:
        /* <DEDUP_REMOVED lines=12> */
.L_x_2079:
[----:B------:R-:W-:Y:S05]  /*e930*/  BSYNC B1 ;  /* 0x0000000000017941 */ /* 0x000fea0003800000 */
.L_x_2078:
[----:B------:R-:W2:Y:S01]  /*e940*/  LDL.LU R2, [R1+0xc] ;  /* 0x00000c0001027983 */ /* 0x000ea20000300800 */
[----:B------:R-:W-:Y:S02]  /*e950*/  IMAD.MOV.U32 R23, RZ, RZ, R8 ;  /* 0x000000ffff177224 */ /* 0x000fe400078e0008 */
[----:B------:R-:W-:Y:S02]  /*e960*/  IMAD.MOV.U32 R27, RZ, RZ, R9 ;  /* 0x000000ffff1b7224 */ /* 0x000fe400078e0009 */
[----:B--2---:R-:W-:-:S07]  /*e970*/  VIADD R6, R2, 0xfffffffd ;  /* 0xfffffffd02067836 */ /* 0x004fce0000000000 */
.L_x_2077:
[----:B------:R-:W-:Y:S05]  /*e980*/  BSYNC B2 ;  /* 0x0000000000027941 */ /* 0x000fea0003800000 */
.L_x_2076:
[----:B------:R-:W-:-:S13]  /*e990*/  ISETP.NE.AND P0, PT, R7, RZ, PT ;  /* 0x000000ff0700720c */ /* 0x000fda0003f05270 */
[----:B------:R-:W-:Y:S05]  /*e9a0*/  @!P0 BRA `(.L_x_2075) ;  /* 0x0000000c00988947 */ /* 0x000fea0003800000 */
[----:B------:R-:W-:-:S07]  /*e9b0*/  IMAD.MOV.U32 R4, RZ, RZ, R24 ;  /* 0x000000ffff047224 */ /* 0x000fce00078e0018 */
.L_x_2117:
[----:B------:R-:W2:Y:S01]  /*e9c0*/  LDL R2, [R1] ;  /* 0x0000000001027983 */ /* 0x000ea20000100800 */
[----:B------:R-:W-:Y:S01]  /*e9d0*/  IADD3 R7, R23, 0x1, RZ ;  /* 0x0000000117077810 */ /* 0x000fe20007ffe0ff */
[----:B------:R-:W-:Y:S05]  /*e9e0*/  YIELD ;  /* 0x0000000000007946 */ /* 0x000fea0003800000 */
[----:B------:R-:W-:Y:S01]  /*e9f0*/  ISETP.NE.AND P0, PT, R7, 0x2, PT ;  /* 0x000000020700780c */ /* 0x000fe20003f05270 */
[----:B------:R-:W-:Y:S03]  /*ea00*/  BSSY B1, `(.L_x_2091) ;  /* 0x000006c000017945 */ /* 0x000fe60003800000 */
[----:B------:R-:W-:-:S02]  /*ea10*/  SEL R8, RZ, 0x1, P0 ;  /* 0x00000001ff087807 */ /* 0x000fc40000000000 */
[----:B------:R-:W-:Y:S02]  /*ea20*/  SEL R7, R7, RZ, P0 ;  /* 0x000000ff07077207 */ /* 0x000fe40000000000 */
[----:B------:R-:W-:Y:S02]  /*ea30*/  LOP3.LUT R8, R27, R8, RZ, 0x3c, !PT ;  /* 0x000000081b087212 */ /* 0x000fe400078e3cff */
[----:B--2---:R-:W-:-:S13]  /*ea40*/  ISETP.NE.AND P1, PT, R2, RZ, PT ;  /* 0x000000ff0200720c */ /* 0x004fda0003f25270 */
[----:B------:R-:W-:Y:S05]  /*ea50*/  @!P1 BRA `(.L_x_2092) ;  /* 0x0000000400989947 */ /* 0x000fea0003800000 */
[----:B------:R-:W-:Y:S01]  /*ea60*/  ULDC.64 UR4, c[0x0][0x418] ;  /* 0x0001060000047ab9 */ /* 0x000fe20000000a00 */
[----:B------:R-:W-:Y:S01]  /*ea70*/  IMAD.MOV.U32 R9, RZ, RZ, R6 ;  /* 0x000000ffff097224 */ /* 0x000fe200078e0006 */
        /* <DEDUP_REMOVED lines=20> */
.L_x_2093:
[----:B------:R-:W-:Y:S01]  /*ebc0*/  IMAD R2, R7, 0x8, R22 ;  /* 0x0000000807027824 */ /* 0x000fe200078e0216 */
[----:B0-----:R-:W-:Y:S01]  /*ebd0*/  SHF.L.U32 R3, R8, 0x1f, RZ ;  /* 0x0000001f08037819 */ /* 0x001fe200000006ff */
[----:B------:R-:W-:Y:S03]  /*ebe0*/  BSSY B2, `(.L_x_2094) ;  /* 0x0000003000027945 */ /* 0x000fe60003800000 */
[----:B------:R-:W0:Y:S02]  /*ebf0*/  SYNCS.PHASECHK.TRANS64.TRYWAIT P0, [R2+URZ+0x16840], R3 ;  /* 0x01684003020075a7 */ /* 0x000e24000800017f */
[----:B0-----:R-:W-:Y:S05]  /*ec00*/  @!P0 BRA `(.L_x_2095) ;  /* 0x00000034001c8947 */ /* 0x001fea0003800000 */
.L_x_2189:
[----:B------:R-:W-:Y:S05]  /*ec10*/  BSYNC B2 ;  /* 0x0000000000027941 */ /* 0x000fea0003800000 */
.L_x_2094:
        /* <DEDUP_REMOVED lines=12> */
.L_x_2097:
[----:B------:R-:W-:Y:S05]  /*ece0*/  BSYNC B2 ;  /* 0x0000000000027941 */ /* 0x000fea0003800000 */
.L_x_2096:
[----:B------:R-:W-:Y:S01]  /*ecf0*/  IMAD.MOV.U32 R5, RZ, RZ, RZ ;  /* 0x000000ffff057224 */ /* 0x000fe200078e00ff */
[----:B------:R-:W-:Y:S01]  /*ed00*/  UIADD3 UR4, UP0, UR38, 0x370, URZ ;  /* 0x0000037026047890 */ /* 0x000fe2000ff1e03f */
[----:B0-----:R-:W-:Y:S01]  /*ed10*/  IMAD R3, R7, 0x4000, R22 ;  /* 0x0000400007037824 */ /* 0x001fe200078e0216 */
[----:B------:R-:W-:Y:S01]  /*ed20*/  PLOP3.LUT P0, PT, PT, PT, PT, 0x80, 0x0 ;  /* 0x000000000000781c */ /* 0x000fe20003f0f070 */
[----:B------:R-:W-:Y:S01]  /*ed30*/  VIADD R2, R2, 0x16830 ;  /* 0x0001683002027836 */ /* 0x000fe20000000000 */
[----:B------:R-:W-:Y:S01]  /*ed40*/  R2UR UR10, R5 ;  /* 0x00000000050a72ca */ /* 0x000fe200000e0000 */
[----:B------:R-:W-:Y:S01]  /*ed50*/  VIADD R3, R3, 0xe400 ;  /* 0x0000e40003037836 */ /* 0x000fe20000000000 */
[----:B------:R-:W-:Y:S01]  /*ed60*/  LEA R10, R9, R28, 0x7 ;  /* 0x0000001c090a7211 */ /* 0x000fe200078e38ff */
[----:B------:R-:W-:Y:S01]  /*ed70*/  UIADD3.X UR5, URZ, UR39, URZ, UP0, !UPT ;  /* 0x000000273f057290 */ /* 0x000fe200087fe43f */
[----:B------:R-:W-:Y:S01]  /*ed80*/  UMOV UR6, 0x0 ;  /* 0x0000000000067882 */ /* 0x000fe20000000000 */
[----:B------:R-:W-:-:S10]  /*ed90*/  UMOV UR7, 0x14f00000 ;  /* 0x14f0000000077882 */ /* 0x000fd40000000000 */
.L_x_2098:
        /* <DEDUP_REMOVED lines=15> */
.L_x_2190:
[----:B------:R-:W-:Y:S05]  /*ee90*/  BSYNC B2 ;  /* 0x0000000000027941 */ /* 0x000fea0003800000 */
.L_x_2099:
        /* <DEDUP_REMOVED lines=11> */
.L_x_2102:
[----:B------:R-:W-:Y:S05]  /*ef50*/  BSYNC B2 ;  /* 0x0000000000027941 */ /* 0x000fea0003800000 */
.L_x_2101:
        /* <DEDUP_REMOVED lines=10> */
.L_x_2103:
        /* <DEDUP_REMOVED lines=12> */
.L_x_2092:
[----:B------:R-:W-:Y:S05]  /*f0c0*/  BSYNC B1 ;  /* 0x0000000000017941 */ /* 0x000fea0003800000 */
.L_x_2091:
[----:B------:R-:W2:Y:S01]  /*f0d0*/  LDL R2, [R1] ;  /* 0x0000000001027983 */ /* 0x000ea20000100800 */
[----:B------:R-:W-:Y:S01]  /*f0e0*/  IADD3 R23, R7, 0x1, RZ ;  /* 0x0000000107177810 */ /* 0x000fe20007ffe0ff */
[----:B------:R-:W-:Y:S03]  /*f0f0*/  BSSY B1, `(.L_x_2104) ;  /* 0x000006e000017945 */ /* 0x000fe60003800000 */
        /* <DEDUP_REMOVED lines=28> */
.L_x_2106:
[----:B------:R-:W-:Y:S01]  /*f2c0*/  IMAD R2, R23, 0x8, R22 ;  /* 0x0000000817027824 */ /* 0x000fe200078e0216 */
[----:B0-----:R-:W-:Y:S01]  /*f2d0*/  SHF.L.U32 R3, R27, 0x1f, RZ ;  /* 0x0000001f1b037819 */ /* 0x001fe200000006ff */
[----:B------:R-:W-:Y:S03]  /*f2e0*/  BSSY B2, `(.L_x_2107) ;  /* 0x0000003000027945 */ /* 0x000fe60003800000 */
[----:B------:R-:W0:Y:S02]  /*f2f0*/  SYNCS.PHASECHK.TRANS64.TRYWAIT P0, [R2+URZ+0x16840], R3 ;  /* 0x01684003020075a7 */ /* 0x000e24000800017f */
[----:B0-----:R-:W-:Y:S05]  /*f300*/  @!P0 BRA `(.L_x_2108) ;  /* 0x0000002c00848947 */ /* 0x001fea0003800000 */
.L_x_2191:
[----:B------:R-:W-:Y:S05]  /*f310*/  BSYNC B2 ;  /* 0x0000000000027941 */ /* 0x000fea0003800000 */
.L_x_2107:
        /* <DEDUP_REMOVED lines=12> */
.L_x_2110:
[----:B------:R-:W-:Y:S05]  /*f3e0*/  BSYNC B2 ;  /* 0x0000000000027941 */ /* 0x000fea0003800000 */
.L_x_2109:
[----:B------:R-:W-:Y:S01]  /*f3f0*/  IMAD.MOV.U32 R5, RZ, RZ, RZ ;  /* 0x000000ffff057224 */ /* 0x000fe200078e00ff */
[----:B------:R-:W-:Y:S01]  /*f400*/  UIADD3 UR4, UP0, UR38, 0x370, URZ ;  /* 0x0000037026047890 */ /* 0x000fe2000ff1e03f */
[C---:B0-----:R-:W-:Y:S01]  /*f410*/  IMAD R3, R23.reuse, 0x8, R0 ;  /* 0x0000000817037824 */ /* 0x041fe200078e0200 */
[----:B------:R-:W-:Y:S01]  /*f420*/  PLOP3.LUT P0, PT, PT, PT, PT, 0x80, 0x0 ;  /* 0x000000000000781c */ /* 0x000fe20003f0f070 */
[----:B------:R-:W-:Y:S01]  /*f430*/  IMAD R2, R23, 0x4000, R22 ;  /* 0x0000400017027824 */ /* 0x000fe200078e0216 */
[----:B------:R-:W-:Y:S01]  /*f440*/  R2UR UR10, R5 ;  /* 0x00000000050a72ca */ /* 0x000fe200000e0000 */
[----:B------:R-:W-:Y:S01]  /*f450*/  IMAD R10, R9, 0x80, R28 ;  /* 0x00000080090a7824 */ /* 0x000fe200078e021c */
[----:B------:R-:W-:Y:S01]  /*f460*/  IADD3 R3, R3, 0x30, RZ ;  /* 0x0000003003037810 */ /* 0x000fe20007ffe0ff */
[----:B------:R-:W-:Y:S01]  /*f470*/  VIADD R2, R2, 0xe400 ;  /* 0x0000e40002027836 */ /* 0x000fe20000000000 */
[----:B------:R-:W-:Y:S01]  /*f480*/  UIADD3.X UR5, URZ, UR39, URZ, UP0, !UPT ;  /* 0x000000273f057290 */ /* 0x000fe200087fe43f */
[----:B------:R-:W-:Y:S01]  /*f490*/  UMOV UR6, 0x0 ;  /* 0x0000000000067882 */ /* 0x000fe20000000000 */
[----:B------:R-:W-:-:S10]  /*f4a0*/  UMOV UR7, 0x14f00000 ;  /* 0x14f0000000077882 */ /* 0x000fd40000000000 */
.L_x_2111:
        /* <DEDUP_REMOVED lines=15> */
.L_x_2192:
[----:B------:R-:W-:Y:S05]  /*f5a0*/  BSYNC B2 ;  /* 0x0000000000027941 */ /* 0x000fea0003800000 */
.L_x_2112:
        /* <DEDUP_REMOVED lines=11> */
.L_x_2115:
[----:B------:R-:W-:Y:S05]  /*f660*/  BSYNC B2 ;  /* 0x0000000000027941 */ /* 0x000fea0003800000 */
.L_x_2114:
        /* <DEDUP_REMOVED lines=10> */
.L_x_2116:
        /* <DEDUP_REMOVED lines=12> */
.L_x_2105:
[----:B------:R-:W-:Y:S05]  /*f7d0*/  BSYNC B1 ;  /* 0x0000000000017941 */ /* 0x000fea0003800000 */
.L_x_2104:
[C---:B------:R-:W-:Y:S01]  /*f7e0*/  ISETP.GT.AND P0, PT, R6.reuse, 0x1, PT ;  /* 0x000000010600780c */ /* 0x040fe20003f04270 */
[----:B------:R-:W-:-:S12]  /*f7f0*/  VIADD R6, R6, 0xfffffffe ;  /* 0xfffffffe06067836 */ /* 0x000fd80000000000 */
[----:B------:R-:W-:Y:S05]  /*f800*/  @P0 BRA `(.L_x_2117) ;  /* 0xfffffff0006c0947 */ /* 0x000fea000383ffff */
.L_x_2075:
[----:B------:R-:W-:Y:S05]  /*f810*/  BSYNC B0 ;  /* 0x0000000000007941 */ /* 0x000fea0003800000 */
.L_x_2074:
        /* <DEDUP_REMOVED lines=17> */
.L_x_2119:
[----:B------:R-:W-:Y:S05]  /*f930*/  BSYNC B0 ;  /* 0x0000000000007941 */ /* 0x000fea0003800000 */
.L_x_2118:
        /* <DEDUP_REMOVED lines=10> */
.L_x_2193:
[----:B------:R-:W-:Y:S05]  /*f9e0*/  BSYNC B1 ;  /* 0x0000000000017941 */ /* 0x000fea0003800000 */
.L_x_2122:
        /* <DEDUP_REMOVED lines=9> */
.L_x_2125:
[----:B------:R-:W-:Y:S05]  /*fa80*/  BSYNC B1 ;  /* 0x0000000000017941 */ /* 0x000fea0003800000 */
.L_x_2124:
        /* <DEDUP_REMOVED lines=10> */
.L_x_2126:
        /* <DEDUP_REMOVED lines=10> */
.L_x_2121:
[----:B------:R-:W-:Y:S05]  /*fbd0*/  BSYNC B0 ;  /* 0x0000000000007941 */ /* 0x000fea0003800000 */
.L_x_2120:
[----:B------:R-:W-:-:S05]  /*fbe0*/  VIADD R23, R23, 0x1 ;  /* 0x0000000117177836 */ /* 0x000fca0000000000 */
[----:B------:R-:W-:-:S04]  /*fbf0*/  ISETP.NE.AND P0, PT, R23, 0x2, PT ;  /* 0x000000021700780c */ /* 0x000fc80003f05270 */
[----:B------:R-:W-:Y:S02]  /*fc00*/  SEL R0, RZ, 0x1, P0 ;  /* 0x00000001ff007807 */ /* 0x000fe40000000000 */
[----:B------:R-:W-:Y:S02]  /*fc10*/  SEL R23, R23, RZ, P0 ;  /* 0x000000ff17177207 */ /* 0x000fe40000000000 */
[----:B------:R-:W-:-:S07]  /*fc20*/  LOP3.LUT R27, R27, R0, RZ, 0x3c, !PT ;  /* 0x000000001b1b7212 */ /* 0x000fce00078e3cff */
.L_x_2056:
[----:B------:R-:W-:Y:S05]  /*fc30*/  BSYNC B7 ;  /* 0x0000000000077941 */ /* 0x000fea0003800000 */
.L_x_2054:
[----:B------:R-:W2:Y:S02]  /*fc40*/  LDL R0, [R1+0x30] ;  /* 0x0000300001007983 */ /* 0x000ea40000100800 */
[----:B--2---:R-:W-:-:S13]  /*fc50*/  ISETP.NE.AND P0, PT, R0, RZ, PT ;  /* 0x000000ff0000720c */ /* 0x004fda0003f05270 */
[----:B------:R-:W-:Y:S05]  /*fc60*/  @!P0 BRA `(.L_x_2127) ;  /* 0x0000000000248947 */ /* 0x000fea0003800000 */
[----:B------:R-:W-:Y:S05]  /*fc70*/  WARPSYNC.ALL ;  /* 0x0000000000007948 */ /* 0x000fea0003800000 */
[----:B------:R-:W2:Y:S08]  /*fc80*/  S2UR UR5, SR_CgaCtaId ;  /* 0x00000000000579c3 */ /* 0x000eb00000008800 */
[----:B------:R-:W-:Y:S06]  /*fc90*/  BAR.SYNC.DEFER_BLOCKING 0x5, 0x200 ;  /* 0x0148000000007b1d */ /* 0x000fec0000010000 */
[----:B------:R-:W-:-:S02]  /*fca0*/  UMOV UR4, 0x400 ;  /* 0x0000040000047882 */ /* 0x000fc40000000000 */
[----:B--2---:R-:W-:-:S06]  /*fcb0*/  ULEA UR4, UR5, UR4, 0x18 ;  /* 0x0000000405047291 */ /* 0x004fcc000f8ec03f */
[----:B0-----:R-:W-:-:S05]  /*fcc0*/  IMAD.U32 R22, RZ, RZ, UR4 ;  /* 0x00000004ff167e24 */ /* 0x001fca000f8e00ff */
[----:B------:R2:W3:Y:S01]  /*fcd0*/  LDS.128 R16, [R22+0x168d0] ;  /* 0x0168d00016107984 */ /* 0x0004e20000000c00 */
[----:B------:R-:W-:Y:S06]  /*fce0*/  BAR.ARV 0x4, 0x200 ;  /* 0x0108000000007b1d */ /* 0x000fec0000002000 */
[----:B------:R-:W-:Y:S05]  /*fcf0*/  BRA `(.L_x_2128) ;  /* 0x0000000800cc7947 */ /* 0x000fea0003800000 */
.L_x_2127:
        /* <DEDUP_REMOVED lines=11> */
[----:B------:R-:W-:Y:S02]  /*fdb0*/  MOV R17, RZ ;  /* 0x000000ff00117202 */ /* 0x000fe40000000f00 */
[C---:B------:R-:W-:Y:S01]  /*fdc0*/  ISETP.GE.U32.AND P2, PT, R8.reuse, 0x2, PT ;  /* 0x000000020800780c */ /* 0x040fe20003f46070 */
[----:B------:R-:W-:Y:S01]  /*fdd0*/  SHFL.IDX PT, R0, R16, RZ, 0x1f ;  /* 0x00001fff10007589 */ /* 0x000fe200000e0000 */
[C---:B------:R-:W-:Y:S02]  /*fde0*/  ISETP.GE.U32.AND P3, PT, R8.reuse, 0x4, PT ;  /* 0x000000040800780c */ /* 0x040fe40003f66070 */
[C---:B------:R-:W-:Y:S02]  /*fdf0*/  ISETP.GE.U32.AND P4, PT, R8.reuse, 0x8, PT ;  /* 0x000000080800780c */ /* 0x040fe40003f86070 */
[C---:B------:R-:W-:Y:S01]  /*fe00*/  ISETP.GE.U32.AND P5, PT, R8.reuse, 0x10, PT ;  /* 0x000000100800780c */ /* 0x040fe20003fa6070 */
[----:B--2---:R-:W-:Y:S01]  /*fe10*/  @!P1 IMAD.MOV.U32 R17, RZ, RZ, R2 ;  /* 0x000000ffff119224 */ /* 0x004fe200078e0002 */
[----:B------:R-:W-:-:S04]  /*fe20*/  ISETP.NE.AND P1, PT, R8, RZ, PT ;  /* 0x000000ff0800720c */ /* 0x000fc80003f25270 */
[----:B------:R-:W0:Y:S02]  /*fe30*/  SHFL.UP PT, R14, R17, 0x1, RZ ;  /* 0x04200000110e7989 */ /* 0x000e2400000e00ff */
[----:B0-----:R-:W-:-:S05]  /*fe40*/  SEL R4, R14, RZ, P1 ;  /* 0x000000ff0e047207 */ /* 0x001fca0000800000 */
[----:B------:R-:W-:-:S05]  /*fe50*/  IMAD.IADD R4, R17, 0x1, R4 ;  /* 0x0000000111047824 */ /* 0x000fca00078e0204 */
[----:B------:R-:W0:Y:S02]  /*fe60*/  SHFL.UP PT, R14, R4, 0x2, RZ ;  /* 0x04400000040e7989 */ /* 0x000e2400000e00ff */
[----:B0-----:R-:W-:-:S05]  /*fe70*/  SEL R5, R14, RZ, P2 ;  /* 0x000000ff0e057207 */ /* 0x001fca0001000000 */
[----:B------:R-:W-:Y:S02]  /*fe80*/  IMAD.IADD R6, R4, 0x1, R5 ;  /* 0x0000000104067824 */ /* 0x000fe400078e0205 */
[----:B------:R-:W-:Y:S04]  /*fe90*/  SHFL.IDX PT, R5, R16, 0x1, 0x1f ;  /* 0x00201f0010057f89 */ /* 0x000fe800000e0000 */
        /* <DEDUP_REMOVED lines=9> */
[----:B------:R0:W2:Y:S02]  /*ff30*/  SHFL.IDX PT, R14, R2, 0x1f, 0x1f ;  /* 0x03e01f00020e7f89 */ /* 0x0000a400000e0000 */
.L_x_2203:
[----:B------:R-:W-:Y:S02]  /*ff40*/  ULDC UR4, c[0x0][0xc38] ;  /* 0x00030e0000047ab9 */ /* 0x000fe40000000800 */
[----:B------:R-:W-:-:S04]  /*ff50*/  IMAD.U32 R4, RZ, RZ, UR4 ;  /* 0x00000004ff047e24 */ /* 0x000fc8000f8e00ff */
[----:B--2---:R-:W-:-:S04]  /*ff60*/  IMAD R14, R14, R4, RZ ;  /* 0x000000040e0e7224 */ /* 0x004fc800078e02ff */
[----:B------:R-:W-:-:S05]  /*ff70*/  IMAD.IADD R5, R5, 0x1, R14 ;  /* 0x0000000105057824 */ /* 0x000fca00078e020e */
[----:B------:R-:W-:-:S13]  /*ff80*/  ISETP.GT.AND P6, PT, R5, R0, PT ;  /* 0x000000000500720c */ /* 0x000fda0003fc4270 */
[----:B------:R-:W-:Y:S05]  /*ff90*/  @P6 BRA `(.L_x_2130) ;  /* 0x00000000009c6947 */ /* 0x000fea0003800000 */
.L_x_2135:
        /* <DEDUP_REMOVED lines=14> */
.L_x_2133:
[----:B------:R-:W-:Y:S05]  /*10080*/  BSYNC B0 ;  /* 0x0000000000007941 */ /* 0x000fea0003800000 */
.L_x_2132:
[----:B------:R-:W-:-:S03]  /*10090*/  UMOV UR4, 0xffffffff ;  /* 0xffffffff00047882 */ /* 0x000fc60000000000 */
[----:B------:R-:W-:Y:S05]  /*100a0*/  BRA.DIV UR4, `(.L_x_2134) ;  /* 0x00000026047c7947 */ /* 0x000fea000b800000 */
[----:B-----5:R-:W2:Y:S02]  /*100b0*/  SHFL.UP PT, R14, R17, 0x1, RZ ;  /* 0x04200000110e7989 */ /* 0x020ea400000e00ff */
[----:B--2---:R-:W-:-:S05]  /*100c0*/  SEL R14, R14, RZ, P1 ;  /* 0x000000ff0e0e7207 */ /* 0x004fca0000800000 */
        /* <DEDUP_REMOVED lines=14> */
.L_x_2211:
[----:B------:R-:W-:Y:S02]  /*101b0*/  ULDC UR4, c[0x0][0xc38] ;  /* 0x00030e0000047ab9 */ /* 0x000fe40000000800 */
[----:B------:R-:W-:-:S04]  /*101c0*/  IMAD.U32 R4, RZ, RZ, UR4 ;  /* 0x00000004ff047e24 */ /* 0x000fc8000f8e00ff */
[----:B--2---:R-:W-:-:S04]  /*101d0*/  IMAD R14, R14, R4, RZ ;  /* 0x000000040e0e7224 */ /* 0x004fc800078e02ff */
[----:B------:R-:W-:-:S05]  /*101e0*/  IMAD.IADD R5, R14, 0x1, R5 ;  /* 0x000000010e057824 */ /* 0x000fca00078e0205 */
[----:B------:R-:W-:-:S13]  /*101f0*/  ISETP.GT.AND P6, PT, R5, R0, PT ;  /* 0x000000000500720c */ /* 0x000fda0003fc4270 */
[----:B------:R-:W-:Y:S05]  /*10200*/  @!P6 BRA `(.L_x_2135) ;  /* 0xfffffffc0064e947 */ /* 0x000fea000383ffff */
.L_x_2130:
        /* <DEDUP_REMOVED lines=8> */
.L_x_2215:
[----:B------:R-:W-:Y:S01]  /*10290*/  ISETP.NE.AND P0, PT, R3, RZ, PT ;  /* 0x000000ff0300720c */ /* 0x000fe20003f05270 */
[----:B------:R-:W-:-:S12]  /*102a0*/  IMAD.MOV.U32 R14, RZ, RZ, RZ ;  /* 0x000000ffff0e7224 */ /* 0x000fd800078e00ff */
[----:B------:R-:W-:Y:S05]  /*102b0*/  @!P0 BRA `(.L_x_2137) ;  /* 0x0000000000108947 */ /* 0x000fea0003800000 */
[----:B------:R-:W-:Y:S01]  /*102c0*/  UMOV UR4, 0xffffffff ;  /* 0xffffffff00047882 */ /* 0x000fe20000000000 */
[----:B------:R-:W-:Y:S02]  /*102d0*/  VIADD R12, R6, 0xffffffff ;  /* 0xffffffff060c7836 */ /* 0x000fe40000000000 */
[----:B------:R-:W-:Y:S05]  /*102e0*/  BRA.DIV UR4, `(.L_x_2138) ;  /* 0x0000002604f07947 */ /* 0x000fea000b800000 */
[----:B------:R4:W0:Y:S02]  /*102f0*/  SHFL.IDX PT, R14, R2, R12, 0x1f ;  /* 0x00001f0c020e7589 */ /* 0x00082400000e0000 */
.L_x_2137:
[----:B0---4-:R-:W0:Y:S01]  /*10300*/  LDC.64 R2, c[0x0][0xc90] ;  /* 0x00032400ff027b82 */ /* 0x011e220000000a00 */
[----:B------:R-:W-:-:S05]  /*10310*/  IADD3 R19, R6, R19, RZ ;  /* 0x0000001306137210 */ /* 0x000fca0007ffe0ff */
[----:B0-----:R-:W-:-:S05]  /*10320*/  IMAD.WIDE R2, R19, 0x4, R2 ;  /* 0x0000000413027825 */ /* 0x001fca00078e0202 */
[----:B------:R0:W2:Y:S01]  /*10330*/  LDG.E R7, desc[UR48][R2.64] ;  /* 0x0000003002077981 */ /* 0x0000a2000c1e1900 */
[----:B------:R-:W-:Y:S02]  /*10340*/  IMAD R16, R14, R4, R5 ;  /* 0x000000040e107224 */ /* 0x000fe400078e0205 */
[----:B0-----:R-:W-:Y:S02]  /*10350*/  IMAD.MOV.U32 R2, RZ, RZ, RZ ;  /* 0x000000ffff027224 */ /* 0x001fe400078e00ff */
[----:B--23--:R-:W-:-:S05]  /*10360*/  IMAD R6, R17, R7, RZ ;  /* 0x0000000711067224 */ /* 0x00cfca00078e02ff */
[----:B------:R-:W-:-:S04]  /*10370*/  IABS R8, R6 ;  /* 0x0000000600087213 */ /* 0x000fc80000000000 */
[----:B-1----:R-:W0:Y:S08]  /*10380*/  I2F.RP R9, R8 ;  /* 0x0000000800097306 */ /* 0x002e300000209400 */
        /* <DEDUP_REMOVED lines=32> */
[----:B0-----:R-:W-:-:S06]  /*10590*/  IADD3 R3, R8, 0xffffffe, RZ ;  /* 0x0ffffffe08037810 */ /* 0x001fcc0007ffe0ff */
        /* <DEDUP_REMOVED lines=21> */
[----:B------:R-:W-:-:S04]  /*106f0*/  LOP3.LUT R2, RZ, R2, RZ, 0x33, !PT ;  /* 0x00000002ff027212 */ /* 0x000fc800078e33ff */
[----:B------:R-:W-:Y:S01]  /*10700*/  IADD3 R17, R17, R2, RZ ;  /* 0x0000000211117210 */ /* 0x000fe20007ffe0ff */
[----:B------:R-:W-:Y:S06]  /*10710*/  BRA `(.L_x_2139) ;  /* 0x00000000001c7947 */ /* 0x000fec0003800000 */
.L_x_2131:
[----:B------:R-:W-:Y:S01]  /*10720*/  UMOV UR4, URZ ;  /* 0x0000003f00047c82 */ /* 0x000fe20008000000 */
[----:B------:R-:W-:Y:S01]  /*10730*/  UMOV UR5, URZ ;  /* 0x0000003f00057c82 */ /* 0x000fe20008000000 */
[----:B------:R-:W-:Y:S01]  /*10740*/  ULDC UR6, c[0x0][0xc3c] ;  /* 0x00030f0000067ab9 */ /* 0x000fe20000000800 */
[----:B------:R-:W-:Y:S02]  /*10750*/  IMAD.MOV.U32 R16, RZ, RZ, R0 ;  /* 0x000000ffff107224 */ /* 0x000fe400078e0000 */
[----:B------:R-:W-:Y:S02]  /*10760*/  IMAD.U32 R17, RZ, RZ, UR4 ;  /* 0x00000004ff117e24 */ /* 0x000fe4000f8e00ff */
[----:B------:R-:W-:Y:S02]  /*10770*/  IMAD.U32 R18, RZ, RZ, UR5 ;  /* 0x00000005ff127e24 */ /* 0x000fe4000f8e00ff */
[----:B------:R-:W-:-:S07]  /*10780*/  IMAD.U32 R19, RZ, RZ, UR6 ;  /* 0x00000006ff137e24 */ /* 0x000fce000f8e00ff */
.L_x_2139:
        /* <DEDUP_REMOVED lines=10> */
.L_x_2128:
[----:B------:R-:W-:Y:S02]  /*10830*/  ULDC UR4, c[0x0][0xc3c] ;  /* 0x00030f0000047ab9 */ /* 0x000fe40000000800 */
[----:B---3--:R-:W-:-:S13]  /*10840*/  ISETP.GE.AND P0, PT, R19, UR4, PT ;  /* 0x0000000413007c0c */ /* 0x008fda000bf06270 */
[----:B------:R-:W-:Y:S05]  /*10850*/  @!P0 BRA `(.L_x_2140) ;  /* 0xffffffb800608947 */ /* 0x000fea000383ffff */
[----:B------:R-:W-:Y:S05]  /*10860*/  BSYNC B8 ;  /* 0x0000000000087941 */ /* 0x000fea0003800000 */
.L_x_2050:
[----:B0-----:R-:W3:Y:S01]  /*10870*/  LDL.LU R0, [R1+0x28] ;  /* 0x0000280001007983 */ /* 0x001ee20000300800 */
[----:B------:R-:W-:Y:S01]  /*10880*/  BSSY B0, `(.L_x_2141) ;  /* 0x000000b000007945 */ /* 0x000fe20003800000 */
[----:B------:R-:W1:Y:S01]  /*10890*/  S2R R5, SR_CgaCtaId ;  /* 0x0000000000057919 */ /* 0x000e620000008800 */
[----:B---3--:R-:W-:-:S05]  /*108a0*/  VIADD R0, R0, 0x1 ;  /* 0x0000000100007836 */ /* 0x008fca0000000000 */
[----:B------:R-:W-:-:S04]  /*108b0*/  LEA.HI R2, R0, R0, RZ, 0x1 ;  /* 0x0000000000027211 */ /* 0x000fc800078f08ff */
[----:B------:R-:W-:Y:S02]  /*108c0*/  LOP3.LUT R3, R2, 0xfffffffe, RZ, 0xc0, !PT ;  /* 0xfffffffe02037812 */ /* 0x000fe400078ec0ff */
[----:B------:R-:W-:-:S03]  /*108d0*/  MOV R2, 0x400 ;  /* 0x0000040000027802 */ /* 0x000fc60000000f00 */
[----:B------:R-:W-:Y:S01]  /*108e0*/  IMAD.IADD R0, R0, 0x1, -R3 ;  /* 0x0000000100007824 */ /* 0x000fe200078e0a03 */
[----:B-1----:R-:W-:-:S04]  /*108f0*/  LEA R9, R5, R2, 0x18 ;  /* 0x0000000205097211 */ /* 0x002fc800078ec0ff */
[----:B------:R-:W-:-:S04]  /*10900*/  SHF.L.U32 R0, R0, 0x1f, RZ ;  /* 0x0000001f00007819 */ /* 0x000fc800000006ff */
[----:B------:R-:W0:Y:S02]  /*10910*/  SYNCS.PHASECHK.TRANS64.TRYWAIT P0, [R9+URZ+0x16820], R0 ;  /* 0x01682000090075a7 */ /* 0x000e24000800017f */
[----:B0-----:R-:W-:Y:S05]  /*10920*/  @!P0 BRA `(.L_x_2142) ;  /* 0x0000002000848947 */ /* 0x001fea0003800000 */
.L_x_2218:
[----:B------:R-:W-:Y:S05]  /*10930*/  BSYNC B0 ;  /* 0x0000000000007941 */ /* 0x000fea0003800000 */
.L_x_2141:
[----:B------:R-:W-:-:S03]  /*10940*/  UMOV UR4, 0xffffffff ;  /* 0xffffffff00047882 */ /* 0x000fc60000000000 */
[----:B------:R-:W-:Y:S05]  /*10950*/  BRA.DIV UR4, `(.L_x_2143) ;  /* 0x00000022048c7947 */ /* 0x000fea000b800000 */
[----:B0-----:R-:W0:Y:S02]  /*10960*/  S2R R0, SR_TID.X ;  /* 0x0000000000007919 */ /* 0x001e240000002100 */
[----:B0-----:R-:W-:-:S04]  /*10970*/  SHF.R.U32.HI R0, RZ, 0x5, R0 ;  /* 0x00000005ff007819 */ /* 0x001fc80000011600 */
[----:B------:R-:W-:-:S05]  /*10980*/  LOP3.LUT R0, R0, 0x3, RZ, 0xc0, !PT ;  /* 0x0000000300007812 */ /* 0x000fca00078ec0ff */
[----:B------:R0:W1:Y:S02]  /*10990*/  SHFL.IDX PT, R14, R0, RZ, 0x1f ;  /* 0x00001fff000e7589 */ /* 0x00006400000e0000 */
.L_x_2221:
[----:B-1----:R-:W-:Y:S01]  /*109a0*/  ISETP.NE.AND P0, PT, R14, RZ, PT ;  /* 0x000000ff0e00720c */ /* 0x002fe20003f05270 */
[----:B------:R-:W-:-:S12]  /*109b0*/  BSSY B0, `(.L_x_2144) ;  /* 0x0000024000007945 */ /* 0x000fd80003800000 */
[----:B------:R-:W-:Y:S05]  /*109c0*/  @P0 BRA `(.L_x_2145) ;  /* 0x0000000000880947 */ /* 0x000fea0003800000 */
[----:B------:R-:W-:-:S03]  /*109d0*/  UMOV UR4, 0xffffffff ;  /* 0xffffffff00047882 */ /* 0x000fc60000000000 */
[----:B------:R-:W-:Y:S05]  /*109e0*/  BRA.DIV UR4, `(.L_x_2146) ;  /* 0x00000022049c7947 */ /* 0x000fea000b800000 */
[----:B------:R-:W-:-:S13]  /*109f0*/  ELECT P6, URZ, PT ;  /* 0x00000000003f782f */ /* 0x000fda00038c0000 */
.L_x_2224:
[----:B------:R-:W-:Y:S05]  /*10a00*/  @!P6 BRA `(.L_x_2145) ;  /* 0x000000000078e947 */ /* 0x000fea0003800000 */
[----:B------:R-:W-:-:S06]  /*10a10*/  ULOP3.LUT UR4, UR36, 0x2, URZ, 0xfc, !UPT ;  /* 0x0000000224047892 */ /* 0x000fcc000f8efc3f */
[----:B0-----:R-:W-:-:S05]  /*10a20*/  IMAD.U32 R0, RZ, RZ, UR4 ;  /* 0x00000004ff007e24 */ /* 0x001fca000f8e00ff */
[----:B------:R-:W-:-:S13]  /*10a30*/  ISETP.NE.AND P2, PT, R0, 0x3, PT ;  /* 0x000000030000780c */ /* 0x000fda0003f45270 */
[----:B------:R-:W-:Y:S05]  /*10a40*/  @!P2 BRA `(.L_x_2147) ;  /* 0x000000000004a947 */ /* 0x000fea0003800000 */
[----:B------:R-:W-:Y:S01]  /*10a50*/  BPT.TRAP 0x1 ;  /* 0x000000040000795c */ /* 0x000fe20000300000 */
.L_x_2147:
        /* <DEDUP_REMOVED lines=8> */
[----:B------:R-:W-:Y:S02]  /*10ae0*/  LOP3.LUT R2, R27, R4, RZ, 0x3c, !PT ;  /* 0x000000041b027212 */ /* 0x000fe400078e3cff */
[----:B------:R-:W-:-:S02]  /*10af0*/  LEA R7, R5, R0, 0x3 ;  /* 0x0000000005077211 */ /* 0x000fc400078e18ff */
[----:B------:R-:W-:Y:S01]  /*10b00*/  SHF.L.U32 R2, R2, 0x1f, RZ ;  /* 0x0000001f02027819 */ /* 0x000fe200000006ff */
[----:B0-----:R-:W-:Y:S06]  /*10b10*/  @!P0 BRA `(.L_x_2148) ;  /* 0x0000002000708947 */ /* 0x001fec0003800000 */
.L_x_2225:
[----:B------:R-:W1:Y:S02]  /*10b20*/  SYNCS.PHASECHK.TRANS64.TRYWAIT P0, [R7+URZ], R2 ;  /* 0x00000002070075a7 */ /* 0x000e64000800017f */
[----:B-1----:R-:W-:Y:S05]  /*10b30*/  @!P0 BRA `(.L_x_2149) ;  /* 0x00000020007c8947 */ /* 0x002fea0003800000 */
.L_x_2226:
[----:B------:R-:W-:Y:S05]  /*10b40*/  @!P2 BRA `(.L_x_2150) ;  /* 0x000000000004a947 */ /* 0x000fea0003800000 */
[----:B------:R-:W-:Y:S01]  /*10b50*/  BPT.TRAP 0x1 ;  /* 0x000000040000795c */ /* 0x000fe20000300000 */
.L_x_2150:
[----:B------:R-:W-:-:S04]  /*10b60*/  VIADD R0, R9, 0x16860 ;  /* 0x0001686009007836 */ /* 0x000fc80000000000 */
[----:B------:R-:W-:-:S04]  /*10b70*/  IMAD R4, R23, 0x8, R0 ;  /* 0x0000000817047824 */ /* 0x000fc800078e0200 */
[----:B------:R-:W3:Y:S02]  /*10b80*/  SYNCS.PHASECHK.TRANS64.TRYWAIT P0, [R4+URZ], R3 ;  /* 0x00000003040075a7 */ /* 0x000ee4000800017f */
[----:B---3--:R-:W-:Y:S05]  /*10b90*/  @!P0 BRA `(.L_x_2151) ;  /* 0x0000002000788947 */ /* 0x008fea0003800000 */
.L_x_2227:
[----:B------:R-:W-:-:S07]  /*10ba0*/  IMAD R5, R5, 0x8, R0 ;  /* 0x0000000805057824 */ /* 0x000fce00078e0200 */
.L_x_2152:
[----:B----4-:R4:W0:Y:S02]  /*10bb0*/  SYNCS.PHASECHK.TRANS64.TRYWAIT P0, [R5+URZ], R2 ;  /* 0x00000002050075a7 */ /* 0x010824000800017f */
[----:B0-----:R-:W-:Y:S05]  /*10bc0*/  @!P0 NANOSLEEP.SYNCS 0x989680 ;  /* 0x009896800000895d */ /* 0x001fea0003900000 */
[----:B------:R-:W0:Y:S02]  /*10bd0*/  @!P0 SYNCS.PHASECHK.TRANS64 P0, [R5+URZ], R2 ;  /* 0x00000002050085a7 */ /* 0x000e24000800007f */
[----:B0-----:R-:W-:Y:S05]  /*10be0*/  @!P0 BRA `(.L_x_2152) ;  /* 0xfffffffc00f08947 */ /* 0x001fea000383ffff */
.L_x_2145:
[----:B------:R-:W-:Y:S05]  /*10bf0*/  BSYNC B0 ;  /* 0x0000000000007941 */ /* 0x000fea0003800000 */
.L_x_2144:
[----:B------:R-:W-:Y:S05]  /*10c00*/  EXIT ;  /* 0x000000000000794d */ /* 0x000fea0003800000 */
.L_x_2004:
[----:B0-----:R-:W-:-:S04]  /*10c10*/  IMAD.U32 R3, RZ, RZ, UR45 ;  /* 0x0000002dff037e24 */ /* 0x001fc8000f8e00ff */
[----:B------:R0:W1:Y:S03]  /*10c20*/  SYNCS.PHASECHK.TRANS64.TRYWAIT P1, [R3+URZ+0x16800], R0 ;  /* 0x01680000030075a7 */ /* 0x000066000802017f */
[----:B-1----:R-:W-:Y:S05]  /*10c30*/  @!P1 NANOSLEEP.SYNCS 0x989680 ;  /* 0x009896800000995d */ /* 0x002fea0003900000 */
[----:B------:R-:W1:Y:S02]  /*10c40*/  @!P1 SYNCS.PHASECHK.TRANS64 P1, [R3+URZ+0x16800], R0 ;  /* 0x01680000030095a7 */ /* 0x000e64000802007f */
[----:B-1----:R-:W-:Y:S05]  /*10c50*/  @!P1 BRA `(.L_x_2004) ;  /* 0xfffffffc00ec9947 */ /* 0x002fea000383ffff */
[----:B------:R-:W-:Y:S05]  /*10c60*/  BRA `(.L_x_2153) ;  /* 0xffffff0800d07947 */ /* 0x000fea000383ffff */
.L_x_2008:
[----:B-1----:R1:W2:Y:S02]  /*10c70*/  SYNCS.PHASECHK.TRANS64.TRYWAIT P2, [R0+URZ+0x16830], R3 ;  /* 0x01683003000075a7 */ /* 0x0022a4000804017f */
[----:B--2---:R-:W-:Y:S05]  /*10c80*/  @!P2 NANOSLEEP.SYNCS 0x989680 ;  /* 0x009896800000a95d */ /* 0x004fea0003900000 */
[----:B------:R-:W2:Y:S02]  /*10c90*/  @!P2 SYNCS.PHASECHK.TRANS64 P2, [R0+URZ+0x16830], R3 ;  /* 0x016830030000a5a7 */ /* 0x000ea4000804007f */
[----:B--2---:R-:W-:Y:S05]  /*10ca0*/  @!P2 BRA `(.L_x_2008) ;  /* 0xfffffffc00f0a947 */ /* 0x004fea000383ffff */
[----:B------:R-:W-:Y:S05]  /*10cb0*/  BRA `(.L_x_2007) ;  /* 0xffffff0800f47947 */ /* 0x000fea000383ffff */
.L_x_2013:
[----:B-1----:R-:W-:-:S04]  /*10cc0*/  IMAD.U32 R6, RZ, RZ, UR6 ;  /* 0x00000006ff067e24 */ /* 0x002fc8000f8e00ff */
[----:B------:R1:W2:Y:S03]  /*10cd0*/  SYNCS.PHASECHK.TRANS64.TRYWAIT P3, [R6+URZ+0x16830], R5 ;  /* 0x01683005060075a7 */ /* 0x0002a6000806017f */
[----:B--2---:R-:W-:Y:S05]  /*10ce0*/  @!P3 NANOSLEEP.SYNCS 0x989680 ;  /* 0x009896800000b95d */ /* 0x004fea0003900000 */
[----:B------:R-:W2:Y:S02]  /*10cf0*/  @!P3 SYNCS.PHASECHK.TRANS64 P3, [R6+URZ+0x16830], R5 ;  /* 0x016830050600b5a7 */ /* 0x000ea4000806007f */
[----:B--2---:R-:W-:Y:S05]  /*10d00*/  @!P3 BRA `(.L_x_2013) ;  /* 0xfffffffc00ecb947 */ /* 0x004fea000383ffff */
[----:B------:R-:W-:Y:S05]  /*10d10*/  BRA `(.L_x_2010) ;  /* 0xffffff3400547947 */ /* 0x000fea000383ffff */
.L_x_2017:
[----:B-1----:R-:W-:-:S04]  /*10d20*/  IMAD.U32 R6, RZ, RZ, UR6 ;  /* 0x00000006ff067e24 */ /* 0x002fc8000f8e00ff */
[----:B------:R1:W2:Y:S03]  /*10d30*/  SYNCS.PHASECHK.TRANS64.TRYWAIT P3, [R6+URZ+0x16850], R5 ;  /* 0x01685005060075a7 */ /* 0x0002a6000806017f */
[----:B--2---:R-:W-:Y:S05]  /*10d40*/  @!P3 NANOSLEEP.SYNCS 0x989680 ;  /* 0x009896800000b95d */ /* 0x004fea0003900000 */
[----:B------:R-:W2:Y:S02]  /*10d50*/  @!P3 SYNCS.PHASECHK.TRANS64 P3, [R6+URZ+0x16850], R5 ;  /* 0x016850050600b5a7 */ /* 0x000ea4000806007f */
[----:B--2---:R-:W-:Y:S05]  /*10d60*/  @!P3 BRA `(.L_x_2017) ;  /* 0xfffffffc00ecb947 */ /* 0x004fea000383ffff */
[----:B------:R-:W-:Y:S05]  /*10d70*/  BRA `(.L_x_2014) ;  /* 0xffffff3400c47947 */ /* 0x000fea000383ffff */
.L_x_2023:
[----:B-1----:R-:W-:-:S04]  /*10d80*/  IMAD.U32 R6, RZ, RZ, UR6 ;  /* 0x00000006ff067e24 */ /* 0x002fc8000f8e00ff */
[----:B------:R1:W2:Y:S03]  /*10d90*/  SYNCS.PHASECHK.TRANS64.TRYWAIT P2, [R6+URZ+0x16830], R5 ;  /* 0x01683005060075a7 */ /* 0x0002a6000804017f */
[----:B--2---:R-:W-:Y:S05]  /*10da0*/  @!P2 NANOSLEEP.SYNCS 0x989680 ;  /* 0x009896800000a95d */ /* 0x004fea0003900000 */
[----:B------:R-:W2:Y:S02]  /*10db0*/  @!P2 SYNCS.PHASECHK.TRANS64 P2, [R6+URZ+0x16830], R5 ;  /* 0x016830050600a5a7 */ /* 0x000ea4000804007f */
[----:B--2---:R-:W-:Y:S05]  /*10dc0*/  @!P2 BRA `(.L_x_2023) ;  /* 0xfffffffc00eca947 */ /* 0x004fea000383ffff */
[----:B------:R-:W-:Y:S05]  /*10dd0*/  BRA `(.L_x_2020) ;  /* 0xffffff6000b47947 */ /* 0x000fea000383ffff */
.L_x_2027:
[----:B-1----:R-:W-:-:S04]  /*10de0*/  IMAD.U32 R6, RZ, RZ, UR6 ;  /* 0x00000006ff067e24 */ /* 0x002fc8000f8e00ff */
[----:B------:R1:W2:Y:S03]  /*10df0*/  SYNCS.PHASECHK.TRANS64.TRYWAIT P2, [R6+URZ+0x16850], R5 ;  /* 0x01685005060075a7 */ /* 0x0002a6000804017f */
[----:B--2---:R-:W-:Y:S05]  /*10e00*/  @!P2 NANOSLEEP.SYNCS 0x989680 ;  /* 0x009896800000a95d */ /* 0x004fea0003900000 */
[----:B------:R-:W2:Y:S02]  /*10e10*/  @!P2 SYNCS.PHASECHK.TRANS64 P2, [R6+URZ+0x16850], R5 ;  /* 0x016850050600a5a7 */ /* 0x000ea4000804007f */
[----:B--2---:R-:W-:Y:S05]  /*10e20*/  @!P2 BRA `(.L_x_2027) ;  /* 0xfffffffc00eca947 */ /* 0x004fea000383ffff */
[----:B------:R-:W-:Y:S05]  /*10e30*/  BRA `(.L_x_2024) ;  /* 0xffffff6400247947 */ /* 0x000fea000383ffff */
.L_x_2032:
[----:B-1----:R-:W-:-:S04]  /*10e40*/  IMAD.U32 R4, RZ, RZ, UR5 ;  /* 0x00000005ff047e24 */ /* 0x002fc8000f8e00ff */
[----:B------:R1:W2:Y:S03]  /*10e50*/  SYNCS.PHASECHK.TRANS64.TRYWAIT P0, [R4+URZ+0x16850], R3 ;  /* 0x01685003040075a7 */ /* 0x0002a6000800017f */
[----:B--2---:R-:W-:Y:S05]  /*10e60*/  @!P0 NANOSLEEP.SYNCS 0x989680 ;  /* 0x009896800000895d */ /* 0x004fea0003900000 */
[----:B------:R-:W2:Y:S02]  /*10e70*/  @!P0 SYNCS.PHASECHK.TRANS64 P0, [R4+URZ+0x16850], R3 ;  /* 0x01685003040085a7 */ /* 0x000ea4000800007f */
[----:B--2---:R-:W-:Y:S05]  /*10e80*/  @!P0 BRA `(.L_x_2032) ;  /* 0xfffffffc00ec8947 */ /* 0x004fea000383ffff */
[----:B------:R-:W-:Y:S05]  /*10e90*/  BRA `(.L_x_2031) ;  /* 0xffffff8400887947 */ /* 0x000fea000383ffff */
.L_x_2062:
        /* <DEDUP_REMOVED lines=11> */
.L_x_2155:
[----:B------:R-:W-:Y:S05]  /*10f50*/  BSYNC B0 ;  /* 0x0000000000007941 */ /* 0x000fea0003800000 */
.L_x_2154:
[----:B------:R-:W-:Y:S05]  /*10f60*/  BRA `(.L_x_2156) ;  /* 0xffffffbc00847947 */ /* 0x000fea000383ffff */
.L_x_2064:
[----:B------:R-:W-:Y:S01]  /*10f70*/  BSSY B0, `(.L_x_2157) ;  /* 0x0000006000007945 */ /* 0x000fe20003800000 */
[----:B------:R-:W-:-:S07]  /*10f80*/  IMAD.MOV.U32 R15, RZ, RZ, -0x1 ;  /* 0xffffffffff0f7424 */ /* 0x000fce00078e00ff */
[----:B012---:R-:W-:Y:S05]  /*10f90*/  WARPSYNC.COLLECTIVE R15, `(.L_x_2158) ;  /* 0x000000000f0c7348 */ /* 0x007fea0003c00000 */
[----:B------:R-:W-:Y:S02]  /*10fa0*/  ELECT P6, UR62, PT ;  /* 0x00000000003e782f */ /* 0x000fe400038c0000 */
[----:B------:R-:W-:Y:S01]  /*10fb0*/  MOV R14, UR62 ;  /* 0x0000003e000e7c02 */ /* 0x000fe20008000f00 */
[----:B012---:R-:W-:Y:S10]  /*10fc0*/  ENDCOLLECTIVE ;  /* 0x000000000000791b */ /* 0x007ff40003800000 */
.L_x_2158:
[----:B------:R-:W-:Y:S05]  /*10fd0*/  BSYNC B0 ;  /* 0x0000000000007941 */ /* 0x000fea0003800000 */
.L_x_2157:
[----:B------:R-:W-:Y:S05]  /*10fe0*/  BRA `(.L_x_2159) ;  /* 0xffffffbc00847947 */ /* 0x000fea000383ffff */
.L_x_2066:
[----:B--2---:R2:W3:Y:S02]  /*10ff0*/  SYNCS.PHASECHK.TRANS64.TRYWAIT P0, [R3+URZ+0x16840], R0 ;  /* 0x01684000030075a7 */ /* 0x0044e4000800017f */
[----:B---3--:R-:W-:Y:S05]  /*11000*/  @!P0 NANOSLEEP.SYNCS 0x989680 ;  /* 0x009896800000895d */ /* 0x008fea0003900000 */
[----:B------:R-:W3:Y:S02]  /*11010*/  @!P0 SYNCS.PHASECHK.TRANS64 P0, [R3+URZ+0x16840], R0 ;  /* 0x01684000030085a7 */ /* 0x000ee4000800007f */
[----:B---3--:R-:W-:Y:S05]  /*11020*/  @!P0 BRA `(.L_x_2066) ;  /* 0xfffffffc00f08947 */ /* 0x008fea000383ffff */
[----:B------:R-:W-:Y:S05]  /*11030*/  BRA `(.L_x_2160) ;  /* 0xffffffbc00d47947 */ /* 0x000fea000383ffff */
.L_x_2070:
        /* <DEDUP_REMOVED lines=12> */
.L_x_2161:
[----:B------:R-:W-:Y:S02]  /*11100*/  IMAD.MOV.U32 R13, RZ, RZ, R0 ;  /* 0x000000ffff0d7224 */ /* 0x000fe400078e0000 */
[----:B------:R-:W-:-:S07]  /*11110*/  IMAD.MOV.U32 R2, RZ, RZ, R14 ;  /* 0x000000ffff027224 */ /* 0x000fce00078e000e */
[----:B------:R-:W-:Y:S05]  /*11120*/  WARPSYNC.COLLECTIVE R15, `(.L_x_2162) ;  /* 0x000000000f087348 */ /* 0x000fea0003c00000 */
[----:B------:R0:W1:Y:S02]  /*11130*/  SHFL.IDX P6, R14, R13, R12, R11 ;  /* 0x0000000c0d0e7389 */ /* 0x00006400000c000b */
[----:B01----:R-:W-:Y:S01]  /*11140*/  ENDCOLLECTIVE ;  /* 0x000000000000791b */ /* 0x003fe20003800000 */
.L_x_2162:
[----:B------:R-:W-:Y:S02]  /*11150*/  IMAD.MOV.U32 R13, RZ, RZ, R4 ;  /* 0x000000ffff0d7224 */ /* 0x000fe400078e0004 */
[----:B------:R-:W-:Y:S02]  /*11160*/  IMAD.MOV.U32 R12, RZ, RZ, 0x1 ;  /* 0x00000001ff0c7424 */ /* 0x000fe400078e00ff */
[----:B------:R-:W-:-:S07]  /*11170*/  IMAD.MOV.U32 R3, RZ, RZ, R14 ;  /* 0x000000ffff037224 */ /* 0x000fce00078e000e */
[----:B------:R-:W-:Y:S05]  /*11180*/  WARPSYNC.COLLECTIVE R15, `(.L_x_2163) ;  /* 0x000000000f087348 */ /* 0x000fea0003c00000 */
[----:B------:R0:W1:Y:S02]  /*11190*/  SHFL.IDX P6, R14, R13, R12, R11 ;  /* 0x0000000c0d0e7389 */ /* 0x00006400000c000b */
[----:B01----:R-:W-:Y:S01]  /*111a0*/  ENDCOLLECTIVE ;  /* 0x000000000000791b */ /* 0x003fe20003800000 */
.L_x_2163:
[----:B------:R-:W-:-:S04]  /*111b0*/  @!P1 LEA R3, P2, R20, R3, 0x1 ;  /* 0x0000000314039211 */ /* 0x000fc800078408ff */
[----:B------:R-:W-:-:S04]  /*111c0*/  @!P1 IADD3.X R2, RZ, R2, RZ, P2, !PT ;  /* 0x00000002ff029210 */ /* 0x000fc800017fe4ff */
        /* <DEDUP_REMOVED lines=9> */
[----:B------:R-:W-:Y:S02]  /*11260*/  VIADD R8, R17, 0x20 ;  /* 0x0000002011087836 */ /* 0x000fe40000000000 */
[----:B0-----:R-:W-:-:S10]  /*11270*/  IMAD.MOV.U32 R2, RZ, RZ, R14 ;  /* 0x000000ffff027224 */ /* 0x001fd400078e000e */
[----:B------:R-:W-:Y:S05]  /*11280*/  WARPSYNC.COLLECTIVE R15, `(.L_x_2164) ;  /* 0x000000000f087348 */ /* 0x000fea0003c00000 */
[----:B------:R0:W1:Y:S02]  /*11290*/  SHFL.IDX P6, R14, R13, R12, R11 ;  /* 0x0000000c0d0e7389 */ /* 0x00006400000c000b */
[----:B01----:R-:W-:Y:S01]  /*112a0*/  ENDCOLLECTIVE ;  /* 0x000000000000791b */ /* 0x003fe20003800000 */
.L_x_2164:
[----:B------:R-:W-:Y:S02]  /*112b0*/  IMAD.MOV.U32 R13, RZ, RZ, R4 ;  /* 0x000000ffff0d7224 */ /* 0x000fe400078e0004 */
[----:B------:R-:W-:Y:S02]  /*112c0*/  IMAD.MOV.U32 R12, RZ, RZ, 0x2 ;  /* 0x00000002ff0c7424 */ /* 0x000fe400078e00ff */
[----:B------:R-:W-:-:S07]  /*112d0*/  IMAD.MOV.U32 R3, RZ, RZ, R14 ;  /* 0x000000ffff037224 */ /* 0x000fce00078e000e */
[----:B------:R-:W-:Y:S05]  /*112e0*/  WARPSYNC.COLLECTIVE R15, `(.L_x_2165) ;  /* 0x000000000f087348 */ /* 0x000fea0003c00000 */
[----:B------:R0:W1:Y:S02]  /*112f0*/  SHFL.IDX P6, R14, R13, R12, R11 ;  /* 0x0000000c0d0e7389 */ /* 0x00006400000c000b */
[----:B01----:R-:W-:Y:S01]  /*11300*/  ENDCOLLECTIVE ;  /* 0x000000000000791b */ /* 0x003fe20003800000 */
.L_x_2165:
        /* <DEDUP_REMOVED lines=11> */
[----:B------:R-:W-:Y:S01]  /*113c0*/  VIADD R8, R17, 0x30 ;  /* 0x0000003011087836 */ /* 0x000fe20000000000 */
[----:B0-----:R-:W-:-:S11]  /*113d0*/  MOV R2, R14 ;  /* 0x0000000e00027202 */ /* 0x001fd60000000f00 */
[----:B------:R-:W-:Y:S05]  /*113e0*/  WARPSYNC.COLLECTIVE R15, `(.L_x_2166) ;  /* 0x000000000f087348 */ /* 0x000fea0003c00000 */
[----:B------:R0:W1:Y:S02]  /*113f0*/  SHFL.IDX P6, R14, R13, R12, R11 ;  /* 0x0000000c0d0e7389 */ /* 0x00006400000c000b */
[----:B01----:R-:W-:Y:S01]  /*11400*/  ENDCOLLECTIVE ;  /* 0x000000000000791b */ /* 0x003fe20003800000 */
.L_x_2166:
[----:B------:R-:W-:Y:S02]  /*11410*/  IMAD.MOV.U32 R13, RZ, RZ, R4 ;  /* 0x000000ffff0d7224 */ /* 0x000fe400078e0004 */
[----:B------:R-:W-:Y:S02]  /*11420*/  IMAD.MOV.U32 R12, RZ, RZ, 0x3 ;  /* 0x00000003ff0c7424 */ /* 0x000fe400078e00ff */
[----:B------:R-:W-:-:S07]  /*11430*/  IMAD.MOV.U32 R3, RZ, RZ, R14 ;  /* 0x000000ffff037224 */ /* 0x000fce00078e000e */
[----:B------:R-:W-:Y:S05]  /*11440*/  WARPSYNC.COLLECTIVE R15, `(.L_x_2167) ;  /* 0x000000000f087348 */ /* 0x000fea0003c00000 */
[----:B------:R0:W1:Y:S02]  /*11450*/  SHFL.IDX P6, R14, R13, R12, R11 ;  /* 0x0000000c0d0e7389 */ /* 0x00006400000c000b */
[----:B01----:R-:W-:Y:S01]  /*11460*/  ENDCOLLECTIVE ;  /* 0x000000000000791b */ /* 0x003fe20003800000 */
.L_x_2167:
        /* <DEDUP_REMOVED lines=10> */
[----:B------:R-:W-:Y:S02]  /*11510*/  ISETP.GE.AND P1, PT, R8, R7, PT ;  /* 0x000000070800720c */ /* 0x000fe40003f26270 */
[----:B------:R-:W-:Y:S01]  /*11520*/  IADD3 R8, R17, 0x40, RZ ;  /* 0x0000004011087810 */ /* 0x000fe20007ffe0ff */
[----:B0-----:R-:W-:-:S10]  /*11530*/  IMAD.MOV.U32 R2, RZ, RZ, R14 ;  /* 0x000000ffff027224 */ /* 0x001fd400078e000e */
[----:B------:R-:W-:Y:S05]  /*11540*/  WARPSYNC.COLLECTIVE R15, `(.L_x_2168) ;  /* 0x000000000f087348 */ /* 0x000fea0003c00000 */
[----:B------:R0:W1:Y:S02]  /*11550*/  SHFL.IDX P6, R14, R13, R12, R11 ;  /* 0x0000000c0d0e7389 */ /* 0x00006400000c000b */
[----:B01----:R-:W-:Y:S01]  /*11560*/  ENDCOLLECTIVE ;  /* 0x000000000000791b */ /* 0x003fe20003800000 */
.L_x_2168:
[----:B------:R-:W-:Y:S02]  /*11570*/  IMAD.MOV.U32 R13, RZ, RZ, R4 ;  /* 0x000000ffff0d7224 */ /* 0x000fe400078e0004 */
[----:B------:R-:W-:Y:S02]  /*11580*/  IMAD.MOV.U32 R12, RZ, RZ, 0x4 ;  /* 0x00000004ff0c7424 */ /* 0x000fe400078e00ff */
[----:B------:R-:W-:-:S07]  /*11590*/  IMAD.MOV.U32 R3, RZ, RZ, R14 ;  /* 0x000000ffff037224 */ /* 0x000fce00078e000e */
[----:B------:R-:W-:Y:S05]  /*115a0*/  WARPSYNC.COLLECTIVE R15, `(.L_x_2169) ;  /* 0x000000000f087348 */ /* 0x000fea0003c00000 */
[----:B------:R0:W1:Y:S02]  /*115b0*/  SHFL.IDX P6, R14, R13, R12, R11 ;  /* 0x0000000c0d0e7389 */ /* 0x00006400000c000b */
[----:B01----:R-:W-:Y:S01]  /*115c0*/  ENDCOLLECTIVE ;  /* 0x000000000000791b */ /* 0x003fe20003800000 */
.L_x_2169:
        /* <DEDUP_REMOVED lines=16> */
.L_x_2170:
[----:B------:R-:W-:Y:S02]  /*116d0*/  IMAD.MOV.U32 R13, RZ, RZ, R4 ;  /* 0x000000ffff0d7224 */ /* 0x000fe400078e0004 */
[----:B------:R-:W-:Y:S02]  /*116e0*/  IMAD.MOV.U32 R12, RZ, RZ, 0x5 ;  /* 0x00000005ff0c7424 */ /* 0x000fe400078e00ff */
[----:B------:R-:W-:-:S07]  /*116f0*/  IMAD.MOV.U32 R3, RZ, RZ, R14 ;  /* 0x000000ffff037224 */ /* 0x000fce00078e000e */
[----:B------:R-:W-:Y:S05]  /*11700*/  WARPSYNC.COLLECTIVE R15, `(.L_x_2171) ;  /* 0x000000000f087348 */ /* 0x000fea0003c00000 */
[----:B------:R0:W1:Y:S02]  /*11710*/  SHFL.IDX P6, R14, R13, R12, R11 ;  /* 0x0000000c0d0e7389 */ /* 0x00006400000c000b */
[----:B01----:R-:W-:Y:S01]  /*11720*/  ENDCOLLECTIVE ;  /* 0x000000000000791b */ /* 0x003fe20003800000 */
.L_x_2171:
        /* <DEDUP_REMOVED lines=16> */
.L_x_2172:
[----:B------:R-:W-:Y:S02]  /*11830*/  IMAD.MOV.U32 R13, RZ, RZ, R4 ;  /* 0x000000ffff0d7224 */ /* 0x000fe400078e0004 */
[----:B------:R-:W-:Y:S02]  /*11840*/  IMAD.MOV.U32 R12, RZ, RZ, 0x6 ;  /* 0x00000006ff0c7424 */ /* 0x000fe400078e00ff */
[----:B------:R-:W-:-:S07]  /*11850*/  IMAD.MOV.U32 R3, RZ, RZ, R14 ;  /* 0x000000ffff037224 */ /* 0x000fce00078e000e */
[----:B------:R-:W-:Y:S05]  /*11860*/  WARPSYNC.COLLECTIVE R15, `(.L_x_2173) ;  /* 0x000000000f087348 */ /* 0x000fea0003c00000 */
[----:B------:R0:W1:Y:S02]  /*11870*/  SHFL.IDX P6, R14, R13, R12, R11 ;  /* 0x0000000c0d0e7389 */ /* 0x00006400000c000b */
[----:B01----:R-:W-:Y:S01]  /*11880*/  ENDCOLLECTIVE ;  /* 0x000000000000791b */ /* 0x003fe20003800000 */
.L_x_2173:
        /* <DEDUP_REMOVED lines=15> */
.L_x_2174:
[----:B------:R-:W-:Y:S01]  /*11980*/  IMAD.MOV.U32 R13, RZ, RZ, R4 ;  /* 0x000000ffff0d7224 */ /* 0x000fe200078e0004 */
[----:B------:R-:W-:Y:S01]  /*11990*/  MOV R12, 0x7 ;  /* 0x00000007000c7802 */ /* 0x000fe20000000f00 */
[----:B------:R-:W-:-:S07]  /*119a0*/  IMAD.MOV.U32 R3, RZ, RZ, R14 ;  /* 0x000000ffff037224 */ /* 0x000fce00078e000e */
[----:B------:R-:W-:Y:S05]  /*119b0*/  WARPSYNC.COLLECTIVE R15, `(.L_x_2175) ;  /* 0x000000000f087348 */ /* 0x000fea0003c00000 */
[----:B------:R0:W1:Y:S02]  /*119c0*/  SHFL.IDX P6, R14, R13, R12, R11 ;  /* 0x0000000c0d0e7389 */ /* 0x00006400000c000b */
[----:B01----:R-:W-:Y:S01]  /*119d0*/  ENDCOLLECTIVE ;  /* 0x000000000000791b */ /* 0x003fe20003800000 */
.L_x_2175:
[----:B------:R-:W-:-:S05]  /*119e0*/  @!P1 LEA R3, P2, R20, R3, 0x1 ;  /* 0x0000000314039211 */ /* 0x000fca00078408ff */
[----:B------:R-:W-:-:S05]  /*119f0*/  @!P1 IMAD.X R2, RZ, RZ, R2, P2 ;  /* 0x000000ffff029224 */ /* 0x000fca00010e0602 */
[-C--:B------:R-:W-:Y:S01]  /*11a00*/  @!P1 LOP3.LUT R3, R3, R2.reuse, RZ, 0x3c, !PT ;  /* 0x0000000203039212 */ /* 0x080fe200078e3cff */
[----:B------:R-:W-:Y:S02]  /*11a10*/  IMAD.MOV.U32 R13, RZ, RZ, R0 ;  /* 0x000000ffff0d7224 */ /* 0x000fe400078e0000 */
[----:B------:R-:W-:Y:S01]  /*11a20*/  VIADD R0, R17, 0x70 ;  /* 0x0000007011007836 */ /* 0x000fe20000000000 */
[----:B------:R-:W-:-:S04]  /*11a30*/  @!P1 LOP3.LUT R2, R3, R2, RZ, 0x3c, !PT ;  /* 0x0000000203029212 */ /* 0x000fc800078e3cff */
[----:B------:R-:W-:Y:S01]  /*11a40*/  @!P1 LOP3.LUT R3, R3, R2, RZ, 0x3c, !PT ;  /* 0x0000000203039212 */ /* 0x000fe200078e3cff */
[----:B------:R-:W-:-:S07]  /*11a50*/  IMAD.MOV.U32 R4, RZ, RZ, R14 ;  /* 0x000000ffff047224 */ /* 0x000fce00078e000e */
[----:B------:R-:W-:Y:S05]  /*11a60*/  WARPSYNC.COLLECTIVE R15, `(.L_x_2176) ;  /* 0x000000000f087348 */ /* 0x000fea0003c00000 */
[----:B------:R0:W1:Y:S02]  /*11a70*/  SHFL.IDX P6, R14, R13, R12, R11 ;  /* 0x0000000c0d0e7389 */ /* 0x00006400000c000b */
[----:B01----:R-:W-:Y:S01]  /*11a80*/  ENDCOLLECTIVE ;  /* 0x000000000000791b */ /* 0x003fe20003800000 */
.L_x_2176:
[----:B------:R-:W-:Y:S01]  /*11a90*/  @!PT LDS RZ, [RZ] ;  /* 0x00000000fffff984 */ /* 0x000fe20000000800 */
[----:B------:R-:W-:Y:S01]  /*11aa0*/  @!PT LDS RZ, [RZ] ;  /* 0x00000000fffff984 */ /* 0x000fe20000000800 */
[----:B------:R-:W-:Y:S01]  /*11ab0*/  @!PT LDS RZ, [RZ] ;  /* 0x00000000fffff984 */ /* 0x000fe20000000800 */
[----:B------:R0:W-:Y:S01]  /*11ac0*/  @!P1 LDGSTS.E.BYPASS.LTC128B.128 [R10+0xb400], desc[UR48][R2.64], !P0 ;  /* 0x0b400000020a9fae */ /* 0x0001e2000c101d70 */
[----:B------:R-:W-:Y:S01]  /*11ad0*/  ISETP.GE.AND P1, PT, R0, R7, PT ;  /* 0x000000070000720c */ /* 0x000fe20003f26270 */
[----:B------:R-:W-:-:S05]  /*11ae0*/  VIADD R0, R17, 0x80 ;  /* 0x0000008011007836 */ /* 0x000fca0000000000 */
[----:B------:R-:W-:Y:S01]  /*11af0*/  ISETP.GE.AND P2, PT, R0, R7, PT ;  /* 0x000000070000720c */ /* 0x000fe20003f46270 */
[----:B------:R-:W-:Y:S02]  /*11b00*/  IMAD.MOV.U32 R13, RZ, RZ, R6 ;  /* 0x000000ffff0d7224 */ /* 0x000fe400078e0006 */
[----:B------:R-:W-:Y:S02]  /*11b10*/  IMAD.MOV.U32 R12, RZ, RZ, RZ ;  /* 0x000000ffff0c7224 */ /* 0x000fe400078e00ff */
[----:B0-----:R-:W-:-:S08]  /*11b20*/  IMAD.MOV.U32 R2, RZ, RZ, R14 ;  /* 0x000000ffff027224 */ /* 0x001fd000078e000e */
[----:B------:R-:W-:Y:S05]  /*11b30*/  WARPSYNC.COLLECTIVE R15, `(.L_x_2177) ;  /* 0x000000000f087348 */ /* 0x000fea0003c00000 */
[----:B------:R0:W1:Y:S02]  /*11b40*/  SHFL.IDX P6, R14, R13, R12, R11 ;  /* 0x0000000c0d0e7389 */ /* 0x00006400000c000b */
[----:B01----:R-:W-:Y:S01]  /*11b50*/  ENDCOLLECTIVE ;  /* 0x000000000000791b */ /* 0x003fe20003800000 */
.L_x_2177:
        /* <DEDUP_REMOVED lines=11> */
.L_x_2178:
[----:B------:R-:W-:Y:S02]  /*11c10*/  IMAD.MOV.U32 R13, RZ, RZ, R6 ;  /* 0x000000ffff0d7224 */ /* 0x000fe400078e0006 */
[----:B------:R-:W-:Y:S01]  /*11c20*/  IMAD.MOV.U32 R12, RZ, RZ, 0x1 ;  /* 0x00000001ff0c7424 */ /* 0x000fe200078e00ff */
[----:B------:R-:W-:-:S07]  /*11c30*/  MOV R8, R14 ;  /* 0x0000000e00087202 */ /* 0x000fce0000000f00 */
[----:B------:R-:W-:Y:S05]  /*11c40*/  WARPSYNC.COLLECTIVE R15, `(.L_x_2179) ;  /* 0x000000000f087348 */ /* 0x000fea0003c00000 */
[----:B------:R0:W1:Y:S02]  /*11c50*/  SHFL.IDX P6, R14, R13, R12, R11 ;  /* 0x0000000c0d0e7389 */ /* 0x00006400000c000b */
[----:B01----:R-:W-:Y:S01]  /*11c60*/  ENDCOLLECTIVE ;  /* 0x000000000000791b */ /* 0x003fe20003800000 */
.L_x_2179:
[----:B------:R-:W-:-:S05]  /*11c70*/  @!P2 LEA R2, P1, R20, R8, 0x1 ;  /* 0x000000081402a211 */ /* 0x000fca00078208ff */
[----:B------:R-:W-:Y:S02]  /*11c80*/  @!P2 IMAD.X R3, RZ, RZ, R0, P1 ;  /* 0x000000ffff03a224 */ /* 0x000fe400008e0600 */
[----:B------:R-:W-:-:S03]  /*11c90*/  VIADD R0, R17, 0x90 ;  /* 0x0000009011007836 */ /* 0x000fc60000000000 */
[----:B------:R-:W-:Y:S01]  /*11ca0*/  @!PT LDS RZ, [RZ] ;  /* 0x00000000fffff984 */ /* 0x000fe20000000800 */
[----:B------:R-:W-:Y:S01]  /*11cb0*/  @!PT LDS RZ, [RZ] ;  /* 0x00000000fffff984 */ /* 0x000fe20000000800 */
[----:B------:R-:W-:Y:S01]  /*11cc0*/  @!PT LDS RZ, [RZ] ;  /* 0x00000000fffff984 */ /* 0x000fe20000000800 */
[----:B------:R0:W-:Y:S01]  /*11cd0*/  @!P2 LDGSTS.E.BYPASS.LTC128B.128 [R10+0xc400], desc[UR48][R2.64], !P0 ;  /* 0x0c400000020aafae */ /* 0x0001e2000c101d70 */
[----:B------:R-:W-:Y:S01]  /*11ce0*/  IMAD.MOV.U32 R13, RZ, RZ, R5 ;  /* 0x000000ffff0d7224 */ /* 0x000fe200078e0005 */
[----:B------:R-:W-:Y:S01]  /*11cf0*/  ISETP.GE.AND P1, PT, R0, R7, PT ;  /* 0x000000070000720c */ /* 0x000fe20003f26270 */
[----:B------:R-:W-:-:S12]  /*11d00*/  IMAD.MOV.U32 R0, RZ, RZ, R14 ;  /* 0x000000ffff007224 */ /* 0x000fd800078e000e */
[----:B0-----:R-:W-:Y:S05]  /*11d10*/  WARPSYNC.COLLECTIVE R15, `(.L_x_2180) ;  /* 0x000000000f087348 */ /* 0x001fea0003c00000 */
[----:B------:R1:W2:Y:S02]  /*11d20*/  SHFL.IDX P6, R14, R13, R12, R11 ;  /* 0x0000000c0d0e7389 */ /* 0x0002a400000c000b */
[----:B012---:R-:W-:Y:S01]  /*11d30*/  ENDCOLLECTIVE ;  /* 0x000000000000791b */ /* 0x007fe20003800000 */
.L_x_2180:
[----:B------:R-:W-:Y:S01]  /*11d40*/  IMAD.MOV.U32 R13, RZ, RZ, R6 ;  /* 0x000000ffff0d7224 */ /* 0x000fe200078e0006 */
[----:B------:R-:W-:Y:S02]  /*11d50*/  MOV R12, 0x2 ;  /* 0x00000002000c7802 */ /* 0x000fe40000000f00 */
[----:B------:R-:W-:-:S05]  /*11d60*/  @!P1 LEA R14, P2, R20, R14, 0x1 ;  /* 0x0000000e140e9211 */ /* 0x000fca00078408ff */
[----:B------:R-:W-:-:S08]  /*11d70*/  @!P1 IMAD.MOV.U32 R2, RZ, RZ, R14 ;  /* 0x000000ffff029224 */ /* 0x000fd000078e000e */
[----:B------:R-:W-:Y:S05]  /*11d80*/  WARPSYNC.COLLECTIVE R15, `(.L_x_2181) ;  /* 0x000000000f087348 */ /* 0x000fea0003c00000 */
[----:B------:R0:W1:Y:S02]  /*11d90*/  SHFL.IDX P6, R14, R13, R12, R11 ;  /* 0x0000000c0d0e7389 */ /* 0x00006400000c000b */
[----:B01----:R-:W-:Y:S01]  /*11da0*/  ENDCOLLECTIVE ;  /* 0x000000000000791b */ /* 0x003fe20003800000 */
.L_x_2181:
[----:B------:R-:W-:-:S04]  /*11db0*/  @!P1 IMAD.X R9, RZ, RZ, R0, P2 ;  /* 0x000000ffff099224 */ /* 0x000fc800010e0600 */
[----:B------:R-:W-:-:S05]  /*11dc0*/  @!P1 IMAD.MOV.U32 R3, RZ, RZ, R9 ;  /* 0x000000ffff039224 */ /* 0x000fca00078e0009 */
[----:B------:R-:W-:Y:S01]  /*11dd0*/  @!PT LDS RZ, [RZ] ;  /* 0x00000000fffff984 */ /* 0x000fe20000000800 */
[----:B------:R-:W-:Y:S01]  /*11de0*/  @!PT LDS RZ, [RZ] ;  /* 0x00000000fffff984 */ /* 0x000fe20000000800 */
[----:B------:R-:W-:Y:S01]  /*11df0*/  @!PT LDS RZ, [RZ] ;  /* 0x00000000fffff984 */ /* 0x000fe20000000800 */
[----:B------:R0:W-:Y:S01]  /*11e00*/  @!P1 LDGSTS.E.BYPASS.LTC128B.128 [R10+0xcc00], desc[UR48][R2.64], !P0 ;  /* 0x0cc00000020a9fae */ /* 0x0001e2000c101d70 */
[----:B------:R-:W-:Y:S02]  /*11e10*/  IMAD.MOV.U32 R13, RZ, RZ, R5 ;  /* 0x000000ffff0d7224 */ /* 0x000fe400078e0005 */
[----:B0-----:R-:W-:Y:S02]  /*11e20*/  VIADD R2, R17, 0xa0 ;  /* 0x000000a011027836 */ /* 0x001fe40000000000 */
[----:B------:R-:W-:-:S07]  /*11e30*/  IMAD.MOV.U32 R0, RZ, RZ, R14 ;  /* 0x000000ffff007224 */ /* 0x000fce00078e000e */
[----:B------:R-:W-:Y:S05]  /*11e40*/  WARPSYNC.COLLECTIVE R15, `(.L_x_2182) ;  /* 0x000000000f087348 */ /* 0x000fea0003c00000 */
[----:B------:R0:W1:Y:S02]  /*11e50*/  SHFL.IDX P6, R14, R13, R12, R11 ;  /* 0x0000000c0d0e7389 */ /* 0x00006400000c000b */
[----:B01----:R-:W-:Y:S01]  /*11e60*/  ENDCOLLECTIVE ;  /* 0x000000000000791b */ /* 0x003fe20003800000 */
.L_x_2182:
[----:B------:R-:W-:Y:S01]  /*11e70*/  ISETP.GE.AND P1, PT, R2, R7, PT ;  /* 0x000000070200720c */ /* 0x000fe20003f26270 */
[----:B------:R-:W-:Y:S02]  /*11e80*/  IMAD.MOV.U32 R13, RZ, RZ, R6 ;  /* 0x000000ffff0d7224 */ /* 0x000fe400078e0006 */
[----:B------:R-:W-:-:S10]  /*11e90*/  IMAD.MOV.U32 R12, RZ, RZ, 0x3 ;  /* 0x00000003ff0c7424 */ /* 0x000fd400078e00ff */
[----:B------:R-:W-:-:S13]  /*11ea0*/  @!P1 LEA R2, P2, R20, R14, 0x1 ;  /* 0x0000000e14029211 */ /* 0x000fda00078408ff */
[----:B------:R-:W-:Y:S05]  /*11eb0*/  WARPSYNC.COLLECTIVE R15, `(.L_x_2183) ;  /* 0x000000000f087348 */ /* 0x000fea0003c00000 */
[----:B------:R0:W1:Y:S02]  /*11ec0*/  SHFL.IDX P6, R14, R13, R12, R11 ;  /* 0x0000000c0d0e7389 */ /* 0x00006400000c000b */
[----:B01----:R-:W-:Y:S01]  /*11ed0*/  ENDCOLLECTIVE ;  /* 0x000000000000791b */ /* 0x003fe20003800000 */
.L_x_2183:
        /* <DEDUP_REMOVED lines=10> */
.L_x_2184:
[----:B------:R-:W-:Y:S05]  /*11f80*/  BRA `(.L_x_2185) ;  /* 0xffffffbc00fc7947 */ /* 0x000fea000383ffff */
.L_x_2073:
[----:B0-----:R0:W1:Y:S02]  /*11f90*/  SYNCS.PHASECHK.TRANS64.TRYWAIT P0, [R22+URZ+0x16820], R3 ;  /* 0x01682003160075a7 */ /* 0x001064000800017f */
[----:B-1----:R-:W-:Y:S05]  /*11fa0*/  @!P0 NANOSLEEP.SYNCS 0x989680 ;  /* 0x009896800000895d */ /* 0x002fea0003900000 */
[----:B------:R-:W1:Y:S02]  /*11fb0*/  @!P0 SYNCS.PHASECHK.TRANS64 P0, [R22+URZ+0x16820], R3 ;  /* 0x01682003160085a7 */ /* 0x000e64000800007f */
[----:B-1----:R-:W-:Y:S05]  /*11fc0*/  @!P0 BRA `(.L_x_2073) ;  /* 0xfffffffc00f08947 */ /* 0x002fea000383ffff */
[----:B------:R-:W-:Y:S05]  /*11fd0*/  BRA `(.L_x_2186) ;  /* 0xffffffc000647947 */ /* 0x000fea000383ffff */
.L_x_2082:
[----:B0-----:R0:W2:Y:S02]  /*11fe0*/  SYNCS.PHASECHK.TRANS64.TRYWAIT P0, [R2+URZ+0x16840], R3 ;  /* 0x01684003020075a7 */ /* 0x0010a4000800017f */
[----:B--2---:R-:W-:Y:S05]  /*11ff0*/  @!P0 NANOSLEEP.SYNCS 0x989680 ;  /* 0x009896800000895d */ /* 0x004fea0003900000 */
[----:B------:R-:W2:Y:S02]  /*12000*/  @!P0 SYNCS.PHASECHK.TRANS64 P0, [R2+URZ+0x16840], R3 ;  /* 0x01684003020085a7 */ /* 0x000ea4000800007f */
[----:B--2---:R-:W-:Y:S05]  /*12010*/  @!P0 BRA `(.L_x_2082) ;  /* 0xfffffffc00f08947 */ /* 0x004fea000383ffff */
[----:B------:R-:W-:Y:S05]  /*12020*/  BRA `(.L_x_2187) ;  /* 0xffffffc4000c7947 */ /* 0x000fea000383ffff */
.L_x_2087:
[----:B0-----:R0:W1:Y:S02]  /*12030*/  SYNCS.PHASECHK.TRANS64.TRYWAIT P0, [R3+URZ+0x60], R2 ;  /* 0x00006002030075a7 */ /* 0x001064000800017f */
[----:B-1----:R-:W-:Y:S05]  /*12040*/  @!P0 NANOSLEEP.SYNCS 0x989680 ;  /* 0x009896800000895d */ /* 0x002fea0003900000 */
[----:B------:R-:W1:Y:S02]  /*12050*/  @!P0 SYNCS.PHASECHK.TRANS64 P0, [R3+URZ+0x60], R2 ;  /* 0x00006002030085a7 */ /* 0x000e64000800007f */
[----:B-1----:R-:W-:Y:S05]  /*12060*/  @!P0 BRA `(.L_x_2087) ;  /* 0xfffffffc00f08947 */ /* 0x002fea000383ffff */
[----:B------:R-:W-:Y:S05]  /*12070*/  BRA `(.L_x_2188) ;  /* 0xffffffc400987947 */ /* 0x000fea000383ffff */
.L_x_2095:
[----:B0-----:R0:W2:Y:S02]  /*12080*/  SYNCS.PHASECHK.TRANS64.TRYWAIT P0, [R2+URZ+0x16840], R3 ;  /* 0x01684003020075a7 */ /* 0x0010a4000800017f */
[----:B--2---:R-:W-:Y:S05]  /*12090*/  @!P0 NANOSLEEP.SYNCS 0x989680 ;  /* 0x009896800000895d */ /* 0x004fea0003900000 */
[----:B------:R-:W2:Y:S02]  /*120a0*/  @!P0 SYNCS.PHASECHK.TRANS64 P0, [R2+URZ+0x16840], R3 ;  /* 0x01684003020085a7 */ /* 0x000ea4000800007f */
[----:B--2---:R-:W-:Y:S05]  /*120b0*/  @!P0 BRA `(.L_x_2095) ;  /* 0xfffffffc00f08947 */ /* 0x004fea000383ffff */
[----:B------:R-:W-:Y:S05]  /*120c0*/  BRA `(.L_x_2189) ;  /* 0xffffffc800d07947 */ /* 0x000fea000383ffff */
.L_x_2100:
[----:B0-----:R0:W1:Y:S02]  /*120d0*/  SYNCS.PHASECHK.TRANS64.TRYWAIT P0, [R10+URZ+0x60], R27 ;  /* 0x0000601b0a0075a7 */ /* 0x001064000800017f */
[----:B-1----:R-:W-:Y:S05]  /*120e0*/  @!P0 NANOSLEEP.SYNCS 0x989680 ;  /* 0x009896800000895d */ /* 0x002fea0003900000 */
[----:B------:R-:W1:Y:S02]  /*120f0*/  @!P0 SYNCS.PHASECHK.TRANS64 P0, [R10+URZ+0x60], R27 ;  /* 0x0000601b0a0085a7 */ /* 0x000e64000800007f */
[----:B-1----:R-:W-:Y:S05]  /*12100*/  @!P0 BRA `(.L_x_2100) ;  /* 0xfffffffc00f08947 */ /* 0x002fea000383ffff */
[----:B------:R-:W-:Y:S05]  /*12110*/  BRA `(.L_x_2190) ;  /* 0xffffffcc005c7947 */ /* 0x000fea000383ffff */
.L_x_2108:
[----:B0-----:R0:W2:Y:S02]  /*12120*/  SYNCS.PHASECHK.TRANS64.TRYWAIT P0, [R2+URZ+0x16840], R3 ;  /* 0x01684003020075a7 */ /* 0x0010a4000800017f */
[----:B--2---:R-:W-:Y:S05]  /*12130*/  @!P0 NANOSLEEP.SYNCS 0x989680 ;  /* 0x009896800000895d */ /* 0x004fea0003900000 */
[----:B------:R-:W2:Y:S02]  /*12140*/  @!P0 SYNCS.PHASECHK.TRANS64 P0, [R2+URZ+0x16840], R3 ;  /* 0x01684003020085a7 */ /* 0x000ea4000800007f */
[----:B--2---:R-:W-:Y:S05]  /*12150*/  @!P0 BRA `(.L_x_2108) ;  /* 0xfffffffc00f08947 */ /* 0x004fea000383ffff */
[----:B------:R-:W-:Y:S05]  /*12160*/  BRA `(.L_x_2191) ;  /* 0xffffffd000687947 */ /* 0x000fea000383ffff */
.L_x_2113:
[----:B0-----:R0:W1:Y:S02]  /*12170*/  SYNCS.PHASECHK.TRANS64.TRYWAIT P0, [R8+URZ+0x60], R3 ;  /* 0x00006003080075a7 */ /* 0x001064000800017f */
[----:B-1----:R-:W-:Y:S05]  /*12180*/  @!P0 NANOSLEEP.SYNCS 0x989680 ;  /* 0x009896800000895d */ /* 0x002fea0003900000 */
[----:B------:R-:W1:Y:S02]  /*12190*/  @!P0 SYNCS.PHASECHK.TRANS64 P0, [R8+URZ+0x60], R3 ;  /* 0x00006003080085a7 */ /* 0x000e64000800007f */
[----:B-1----:R-:W-:Y:S05]  /*121a0*/  @!P0 BRA `(.L_x_2113) ;  /* 0xfffffffc00f08947 */ /* 0x002fea000383ffff */
[----:B------:R-:W-:Y:S05]  /*121b0*/  BRA `(.L_x_2192) ;  /* 0xffffffd000f87947 */ /* 0x000fea000383ffff */
.L_x_2123:
[----:B0-----:R0:W1:Y:S02]  /*121c0*/  SYNCS.PHASECHK.TRANS64.TRYWAIT P0, [R3+URZ+0x16860], R0 ;  /* 0x01686000030075a7 */ /* 0x001064000800017f */
[----:B-1----:R-:W-:Y:S05]  /*121d0*/  @!P0 NANOSLEEP.SYNCS 0x989680 ;  /* 0x009896800000895d */ /* 0x002fea0003900000 */
[----:B------:R-:W1:Y:S02]  /*121e0*/  @!P0 SYNCS.PHASECHK.TRANS64 P0, [R3+URZ+0x16860], R0 ;  /* 0x01686000030085a7 */ /* 0x000e64000800007f */
[----:B-1----:R-:W-:Y:S05]  /*121f0*/  @!P0 BRA `(.L_x_2123) ;  /* 0xfffffffc00f08947 */ /* 0x002fea000383ffff */
[----:B------:R-:W-:Y:S05]  /*12200*/  BRA `(.L_x_2193) ;  /* 0xffffffd400f47947 */ /* 0x000fea000383ffff */
.L_x_2129:
[----:B------:R-:W-:Y:S01]  /*12210*/  BSSY B0, `(.L_x_2194) ;  /* 0x0000008000007945 */ /* 0x000fe20003800000 */
[----:B------:R-:W-:Y:S01]  /*12220*/  IMAD.MOV.U32 R13, RZ, RZ, R16 ;  /* 0x000000ffff0d7224 */ /* 0x000fe200078e0010 */
[----:B------:R-:W-:Y:S01]  /*12230*/  MOV R11, 0x1f ;  /* 0x0000001f000b7802 */ /* 0x000fe20000000f00 */
[----:B------:R-:W-:Y:S02]  /*12240*/  IMAD.MOV.U32 R12, RZ, RZ, RZ ;  /* 0x000000ffff0c7224 */ /* 0x000fe400078e00ff */
[----:B------:R-:W-:-:S07]  /*12250*/  IMAD.MOV.U32 R15, RZ, RZ, -0x1 ;  /* 0xffffffffff0f7424 */ /* 0x000fce00078e00ff */
[----:B-1----:R-:W-:Y:S05]  /*12260*/  WARPSYNC.COLLECTIVE R15, `(.L_x_2195) ;  /* 0x000000000f087348 */ /* 0x002fea0003c00000 */
[----:B------:R0:W2:Y:S02]  /*12270*/  SHFL.IDX P6, R14, R13, R12, R11 ;  /* 0x0000000c0d0e7389 */ /* 0x0000a400000c000b */
[----:B012---:R-:W-:Y:S01]  /*12280*/  ENDCOLLECTIVE ;  /* 0x000000000000791b */ /* 0x007fe20003800000 */
.L_x_2195:
[----:B------:R-:W-:Y:S05]  /*12290*/  BSYNC B0 ;  /* 0x0000000000007941 */ /* 0x000fea0003800000 */
.L_x_2194:
        /* <DEDUP_REMOVED lines=9> */
.L_x_2196:
        /* <DEDUP_REMOVED lines=18> */
.L_x_2197:
[----:B------:R-:W-:Y:S01]  /*12450*/  IMAD.MOV.U32 R12, RZ, RZ, 0x2 ;  /* 0x00000002ff0c7424 */ /* 0x000fe200078e00ff */
[----:B------:R-:W-:-:S05]  /*12460*/  SEL R4, R14, RZ, P1 ;  /* 0x000000ff0e047207 */ /* 0x000fca0000800000 */
[----:B------:R-:W-:-:S04]  /*12470*/  IMAD.IADD R4, R17, 0x1, R4 ;  /* 0x0000000111047824 */ /* 0x000fc800078e0204 */
[----:B------:R-:W-:-:S07]  /*12480*/  IMAD.MOV.U32 R13, RZ, RZ, R4 ;  /* 0x000000ffff0d7224 */ /* 0x000fce00078e0004 */
[----:B------:R-:W-:Y:S05]  /*12490*/  WARPSYNC.COLLECTIVE R15, `(.L_x_2198) ;  /* 0x000000000f087348 */ /* 0x000fea0003c00000 */
[----:B------:R0:W1:Y:S02]  /*124a0*/  SHFL.UP P6, R14, R13, R12, R11 ;  /* 0x0400000c0d0e7389 */ /* 0x00006400000c000b */
[----:B01----:R-:W-:Y:S01]  /*124b0*/  ENDCOLLECTIVE ;  /* 0x000000000000791b */ /* 0x003fe20003800000 */
.L_x_2198:
[----:B------:R-:W-:Y:S01]  /*124c0*/  IMAD.MOV.U32 R12, RZ, RZ, 0x4 ;  /* 0x00000004ff0c7424 */ /* 0x000fe200078e00ff */
[----:B------:R-:W-:-:S05]  /*124d0*/  SEL R3, R14, RZ, P2 ;  /* 0x000000ff0e037207 */ /* 0x000fca0001000000 */
[----:B------:R-:W-:-:S04]  /*124e0*/  IMAD.IADD R6, R4, 0x1, R3 ;  /* 0x0000000104067824 */ /* 0x000fc800078e0203 */
[----:B------:R-:W-:-:S07]  /*124f0*/  IMAD.MOV.U32 R13, RZ, RZ, R6 ;  /* 0x000000ffff0d7224 */ /* 0x000fce00078e0006 */
[----:B------:R-:W-:Y:S05]  /*12500*/  WARPSYNC.COLLECTIVE R15, `(.L_x_2199) ;  /* 0x000000000f087348 */ /* 0x000fea0003c00000 */
[----:B------:R0:W1:Y:S02]  /*12510*/  SHFL.UP P6, R14, R13, R12, R11 ;  /* 0x0400000c0d0e7389 */ /* 0x00006400000c000b */
[----:B01----:R-:W-:Y:S01]  /*12520*/  ENDCOLLECTIVE ;  /* 0x000000000000791b */ /* 0x003fe20003800000 */
.L_x_2199:
[----:B------:R-:W-:Y:S01]  /*12530*/  IMAD.MOV.U32 R12, RZ, RZ, 0x8 ;  /* 0x00000008ff0c7424 */ /* 0x000fe200078e00ff */
[----:B------:R-:W-:-:S05]  /*12540*/  SEL R3, R14, RZ, P3 ;  /* 0x000000ff0e037207 */ /* 0x000fca0001800000 */
[----:B------:R-:W-:-:S04]  /*12550*/  IMAD.IADD R2, R6, 0x1, R3 ;  /* 0x0000000106027824 */ /* 0x000fc800078e0203 */
[----:B------:R-:W-:-:S07]  /*12560*/  IMAD.MOV.U32 R13, RZ, RZ, R2 ;  /* 0x000000ffff0d7224 */ /* 0x000fce00078e0002 */
[----:B------:R-:W-:Y:S05]  /*12570*/  WARPSYNC.COLLECTIVE R15, `(.L_x_2200) ;  /* 0x000000000f087348 */ /* 0x000fea0003c00000 */
[----:B------:R0:W1:Y:S02]  /*12580*/  SHFL.UP P6, R14, R13, R12, R11 ;  /* 0x0400000c0d0e7389 */ /* 0x00006400000c000b */
[----:B01----:R-:W-:Y:S01]  /*12590*/  ENDCOLLECTIVE ;  /* 0x000000000000791b */ /* 0x003fe20003800000 */
.L_x_2200:
[----:B------:R-:W-:Y:S01]  /*125a0*/  IMAD.MOV.U32 R12, RZ, RZ, 0x10 ;  /* 0x00000010ff0c7424 */ /* 0x000fe200078e00ff */
[----:B------:R-:W-:-:S04]  /*125b0*/  SEL R3, R14, RZ, P4 ;  /* 0x000000ff0e037207 */ /* 0x000fc80002000000 */
[----:B------:R-:W-:-:S05]  /*125c0*/  IADD3 R3, R2, R3, RZ ;  /* 0x0000000302037210 */ /* 0x000fca0007ffe0ff */
[----:B------:R-:W-:-:S07]  /*125d0*/  IMAD.MOV.U32 R13, RZ, RZ, R3 ;  /* 0x000000ffff0d7224 */ /* 0x000fce00078e0003 */
[----:B------:R-:W-:Y:S05]  /*125e0*/  WARPSYNC.COLLECTIVE R15, `(.L_x_2201) ;  /* 0x000000000f087348 */ /* 0x000fea0003c00000 */
[----:B------:R0:W1:Y:S02]  /*125f0*/  SHFL.UP P6, R14, R13, R12, R11 ;  /* 0x0400000c0d0e7389 */ /* 0x00006400000c000b */
[----:B01----:R-:W-:Y:S01]  /*12600*/  ENDCOLLECTIVE ;  /* 0x000000000000791b */ /* 0x003fe20003800000 */
.L_x_2201:
        /* <DEDUP_REMOVED lines=8> */
.L_x_2202:
[----:B------:R-:W-:Y:S05]  /*12690*/  BRA `(.L_x_2203) ;  /* 0xffffffd800287947 */ /* 0x000fea000383ffff */
.L_x_2134:
        /* <DEDUP_REMOVED lines=8> */
.L_x_2205:
[----:B------:R-:W-:Y:S05]  /*12720*/  BSYNC B0 ;  /* 0x0000000000007941 */ /* 0x000fea0003800000 */
.L_x_2204:
[----:B------:R-:W-:Y:S01]  /*12730*/  SEL R14, R14, RZ, P1 ;  /* 0x000000ff0e0e7207 */ /* 0x000fe20000800000 */
[----:B------:R-:W-:Y:S02]  /*12740*/  IMAD.MOV.U32 R12, RZ, RZ, 0x2 ;  /* 0x00000002ff0c7424 */ /* 0x000fe400078e00ff */
[----:B------:R-:W-:Y:S01]  /*12750*/  IMAD.MOV.U32 R11, RZ, RZ, RZ ;  /* 0x000000ffff0b7224 */ /* 0x000fe200078e00ff */
[----:B------:R-:W-:Y:S01]  /*12760*/  IADD3 R13, R17, R14, RZ ;  /* 0x0000000e110d7210 */ /* 0x000fe20007ffe0ff */
[----:B------:R-:W-:-:S07]  /*12770*/  IMAD.MOV.U32 R15, RZ, RZ, -0x1 ;  /* 0xffffffffff0f7424 */ /* 0x000fce00078e00ff */
[----:B------:R-:W-:Y:S05]  /*12780*/  WARPSYNC.COLLECTIVE R15, `(.L_x_2206) ;  /* 0x000000000f087348 */ /* 0x000fea0003c00000 */
[----:B------:R0:W1:Y:S02]  /*12790*/  SHFL.UP P6, R14, R13, R12, R11 ;  /* 0x0400000c0d0e7389 */ /* 0x00006400000c000b */
[----:B01----:R-:W-:Y:S01]  /*127a0*/  ENDCOLLECTIVE ;  /* 0x000000000000791b */ /* 0x003fe20003800000 */
.L_x_2206:
[----:B------:R-:W-:Y:S01]  /*127b0*/  IMAD.MOV.U32 R12, RZ, RZ, 0x4 ;  /* 0x00000004ff0c7424 */ /* 0x000fe200078e00ff */
[----:B------:R-:W-:-:S05]  /*127c0*/  SEL R2, R14, RZ, P2 ;  /* 0x000000ff0e027207 */ /* 0x000fca0001000000 */
[----:B------:R-:W-:-:S04]  /*127d0*/  IMAD.IADD R2, R13, 0x1, R2 ;  /* 0x000000010d027824 */ /* 0x000fc800078e0202 */
[----:B------:R-:W-:-:S07]  /*127e0*/  IMAD.MOV.U32 R13, RZ, RZ, R2 ;  /* 0x000000ffff0d7224 */ /* 0x000fce00078e0002 */
[----:B------:R-:W-:Y:S05]  /*127f0*/  WARPSYNC.COLLECTIVE R15, `(.L_x_2207) ;  /* 0x000000000f087348 */ /* 0x000fea0003c00000 */
[----:B------:R0:W1:Y:S02]  /*12800*/  SHFL.UP P6, R14, R13, R12, R11 ;  /* 0x0400000c0d0e7389 */ /* 0x00006400000c000b */
[----:B01----:R-:W-:Y:S01]  /*12810*/  ENDCOLLECTIVE ;  /* 0x000000000000791b */ /* 0x003fe20003800000 */
.L_x_2207:
[----:B------:R-:W-:Y:S01]  /*12820*/  IMAD.MOV.U32 R12, RZ, RZ, 0x8 ;  /* 0x00000008ff0c7424 */ /* 0x000fe200078e00ff */
[----:B------:R-:W-:-:S05]  /*12830*/  SEL R3, R14, RZ, P3 ;  /* 0x000000ff0e037207 */ /* 0x000fca0001800000 */
[----:B------:R-:W-:-:S04]  /*12840*/  IMAD.IADD R3, R2, 0x1, R3 ;  /* 0x0000000102037824 */ /* 0x000fc800078e0203 */
[----:B------:R-:W-:-:S07]  /*12850*/  IMAD.MOV.U32 R13, RZ, RZ, R3 ;  /* 0x000000ffff0d7224 */ /* 0x000fce00078e0003 */
[----:B------:R-:W-:Y:S05]  /*12860*/  WARPSYNC.COLLECTIVE R15, `(.L_x_2208) ;  /* 0x000000000f087348 */ /* 0x000fea0003c00000 */
[----:B------:R0:W1:Y:S02]  /*12870*/  SHFL.UP P6, R14, R13, R12, R11 ;  /* 0x0400000c0d0e7389 */ /* 0x00006400000c000b */
[----:B01----:R-:W-:Y:S01]  /*12880*/  ENDCOLLECTIVE ;  /* 0x000000000000791b */ /* 0x003fe20003800000 */
.L_x_2208:
[----:B------:R-:W-:Y:S01]  /*12890*/  IMAD.MOV.U32 R12, RZ, RZ, 0x10 ;  /* 0x00000010ff0c7424 */ /* 0x000fe200078e00ff */
[----:B------:R-:W-:-:S05]  /*128a0*/  SEL R4, R14, RZ, P4 ;  /* 0x000000ff0e047207 */ /* 0x000fca0002000000 */
[----:B------:R-:W-:-:S05]  /*128b0*/  IMAD.IADD R4, R3, 0x1, R4 ;  /* 0x0000000103047824 */ /* 0x000fca00078e0204 */
[----:B------:R-:W-:-:S07]  /*128c0*/  MOV R13, R4 ;  /* 0x00000004000d7202 */ /* 0x000fce0000000f00 */
[----:B------:R-:W-:Y:S05]  /*128d0*/  WARPSYNC.COLLECTIVE R15, `(.L_x_2209) ;  /* 0x000000000f087348 */ /* 0x000fea0003c00000 */
[----:B------:R0:W1:Y:S02]  /*128e0*/  SHFL.UP P6, R14, R13, R12, R11 ;  /* 0x0400000c0d0e7389 */ /* 0x00006400000c000b */
[----:B01----:R-:W-:Y:S01]  /*128f0*/  ENDCOLLECTIVE ;  /* 0x000000000000791b */ /* 0x003fe20003800000 */
.L_x_2209:
        /* <DEDUP_REMOVED lines=8> */
.L_x_2210:
[----:B------:R-:W-:Y:S05]  /*12980*/  BRA `(.L_x_2211) ;  /* 0xffffffd800087947 */ /* 0x000fea000383ffff */
.L_x_2136:
[----:B------:R-:W-:Y:S01]  /*12990*/  BSSY B0, `(.L_x_2212) ;  /* 0x0000006000007945 */ /* 0x000fe20003800000 */
[----:B------:R-:W-:Y:S01]  /*129a0*/  PLOP3.LUT P6, PT, P6, PT, PT, 0x8, 0x0 ;  /* 0x000000000000781c */ /* 0x000fe200037ce170 */
[----:B------:R-:W-:-:S12]  /*129b0*/  IMAD.MOV.U32 R15, RZ, RZ, -0x1 ;  /* 0xffffffffff0f7424 */ /* 0x000fd800078e00ff */
[----:B01----:R-:W-:Y:S05]  /*129c0*/  WARPSYNC.COLLECTIVE R15, `(.L_x_2213) ;  /* 0x000000000f087348 */ /* 0x003fea0003c00000 */
[----:B------:R-:W-:Y:S01]  /*129d0*/  VOTE.ANY R14, PT, P6 ;  /* 0x00000000000e7806 */ /* 0x000fe200030e0100 */
[----:B01----:R-:W-:Y:S06]  /*129e0*/  ENDCOLLECTIVE ;  /* 0x000000000000791b */ /* 0x003fec0003800000 */
.L_x_2213:
[----:B------:R-:W-:Y:S05]  /*129f0*/  BSYNC B0 ;  /* 0x0000000000007941 */ /* 0x000fea0003800000 */
.L_x_2212:
[----:B------:R-:W-:Y:S01]  /*12a00*/  IMAD.MOV.U32 R3, RZ, RZ, R14 ;  /* 0x000000ffff037224 */ /* 0x000fe200078e000e */
[----:B------:R-:W-:Y:S01]  /*12a10*/  MOV R15, 0xffffffff ;  /* 0xffffffff000f7802 */ /* 0x000fe20000000f00 */
[----:B------:R-:W-:Y:S02]  /*12a20*/  IMAD.MOV.U32 R13, RZ, RZ, R17 ;  /* 0x000000ffff0d7224 */ /* 0x000fe400078e0011 */
[----:B------:R-:W0:Y:S01]  /*12a30*/  POPC R6, R3 ;  /* 0x0000000300067309 */ /* 0x000e220000000000 */
[----:B------:R-:W-:Y:S02]  /*12a40*/  IMAD.MOV.U32 R11, RZ, RZ, 0x1f ;  /* 0x0000001fff0b7424 */ /* 0x000fe400078e00ff */
[----:B0-----:R-:W-:-:S07]  /*12a50*/  IMAD.MOV.U32 R12, RZ, RZ, R6 ;  /* 0x000000ffff0c7224 */ /* 0x001fce00078e0006 */
[----:B------:R-:W-:Y:S05]  /*12a60*/  WARPSYNC.COLLECTIVE R15, `(.L_x_2214) ;  /* 0x000000000f087348 */ /* 0x000fea0003c00000 */
[----:B------:R0:W1:Y:S02]  /*12a70*/  SHFL.IDX P6, R14, R13, R12, R11 ;  /* 0x0000000c0d0e7389 */ /* 0x00006400000c000b */
[----:B01----:R-:W-:Y:S01]  /*12a80*/  ENDCOLLECTIVE ;  /* 0x000000000000791b */ /* 0x003fe20003800000 */
.L_x_2214:
[----:B------:R-:W-:Y:S01]  /*12a90*/  IMAD.MOV.U32 R17, RZ, RZ, R14 ;  /* 0x000000ffff117224 */ /* 0x000fe200078e000e */
[----:B------:R-:W-:Y:S06]  /*12aa0*/  BRA `(.L_x_2215) ;  /* 0xffffffd400f87947 */ /* 0x000fec000383ffff */
.L_x_2138:
[----:B------:R-:W-:Y:S01]  /*12ab0*/  BSSY B0, `(.L_x_2216) ;  /* 0x0000007000007945 */ /* 0x000fe20003800000 */
[----:B------:R-:W-:Y:S02]  /*12ac0*/  IMAD.MOV.U32 R13, RZ, RZ, R2 ;  /* 0x000000ffff0d7224 */ /* 0x000fe400078e0002 */
[----:B------:R-:W-:Y:S02]  /*12ad0*/  IMAD.MOV.U32 R11, RZ, RZ, 0x1f ;  /* 0x0000001fff0b7424 */ /* 0x000fe400078e00ff */
[----:B------:R-:W-:-:S07]  /*12ae0*/  IMAD.MOV.U32 R15, RZ, RZ, -0x1 ;  /* 0xffffffffff0f7424 */ /* 0x000fce00078e00ff */
[----:B0123--:R-:W-:Y:S05]  /*12af0*/  WARPSYNC.COLLECTIVE R15, `(.L_x_2217) ;  /* 0x000000000f087348 */ /* 0x00ffea0003c00000 */
[----:B------:R4:W0:Y:S02]  /*12b00*/  SHFL.IDX P6, R14, R13, R12, R11 ;  /* 0x0000000c0d0e7389 */ /* 0x00082400000c000b */
[----:B01234-:R-:W-:Y:S01]  /*12b10*/  ENDCOLLECTIVE ;  /* 0x000000000000791b */ /* 0x01ffe20003800000 */
.L_x_2217:
[----:B------:R-:W-:Y:S05]  /*12b20*/  BSYNC B0 ;  /* 0x0000000000007941 */ /* 0x000fea0003800000 */
.L_x_2216:
[----:B------:R-:W-:Y:S05]  /*12b30*/  BRA `(.L_x_2137) ;  /* 0xffffffd400f07947 */ /* 0x000fea000383ffff */
.L_x_2142:
[----:B0-----:R0:W1:Y:S02]  /*12b40*/  SYNCS.PHASECHK.TRANS64.TRYWAIT P0, [R9+URZ+0x16820], R0 ;  /* 0x01682000090075a7 */ /* 0x001064000800017f */
[----:B-1----:R-:W-:Y:S05]  /*12b50*/  @!P0 NANOSLEEP.SYNCS 0x989680 ;  /* 0x009896800000895d */ /* 0x002fea0003900000 */
[----:B------:R-:W1:Y:S02]  /*12b60*/  @!P0 SYNCS.PHASECHK.TRANS64 P0, [R9+URZ+0x16820], R0 ;  /* 0x01682000090085a7 */ /* 0x000e64000800007f */
[----:B-1----:R-:W-:Y:S05]  /*12b70*/  @!P0 BRA `(.L_x_2142) ;  /* 0xfffffffc00f08947 */ /* 0x002fea000383ffff */
[----:B------:R-:W-:Y:S05]  /*12b80*/  BRA `(.L_x_2218) ;  /* 0xffffffdc00687947 */ /* 0x000fea000383ffff */
.L_x_2143:
        /* <DEDUP_REMOVED lines=8> */
[----:B0-2---:R-:W-:Y:S05]  /*12c10*/  WARPSYNC.COLLECTIVE R15, `(.L_x_2220) ;  /* 0x000000000f087348 */ /* 0x005fea0003c00000 */
[----:B------:R1:W3:Y:S02]  /*12c20*/  SHFL.IDX P6, R14, R13, R12, R11 ;  /* 0x0000000c0d0e7389 */ /* 0x0002e400000c000b */
[----:B0123--:R-:W-:Y:S01]  /*12c30*/  ENDCOLLECTIVE ;  /* 0x000000000000791b */ /* 0x00ffe20003800000 */
.L_x_2220:
[----:B------:R-:W-:Y:S05]  /*12c40*/  BSYNC B0 ;  /* 0x0000000000007941 */ /* 0x000fea0003800000 */
.L_x_2219:
[----:B------:R-:W-:Y:S05]  /*12c50*/  BRA `(.L_x_2221) ;  /* 0xffffffdc00507947 */ /* 0x000fea000383ffff */
.L_x_2146:
[----:B------:R-:W-:Y:S01]  /*12c60*/  BSSY B1, `(.L_x_2222) ;  /* 0x0000006000017945 */ /* 0x000fe20003800000 */
[----:B------:R-:W-:-:S07]  /*12c70*/  IMAD.MOV.U32 R15, RZ, RZ, -0x1 ;  /* 0xffffffffff0f7424 */ /* 0x000fce00078e00ff */
[----:B0-2---:R-:W-:Y:S05]  /*12c80*/  WARPSYNC.COLLECTIVE R15, `(.L_x_2223) ;  /* 0x000000000f0c7348 */ /* 0x005fea0003c00000 */
[----:B------:R-:W-:Y:S02]  /*12c90*/  ELECT P6, UR62, PT ;  /* 0x00000000003e782f */ /* 0x000fe400038c0000 */
[----:B------:R-:W-:Y:S01]  /*12ca0*/  MOV R14, UR62 ;  /* 0x0000003e000e7c02 */ /* 0x000fe20008000f00 */
[----:B0-2---:R-:W-:Y:S10]  /*12cb0*/  ENDCOLLECTIVE ;  /* 0x000000000000791b */ /* 0x005ff40003800000 */
.L_x_2223:
[----:B------:R-:W-:Y:S05]  /*12cc0*/  BSYNC B1 ;  /* 0x0000000000017941 */ /* 0x000fea0003800000 */
.L_x_2222:
[----:B------:R-:W-:Y:S05]  /*12cd0*/  BRA `(.L_x_2224) ;  /* 0xffffffdc00487947 */ /* 0x000fea000383ffff */
.L_x_2148:
[----:B0-----:R0:W1:Y:S02]  /*12ce0*/  SYNCS.PHASECHK.TRANS64.TRYWAIT P0, [R6+URZ], R3 ;  /* 0x00000003060075a7 */ /* 0x001064000800017f */
[----:B-1----:R-:W-:Y:S05]  /*12cf0*/  @!P0 NANOSLEEP.SYNCS 0x989680 ;  /* 0x009896800000895d */ /* 0x002fea0003900000 */
[----:B------:R-:W1:Y:S02]  /*12d00*/  @!P0 SYNCS.PHASECHK.TRANS64 P0, [R6+URZ], R3 ;  /* 0x00000003060085a7 */ /* 0x000e64000800007f */
[----:B-1----:R-:W-:Y:S05]  /*12d10*/  @!P0 BRA `(.L_x_2148) ;  /* 0xfffffffc00f08947 */ /* 0x002fea000383ffff */
[----:B------:R-:W-:Y:S05]  /*12d20*/  BRA `(.L_x_2225) ;  /* 0xffffffdc007c7947 */ /* 0x000fea000383ffff */
.L_x_2149:
[----:B-1----:R1:W3:Y:S02]  /*12d30*/  SYNCS.PHASECHK.TRANS64.TRYWAIT P0, [R7+URZ], R2 ;  /* 0x00000002070075a7 */ /* 0x0022e4000800017f */
[----:B---3--:R-:W-:Y:S05]  /*12d40*/  @!P0 NANOSLEEP.SYNCS 0x989680 ;  /* 0x009896800000895d */ /* 0x008fea0003900000 */
[----:B------:R-:W3:Y:S02]  /*12d50*/  @!P0 SYNCS.PHASECHK.TRANS64 P0, [R7+URZ], R2 ;  /* 0x00000002070085a7 */ /* 0x000ee4000800007f */
[----:B---3--:R-:W-:Y:S05]  /*12d60*/  @!P0 BRA `(.L_x_2149) ;  /* 0xfffffffc00f08947 */ /* 0x008fea000383ffff */
[----:B------:R-:W-:Y:S05]  /*12d70*/  BRA `(.L_x_2226) ;  /* 0xffffffdc00707947 */ /* 0x000fea000383ffff */
.L_x_2151:
[----:B---3--:R3:W4:Y:S02]  /*12d80*/  SYNCS.PHASECHK.TRANS64.TRYWAIT P0, [R4+URZ], R3 ;  /* 0x00000003040075a7 */ /* 0x008724000800017f */
[----:B----4-:R-:W-:Y:S05]  /*12d90*/  @!P0 NANOSLEEP.SYNCS 0x989680 ;  /* 0x009896800000895d */ /* 0x010fea0003900000 */
[----:B------:R-:W4:Y:S02]  /*12da0*/  @!P0 SYNCS.PHASECHK.TRANS64 P0, [R4+URZ], R3 ;  /* 0x00000003040085a7 */ /* 0x000f24000800007f */
[----:B----4-:R-:W-:Y:S05]  /*12db0*/  @!P0 BRA `(.L_x_2151) ;  /* 0xfffffffc00f08947 */ /* 0x010fea000383ffff */
[----:B------:R-:W-:Y:S05]  /*12dc0*/  BRA `(.L_x_2227) ;  /* 0xffffffdc00747947 */ /* 0x000fea000383ffff */
.L_x_2228:
        /* <DEDUP_REMOVED lines=11> */
.L_x_2647:


//--------------------- .text._ZN7cutlass13device_kernelIN5flash11enable_sm90INS1_16FlashAttnFwdSm90INS1_25CollectiveMainloopFwdSm90ILi2EN4cute5tupleIJNS5_1CILi1EEES8_S8_EEENS6_IJNS7_ILi192EEENS7_ILi128EEENS7_ILi64EEEEEELi64ENS_10bfloat16_tEfNS_4arch4Sm90ELb1ELb0ELb1ELb1ELb0ELb1ELb0ELb1ELb1ELb1ELb0ELb0EEENS1_21CollectiveEpilogueFwdINS6_IJSA_SC_SB_EEES9_SE_SG_Li384ELb1ELb1ELb0ELb0EEENS1_36VarlenDynamicPersistentTileSchedulerILi192ELi128ELi384ELi128ELb0ELb1ELb1ELb1ELb1ELb1EEEEEEEEEvNT_6ParamsE --------------------------
	.section	.text._ZN7cutlass13device_kernelIN5flash11enable_sm90INS1_16FlashAttnFwdSm90INS1_25CollectiveMainloopFwdSm90ILi2EN4cute5tupleIJNS5_1CILi1EEES8_S8_EEENS6_IJNS7_ILi192EEENS7_ILi128EEENS7_ILi64EEEEEELi64ENS_10bfloat16_tEfNS_4arch4Sm90ELb1ELb0ELb1ELb1ELb0ELb1ELb0ELb1ELb1ELb1ELb0ELb0EEENS1_21CollectiveEpilogueFwdINS6_IJSA_SC_SB_EEES9_SE_SG_Li384ELb1ELb1ELb0ELb0EEENS1_36VarlenDynamicPersistentTileSchedulerILi192ELi128ELi384ELi128ELb0ELb1ELb1ELb1ELb1ELb1EEEEEEEEEvNT_6ParamsE,"ax",@progbits
	.align	128
.text._ZN7cutlass13device_kernelIN5flash11enable_sm90INS1_16FlashAttnFwdSm90INS1_25CollectiveMainloopFwdSm90ILi2EN4cute5tupleIJNS5_1CILi1EEES8_S8_EEENS6_IJNS7_ILi192EEENS7_ILi128EEENS7_ILi64EEEEEELi64ENS_10bfloat16_tEfNS_4arch4Sm90ELb1ELb0ELb1ELb1ELb0ELb1ELb0ELb1ELb1ELb1ELb0ELb0EEENS1_21CollectiveEpilogueFwdINS6_IJSA_SC_SB_EEES9_SE_SG_Li384ELb1ELb1ELb0ELb0EEENS1_36VarlenDynamicPersistentTileSchedulerILi192ELi128ELi384ELi128ELb0ELb1ELb1ELb1ELb1ELb1EEEEEEEEEvNT_6ParamsE:
        .type           _ZN7cutlass13device_kernelIN5flash11enable_sm90INS1_16FlashAttnFwdSm90INS1_25CollectiveMainloopFwdSm90ILi2EN4cute5tupleIJNS5_1CILi1EEES8_S8_EEENS6_IJNS7_ILi192EEENS7_ILi128EEENS7_ILi64EEEEEELi64ENS_10bfloat16_tEfNS_4arch4Sm90ELb1ELb0ELb1ELb1ELb0ELb1ELb0ELb1ELb1ELb1ELb0ELb0EEENS1_21CollectiveEpilogueFwdINS6_IJSA_SC_SB_EEES9_SE_SG_Li384ELb1ELb1ELb0ELb0EEENS1_36VarlenDynamicPersistentTileSchedulerILi192ELi128ELi384ELi128ELb0ELb1ELb1ELb1ELb1ELb1EEEEEEEEEvNT_6ParamsE,@function
        .size           _ZN7cutlass13device_kernelIN5flash11enable_sm90INS1_16FlashAttnFwdSm90INS1_25CollectiveMainloopFwdSm90ILi2EN4cute5tupleIJNS5_1CILi1EEES8_S8_EEENS6_IJNS7_ILi192EEENS7_ILi128EEENS7_ILi64EEEEEELi64ENS_10bfloat16_tEfNS_4arch4Sm90ELb1ELb0ELb1ELb1ELb0ELb1ELb0ELb1ELb1ELb1ELb0ELb0EEENS1_21CollectiveEpilogueFwdINS6_IJSA_SC_SB_EEES9_SE_SG_Li384ELb1ELb1ELb0ELb0EEENS1_36VarlenDynamicPersistentTileSchedulerILi192ELi128ELi384ELi128ELb0ELb1ELb1ELb1ELb1ELb1EEEEEEEEEvNT_6ParamsE,(.L_x_2648 - _ZN7cutlass13device_kernelIN5flash11enable_sm90INS1_16FlashAttnFwdSm90INS1_25CollectiveMainloopFwdSm90ILi2EN4cute5tupleIJNS5_1CILi1EEES8_S8_EEENS6_IJNS7_ILi192EEENS7_ILi128EEENS7_ILi64EEEEEELi64ENS_10bfloat16_tEfNS_4arch4Sm90ELb1ELb0ELb1ELb1ELb0ELb1ELb0ELb1ELb1ELb1ELb0ELb0EEENS1_21CollectiveEpilogueFwdINS6_IJSA_SC_SB_EEES9_SE_SG_Li384ELb1ELb1ELb0ELb0EEENS1_36VarlenDynamicPersistentTileSchedulerILi192ELi128ELi384ELi128ELb0ELb1ELb1ELb1ELb1ELb1EEEEEEEEEvNT_6ParamsE)
        .other          _ZN7cutlass13device_kernelIN5flash11enable_sm90INS1_16FlashAttnFwdSm90INS1_25CollectiveMainloopFwdSm90ILi2EN4cute5tupleIJNS5_1CILi1EEES8_S8_EEENS6_IJNS7_ILi192EEENS7_ILi128EEENS7_ILi64EEEEEELi64ENS_10bfloat16_tEfNS_4arch4Sm90ELb1ELb0ELb1ELb1ELb0ELb1ELb0ELb1ELb1ELb1ELb0ELb0EEENS1_21CollectiveEpilogueFwdINS6_IJSA_SC_SB_EEES9_SE_SG_Li384ELb1ELb1ELb0ELb0EEENS1_36VarlenDynamicPersistentTileSchedulerILi192ELi128ELi384ELi128ELb0ELb1ELb1ELb1ELb1ELb1EEEEEEEEEvNT_6ParamsE,@"STO_CUDA_ENTRY STV_DEFAULT"
_ZN7cutlass13device_kernelIN5flash11enable_sm90INS1_16FlashAttnFwdSm90INS1_25CollectiveMainloopFwdSm90ILi2EN4cute5tupleIJNS5_1CILi1EEES8_S8_EEENS6_IJNS7_ILi192EEENS7_ILi128EEENS7_ILi64EEEEEELi64ENS_10bfloat16_tEfNS_4arch4Sm90ELb1ELb0ELb1ELb1ELb0ELb1ELb0ELb1ELb1ELb1ELb0ELb0EEENS1_21CollectiveEpilogueFwdINS6_IJSA_SC_SB_EEES9_SE_SG_Li384ELb1ELb1ELb0ELb0EEENS1_36VarlenDynamicPersistentTileSchedulerILi192ELi128ELi384ELi128ELb0ELb1ELb1ELb1ELb1ELb1EEEEEEEEEvNT_6ParamsE:
        /* <DEDUP_REMOVED lines=23> */
.L_x_2230:
[----:B------:R-:W-:Y:S05]  /*0170*/  BSYNC B0 ;  /* 0x0000000000007941 */ /* 0x000fea0003800000 */
.L_x_2229:
        /* <DEDUP_REMOVED lines=40> */
.L_x_2231:
        /* <DEDUP_REMOVED lines=22> */
.L_x_2232:
        /* <DEDUP_REMOVED lines=18> */
.L_x_2233:
        /* <DEDUP_REMOVED lines=22> */
.L_x_2234:
        /* <DEDUP_REMOVED lines=22> */
.L_x_2235:
        /* <DEDUP_REMOVED lines=9> */
.L_x_2238:
        /* <DEDUP_REMOVED lines=32> */
[CC--:B------:R-:W-:Y:S02]  /*0bd0*/  LEA.HI R4, R0.reuse, R12.reuse, RZ, 0x4 ;  /* 0x0000000c00047211 */ /* 0x0c0fe400078f20ff */
[--C-:B------:R-:W-:Y:S02]  /*0be0*/  SHF.R.S32.HI R9, RZ, 0x2, R8.reuse ;  /* 0x00000002ff097819 */ /* 0x100fe40000011408 */
[----:B------:R-:W-:Y:S02]  /*0bf0*/  SHF.R.S32.HI R10, RZ, 0x1f, R8 ;  /* 0x0000001fff0a7819 */ /* 0x000fe40000011408 */
[----:B------:R-:W-:Y:S02]  /*0c00*/  LEA.HI R5, R0, R12, RZ, 0x5 ;  /* 0x0000000c00057211 */ /* 0x000fe400078f28ff */
[----:B------:R-:W-:-:S02]  /*0c10*/  SHF.R.S32.HI R14, RZ, 0x7, R3 ;  /* 0x00000007ff0e7819 */ /* 0x000fc40000011403 */
[----:B------:R-:W-:Y:S02]  /*0c20*/  SHF.R.S32.HI R7, RZ, 0x4, R4 ;  /* 0x00000004ff077819 */ /* 0x000fe40000011404 */
[----:B------:R-:W-:Y:S02]  /*0c30*/  LEA.HI R10, R10, R9, RZ, 0x3 ;  /* 0x000000090a0a7211 */ /* 0x000fe400078f18ff */
[----:B------:R-:W-:Y:S01]  /*0c40*/  SHF.R.S32.HI R15, RZ, 0x5, R5 ;  /* 0x00000005ff0f7819 */ /* 0x000fe20000011405 */
[----:B------:R-:W-:Y:S01]  /*0c50*/  IMAD.HI R5, R14, 0x55555556, RZ ;  /* 0x555555560e057827 */ /* 0x000fe200078e02ff */
[C---:B------:R-:W-:Y:S02]  /*0c60*/  LOP3.LUT R3, R4.reuse, 0x3fffff0, RZ, 0xc0, !PT ;  /* 0x03fffff004037812 */ /* 0x040fe400078ec0ff */
[----:B------:R-:W-:Y:S02]  /*0c70*/  LEA.HI R4, R4, R7, RZ, 0x1 ;  /* 0x0000000704047211 */ /* 0x000fe400078f08ff */
[----:B------:R-:W-:-:S02]  /*0c80*/  LOP3.LUT R10, R10, 0xfffffff8, RZ, 0xc0, !PT ;  /* 0xfffffff80a0a7812 */ /* 0x000fc400078ec0ff */
[----:B------:R-:W-:Y:S01]  /*0c90*/  LEA.HI R6, R6, R11, RZ, 0x5 ;  /* 0x0000000b06067211 */ /* 0x000fe200078f28ff */
[----:B------:R-:W-:Y:S01]  /*0ca0*/  IMAD.IADD R3, R12, 0x1, -R3 ;  /* 0x000000010c037824 */ /* 0x000fe200078e0a03 */
[----:B------:R-:W-:Y:S01]  /*0cb0*/  LOP3.LUT R4, R4, 0x1ffffffe, RZ, 0xc0, !PT ;  /* 0x1ffffffe04047812 */ /* 0x000fe200078ec0ff */
[----:B------:R-:W-:Y:S01]  /*0cc0*/  IMAD.IADD R9, R9, 0x1, -R10 ;  /* 0x0000000109097824 */ /* 0x000fe200078e0a0a */
[----:B------:R-:W-:Y:S02]  /*0cd0*/  LEA.HI R5, R5, R5, RZ, 0x1 ;  /* 0x0000000505057211 */ /* 0x000fe400078f08ff */
[----:B------:R-:W-:Y:S01]  /*0ce0*/  SHF.R.S32.HI R6, RZ, 0x5, R6 ;  /* 0x00000005ff067819 */ /* 0x000fe20000011406 */
[----:B------:R-:W-:Y:S02]  /*0cf0*/  IMAD.IADD R4, R7, 0x1, -R4 ;  /* 0x0000000107047824 */ /* 0x000fe400078e0a04 */
[----:B------:R-:W-:Y:S02]  /*0d00*/  IMAD R3, R15, 0x10, R3 ;  /* 0x000000100f037824 */ /* 0x000fe400078e0203 */
[----:B------:R-:W-:-:S02]  /*0d10*/  IMAD R5, R5, -0x3, R14 ;  /* 0xfffffffd05057824 */ /* 0x000fc400078e020e */
[----:B------:R-:W-:Y:S02]  /*0d20*/  IMAD R6, R6, 0x10, R9 ;  /* 0x0000001006067824 */ /* 0x000fe400078e0209 */
[----:B------:R-:W-:Y:S02]  /*0d30*/  IMAD R7, R3, 0x8, R4 ;  /* 0x0000000803077824 */ /* 0x000fe400078e0204 */
[----:B------:R-:W-:-:S05]  /*0d40*/  IMAD R10, R5, 0x40, R6 ;  /* 0x00000040050a7824 */ /* 0x000fca00078e0206 */
[----:B------:R-:W-:Y:S01]  /*0d50*/  STL [R1+0x58], R10 ;  /* 0x0000580a01007387 */ /* 0x000fe20000100800 */
[----:B------:R-:W-:Y:S02]  /*0d60*/  LOP3.LUT R8, R8, 0x7ffffffc, RZ, 0xc0, !PT ;  /* 0x7ffffffc08087812 */ /* 0x000fe400078ec0ff */
[----:B------:R-:W-:Y:S01]  /*0d70*/  CS2R R22, SRZ ;  /* 0x0000000000167805 */ /* 0x000fe2000001ff00 */
[----:B------:R-:W-:Y:S02]  /*0d80*/  IMAD.MOV.U32 R154, RZ, RZ, RZ ;  /* 0x000000ffff9a7224 */ /* 0x000fe400078e00ff */
[----:B------:R-:W-:Y:S01]  /*0d90*/  IMAD.MOV.U32 R18, RZ, RZ, RZ ;  /* 0x000000ffff127224 */ /* 0x000fe200078e00ff */
[----:B--2---:R-:W-:-:S05]  /*0da0*/  LOP3.LUT R3, R13, 0x1, RZ, 0xfc, !PT ;  /* 0x000000010d037812 */ /* 0x004fca00078efcff */
[----:B------:R0:W-:Y:S02]  /*0db0*/  STL [R1+0x4], R3 ;  /* 0x0000040301007387 */ /* 0x0001e40000100800 */
[CC--:B0-----:R-:W-:Y:S02]  /*0dc0*/  LEA.HI R3, R0.reuse, R12.reuse, RZ, 0x3 ;  /* 0x0000000c00037211 */ /* 0x0c1fe400078f18ff */
[----:B------:R-:W-:-:S04]  /*0dd0*/  LEA.HI R0, R0, R12, RZ, 0x2 ;  /* 0x0000000c00007211 */ /* 0x000fc800078f10ff */
[--C-:B------:R-:W-:Y:S02]  /*0de0*/  SHF.R.S32.HI R19, RZ, 0x2, R0.reuse ;  /* 0x00000002ff137819 */ /* 0x100fe40000011400 */
[----:B------:R-:W-:-:S03]  /*0df0*/  SHF.R.S32.HI R4, RZ, 0x1f, R0 ;  /* 0x0000001fff047819 */ /* 0x000fc60000011400 */
[----:B------:R-:W-:Y:S01]  /*0e00*/  VIADD R9, R19, 0x60 ;  /* 0x0000006013097836 */ /* 0x000fe20000000000 */
[----:B------:R-:W-:Y:S02]  /*0e10*/  LOP3.LUT R3, R3, 0xfffffff8, RZ, 0xc0, !PT ;  /* 0xfffffff803037812 */ /* 0x000fe400078ec0ff */
[----:B------:R-:W-:Y:S02]  /*0e20*/  LOP3.LUT R0, R0, 0xfffffffc, RZ, 0xc0, !PT ;  /* 0xfffffffc00007812 */ /* 0x000fe400078ec0ff */
[----:B------:R-:W-:Y:S02]  /*0e30*/  LEA.HI R4, R4, R19, RZ, 0x3 ;  /* 0x0000001304047211 */ /* 0x000fe400078f18ff */
[----:B------:R-:W-:Y:S01]  /*0e40*/  SHF.R.S32.HI R5, RZ, 0x1f, R9 ;  /* 0x0000001fff057819 */ /* 0x000fe20000011409 */
[----:B------:R-:W-:Y:S01]  /*0e50*/  IMAD.IADD R3, R12, 0x1, -R3 ;  /* 0x000000010c037824 */ /* 0x000fe200078e0a03 */
[----:B------:R-:W-:Y:S01]  /*0e60*/  LOP3.LUT R4, R4, 0xfffffff8, RZ, 0xc0, !PT ;  /* 0xfffffff804047812 */ /* 0x000fe200078ec0ff */
[----:B------:R-:W-:Y:S01]  /*0e70*/  IMAD.IADD R6, R12, 0x1, -R0 ;  /* 0x000000010c067824 */ /* 0x000fe200078e0a00 */
[----:B------:R-:W-:-:S02]  /*0e80*/  LEA.HI R5, R5, R9, RZ, 0x3 ;  /* 0x0000000905057211 */ /* 0x000fc400078f18ff */
[----:B------:R-:W-:Y:S01]  /*0e90*/  SHF.L.U32 R3, R9, 0x6, RZ ;  /* 0x0000000609037819 */ /* 0x000fe200000006ff */
[----:B------:R-:W-:Y:S01]  /*0ea0*/  IMAD.IADD R4, R19, 0x1, -R4 ;  /* 0x0000000113047824 */ /* 0x000fe200078e0a04 */
[----:B------:R-:W-:Y:S01]  /*0eb0*/  SHF.R.S32.HI R0, RZ, 0x1f, R19 ;  /* 0x0000001fff007819 */ /* 0x000fe20000011413 */
[C---:B------:R-:W-:Y:S01]  /*0ec0*/  IMAD.SHL.U32 R16, R6.reuse, 0x8, RZ ;  /* 0x0000000806107824 */ /* 0x040fe200078e00ff */
[----:B------:R-:W-:Y:S01]  /*0ed0*/  LEA.HI R0, R6, R6, RZ, 0x1 ;  /* 0x0000000606007211 */ /* 0x000fe200078f08ff */
[----:B------:R-:W-:Y:S01]  /*0ee0*/  IMAD.SHL.U32 R5, R5, 0x40, RZ ;  /* 0x0000004005057824 */ /* 0x000fe200078e00ff */
[----:B------:R-:W-:Y:S01]  /*0ef0*/  LOP3.LUT R3, R3, 0x1c0, RZ, 0xc0, !PT ;  /* 0x000001c003037812 */ /* 0x000fe200078ec0ff */
[----:B------:R-:W-:Y:S01]  /*0f00*/  STL [R1+0x50], RZ ;  /* 0x000050ff01007387 */ /* 0x000fe20000100800 */
[----:B------:R-:W-:Y:S02]  /*0f10*/  LOP3.LUT R0, R0, 0x1ffffffe, RZ, 0xc0, !PT ;  /* 0x1ffffffe00007812 */ /* 0x000fe400078ec0ff */
[----:B------:R-:W-:Y:S01]  /*0f20*/  SHF.R.U32.HI R9, RZ, 0x3, R3 ;  /* 0x00000003ff097819 */ /* 0x000fe20000011603 */
[----:B------:R0:W-:Y:S01]  /*0f30*/  STL [R1+0x38], R4 ;  /* 0x0000380401007387 */ /* 0x0001e20000100800 */
[----:B------:R-:W-:Y:S01]  /*0f40*/  LOP3.LUT R3, R3, 0x38, R16, 0xf8, !PT ;  /* 0x0000003803037812 */ /* 0x000fe200078ef810 */
[----:B------:R-:W-:Y:S01]  /*0f50*/  IMAD.IADD R0, R6, 0x1, -R0 ;  /* 0x0000000106007824 */ /* 0x000fe200078e0a00 */
[----:B0-----:R-:W-:Y:S01]  /*0f60*/  LOP3.LUT R4, R5, 0xfffffe00, RZ, 0xc0, !PT ;  /* 0xfffffe0005047812 */ /* 0x001fe200078ec0ff */
[----:B------:R-:W-:-:S03]  /*0f70*/  IMAD.IADD R5, R11, 0x1, -R8 ;  /* 0x000000010b057824 */ /* 0x000fc600078e0a08 */
[----:B------:R-:W-:Y:S01]  /*0f80*/  LOP3.LUT R3, R4, R3, R9, 0xf6, !PT ;  /* 0x0000000304037212 */ /* 0x000fe200078ef609 */
[----:B------:R0:W-:Y:S01]  /*0f90*/  STL [R1+0x3c], R4 ;  /* 0x00003c0401007387 */ /* 0x0001e20000100800 */
[----:B------:R-:W-:-:S03]  /*0fa0*/  IMAD R0, R0, 0x8, R10 ;  /* 0x0000000800007824 */ /* 0x000fc600078e020a */
[----:B------:R-:W-:Y:S01]  /*0fb0*/  IMAD R3, R3, 0x2, R2 ;  /* 0x0000000203037824 */ /* 0x000fe200078e0202 */
[----:B------:R1:W-:Y:S01]  /*0fc0*/  STL [R1+0x40], R5 ;  /* 0x0000400501007387 */ /* 0x0003e20000100800 */
[----:B0-----:R-:W-:-:S05]  /*0fd0*/  IMAD.SHL.U32 R4, R7, 0x8, RZ ;  /* 0x0000000807047824 */ /* 0x001fca00078e00ff */
[----:B------:R1:W-:Y:S04]  /*0fe0*/  STL [R1+0x5c], R4 ;  /* 0x00005c0401007387 */ /* 0x0003e80000100800 */
[----:B------:R1:W-:Y:S04]  /*0ff0*/  STL [R1+0x44], R0 ;  /* 0x0000440001007387 */ /* 0x0003e80000100800 */
[----:B------:R1:W-:Y:S01]  /*1000*/  STL [R1+0x54], R3 ;  /* 0x0000540301007387 */ /* 0x0003e20000100800 */
[----:B------:R-:W-:-:S04]  /*1010*/  IMAD.SHL.U32 R152, R6, 0x4, RZ ;  /* 0x0000000406987824 */ /* 0x000fc800078e00ff */
[----:B------:R-:W-:-:S07]  /*1020*/  VIADD R155, R152, 0x10 ;  /* 0x00000010989b7836 */ /* 0x000fce0000000000 */
.L_x_2372:
[----:B01-3-5:R-:W0:Y:S02]  /*1030*/  LDC.64 R4, c[0x0][0xc88] ;  /* 0x00032200ff047b82 */ /* 0x02be240000000a00 */
[----:B0-----:R-:W-:-:S05]  /*1040*/  IMAD.WIDE R4, R31, 0x4, R4 ;  /* 0x000000041f047825 */ /* 0x001fca00078e0204 */
[----:B--2---:R-:W2:Y:S01]  /*1050*/  LDG.E R11, desc[UR40][R4.64] ;  /* 0x00000028040b7981 */ /* 0x004ea2000c1e1900 */
[----:B------:R-:W-:Y:S05]  /*1060*/  YIELD ;  /* 0x0000000000007946 */ /* 0x000fea0003800000 */
[----:B------:R-:W-:Y:S01]  /*1070*/  ULDC.64 UR4, c[0x0][0xa28] ;  /* 0x00028a0000047ab9 */ /* 0x000fe20000000a00 */
[----:B------:R-:W-:Y:S01]  /*1080*/  ULDC.64 UR8, c[0x0][0xa18] ;  /* 0x0002860000087ab9 */ /* 0x000fe20000000a00 */
[----:B------:R-:W-:Y:S01]  /*1090*/  ISETP.NE.U32.AND P1, PT, RZ, UR4, PT ;  /* 0x00000004ff007c0c */ /* 0x000fe2000bf25070 */
[----:B------:R-:W-:Y:S01]  /*10a0*/  IMAD.MOV.U32 R3, RZ, RZ, RZ ;  /* 0x000000ffff037224 */ /* 0x000fe200078e00ff */
[----:B------:R-:W-:Y:S01]  /*10b0*/  ULDC.64 UR6, c[0x0][0xa08] ;  /* 0x0002820000067ab9 */ /* 0x000fe20000000a00 */
[----:B------:R-:W-:Y:S01]  /*10c0*/  IMAD.MOV.U32 R33, RZ, RZ, RZ ;  /* 0x000000ffff217224 */ /* 0x000fe200078e00ff */
[----:B------:R-:W-:-:S02]  /*10d0*/  ISETP.NE.AND.EX P1, PT, RZ, UR5, PT, P1 ;  /* 0x00000005ff007c0c */ /* 0x000fc4000bf25310 */
[----:B------:R-:W-:-:S04]  /*10e0*/  ISETP.NE.U32.AND P0, PT, RZ, UR6, PT ;  /* 0x00000006ff007c0c */ /* 0x000fc8000bf05070 */
[----:B------:R-:W-:Y:S02]  /*10f0*/  ISETP.NE.AND.EX P0, PT, RZ, UR7, PT, P0 ;  /* 0x00000007ff007c0c */ /* 0x000fe4000bf05300 */
[----:B--2---:R-:W-:Y:S01]  /*1100*/  SHF.R.S32.HI R0, RZ, 0x1f, R11 ;  /* 0x0000001fff007819 */ /* 0x004fe2000001140b */
[----:B------:R-:W-:-:S04]  /*1110*/  IMAD.SHL.U32 R34, R11, 0x4, RZ ;  /* 0x000000040b227824 */ /* 0x000fc800078e00ff */
[C---:B------:R-:W-:Y:S01]  /*1120*/  @P1 LEA R6, P2, R11.reuse, UR4, 0x2 ;  /* 0x000000040b061c11 */ /* 0x040fe2000f8410ff */
[----:B------:R0:W-:Y:S01]  /*1130*/  STL [R1+0x48], R11 ;  /* 0x0000480b01007387 */ /* 0x0001e20000100800 */
[C-C-:B------:R-:W-:Y:S02]  /*1140*/  SHF.L.U64.HI R35, R11.reuse, 0x2, R0.reuse ;  /* 0x000000020b237819 */ /* 0x140fe40000010200 */
[----:B------:R-:W-:Y:S02]  /*1150*/  @P1 LEA.HI.X R7, R11, UR5, R0, 0x2, P2 ;  /* 0x000000050b071c11 */ /* 0x000fe400090f1400 */
[----:B------:R-:W-:Y:S01]  /*1160*/  ISETP.NE.U32.AND P2, PT, RZ, UR8, PT ;  /* 0x00000008ff007c0c */ /* 0x000fe2000bf45070 */
[----:B------:R-:W-:Y:S01]  /*1170*/  ULDC UR4, c[0x0][0x288] ;  /* 0x0000a20000047ab9 */ /* 0x000fe20000000800 */
[----:B------:R-:W-:Y:S01]  /*1180*/  IADD3 R8, P3, R34, UR6, RZ ;  /* 0x0000000622087c10 */ /* 0x000fe2000ff7e0ff */
[----:B------:R0:W5:Y:S01]  /*1190*/  @P1 LDG.E R3, desc[UR40][R6.64] ;  /* 0x0000002806031981 */ /* 0x000162000c1e1900 */
[----:B------:R-:W-:Y:S01]  /*11a0*/  ISETP.NE.AND.EX P2, PT, RZ, UR9, PT, P2 ;  /* 0x00000009ff007c0c */ /* 0x000fe2000bf45320 */
[----:B------:R-:W-:Y:S01]  /*11b0*/  IMAD.U32 R10, RZ, RZ, UR4 ;  /* 0x00000004ff0a7e24 */ /* 0x000fe2000f8e00ff */
[----:B------:R-:W-:Y:S01]  /*11c0*/  IADD3.X R9, R35, UR7, RZ, P3, !PT ;  /* 0x0000000723097c10 */ /* 0x000fe20009ffe4ff */
[----:B------:R-:W-:-:S04]  /*11d0*/  ULDC.64 UR4, c[0x0][0x418] ;  /* 0x0001060000047ab9 */ /* 0x000fc80000000a00 */
[----:B------:R0:W5:Y:S06]  /*11e0*/  @P0 LDG.E R33, desc[UR40][R8.64] ;  /* 0x0000002808210981 */ /* 0x00016c000c1e1900 */
[----:B------:R-:W-:-:S04]  /*11f0*/  @P2 IADD3 R4, P1, R34, UR8, RZ ;  /* 0x0000000822042c10 */ /* 0x000fc8000ff3e0ff */
[----:B------:R-:W-:-:S05]  /*1200*/  @P2 IADD3.X R5, R35, UR9, RZ, P1, !PT ;  /* 0x0000000923052c10 */ /* 0x000fca0008ffe4ff */
[----:B------:R-:W2:Y:S01]  /*1210*/  @P2 LDG.E R10, desc[UR40][R4.64] ;  /* 0x00000028040a2981 */ /* 0x000ea2000c1e1900 */
        /* <DEDUP_REMOVED lines=10> */
[----:B--2---:R0:W-:Y:S01]  /*12c0*/  STL [R1+0x20], R10 ;  /* 0x0000200a01007387 */ /* 0x0041e20000100800 */
[----:B------:R-:W-:Y:S05]  /*12d0*/  @P2 BRA `(.L_x_2240) ;  /* 0x0000000000282947 */ /* 0x000fea0003800000 */
[----:B------:R-:W-:Y:S02]  /*12e0*/  ULDC.64 UR4, c[0x0][0xa00] ;  /* 0x0002800000047ab9 */ /* 0x000fe40000000a00 */
[----:B------:R-:W-:-:S04]  /*12f0*/  ISETP.NE.U32.AND P1, PT, RZ, UR4, PT ;  /* 0x00000004ff007c0c */ /* 0x000fc8000bf25070 */
[----:B------:R-:W-:-:S13]  /*1300*/  ISETP.NE.AND.EX P1, PT, RZ, UR5, PT, P1 ;  /* 0x00000005ff007c0c */ /* 0x000fda000bf25310 */
[----:B------:R-:W-:Y:S05]  /*1310*/  @!P1 BRA `(.L_x_2240) ;  /* 0x0000000000189947 */ /* 0x000fea0003800000 */
[----:B------:R-:W1:Y:S02]  /*1320*/  LDC.64 R4, c[0x0][0xa00] ;  /* 0x00028000ff047b82 */ /* 0x000e640000000a00 */
[----:B-1----:R-:W-:-:S05]  /*1330*/  IMAD.WIDE R4, R31, 0x4, R4 ;  /* 0x000000041f047825 */ /* 0x002fca00078e0204 */
[----:B------:R-:W2:Y:S04]  /*1340*/  LDG.E R0, desc[UR40][R4.64] ;  /* 0x0000002804007981 */ /* 0x000ea8000c1e1900 */
[----:B0-----:R-:W2:Y:S02]  /*1350*/  LDG.E R7, desc[UR40][R4.64+0x4] ;  /* 0x0000042804077981 */ /* 0x001ea4000c1e1900 */
[----:B--2---:R-:W-:-:S05]  /*1360*/  IADD3 R10, -R0, R7, RZ ;  /* 0x00000007000a7210 */ /* 0x004fca0007ffe1ff */
[----:B------:R1:W-:Y:S02]  /*1370*/  STL [R1+0x20], R10 ;  /* 0x0000200a01007387 */ /* 0x0003e40000100800 */
.L_x_2240:
[----:B------:R-:W-:Y:S01]  /*1380*/  ULDC.64 UR4, c[0x0][0xa20] ;  /* 0x0002880000047ab9 */ /* 0x000fe20000000a00 */
[----:B------:R2:W-:Y:S01]  /*1390*/  STL [R1+0x4c], R30 ;  /* 0x00004c1e01007387 */ /* 0x0005e20000100800 */
[----:B------:R-:W-:-:S04]  /*13a0*/  ISETP.NE.U32.AND P1, PT, RZ, UR4, PT ;  /* 0x00000004ff007c0c */ /* 0x000fc8000bf25070 */
[----:B------:R-:W-:-:S13]  /*13b0*/  ISETP.NE.AND.EX P1, PT, RZ, UR5, PT, P1 ;  /* 0x00000005ff007c0c */ /* 0x000fda000bf25310 */
[----:B--2---:R-:W-:Y:S05]  /*13c0*/  @!P1 BRA `(.L_x_2241) ;  /* 0x0000000000109947 */ /* 0x004fea0003800000 */
[----:B------:R-:W-:-:S04]  /*13d0*/  IADD3 R4, P0, R34, UR4, RZ ;  /* 0x0000000422047c10 */ /* 0x000fc8000ff1e0ff */
[----:B------:R-:W-:-:S05]  /*13e0*/  IADD3.X R5, R35, UR5, RZ, P0, !PT ;  /* 0x0000000523057c10 */ /* 0x000fca00087fe4ff */
[----:B------:R2:W5:Y:S01]  /*13f0*/  LDG.E R32, desc[UR40][R4.64] ;  /* 0x0000002804207981 */ /* 0x000562000c1e1900 */
[----:B------:R-:W-:Y:S05]  /*1400*/  BRA `(.L_x_2242) ;  /* 0x0000000000107947 */ /* 0x000fea0003800000 */
.L_x_2241:
[----:B------:R-:W-:Y:S05]  /*1410*/  @!P0 BRA `(.L_x_2242) ;  /* 0x00000000000c8947 */ /* 0x000fea0003800000 */
[----:B------:R-:W2:Y:S04]  /*1420*/  LDG.E R5, desc[UR40][R8.64] ;  /* 0x0000002808057981 */ /* 0x000ea8000c1e1900 */
[----:B------:R-:W2:Y:S02]  /*1430*/  LDG.E R32, desc[UR40][R8.64+0x4] ;  /* 0x0000042808207981 */ /* 0x000ea4000c1e1900 */
[----:B--2---:R-:W-:-:S07]  /*1440*/  IMAD.IADD R32, R32, 0x1, -R5 ;  /* 0x0000000120207824 */ /* 0x004fce00078e0a05 */
.L_x_2242:
[----:B------:R-:W-:Y:S01]  /*1450*/  ULDC.64 UR4, c[0x0][0xa10] ;  /* 0x0002840000047ab9 */ /* 0x000fe20000000a00 */
[----:B0-----:R-:W0:Y:S01]  /*1460*/  LDC R8, c[0x0][0x448] ;  /* 0x00011200ff087b82 */ /* 0x001e220000000800 */
[----:B------:R-:W-:-:S04]  /*1470*/  ISETP.NE.U32.AND P0, PT, RZ, UR4, PT ;  /* 0x00000004ff007c0c */ /* 0x000fc8000bf05070 */
[----:B------:R-:W-:Y:S01]  /*1480*/  ISETP.NE.AND.EX P0, PT, RZ, UR5, PT, P0 ;  /* 0x00000005ff007c0c */ /* 0x000fe2000bf05300 */
[----:B------:R-:W-:-:S12]  /*1490*/  ULDC.64 UR4, c[0x0][0xa30] ;  /* 0x00028c0000047ab9 */ /* 0x000fd80000000a00 */
[----:B--2---:R-:W2:Y:S02]  /*14a0*/  @P0 LDC.64 R4, c[0x0][0xa10] ;  /* 0x00028400ff040b82 */ /* 0x004ea40000000a00 */
[----:B--2---:R-:W-:-:S05]  /*14b0*/  @P0 IMAD.WIDE R4, R31, 0x4, R4 ;  /* 0x000000041f040825 */ /* 0x004fca00078e0204 */
[----:B------:R-:W2:Y:S04]  /*14c0*/  @P0 LDG.E R0, desc[UR40][R4.64] ;  /* 0x0000002804000981 */ /* 0x000ea8000c1e1900 */
[----:B------:R3:W2:Y:S01]  /*14d0*/  @P0 LDG.E R9, desc[UR40][R4.64+0x4] ;  /* 0x0000042804090981 */ /* 0x0006a2000c1e1900 */
[----:B------:R-:W-:Y:S01]  /*14e0*/  ISETP.NE.U32.AND P1, PT, RZ, UR4, PT ;  /* 0x00000004ff007c0c */ /* 0x000fe2000bf25070 */
[----:B-----5:R-:W-:-:S03]  /*14f0*/  IMAD.MOV.U32 R24, RZ, RZ, R32 ;  /* 0x000000ffff187224 */ /* 0x020fc600078e0020 */
[----:B------:R-:W-:-:S13]  /*1500*/  ISETP.NE.AND.EX P1, PT, RZ, UR5, PT, P1 ;  /* 0x00000005ff007c0c */ /* 0x000fda000bf25310 */
[----:B------:R-:W-:-:S04]  /*1510*/  @P1 IADD3 R6, P2, R34, UR4, RZ ;  /* 0x0000000422061c10 */ /* 0x000fc8000ff5e0ff */
[----:B------:R-:W-:-:S05]  /*1520*/  @P1 IADD3.X R7, R35, UR5, RZ, P2, !PT ;  /* 0x0000000523071c10 */ /* 0x000fca00097fe4ff */
[----:B------:R4:W5:Y:S01]  /*1530*/  @P1 LDG.E R24, desc[UR40][R6.64] ;  /* 0x0000002806181981 */ /* 0x000962000c1e1900 */
[----:B0-----:R-:W-:Y:S01]  /*1540*/  ISETP.NE.AND P1, PT, R8, 0x1, PT ;  /* 0x000000010800780c */ /* 0x001fe20003f25270 */
[----:B------:R-:W-:Y:S02]  /*1550*/  IMAD R12, R29, 0xc0, RZ ;  /* 0x000000c01d0c7824 */ /* 0x000fe400078e02ff */
[----:B------:R-:W-:Y:S02]  /*1560*/  IMAD.IADD R8, R32, 0x1, -R3 ;  /* 0x0000000120087824 */ /* 0x000fe400078e0a03 */
[----:B---3--:R-:W-:Y:S01]  /*1570*/  VIADD R4, R12, 0xbf ;  /* 0x000000bf0c047836 */ /* 0x008fe20000000000 */
[----:B------:R0:W-:Y:S01]  /*1580*/  STL [R1+0x2c], R12 ;  /* 0x00002c0c01007387 */ /* 0x0001e20000100800 */
[----:B------:R-:W-:-:S05]  /*1590*/  IMAD.MOV R27, RZ, RZ, -R8 ;  /* 0x000000ffff1b7224 */ /* 0x000fca00078e0a08 */
[----:B------:R-:W-:Y:S01]  /*15a0*/  VIMNMX R27, RZ, R27, !PT ;  /* 0x0000001bff1b7248 */ /* 0x000fe20007fe0100 */
[----:B------:R-:W3:Y:S08]  /*15b0*/  @P1 LDC R11, c[0x0][0x44c] ;  /* 0x00011300ff0b1b82 */ /* 0x000ef00000000800 */
[----:B------:R-:W1:Y:S01]  /*15c0*/  @P1 LDC R5, c[0x0][0x450] ;  /* 0x00011400ff051b82 */ /* 0x000e620000000800 */
[----:B--2---:R-:W-:-:S02]  /*15d0*/  @P0 IMAD.IADD R28, R9, 0x1, -R0 ;  /* 0x00000001091c0824 */ /* 0x004fc400078e0a00 */
[----:B---3--:R-:W-:-:S04]  /*15e0*/  @P1 IMAD.HI.U32 R0, R4, R11, RZ ;  /* 0x0000000b04001227 */ /* 0x008fc800078e00ff */
[----:B----4-:R-:W-:Y:S01]  /*15f0*/  IMAD.IADD R6, R8, 0x1, R28 ;  /* 0x0000000108067824 */ /* 0x010fe200078e021c */
[----:B-1----:R-:W-:-:S03]  /*1600*/  @P1 SHF.R.U32.HI R4, RZ, R5, R0 ;  /* 0x00000005ff041219 */ /* 0x002fc60000011600 */
[C---:B------:R-:W-:Y:S01]  /*1610*/  VIADD R0, R6.reuse, 0x7f ;  /* 0x0000007f06007836 */ /* 0x040fe20000000000 */
[----:B------:R-:W-:Y:S01]  /*1620*/  IADD3 R91, R6, 0x80, -R10 ;  /* 0x00000080065b7810 */ /* 0x000fe20007ffe80a */
[----:B------:R0:W-:Y:S03]  /*1630*/  STL [R1+0x30], R6 ;  /* 0x0000300601007387 */ /* 0x0001e60000100800 */
[----:B------:R-:W-:Y:S01]  /*1640*/  SHF.R.S32.HI R3, RZ, 0x1f, R0 ;  /* 0x0000001fff037819 */ /* 0x000fe20000011400 */
[----:B------:R-:W-:-:S03]  /*1650*/  IMAD.IADD R4, R91, 0x1, R4 ;  /* 0x000000015b047824 */ /* 0x000fc600078e0204 */
[----:B------:R-:W-:Y:S02]  /*1660*/  LEA.HI R3, R3, R0, RZ, 0x7 ;  /* 0x0000000003037211 */ /* 0x000fe400078f38ff */
[----:B------:R-:W-:Y:S02]  /*1670*/  SHF.R.S32.HI R5, RZ, 0x1f, R4 ;  /* 0x0000001fff057819 */ /* 0x000fe40000011404 */
[----:B------:R-:W-:Y:S02]  /*1680*/  SHF.R.S32.HI R92, RZ, 0x7, R3 ;  /* 0x00000007ff5c7819 */ /* 0x000fe40000011403 */
[----:B------:R-:W-:-:S04]  /*1690*/  LEA.HI R5, R5, R4, RZ, 0x7 ;  /* 0x0000000405057211 */ /* 0x000fc800078f38ff */
[----:B------:R-:W-:-:S04]  /*16a0*/  SHF.R.S32.HI R5, RZ, 0x7, R5 ;  /* 0x00000007ff057819 */ /* 0x000fc80000011405 */
[----:B------:R-:W-:-:S05]  /*16b0*/  VIMNMX R5, R92, R5, PT ;  /* 0x000000055c057248 */ /* 0x000fca0003fe0100 */
[----:B------:R-:W-:-:S05]  /*16c0*/  IMAD R5, R5, 0x80, -R8 ;  /* 0x0000008005057824 */ /* 0x000fca00078e0a08 */
[----:B------:R-:W-:-:S04]  /*16d0*/  VIMNMX R0, R5, R28, PT ;  /* 0x0000001c05007248 */ /* 0x000fc80003fe0100 */
[----:B------:R-:W-:Y:S02]  /*16e0*/  ISETP.GT.AND P0, PT, R0, R27, PT ;  /* 0x0000001b0000720c */ /* 0x000fe40003f04270 */
[----:B------:R-:W-:-:S05]  /*16f0*/  SHF.R.U32.HI R27, RZ, 0x7, R27 ;  /* 0x00000007ff1b7819 */ /* 0x000fca000001161b */
[----:B------:R-:W-:-:S06]  /*1700*/  IMAD.MOV.U32 R26, RZ, RZ, R27 ;  /* 0x000000ffff1a7224 */ /* 0x000fcc00078e001b */
[----:B------:R-:W-:-:S05]  /*1710*/  @P0 VIADD R0, R0, 0x7f ;  /* 0x0000007f00000836 */ /* 0x000fca0000000000 */
[----:B------:R-:W-:-:S04]  /*1720*/  @P0 SHF.R.S32.HI R3, RZ, 0x1f, R0 ;  /* 0x0000001fff030819 */ /* 0x000fc80000011400 */
[----:B------:R-:W-:-:S04]  /*1730*/  @P0 LEA.HI R3, R3, R0, RZ, 0x7 ;  /* 0x0000000003030211 */ /* 0x000fc800078f38ff */
[----:B------:R-:W-:Y:S02]  /*1740*/  @P0 SHF.R.S32.HI R26, RZ, 0x7, R3 ;  /* 0x00000007ff1a0819 */ /* 0x000fe40000011403 */
        /* <DEDUP_REMOVED lines=23> */
.L_x_2245:
[----:B------:R-:W-:Y:S05]  /*18c0*/  BSYNC B6 ;  /* 0x0000000000067941 */ /* 0x000fea0003800000 */
.L_x_2244:
        /* <DEDUP_REMOVED lines=20> */
.L_x_2247:
[----:B------:R-:W-:Y:S05]  /*1a10*/  BSYNC B6 ;  /* 0x0000000000067941 */ /* 0x000fea0003800000 */
.L_x_2246:
[----:B------:R-:W-:Y:S01]  /*1a20*/  ULDC.64 UR4, c[0x0][0x9f8] ;  /* 0x00027e0000047ab9 */ /* 0x000fe20000000a00 */
[----:B------:R-:W2:Y:S01]  /*1a30*/  LDL R37, [R1+0x38] ;  /* 0x0000380001257983 */ /* 0x000ea20000100800 */
[----:B------:R-:W-:Y:S01]  /*1a40*/  ISETP.NE.U32.AND P0, PT, RZ, UR4, PT ;  /* 0x00000004ff007c0c */ /* 0x000fe2000bf05070 */
[----:B------:R-:W0:Y:S01]  /*1a50*/  LDC.64 R4, c[0x0][0x300] ;  /* 0x0000c000ff047b82 */ /* 0x000e220000000a00 */
[----:B------:R-:W-:Y:S01]  /*1a60*/  IMAD.IADD R32, R33, 0x1, R32 ;  /* 0x0000000121207824 */ /* 0x000fe200078e0220 */
[----:B------:R-:W3:Y:S01]  /*1a70*/  LDL.LU R41, [R1] ;  /* 0x0000000001297983 */ /* 0x000ee20000300800 */
[----:B------:R-:W-:Y:S01]  /*1a80*/  ISETP.NE.AND.EX P0, PT, RZ, UR5, PT, P0 ;  /* 0x00000005ff007c0c */ /* 0x000fe2000bf05300 */
[----:B------:R-:W-:Y:S02]  /*1a90*/  ULDC.64 UR6, c[0x0][0xa08] ;  /* 0x0002820000067ab9 */ /* 0x000fe40000000a00 */
[----:B------:R-:W4:Y:S01]  /*1aa0*/  LDL R36, [R1+0x3c] ;  /* 0x00003c0001247983 */ /* 0x000f220000100800 */
[----:B------:R-:W-:Y:S01]  /*1ab0*/  SHF.R.S32.HI R13, RZ, 0x1f, R30 ;  /* 0x0000001fff0d7819 */ /* 0x000fe2000001141e */
[----:B------:R-:W1:Y:S08]  /*1ac0*/  LDC R63, c[0x0][0x3f4] ;  /* 0x0000fd00ff3f7b82 */ /* 0x000e700000000800 */
[----:B------:R-:W-:Y:S01]  /*1ad0*/  @P0 IADD3 R6, P1, R34, UR4, RZ ;  /* 0x0000000422060c10 */ /* 0x000fe2000ff3e0ff */
[----:B------:R-:W1:Y:S01]  /*1ae0*/  S2R R40, SR_TID.X ;  /* 0x0000000000287919 */ /* 0x000e620000002100 */
[----:B------:R-:W-:Y:S01]  /*1af0*/  SHF.R.S32.HI R17, RZ, 0x1f, R16 ;  /* 0x0000001fff117819 */ /* 0x000fe20000011410 */
[----:B------:R-:W1:Y:S01]  /*1b00*/  LDC.64 R68, c[0x0][0x408] ;  /* 0x00010200ff447b82 */ /* 0x000e620000000a00 */
[----:B------:R-:W-:Y:S01]  /*1b10*/  @P0 IADD3.X R7, R35, UR5, RZ, P1, !PT ;  /* 0x0000000523070c10 */ /* 0x000fe20008ffe4ff */
[----:B------:R-:W-:-:S04]  /*1b20*/  ULDC.64 UR4, c[0x0][0x308] ;  /* 0x0000c20000047ab9 */ /* 0x000fc80000000a00 */
[----:B------:R0:W4:Y:S01]  /*1b30*/  @P0 LDG.E R31, desc[UR40][R6.64] ;  /* 0x00000028061f0981 */ /* 0x000122000c1e1900 */
[----:B------:R-:W-:Y:S01]  /*1b40*/  SHF.R.S32.HI R35, RZ, 0x1f, R32 ;  /* 0x0000001fff237819 */ /* 0x000fe20000011420 */
[-C--:B0-----:R-:W-:Y:S01]  /*1b50*/  IMAD.WIDE.U32 R8, R32, R4.reuse, RZ ;  /* 0x0000000420087225 */ /* 0x081fe200078e00ff */
[----:B------:R-:W-:Y:S02]  /*1b60*/  ISETP.NE.U32.AND P0, PT, RZ, UR6, PT ;  /* 0x00000006ff007c0c */ /* 0x000fe4000bf05070 */
[----:B------:R-:W-:Y:S01]  /*1b70*/  SHF.R.S32.HI R38, RZ, 0x1f, R19 ;  /* 0x0000001fff267819 */ /* 0x000fe20000011413 */
[-C--:B------:R-:W-:Y:S01]  /*1b80*/  IMAD R0, R35, R4.reuse, RZ ;  /* 0x0000000423007224 */ /* 0x080fe200078e02ff */
[----:B------:R-:W-:Y:S01]  /*1b90*/  ISETP.NE.AND.EX P0, PT, RZ, UR7, PT, P0 ;  /* 0x00000007ff007c0c */ /* 0x000fe2000bf05300 */
[----:B------:R-:W-:Y:S01]  /*1ba0*/  IMAD.WIDE.U32 R10, R19, R4, R16 ;  /* 0x00000004130a7225 */ /* 0x000fe200078e0010 */
[----:B------:R-:W-:Y:S02]  /*1bb0*/  SHF.R.S32.HI R153, RZ, 0x1f, R152 ;  /* 0x0000001fff997819 */ /* 0x000fe40000011498 */
[----:B------:R-:W-:Y:S01]  /*1bc0*/  SHF.L.U64.HI R74, R4, 0x7, R5 ;  /* 0x00000007044a7819 */ /* 0x000fe20000010205 */
[----:B------:R-:W-:-:S02]  /*1bd0*/  IMAD R3, R32, R5, R0 ;  /* 0x0000000520037224 */ /* 0x000fc400078e0200 */
[----:B------:R-:W-:Y:S02]  /*1be0*/  IMAD.SHL.U32 R73, R4, 0x80, RZ ;  /* 0x0000008004497824 */ /* 0x000fe400078e00ff */
[----:B------:R-:W-:Y:S02]  /*1bf0*/  IMAD.IADD R9, R9, 0x1, R3 ;  /* 0x0000000109097824 */ /* 0x000fe400078e0203 */
[----:B------:R-:W-:Y:S02]  /*1c00*/  IMAD R3, R13, UR4, RZ ;  /* 0x000000040d037c24 */ /* 0x000fe4000f8e02ff */
[----:B------:R-:W-:-:S04]  /*1c10*/  IMAD.WIDE.U32 R6, R30, UR4, R8 ;  /* 0x000000041e067c25 */ /* 0x000fc8000f8e0008 */
[----:B------:R-:W-:Y:S01]  /*1c20*/  IMAD R3, R30, UR5, R3 ;  /* 0x000000051e037c24 */ /* 0x000fe2000f8e0203 */
[----:B------:R-:W-:Y:S01]  /*1c30*/  ULDC.64 UR4, c[0x0][0x310] ;  /* 0x0000c40000047ab9 */ /* 0x000fe20000000a00 */
[----:B-1----:R-:W-:Y:S01]  /*1c40*/  SHF.R.U32.HI R39, RZ, 0x7, R40 ;  /* 0x00000007ff277819 */ /* 0x002fe20000011628 */
[----:B------:R-:W-:-:S03]  /*1c50*/  IMAD.WIDE.U32 R20, R19, R68, R16 ;  /* 0x0000004413147225 */ /* 0x000fc600078e0010 */
[----:B------:R-:W-:Y:S01]  /*1c60*/  ISETP.NE.AND P6, PT, R39, 0x1, PT ;  /* 0x000000012700780c */ /* 0x000fe20003fc5270 */
[----:B------:R-:W-:Y:S02]  /*1c70*/  IMAD.IADD R7, R7, 0x1, R3 ;  /* 0x0000000107077824 */ /* 0x000fe400078e0203 */
[----:B------:R-:W-:Y:S02]  /*1c80*/  VIADD R40, R40, 0xffffff80 ;  /* 0xffffff8028287836 */ /* 0x000fe40000000000 */
[----:B------:R-:W-:Y:S02]  /*1c90*/  VIADD R66, R16, 0x20 ;  /* 0x0000002010427836 */ /* 0x000fe40000000000 */
[----:B------:R-:W-:Y:S01]  /*1ca0*/  VIADD R64, R39, 0x8 ;  /* 0x0000000827407836 */ /* 0x000fe20000000000 */
        /* <DEDUP_REMOVED lines=12> */
[----:B----4-:R-:W-:Y:S02]  /*1d70*/  SEL R57, R31, RZ, !P0 ;  /* 0x000000ff1f397207 */ /* 0x010fe40004000000 */
[----:B------:R-:W-:-:S03]  /*1d80*/  SHF.R.S32.HI R0, RZ, 0x1f, R31 ;  /* 0x0000001fff007819 */ /* 0x000fc6000001141f */
[----:B------:R-:W-:Y:S01]  /*1d90*/  IMAD.WIDE.U32 R8, R57, UR4, R6 ;  /* 0x0000000439087c25 */ /* 0x000fe2000f8e0006 */
[----:B------:R-:W-:Y:S01]  /*1da0*/  SEL R14, R0, RZ, !P0 ;  /* 0x000000ff000e7207 */ /* 0x000fe20004000000 */
[----:B------:R-:W1:Y:S01]  /*1db0*/  LDC.64 R6, c[0x0][0x3f8] ;  /* 0x0000fe00ff067b82 */ /* 0x000e620000000a00 */
[----:B------:R-:W-:-:S03]  /*1dc0*/  IADD3 R77, P0, R8, R10, RZ ;  /* 0x0000000a084d7210 */ /* 0x000fc60007f1e0ff */
[----:B------:R-:W-:-:S04]  /*1dd0*/  IMAD R0, R14, UR4, RZ ;  /* 0x000000040e007c24 */ /* 0x000fc8000f8e02ff */
[----:B------:R-:W-:Y:S01]  /*1de0*/  IMAD R3, R57, UR5, R0 ;  /* 0x0000000539037c24 */ /* 0x000fe2000f8e0200 */
[----:B------:R-:W-:Y:S05]  /*1df0*/  @!P6 WARPSYNC.ALL ;  /* 0x000000000000e948 */ /* 0x000fea0003800000 */
[----:B------:R-:W-:Y:S01]  /*1e00*/  ULDC.64 UR4, c[0x0][0x330] ;  /* 0x0000cc0000047ab9 */ /* 0x000fe20000000a00 */
[----:B------:R-:W-:Y:S01]  /*1e10*/  IMAD R0, R38, R4, RZ ;  /* 0x0000000426007224 */ /* 0x000fe200078e02ff */
[----:B------:R-:W-:Y:S01]  /*1e20*/  IADD3 R76, R9, R3, RZ ;  /* 0x00000003094c7210 */ /* 0x000fe20007ffe0ff */
[----:B------:R-:W-:Y:S02]  /*1e30*/  IMAD R13, R13, UR4, RZ ;  /* 0x000000040d0d7c24 */ /* 0x000fe4000f8e02ff */
[----:B------:R-:W-:-:S02]  /*1e40*/  IMAD R75, R19, R5, R0 ;  /* 0x00000005134b7224 */ /* 0x000fc400078e0200 */
[C---:B------:R-:W-:Y:S02]  /*1e50*/  IMAD R15, R30.reuse, UR5, R13 ;  /* 0x000000051e0f7c24 */ /* 0x040fe4000f8e020d */
[----:B------:R-:W-:Y:S01]  /*1e60*/  IMAD.WIDE.U32 R12, R30, UR4, R16 ;  /* 0x000000041e0c7c25 */ /* 0x000fe2000f8e0010 */
[----:B------:R-:W-:Y:S01]  /*1e70*/  IADD3.X R75, R76, R11, R75, P0, !PT ;  /* 0x0000000b4c4b7210 */ /* 0x000fe200007fe44b */
[----:B------:R-:W-:Y:S01]  /*1e80*/  ULDC.64 UR4, c[0x0][0x338] ;  /* 0x0000ce0000047ab9 */ /* 0x000fe20000000a00 */
[----:B------:R-:W-:Y:S01]  /*1e90*/  ISETP.GE.AND P0, PT, R16, R63, PT ;  /* 0x0000003f1000720c */ /* 0x000fe20003f06270 */
[----:B-1----:R-:W-:Y:S01]  /*1ea0*/  IMAD R0, R38, R6, RZ ;  /* 0x0000000626007224 */ /* 0x002fe200078e02ff */
[----:B------:R-:W-:Y:S01]  /*1eb0*/  SHF.L.U64.HI R72, R6, 0x7, R7 ;  /* 0x0000000706487819 */ /* 0x000fe20000010207 */
[----:B------:R-:W-:Y:S02]  /*1ec0*/  IMAD.IADD R13, R13, 0x1, R15 ;  /* 0x000000010d0d7824 */ /* 0x000fe400078e020f */
[----:B------:R-:W-:-:S02]  /*1ed0*/  IMAD R15, R19, R7, R0 ;  /* 0x00000007130f7224 */ /* 0x000fc400078e0200 */
[----:B------:R-:W-:-:S04]  /*1ee0*/  IMAD.WIDE.U32 R10, R19, R6, R16 ;  /* 0x00000006130a7225 */ /* 0x000fc800078e0010 */
[----:B------:R-:W-:Y:S02]  /*1ef0*/  IMAD.IADD R11, R15, 0x1, R11 ;  /* 0x000000010f0b7824 */ /* 0x000fe400078e020b */
[----:B------:R-:W-:Y:S02]  /*1f00*/  IMAD R3, R14, UR4, RZ ;  /* 0x000000040e037c24 */ /* 0x000fe4000f8e02ff */
[----:B-----5:R-:W-:Y:S01]  /*1f10*/  IMAD.WIDE.U32 R52, R24, R6, R10 ;  /* 0x0000000618347225 */ /* 0x020fe200078e000a */
[----:B------:R-:W-:Y:S01]  /*1f20*/  @!P6 BAR.SYNC.DEFER_BLOCKING 0x9, 0x100 ;  /* 0x024400000000eb1d */ /* 0x000fe20000010000 */
[----:B------:R-:W-:Y:S02]  /*1f30*/  IADD3 R10, P1, R19, R32, RZ ;  /* 0x00000020130a7210 */ /* 0x000fe40007f3e0ff */
[----:B------:R-:W-:Y:S01]  /*1f40*/  IMAD R33, R57, UR5, R3 ;  /* 0x0000000539217c24 */ /* 0x000fe2000f8e0203 */
[----:B------:R-:W-:Y:S01]  /*1f50*/  SEL R3, R63, RZ, P0 ;  /* 0x000000ff3f037207 */ /* 0x000fe20000000000 */
[----:B------:R-:W-:-:S02]  /*1f60*/  IMAD R0, R38, R68, RZ ;  /* 0x0000004426007224 */ /* 0x000fc400078e02ff */
[----:B------:R-:W-:Y:S02]  /*1f70*/  IMAD.X R11, R38, 0x1, R35, P1 ;  /* 0x00000001260b7824 */ /* 0x000fe400008e0623 */
[----:B------:R-:W-:Y:S01]  /*1f80*/  IMAD.WIDE.U32 R56, R57, UR4, R12 ;  /* 0x0000000439387c25 */ /* 0x000fe2000f8e000c */
[----:B------:R-:W-:Y:S02]  /*1f90*/  ULDC UR4, c[0x0][0x2f4] ;  /* 0x0000bd0000047ab9 */ /* 0x000fe40000000800 */
[C---:B------:R-:W-:Y:S01]  /*1fa0*/  ISETP.GE.AND P1, PT, R16.reuse, UR4, PT ;  /* 0x0000000410007c0c */ /* 0x040fe2000bf26270 */
[----:B------:R-:W-:Y:S01]  /*1fb0*/  IMAD.IADD R3, R16, 0x1, R3 ;  /* 0x0000000110037824 */ /* 0x000fe200078e0203 */
[----:B------:R-:W-:Y:S01]  /*1fc0*/  ISETP.GE.AND P2, PT, R66, UR4, PT ;  /* 0x0000000442007c0c */ /* 0x000fe2000bf46270 */
[C---:B------:R-:W-:Y:S02]  /*1fd0*/  VIADD R38, R19.reuse, 0x60 ;  /* 0x0000006013267836 */ /* 0x040fe40000000000 */
[----:B------:R-:W-:-:S04]  /*1fe0*/  IMAD.WIDE.U32 R30, R19, R68, R152 ;  /* 0x00000044131e7225 */ /* 0x000fc800078e0098 */
[----:B------:R-:W-:Y:S01]  /*1ff0*/  IMAD R13, R19, R69, R0 ;  /* 0x00000045130d7224 */ /* 0x000fe200078e0200 */
[----:B------:R-:W-:Y:S01]  /*2000*/  SHF.R.S32.HI R0, RZ, 0x1f, R3 ;  /* 0x0000001fff007819 */ /* 0x000fe20000011403 */
[----:B------:R-:W-:Y:S02]  /*2010*/  IMAD.SHL.U32 R38, R38, 0x40, RZ ;  /* 0x0000004026267824 */ /* 0x000fe400078e00ff */
[----:B------:R-:W-:Y:S01]  /*2020*/  IMAD.IADD R31, R31, 0x1, R13 ;  /* 0x000000011f1f7824 */ /* 0x000fe200078e020d */
[----:B------:R-:W-:Y:S01]  /*2030*/  LEA.HI R3, R0, R3, RZ, 0x3 ;  /* 0x0000000300037211 */ /* 0x000fe200078f18ff */
[----:B------:R-:W-:Y:S01]  /*2040*/  IMAD.IADD R21, R13, 0x1, R21 ;  /* 0x000000010d157824 */ /* 0x000fe200078e0215 */
[----:B------:R-:W-:Y:S01]  /*2050*/  SHF.R.S32.HI R13, RZ, 0x1f, R24 ;  /* 0x0000001fff0d7819 */ /* 0x000fe20000011418 */
[----:B------:R-:W-:Y:S01]  /*2060*/  IMAD.WIDE.U32 R54, R19, R6, R152 ;  /* 0x0000000613367225 */ /* 0x000fe200078e0098 */
[----:B------:R-:W-:-:S03]  /*2070*/  LOP3.LUT R38, R38, 0x1c0, RZ, 0xc0, !PT ;  /* 0x000001c026267812 */ /* 0x000fc600078ec0ff */
[----:B------:R-:W-:Y:S01]  /*2080*/  IMAD R0, R13, R6, RZ ;  /* 0x000000060d007224 */ /* 0x000fe200078e02ff */
[----:B------:R-:W-:Y:S01]  /*2090*/  LOP3.LUT R4, R38, 0x38, R3, 0xf8, !PT ;  /* 0x0000003826047812 */ /* 0x000fe200078ef803 */
[----:B------:R-:W-:Y:S02]  /*20a0*/  VIADD R38, R19, 0x60 ;  /* 0x0000006013267836 */ /* 0x000fe40000000000 */
[----:B------:R-:W-:Y:S01]  /*20b0*/  IMAD R5, R24, R7, R0 ;  /* 0x0000000718057224 */ /* 0x000fe200078e0200 */
[----:B------:R-:W-:Y:S01]  /*20c0*/  LOP3.LUT R0, R70, 0x18, R16, 0xf8, !PT ;  /* 0x0000001846007812 */ /* 0x000fe200078ef810 */
[----:B------:R-:W-:Y:S01]  /*20d0*/  IMAD.SHL.U32 R38, R38, 0x40, RZ ;  /* 0x0000004026267824 */ /* 0x000fe200078e00ff */
[----:B------:R-:W-:Y:S01]  /*20e0*/  LOP3.LUT R7, R3, 0xfffffff8, RZ, 0xc0, !PT ;  /* 0xfffffff803077812 */ /* 0x000fe200078ec0ff */
[----:B------:R-:W-:Y:S01]  /*20f0*/  IMAD.IADD R55, R55, 0x1, R15 ;  /* 0x0000000137377824 */ /* 0x000fe200078e020f */
[----:B------:R-:W-:Y:S01]  /*2100*/  LOP3.LUT R0, R0, R67, RZ, 0x3c, !PT ;  /* 0x0000004300007212 */ /* 0x000fe200078e3cff */
[----:B------:R-:W-:Y:S01]  /*2110*/  IMAD R13, R13, R68, RZ ;  /* 0x000000440d0d7224 */ /* 0x000fe200078e02ff */
[----:B------:R-:W-:Y:S01]  /*2120*/  LOP3.LUT R38, R38, 0x1c0, RZ, 0xc0, !PT ;  /* 0x000001c026267812 */ /* 0x000fe200078ec0ff */
[----:B------:R-:W-:-:S03]  /*2130*/  IMAD.WIDE.U32 R54, R24, R6, R54 ;  /* 0x0000000618367225 */ /* 0x000fc600078e0036 */
[----:B------:R-:W-:Y:S01]  /*2140*/  SHF.R.U32.HI R38, RZ, 0x3, R38 ;  /* 0x00000003ff267819 */ /* 0x000fe20000011626 */
[----:B------:R-:W-:Y:S01]  /*2150*/  IMAD R62, R37, 0x200, R0 ;  /* 0x00000200253e7824 */ /* 0x000fe200078e0200 */
[----:B------:R-:W-:Y:S01]  /*2160*/  LOP3.LUT R0, R70, 0x38, R3, 0xf8, !PT ;  /* 0x0000003846007812 */ /* 0x000fe200078ef803 */
[----:B------:R-:W-:Y:S01]  /*2170*/  IMAD R13, R24, R69, R13 ;  /* 0x00000045180d7224 */ /* 0x000fe200078e020d */
[----:B------:R-:W-:Y:S01]  /*2180*/  LOP3.LUT R12, R4, R38, RZ, 0x3c, !PT ;  /* 0x00000026040c7212 */ /* 0x000fe200078e3cff */
[-C--:B------:R-:W-:Y:S01]  /*2190*/  IMAD.WIDE.U32 R30, R24, R68.reuse, R30 ;  /* 0x00000044181e7225 */ /* 0x080fe200078e001e */
[----:B------:R-:W-:Y:S02]  /*21a0*/  LOP3.LUT R0, R0, R67, RZ, 0x3c, !PT ;  /* 0x0000004300007212 */ /* 0x000fe400078e3cff */
[----:B------:R-:W-:Y:S01]  /*21b0*/  SHF.L.U64.HI R69, R68, 0x7, R69 ;  /* 0x0000000744457819 */ /* 0x000fe20000010245 */
[----:B------:R-:W-:Y:S01]  /*21c0*/  IMAD.WIDE.U32 R20, R24, R68, R20 ;  /* 0x0000004418147225 */ /* 0x000fe200078e0014 */
[----:B------:R-:W-:-:S03]  /*21d0*/  IADD3 R61, R55, R5, RZ ;  /* 0x00000005373d7210 */ /* 0x000fc60007ffe0ff */
[----:B------:R-:W-:Y:S01]  /*21e0*/  IMAD.SHL.U32 R71, R6, 0x80, RZ ;  /* 0x0000008006477824 */ /* 0x000fe200078e00ff */
[----:B------:R-:W-:Y:S01]  /*21f0*/  SHF.R.S32.HI R6, RZ, 0x3, R3 ;  /* 0x00000003ff067819 */ /* 0x000fe20000011403 */
[----:B------:R-:W-:Y:S01]  /*2200*/  IMAD.IADD R60, R5, 0x1, R53 ;  /* 0x00000001053c7824 */ /* 0x000fe200078e0235 */
[----:B------:R-:W-:Y:S01]  /*2210*/  SHF.R.S32.HI R5, RZ, 0x1f, R7 ;  /* 0x0000001fff057819 */ /* 0x000fe20000011407 */
[----:B------:R-:W-:Y:S02]  /*2220*/  IMAD R4, R37, 0x200, R0 ;  /* 0x0000020025047824 */ /* 0x000fe400078e0200 */
[----:B------:R-:W-:Y:S02]  /*2230*/  IMAD.SHL.U32 R68, R68, 0x80, RZ ;  /* 0x0000008044447824 */ /* 0x000fe400078e00ff */
[----:B------:R-:W-:Y:S02]  /*2240*/  IMAD.SHL.U32 R63, R63, 0x2, RZ ;  /* 0x000000023f3f7824 */ /* 0x000fe400078e00ff */
[----:B------:R-:W-:-:S02]  /*2250*/  IMAD.IADD R59, R31, 0x1, R13 ;  /* 0x000000011f3b7824 */ /* 0x000fc400078e020d */
[----:B------:R-:W-:Y:S02]  /*2260*/  IMAD.IADD R58, R13, 0x1, R21 ;  /* 0x000000010d3a7824 */ /* 0x000fe400078e0215 */
[----:B------:R-:W-:Y:S02]  /*2270*/  IMAD.IADD R3, R36, 0x1, R12 ;  /* 0x0000000124037824 */ /* 0x000fe400078e020c */
[----:B0-----:R-:W-:-:S07]  /*2280*/  IMAD.IADD R0, R57, 0x1, R33 ;  /* 0x0000000139007824 */ /* 0x001fce00078e0221 */
.L_x_2297:
[----:B------:R-:W2:Y:S01]  /*2290*/  LDL R35, [R1+0x38] ;  /* 0x0000380001237983 */ /* 0x000ea20000100800 */
[----:B------:R-:W0:Y:S03]  /*22a0*/  LDC.64 R86, c[0x0][0x300] ;  /* 0x0000c000ff567b82 */ /* 0x000e260000000a00 */
        /* <DEDUP_REMOVED lines=9> */
[----:B------:R-:W4:Y:S01]  /*2340*/  LDC R88, c[0x0][0x3f4] ;  /* 0x0000fd00ff587b82 */ /* 0x000f220000000800 */
[----:B------:R-:W-:Y:S02]  /*2350*/  IMAD.MOV.U32 R84, RZ, RZ, R14 ;  /* 0x000000ffff547224 */ /* 0x000fe400078e000e */
[----:B------:R-:W-:Y:S02]  /*2360*/  IMAD.IADD R85, R15, 0x1, R85 ;  /* 0x000000010f557824 */ /* 0x000fe400078e0255 */
[----:B0-----:R-:W-:Y:S02]  /*2370*/  IMAD R26, R87, 0x60, RZ ;  /* 0x00000060571a7824 */ /* 0x001fe400078e02ff */
[----:B------:R-:W-:-:S04]  /*2380*/  IMAD.WIDE.U32 R12, R86, 0x60, R84 ;  /* 0x00000060560c7825 */ /* 0x000fc800078e0054 */
[----:B------:R-:W-:Y:S01]  /*2390*/  IMAD R82, R22, 0x2000, R62 ;  /* 0x0000200016527824 */ /* 0x000fe200078e023e */
[C---:B------:R-:W-:Y:S02]  /*23a0*/  IADD3 R15, P4, R77.reuse, R12, RZ ;  /* 0x0000000c4d0f7210 */ /* 0x040fe40007f9e0ff */
[----:B------:R-:W-:Y:S02]  /*23b0*/  IADD3 R12, P3, R77, R14, RZ ;  /* 0x0000000e4d0c7210 */ /* 0x000fe40007f7e0ff */
[----:B------:R-:W-:Y:S01]  /*23c0*/  IADD3.X R14, R75, R13, R26, P4, !PT ;  /* 0x0000000d4b0e7210 */ /* 0x000fe200027fe41a */
[----:B------:R-:W-:Y:S01]  /*23d0*/  IMAD.MOV.U32 R26, RZ, RZ, R32 ;  /* 0x000000ffff1a7224 */ /* 0x000fe200078e0020 */
[-C--:B-1----:R-:W-:Y:S01]  /*23e0*/  LEA R36, P4, R15, R80.reuse, 0x1 ;  /* 0x000000500f247211 */ /* 0x082fe200078808ff */
[----:B------:R-:W-:Y:S01]  /*23f0*/  IMAD.X R13, R85, 0x1, R75, P3 ;  /* 0x00000001550d7824 */ /* 0x000fe200018e064b */
[----:B------:R-:W-:Y:S02]  /*2400*/  LEA R38, P3, R12, R80, 0x1 ;  /* 0x000000500c267211 */ /* 0x000fe400078608ff */
[----:B------:R-:W-:-:S02]  /*2410*/  LEA.HI.X R37, R15, R81, R14, 0x1, P4 ;  /* 0x000000510f257211 */ /* 0x000fc400020f0c0e */
[----:B------:R-:W-:Y:S02]  /*2420*/  ISETP.GT.AND P4, PT, R32, R27, PT ;  /* 0x0000001b2000720c */ /* 0x000fe40003f84270 */
[----:B------:R-:W-:Y:S01]  /*2430*/  LEA.HI.X R39, R12, R81, R13, 0x1, P3 ;  /* 0x000000510c277211 */ /* 0x000fe200018f0c0d */
[----:B------:R-:W-:Y:S01]  /*2440*/  VIADD R12, R82, 0x20 ;  /* 0x00000020520c7836 */ /* 0x000fe20000000000 */
[----:B----4-:R-:W-:Y:S02]  /*2450*/  ISETP.GE.AND P3, PT, R88, 0x1, PT ;  /* 0x000000015800780c */ /* 0x010fe40003f66270 */
[----:B--2---:R-:W-:Y:S02]  /*2460*/  LOP3.LUT P5, RZ, R35, 0x4, RZ, 0xc0, !PT ;  /* 0x0000000423ff7812 */ /* 0x004fe400078ac0ff */
[----:B---3--:R-:W-:-:S05]  /*2470*/  LOP3.LUT R34, R34, 0xfffffffd, RZ, 0xc0, !PT ;  /* 0xfffffffd22227812 */ /* 0x008fca00078ec0ff */
[----:B------:R-:W-:-:S05]  /*2480*/  @P4 LOP3.LUT R34, R34, 0x2, RZ, 0xfc, !PT ;  /* 0x0000000222224812 */ /* 0x000fca00078efcff */
[----:B------:R0:W-:Y:S01]  /*2490*/  STL [R1], R34 ;  /* 0x0000002201007387 */ /* 0x0001e20000100800 */
[C---:B------:R-:W-:Y:S01]  /*24a0*/  @P5 VIADD R12, R82.reuse, 0xffffffe0 ;  /* 0xffffffe0520c5836 */ /* 0x040fe20000000000 */
[----:B------:R-:W-:-:S03]  /*24b0*/  LEA R82, R82, R25, 0x1 ;  /* 0x0000001952527211 */ /* 0x000fc600078e08ff */
[----:B------:R-:W-:Y:S01]  /*24c0*/  IMAD R79, R12, 0x2, R25 ;  /* 0x000000020c4f7824 */ /* 0x000fe200078e0219 */
[----:B------:R-:W-:Y:S06]  /*24d0*/  @!P3 BRA `(.L_x_2249) ;  /* 0x0000002c0010b947 */ /* 0x000fec0003800000 */
[----:B------:R-:W-:Y:S01]  /*24e0*/  ULDC.U8 UR4, c[0x0][0x410] ;  /* 0x0001040000047ab9 */ /* 0x000fe20000000000 */
[-C--:B------:R-:W-:Y:S01]  /*24f0*/  IMAD R12, R72, R32.reuse, RZ ;  /* 0x00000020480c7224 */ /* 0x080fe200078e02ff */
[----:B------:R-:W-:Y:S01]  /*2500*/  ISETP.NE.AND P3, PT, RZ, UR4, PT ;  /* 0x00000004ff007c0c */ /* 0x000fe2000bf65270 */
[----:B------:R-:W-:Y:S02]  /*2510*/  IMAD R13, R69, R32, RZ ;  /* 0x00000020450d7224 */ /* 0x000fe400078e02ff */
        /* <DEDUP_REMOVED lines=40> */
.L_x_2252:
[----:B------:R-:W-:Y:S05]  /*27a0*/  BSYNC B1 ;  /* 0x0000000000017941 */ /* 0x000fea0003800000 */
.L_x_2251:
        /* <DEDUP_REMOVED lines=34> */
.L_x_2254:
[----:B------:R-:W-:Y:S05]  /*29d0*/  BSYNC B1 ;  /* 0x0000000000017941 */ /* 0x000fea0003800000 */
.L_x_2253:
        /* <DEDUP_REMOVED lines=13> */
[----:B-----5:R-:W-:Y:S01]  /*2ab0*/  IMAD.MOV.U32 R13, RZ, RZ, R33 ;  /* 0x000000ffff0d7224 */ /* 0x020fe200078e0021 */
[----:B------:R-:W-:Y:S01]  /*2ac0*/  PRMT R46, R46, 0x5410, R15 ;  /* 0x000054102e2e7816 */ /* 0x000fe2000000000f */
[----:B------:R-:W-:Y:S01]  /*2ad0*/  IMAD.MOV.U32 R14, RZ, RZ, R40 ;  /* 0x000000ffff0e7224 */ /* 0x000fe200078e0028 */
[----:B------:R-:W-:Y:S01]  /*2ae0*/  PRMT R95, R12, 0x7610, R95 ;  /* 0x000076100c5f7816 */ /* 0x000fe2000000005f */
[----:B------:R-:W-:Y:S01]  /*2af0*/  IMAD.MOV.U32 R15, RZ, RZ, R41 ;  /* 0x000000ffff0f7224 */ /* 0x000fe200078e0029 */
[----:B------:R-:W-:-:S02]  /*2b00*/  MOV R12, R32 ;  /* 0x00000020000c7202 */ /* 0x000fc40000000f00 */
        /* <DEDUP_REMOVED lines=11> */
[----:B------:R-:W-:Y:S02]  /*2bc0*/  PRMT R93, R15, 0x7610, R93 ;  /* 0x000076100f5d7816 */ /* 0x000fe4000000005d */
[----:B--2---:R-:W-:-:S13]  /*2bd0*/  ISETP.NE.AND P3, PT, R78, 0x3, PT ;  /* 0x000000034e00780c */ /* 0x004fda0003f65270 */
[----:B------:R-:W-:Y:S05]  /*2be0*/  @!P3 BRA `(.L_x_2255) ;  /* 0x000000000004b947 */ /* 0x000fea0003800000 */
[----:B------:R-:W-:Y:S01]  /*2bf0*/  BPT.TRAP 0x1 ;  /* 0x000000040000795c */ /* 0x000fe20000300000 */
.L_x_2255:
[----:B------:R-:W-:Y:S01]  /*2c00*/  IMAD R78, R22, 0x8, R2 ;  /* 0x00000008164e7824 */ /* 0x000fe200078e0202 */
[----:B------:R-:W-:Y:S01]  /*2c10*/  SHF.L.U32 R90, R154, 0x1f, RZ ;  /* 0x0000001f9a5a7819 */ /* 0x000fe200000006ff */
[----:B------:R-:W-:Y:S03]  /*2c20*/  BSSY B1, `(.L_x_2256) ;  /* 0x0000003000017945 */ /* 0x000fe60003800000 */
[----:B------:R-:W0:Y:S02]  /*2c30*/  SYNCS.PHASECHK.TRANS64.TRYWAIT P6, [R78+URZ+0x16890], R90 ;  /* 0x0168905a4e0075a7 */ /* 0x000e2400080c017f */
[----:B0-----:R-:W-:Y:S05]  /*2c40*/  @!P6 BRA `(.L_x_2257) ;  /* 0x000001700000e947 */ /* 0x001fea0003800000 */
.L_x_2515:
[----:B------:R-:W-:Y:S05]  /*2c50*/  BSYNC B1 ;  /* 0x0000000000017941 */ /* 0x000fea0003800000 */
.L_x_2256:
        /* <DEDUP_REMOVED lines=10> */
[----:B------:R-:W-:Y:S02]  /*2d00*/  PRMT R101, R99, 0x5410, R101 ;  /* 0x0000541063657816 */ /* 0x000fe40000000065 */
[----:B------:R-:W-:Y:S02]  /*2d10*/  PRMT R98, R44, 0x5432, R98 ;  /* 0x000054322c627816 */ /* 0x000fe40000000062 */
[----:B------:R-:W-:Y:S01]  /*2d20*/  SHF.R.U32.HI R100, RZ, 0x10, R81 ;  /* 0x00000010ff647819 */ /* 0x000fe20000011651 */
[----:B--2---:R-:W-:Y:S01]  /*2d30*/  IMAD.U32 R81, R14, 0x10000, RZ ;  /* 0x000100000e517824 */ /* 0x004fe200078e00ff */
[----:B------:R-:W-:-:S02]  /*2d40*/  SHF.R.U32.HI R104, RZ, 0x10, R85 ;  /* 0x00000010ff687819 */ /* 0x000fc40000011655 */
[----:B------:R-:W-:Y:S02]  /*2d50*/  LOP3.LUT R84, R13, 0xffff0000, RZ, 0xc0, !PT ;  /* 0xffff00000d547812 */ /* 0x000fe400078ec0ff */
[C---:B------:R-:W-:Y:S01]  /*2d60*/  LOP3.LUT R103, R101.reuse, 0xffff0000, RZ, 0xc0, !PT ;  /* 0xffff000065677812 */ /* 0x040fe200078ec0ff */
[----:B------:R-:W-:Y:S01]  /*2d70*/  IMAD.U32 R101, R101, 0x10000, RZ ;  /* 0x0001000065657824 */ /* 0x000fe200078e00ff */
[C---:B------:R-:W-:Y:S01]  /*2d80*/  LOP3.LUT R99, R98.reuse, 0xffff0000, RZ, 0xc0, !PT ;  /* 0xffff000062637812 */ /* 0x040fe200078ec0ff */
[----:B------:R-:W-:Y:S01]  /*2d90*/  IMAD.U32 R98, R98, 0x10000, RZ ;  /* 0x0001000062627824 */ /* 0x000fe200078e00ff */
[----:B------:R-:W-:Y:S01]  /*2da0*/  PRMT R100, R45, 0x5432, R100 ;  /* 0x000054322d647816 */ /* 0x000fe20000000064 */
[----:B------:R-:W-:Y:S01]  /*2db0*/  FMUL.FTZ R108, R84, R103 ;  /* 0x00000067546c7220 */ /* 0x000fe20000410000 */
[----:B------:R-:W-:Y:S01]  /*2dc0*/  PRMT R104, R46, 0x5432, R104 ;  /* 0x000054322e687816 */ /* 0x000fe20000000068 */
[----:B------:R-:W-:Y:S01]  /*2dd0*/  FMUL.FTZ R84, R84, R99 ;  /* 0x0000006354547220 */ /* 0x000fe20000410000 */
[----:B------:R-:W-:Y:S01]  /*2de0*/  LOP3.LUT R85, R14, 0xffff0000, RZ, 0xc0, !PT ;  /* 0xffff00000e557812 */ /* 0x000fe200078ec0ff */
[C---:B------:R-:W-:Y:S01]  /*2df0*/  IMAD.U32 R14, R15.reuse, 0x10000, RZ ;  /* 0x000100000f0e7824 */ /* 0x040fe200078e00ff */
[----:B------:R-:W-:Y:S01]  /*2e00*/  LOP3.LUT R80, R15, 0xffff0000, RZ, 0xc0, !PT ;  /* 0xffff00000f507812 */ /* 0x000fe200078ec0ff */
[----:B------:R-:W-:-:S02]  /*2e10*/  IMAD.U32 R15, R13, 0x10000, RZ ;  /* 0x000100000d0f7824 */ /* 0x000fc400078e00ff */
[----:B------:R-:W-:Y:S02]  /*2e20*/  IMAD.U32 R106, R104, 0x10000, RZ ;  /* 0x00010000686a7824 */ /* 0x000fe400078e00ff */
[----:B------:R-:W-:Y:S02]  /*2e30*/  IMAD.U32 R102, R100, 0x10000, RZ ;  /* 0x0001000064667824 */ /* 0x000fe400078e00ff */
[----:B------:R-:W-:Y:S01]  /*2e40*/  FFMA.FTZ R103, R15, R103, R84 ;  /* 0x000000670f677223 */ /* 0x000fe20000010054 */
[----:B------:R-:W-:Y:S01]  /*2e50*/  FMUL.FTZ R110, R85, R106 ;  /* 0x0000006a556e7220 */ /* 0x000fe20000410000 */
[----:B------:R-:W-:Y:S01]  /*2e60*/  FFMA.FTZ R108, R15, R99, -R108 ;  /* 0x000000630f6c7223 */ /* 0x000fe2000001086c */
[-C--:B------:R-:W-:Y:S01]  /*2e70*/  FMUL.FTZ R84, R85, R102.reuse ;  /* 0x0000006655547220 */ /* 0x080fe20000410000 */
[----:B------:R-:W-:Y:S01]  /*2e80*/  IMAD.U32 R13, R12, 0x10000, RZ ;  /* 0x000100000c0d7824 */ /* 0x000fe200078e00ff */
[----:B------:R-:W-:Y:S01]  /*2e90*/  LOP3.LUT R85, R104, 0xffff0000, RZ, 0xc0, !PT ;  /* 0xffff000068557812 */ /* 0x000fe200078ec0ff */
[C---:B------:R-:W-:Y:S01]  /*2ea0*/  FFMA.FTZ R110, R81.reuse, R102, -R110 ;  /* 0x00000066516e7223 */ /* 0x040fe2000001086e */
[----:B------:R-:W-:Y:S01]  /*2eb0*/  LOP3.LUT R15, R100, 0xffff0000, RZ, 0xc0, !PT ;  /* 0xffff0000640f7812 */ /* 0x000fe200078ec0ff */
[----:B------:R-:W-:Y:S01]  /*2ec0*/  FFMA.FTZ R81, R81, R106, R84 ;  /* 0x0000006a51517223 */ /* 0x000fe20000010054 */
[----:B------:R-:W-:Y:S01]  /*2ed0*/  LOP3.LUT R12, R12, 0xffff0000, RZ, 0xc0, !PT ;  /* 0xffff00000c0c7812 */ /* 0x000fe200078ec0ff */
[C---:B------:R-:W-:Y:S01]  /*2ee0*/  FMUL.FTZ R99, R80.reuse, R85 ;  /* 0x0000005550637220 */ /* 0x040fe20000410000 */
[----:B------:R-:W-:Y:S01]  /*2ef0*/  F2FP.BF16.F32.PACK_AB R103, R103, R108 ;  /* 0x0000006c6767723e */ /* 0x000fe200000010ff */
[----:B------:R-:W-:-:S02]  /*2f00*/  FMUL.FTZ R84, R80, R15 ;  /* 0x0000000f50547220 */ /* 0x000fc40000410000 */
[C---:B------:R-:W-:Y:S01]  /*2f10*/  FMUL.FTZ R80, R12.reuse, R101 ;  /* 0x000000650c507220 */ /* 0x040fe20000410000 */
[-C--:B------:R-:W-:Y:S01]  /*2f20*/  FMUL.FTZ R12, R12, R98.reuse ;  /* 0x000000620c0c7220 */ /* 0x080fe20000410000 */
[C---:B------:R-:W-:Y:S01]  /*2f30*/  FFMA.FTZ R99, R14.reuse, R15, -R99 ;  /* 0x0000000f0e637223 */ /* 0x040fe20000010863 */
[----:B------:R-:W-:Y:S01]  /*2f40*/  FFMA.FTZ R84, R14, R85, R84 ;  /* 0x000000550e547223 */ /* 0x000fe20000010054 */
[C---:B------:R-:W-:Y:S01]  /*2f50*/  FFMA.FTZ R80, R13.reuse, R98, -R80 ;  /* 0x000000620d507223 */ /* 0x040fe20000010850 */
[----:B------:R-:W-:Y:S01]  /*2f60*/  FFMA.FTZ R13, R13, R101, R12 ;  /* 0x000000650d0d7223 */ /* 0x000fe2000001000c */
[----:B------:R-:W-:Y:S02]  /*2f70*/  F2FP.BF16.F32.PACK_AB R14, R81, R110 ;  /* 0x0000006e510e723e */ /* 0x000fe400000010ff */
[----:B------:R-:W-:Y:S02]  /*2f80*/  F2FP.BF16.F32.PACK_AB R15, R84, R99 ;  /* 0x00000063540f723e */ /* 0x000fe400000010ff */
[----:B------:R-:W-:Y:S01]  /*2f90*/  F2FP.BF16.F32.PACK_AB R12, R13, R80 ;  /* 0x000000500d0c723e */ /* 0x000fe200000010ff */
[----:B------:R-:W-:-:S07]  /*2fa0*/  IMAD.MOV.U32 R13, RZ, RZ, R103 ;  /* 0x000000ffff0d7224 */ /* 0x000fce00078e0067 */
.L_x_2263:
[----:B------:R-:W-:Y:S05]  /*2fb0*/  BSYNC B3 ;  /* 0x0000000000037941 */ /* 0x000fea0003800000 */
.L_x_2262:
[----:B--2---:R1:W-:Y:S02]  /*2fc0*/  STG.E.128 desc[UR40][R38.64], R12 ;  /* 0x0000000c26007986 */ /* 0x0043e4000c101d28 */
.L_x_2261:
[----:B------:R-:W-:Y:S05]  /*2fd0*/  BSYNC B2 ;  /* 0x0000000000027941 */ /* 0x000fea0003800000 */
.L_x_2260:
[----:B------:R-:W-:Y:S05]  /*2fe0*/  @P2 BRA `(.L_x_2259) ;  /* 0x0000000000d02947 */ /* 0x000fea0003800000 */
[----:B-1----:R1:W2:Y:S01]  /*2ff0*/  LDS.128 R12, [R79+0xe000] ;  /* 0x00e000004f0c7984 */ /* 0x0022a20000000c00 */
        /* <DEDUP_REMOVED lines=19> */
[C---:B------:R-:W-:Y:S01]  /*3130*/  LOP3.LUT R49, R14.reuse, 0xffff0000, RZ, 0xc0, !PT ;  /* 0xffff00000e317812 */ /* 0x040fe200078ec0ff */
[----:B------:R-:W-:Y:S01]  /*3140*/  FMUL.FTZ R99, R15, R84 ;  /* 0x000000540f637220 */ /* 0x000fe20000410000 */
[----:B------:R-:W-:Y:S01]  /*3150*/  SHF.L.U32 R48, R14, 0x10, RZ ;  /* 0x000000100e307819 */ /* 0x000fe200000006ff */
[----:B------:R-:W-:-:S02]  /*3160*/  IMAD.U32 R14, R13, 0x10000, RZ ;  /* 0x000100000d0e7824 */ /* 0x000fc400078e00ff */
[-C--:B------:R-:W-:Y:S01]  /*3170*/  FMUL.FTZ R15, R15, R80.reuse ;  /* 0x000000500f0f7220 */ /* 0x080fe20000410000 */
[C---:B------:R-:W-:Y:S01]  /*3180*/  IMAD.U32 R13, R12.reuse, 0x10000, RZ ;  /* 0x000100000c0d7824 */ /* 0x040fe200078e00ff */
        /* <DEDUP_REMOVED lines=24> */
.L_x_2265:
[----:B------:R-:W-:Y:S05]  /*3310*/  BSYNC B2 ;  /* 0x0000000000027941 */ /* 0x000fea0003800000 */
.L_x_2264:
[----:B--2---:R2:W-:Y:S02]  /*3320*/  STG.E.128 desc[UR40][R38.64+0x40], R12 ;  /* 0x0000400c26007986 */ /* 0x0045e4000c101d28 */
.L_x_2259:
[----:B------:R-:W-:Y:S05]  /*3330*/  BSYNC B1 ;  /* 0x0000000000017941 */ /* 0x000fea0003800000 */
.L_x_2258:
        /* <DEDUP_REMOVED lines=15> */
[----:B------:R-:W-:Y:S02]  /*3430*/  LOP3.LUT R41, R15, 0xffff0000, RZ, 0xc0, !PT ;  /* 0xffff00000f297812 */ /* 0x000fe400078ec0ff */
        /* <DEDUP_REMOVED lines=14> */
[----:B------:R-:W-:Y:S01]  /*3520*/  FMUL.FTZ R81, R39, R49 ;  /* 0x0000003127517220 */ /* 0x000fe20000410000 */
[----:B------:R-:W-:Y:S01]  /*3530*/  LOP3.LUT R93, R93, 0xffff0000, RZ, 0xc0, !PT ;  /* 0xffff00005d5d7812 */ /* 0x000fe200078ec0ff */
[----:B------:R-:W-:Y:S01]  /*3540*/  IMAD.U32 R86, R86, 0x10000, RZ ;  /* 0x0001000056567824 */ /* 0x000fe200078e00ff */
[----:B------:R-:W-:Y:S01]  /*3550*/  LOP3.LUT R87, R87, 0xffff0000, RZ, 0xc0, !PT ;  /* 0xffff000057577812 */ /* 0x000fe200078ec0ff */
[----:B------:R-:W-:Y:S01]  /*3560*/  FMUL.FTZ R39, R39, R43 ;  /* 0x0000002b27277220 */ /* 0x000fe20000410000 */
[C---:B------:R-:W-:Y:S01]  /*3570*/  FFMA.FTZ R51, R14.reuse, R42, -R51 ;  /* 0x0000002a0e337223 */ /* 0x040fe20000010833 */
[----:B------:R-:W-:Y:S01]  /*3580*/  FFMA.FTZ R48, R14, R48, R15 ;  /* 0x000000300e307223 */ /* 0x000fe2000001000f */
[----:B------:R-:W-:Y:S01]  /*3590*/  FMUL.FTZ R14, R12, R89 ;  /* 0x000000590c0e7220 */ /* 0x000fe20000410000 */
[----:B------:R-:W-:Y:S01]  /*35a0*/  FFMA.FTZ R81, R38, R43, -R81 ;  /* 0x0000002b26517223 */ /* 0x000fe20000010851 */
[-C--:B------:R-:W-:Y:S01]  /*35b0*/  FMUL.FTZ R12, R12, R86.reuse ;  /* 0x000000560c0c7220 */ /* 0x080fe20000410000 */
[----:B------:R-:W-:Y:S01]  /*35c0*/  FFMA.FTZ R38, R38, R49, R39 ;  /* 0x0000003126267223 */ /* 0x000fe20000010027 */
        /* <DEDUP_REMOVED lines=10> */
[----:B------:R-:W-:Y:S02]  /*3670*/  F2FP.BF16.F32.PACK_AB R15, R42, R15 ;  /* 0x0000000f2a0f723e */ /* 0x000fe400000010ff */
[----:B------:R-:W-:-:S07]  /*3680*/  MOV R14, R38 ;  /* 0x00000026000e7202 */ /* 0x000fce0000000f00 */
.L_x_2270:
[----:B------:R-:W-:Y:S05]  /*3690*/  BSYNC B2 ;  /* 0x0000000000027941 */ /* 0x000fea0003800000 */
.L_x_2269:
[----:B--2---:R3:W-:Y:S02]  /*36a0*/  STG.E.128 desc[UR40][R36.64], R12 ;  /* 0x0000000c24007986 */ /* 0x0047e4000c101d28 */
.L_x_2268:
[----:B------:R-:W-:Y:S05]  /*36b0*/  BSYNC B1 ;  /* 0x0000000000017941 */ /* 0x000fea0003800000 */
.L_x_2267:
[----:B------:R-:W-:Y:S05]  /*36c0*/  @P2 BRA `(.L_x_2266) ;  /* 0x0000001c00002947 */ /* 0x000fea0003800000 */
[----:B-123--:R1:W2:Y:S01]  /*36d0*/  LDS.128 R12, [R79+0x11000] ;  /* 0x011000004f0c7984 */ /* 0x00e2a20000000c00 */
[----:B------:R-:W-:Y:S01]  /*36e0*/  ISETP.GE.AND P4, PT, R155, R88, PT ;  /* 0x000000589b00720c */ /* 0x000fe20003f86270 */
[----:B------:R-:W-:-:S12]  /*36f0*/  BSSY B1, `(.L_x_2271) ;  /* 0x0000030000017945 */ /* 0x000fd80003800000 */
[----:B-1----:R-:W-:Y:S05]  /*3700*/  @P4 BRA `(.L_x_2272) ;  /* 0x0000000000b84947 */ /* 0x002fea0003800000 */
[----:B------:R-:W-:Y:S02]  /*3710*/  SHF.R.U32.HI R38, RZ, 0x10, R35 ;  /* 0x00000010ff267819 */ /* 0x000fe40000011623 */
[----:B------:R-:W-:Y:S02]  /*3720*/  SHF.R.U32.HI R40, RZ, 0x10, R33 ;  /* 0x00000010ff287819 */ /* 0x000fe40000011621 */
[----:B------:R-:W-:Y:S01]  /*3730*/  SHF.R.U64 R39, R34, 0x10, R35 ;  /* 0x0000001022277819 */ /* 0x000fe20000001223 */
[----:B--2---:R-:W-:Y:S01]  /*3740*/  IMAD.U32 R34, R15, 0x10000, RZ ;  /* 0x000100000f227824 */ /* 0x004fe200078e00ff */
        /* <DEDUP_REMOVED lines=42> */
.L_x_2272:
[----:B------:R-:W-:Y:S05]  /*39f0*/  BSYNC B1 ;  /* 0x0000000000017941 */ /* 0x000fea0003800000 */
.L_x_2271:
[----:B--2---:R1:W-:Y:S01]  /*3a00*/  STG.E.128 desc[UR40][R36.64+0x40], R12 ;  /* 0x0000400c24007986 */ /* 0x0043e2000c101d28 */
[----:B------:R-:W-:Y:S05]  /*3a10*/  BRA `(.L_x_2266) ;  /* 0x00000018002c7947 */ /* 0x000fea0003800000 */
.L_x_2250:
        /* <DEDUP_REMOVED lines=48> */
.L_x_2274:
[----:B------:R-:W-:Y:S05]  /*3d20*/  BSYNC B1 ;  /* 0x0000000000017941 */ /* 0x000fea0003800000 */
.L_x_2273:
        /* <DEDUP_REMOVED lines=36> */
.L_x_2275:
[----:B------:R-:W-:Y:S01]  /*3f70*/  IMAD R78, R22, 0x8, R2 ;  /* 0x00000008164e7824 */ /* 0x000fe200078e0202 */
[----:B------:R-:W-:Y:S01]  /*3f80*/  SHF.L.U32 R90, R154, 0x1f, RZ ;  /* 0x0000001f9a5a7819 */ /* 0x000fe200000006ff */
[----:B------:R-:W0:Y:S01]  /*3f90*/  LDC R94, c[0x0][0x2f4] ;  /* 0x0000bd00ff5e7b82 */ /* 0x000e220000000800 */
[----:B------:R-:W-:Y:S02]  /*3fa0*/  BSSY B1, `(.L_x_2276) ;  /* 0x0000004000017945 */ /* 0x000fe40003800000 */
[----:B------:R-:W1:Y:S01]  /*3fb0*/  SYNCS.PHASECHK.TRANS64.TRYWAIT P5, [R78+URZ+0x16890], R90 ;  /* 0x0168905a4e0075a7 */ /* 0x000e6200080a017f */
[----:B0-----:R-:W-:Y:S01]  /*3fc0*/  IMAD.IADD R96, R94, 0x1, -R63 ;  /* 0x000000015e607824 */ /* 0x001fe200078e0a3f */
[----:B-1----:R-:W-:Y:S06]  /*3fd0*/  @!P5 BRA `(.L_x_2277) ;  /* 0x0000015c0030d947 */ /* 0x002fec0003800000 */
.L_x_2516:
[----:B------:R-:W-:Y:S05]  /*3fe0*/  BSYNC B1 ;  /* 0x0000000000017941 */ /* 0x000fea0003800000 */
.L_x_2276:
        /* <DEDUP_REMOVED lines=12> */
[----:B------:R-:W-:Y:S02]  /*40b0*/  IADD3.X R98, R76, R95, R5, P5, P6 ;  /* 0x0000005f4c627210 */ /* 0x000fe40002fec405 */
[----:B-1----:R-:W-:Y:S02]  /*40c0*/  IADD3 R47, R45, -0x80, RZ ;  /* 0xffffff802d2f7810 */ /* 0x002fe40007ffe0ff */
[----:B------:R-:W-:Y:S02]  /*40d0*/  SHF.R.S32.HI R45, RZ, 0x1f, R44 ;  /* 0x0000001fff2d7819 */ /* 0x000fe4000001142c */
[----:B------:R-:W-:Y:S02]  /*40e0*/  SHF.R.S32.HI R46, RZ, 0x1f, R47 ;  /* 0x0000001fff2e7819 */ /* 0x000fe4000001142f */
[----:B------:R-:W-:Y:S02]  /*40f0*/  LEA.HI R45, R45, R44, RZ, 0x4 ;  /* 0x0000002c2d2d7211 */ /* 0x000fe400078f20ff */
[----:B------:R-:W-:-:S02]  /*4100*/  LEA.HI R46, R46, R47, RZ, 0x5 ;  /* 0x0000002f2e2e7211 */ /* 0x000fc400078f28ff */
[----:B------:R-:W-:Y:S02]  /*4110*/  LEA.HI.SX32 R45, R45, R6, 0x1c ;  /* 0x000000062d2d7211 */ /* 0x000fe400078fe2ff */
[----:B------:R-:W-:-:S03]  /*4120*/  SHF.R.S32.HI R46, RZ, 0x5, R46 ;  /* 0x00000005ff2e7819 */ /* 0x000fc6000001142e */
[----:B------:R-:W-:Y:S02]  /*4130*/  IMAD.SHL.U32 R97, R45, 0x8, RZ ;  /* 0x000000082d617824 */ /* 0x000fe400078e00ff */
[----:B------:R-:W-:-:S03]  /*4140*/  IMAD R45, R22, 0x2000, R4 ;  /* 0x00002000162d7824 */ /* 0x000fc600078e0204 */
[----:B------:R-:W-:Y:S01]  /*4150*/  LOP3.LUT R44, R70, 0x38, R97, 0xf8, !PT ;  /* 0x00000038462c7812 */ /* 0x000fe200078ef861 */
[----:B------:R-:W-:-:S03]  /*4160*/  IMAD R45, R45, 0x2, R2 ;  /* 0x000000022d2d7824 */ /* 0x000fc600078e0202 */
[----:B------:R-:W-:-:S05]  /*4170*/  LOP3.LUT R44, R44, R67, RZ, 0x3c, !PT ;  /* 0x000000432c2c7212 */ /* 0x000fca00078e3cff */
[----:B------:R-:W-:-:S04]  /*4180*/  IMAD R47, R46, 0x200, R44 ;  /* 0x000002002e2f7824 */ /* 0x000fc800078e022c */
[----:B------:R-:W-:-:S04]  /*4190*/  IMAD R47, R22, 0x2000, R47 ;  /* 0x00002000162f7824 */ /* 0x000fc800078e022f */
[----:B------:R-:W-:Y:S02]  /*41a0*/  IMAD R48, R47, 0x2, R2 ;  /* 0x000000022f307824 */ /* 0x000fe400078e0202 */
        /* <DEDUP_REMOVED lines=9> */
[----:B------:R-:W-:Y:S01]  /*4240*/  SHF.R.U64 R12, R12, 0x10, R13 ;  /* 0x000000100c0c7819 */ /* 0x000fe2000000120d */
[----:B------:R-:W-:Y:S01]  /*4250*/  IMAD.U32 R103, R46, 0x10000, RZ ;  /* 0x000100002e677824 */ /* 0x000fe200078e00ff */
[----:B------:R-:W-:Y:S02]  /*4260*/  SHF.R.U32.HI R33, RZ, 0x10, R33 ;  /* 0x00000010ff217819 */ /* 0x000fe40000011621 */
[----:B------:R-:W-:-:S02]  /*4270*/  SHF.R.U32.HI R13, RZ, 0x10, R13 ;  /* 0x00000010ff0d7819 */ /* 0x000fc4000001160d */
[----:B------:R-:W-:Y:S02]  /*4280*/  PRMT R118, R118, 0x5410, R33 ;  /* 0x0000541076767816 */ /* 0x000fe40000000021 */
[----:B------:R-:W-:Y:S02]  /*4290*/  PRMT R115, R115, 0x5410, R13 ;  /* 0x0000541073737816 */ /* 0x000fe4000000000d */
[--C-:B------:R-:W-:Y:S01]  /*42a0*/  SHF.R.U64 R32, R34, 0x10, R35.reuse ;  /* 0x0000001022207819 */ /* 0x100fe20000001223 */
[----:B------:R-:W-:Y:S01]  /*42b0*/  IMAD.U32 R33, R118, 0x10000, RZ ;  /* 0x0001000076217824 */ /* 0x000fe200078e00ff */
[----:B------:R-:W-:Y:S01]  /*42c0*/  SHF.R.U32.HI R34, RZ, 0x10, R35 ;  /* 0x00000010ff227819 */ /* 0x000fe20000011623 */
[----:B------:R-:W-:Y:S01]  /*42d0*/  IMAD.U32 R13, R115, 0x10000, RZ ;  /* 0x00010000730d7824 */ /* 0x000fe200078e00ff */
[----:B------:R-:W-:Y:S01]  /*42e0*/  PRMT R99, R117, 0x5410, R99 ;  /* 0x0000541075637816 */ /* 0x000fe20000000063 */
[----:B------:R-:W-:Y:S01]  /*42f0*/  IMAD.U32 R35, R45, 0x10000, RZ ;  /* 0x000100002d237824 */ /* 0x000fe200078e00ff */
[----:B------:R-:W-:Y:S01]  /*4300*/  LOP3.LUT R101, R49, 0xffff0000, RZ, 0xc0, !PT ;  /* 0xffff000031657812 */ /* 0x000fe200078ec0ff */
[----:B------:R-:W-:Y:S01]  /*4310*/  FMUL.FTZ R120, R102, R33 ;  /* 0x0000002166787220 */ /* 0x000fe20000410000 */
[----:B------:R-:W-:Y:S01]  /*4320*/  PRMT R15, R116, 0x5410, R15 ;  /* 0x00005410740f7816 */ /* 0x000fe2000000000f */
[-C--:B------:R-:W-:Y:S01]  /*4330*/  FMUL.FTZ R102, R102, R13.reuse ;  /* 0x0000000d66667220 */ /* 0x080fe20000410000 */
[----:B------:R-:W-:Y:S01]  /*4340*/  LOP3.LUT R117, R118, 0xffff0000, RZ, 0xc0, !PT ;  /* 0xffff000076757812 */ /* 0x000fe200078ec0ff */
[----:B------:R-:W-:Y:S01]  /*4350*/  FFMA.FTZ R13, R35, R13, -R120 ;  /* 0x0000000d230d7223 */ /* 0x000fe20000010878 */
[----:B------:R-:W-:Y:S01]  /*4360*/  PRMT R116, R105, 0x5432, R34 ;  /* 0x0000543269747816 */ /* 0x000fe20000000022 */
[----:B------:R-:W-:Y:S01]  /*4370*/  FFMA.FTZ R35, R35, R33, R102 ;  /* 0x0000002123237223 */ /* 0x000fe20000010066 */
[----:B------:R-:W-:Y:S01]  /*4380*/  LOP3.LUT R34, R115, 0xffff0000, RZ, 0xc0, !PT ;  /* 0xffff000073227812 */ /* 0x000fe200078ec0ff */
[----:B------:R-:W-:Y:S01]  /*4390*/  FMUL.FTZ R119, R101, R117 ;  /* 0x0000007565777220 */ /* 0x000fe20000410000 */
[----:B------:R-:W-:Y:S01]  /*43a0*/  LOP3.LUT R100, R45, 0xffff0000, RZ, 0xc0, !PT ;  /* 0xffff00002d647812 */ /* 0x000fe200078ec0ff */
[C---:B------:R-:W-:Y:S01]  /*43b0*/  IMAD.U32 R115, R116.reuse, 0x10000, RZ ;  /* 0x0001000074737824 */ /* 0x040fe200078e00ff */
[----:B------:R-:W-:Y:S01]  /*43c0*/  SHF.L.U32 R33, R99, 0x10, RZ ;  /* 0x0000001063217819 */ /* 0x000fe200000006ff */
[-C--:B------:R-:W-:Y:S01]  /*43d0*/  FMUL.FTZ R101, R101, R34.reuse ;  /* 0x0000002265657220 */ /* 0x080fe20000410000 */
[----:B------:R-:W-:Y:S01]  /*43e0*/  LOP3.LUT R102, R116, 0xffff0000, RZ, 0xc0, !PT ;  /* 0xffff000074667812 */ /* 0x000fe200078ec0ff */
[----:B------:R-:W-:Y:S01]  /*43f0*/  FFMA.FTZ R34, R100, R34, -R119 ;  /* 0x0000002264227223 */ /* 0x000fe20000010877 */
[----:B------:R-:W-:Y:S01]  /*4400*/  FMUL.FTZ R119, R114, R115 ;  /* 0x0000007372777220 */ /* 0x000fe20000410000 */
[----:B------:R-:W-:Y:S01]  /*4410*/  PRMT R12, R108, 0x5432, R12 ;  /* 0x000054326c0c7816 */ /* 0x000fe2000000000c */
[-C--:B------:R-:W-:Y:S01]  /*4420*/  FMUL.FTZ R116, R114, R33.reuse ;  /* 0x0000002172747220 */ /* 0x080fe20000410000 */
[----:B------:R-:W-:Y:S01]  /*4430*/  LOP3.LUT R51, R51, 0xffff0000, RZ, 0xc0, !PT ;  /* 0xffff000033337812 */ /* 0x000fe200078ec0ff */
[----:B------:R-:W-:Y:S01]  /*4440*/  FFMA.FTZ R33, R104, R33, -R119 ;  /* 0x0000002168217223 */ /* 0x000fe20000010877 */
[----:B------:R-:W-:Y:S01]  /*4450*/  LOP3.LUT R114, R99, 0xffff0000, RZ, 0xc0, !PT ;  /* 0xffff000063727812 */ /* 0x000fe200078ec0ff */
[----:B------:R-:W-:-:S02]  /*4460*/  IMAD.U32 R49, R48, 0x10000, RZ ;  /* 0x0001000030317824 */ /* 0x000fc400078e00ff */
[----:B------:R-:W-:Y:S01]  /*4470*/  FFMA.FTZ R104, R104, R115, R116 ;  /* 0x0000007368687223 */ /* 0x000fe20000010074 */
[C---:B------:R-:W-:Y:S01]  /*4480*/  IMAD.U32 R118, R15.reuse, 0x10000, RZ ;  /* 0x000100000f767824 */ /* 0x040fe200078e00ff */
[----:B------:R-:W-:Y:S01]  /*4490*/  LOP3.LUT R48, R48, 0xffff0000, RZ, 0xc0, !PT ;  /* 0xffff000030307812 */ /* 0x000fe200078ec0ff */
[C---:B------:R-:W-:Y:S01]  /*44a0*/  IMAD.U32 R116, R12.reuse, 0x10000, RZ ;  /* 0x000100000c747824 */ /* 0x040fe200078e00ff */
[----:B------:R-:W-:Y:S01]  /*44b0*/  LOP3.LUT R15, R15, 0xffff0000, RZ, 0xc0, !PT ;  /* 0xffff00000f0f7812 */ /* 0x000fe200078ec0ff */
[C---:B------:R-:W-:Y:S01]  /*44c0*/  FMUL.FTZ R120, R51.reuse, R102 ;  /* 0x0000006633787220 */ /* 0x040fe20000410000 */
[----:B------:R-:W-:Y:S01]  /*44d0*/  FMUL.FTZ R122, R51, R114 ;  /* 0x00000072337a7220 */ /* 0x000fe20000410000 */
[----:B------:R-:W-:Y:S01]  /*44e0*/  LOP3.LUT R51, R12, 0xffff0000, RZ, 0xc0, !PT ;  /* 0xffff00000c337812 */ /* 0x000fe200078ec0ff */
[C---:B------:R-:W-:Y:S02]  /*44f0*/  IMAD.U32 R45, R44.reuse, 0x10000, RZ ;  /* 0x000100002c2d7824 */ /* 0x040fe400078e00ff */
[C---:B------:R-:W-:Y:S01]  /*4500*/  FMUL.FTZ R12, R49.reuse, R118 ;  /* 0x00000076310c7220 */ /* 0x040fe20000410000 */
[----:B------:R-:W-:Y:S01]  /*4510*/  LOP3.LUT R44, R44, 0xffff0000, RZ, 0xc0, !PT ;  /* 0xffff00002c2c7812 */ /* 0x000fe200078ec0ff */
[-C--:B------:R-:W-:Y:S01]  /*4520*/  FMUL.FTZ R49, R49, R116.reuse ;  /* 0x0000007431317220 */ /* 0x080fe20000410000 */
[----:B------:R-:W-:Y:S01]  /*4530*/  PRMT R32, R106, 0x5432, R32 ;  /* 0x000054326a207816 */ /* 0x000fe20000000020 */
[----:B------:R-:W-:Y:S01]  /*4540*/  FMUL.FTZ R99, R48, R15 ;  /* 0x0000000f30637220 */ /* 0x000fe20000410000 */
[C---:B------:R-:W-:Y:S01]  /*4550*/  FFMA.FTZ R12, R45.reuse, R116, -R12 ;  /* 0x000000742d0c7223 */ /* 0x040fe2000001080c */
[----:B------:R-:W-:Y:S01]  /*4560*/  FFMA.FTZ R100, R100, R117, R101 ;  /* 0x0000007564647223 */ /* 0x000fe20000010065 */
[----:B------:R-:W-:Y:S01]  /*4570*/  FFMA.FTZ R45, R45, R118, R49 ;  /* 0x000000762d2d7223 */ /* 0x000fe20000010031 */
[----:B------:R-:W-:Y:S01]  /*4580*/  LOP3.LUT R47, R47, 0xffff0000, RZ, 0xc0, !PT ;  /* 0xffff00002f2f7812 */ /* 0x000fe200078ec0ff */
[-C--:B------:R-:W-:Y:S01]  /*4590*/  FMUL.FTZ R101, R48, R51.reuse ;  /* 0x0000003330657220 */ /* 0x080fe20000410000 */
[----:B------:R-:W-:Y:S01]  /*45a0*/  LOP3.LUT R113, R46, 0xffff0000, RZ, 0xc0, !PT ;  /* 0xffff00002e717812 */ /* 0x000fe200078ec0ff */
[----:B------:R-:W-:Y:S01]  /*45b0*/  FFMA.FTZ R49, R44, R51, -R99 ;  /* 0x000000332c317223 */ /* 0x000fe20000010863 */
[----:B------:R-:W-:Y:S01]  /*45c0*/  PRMT R14, R107, 0x5432, R14 ;  /* 0x000054326b0e7816 */ /* 0x000fe2000000000e */
[C---:B------:R-:W-:Y:S01]  /*45d0*/  IMAD.U32 R46, R50.reuse, 0x10000, RZ ;  /* 0x00010000322e7824 */ /* 0x040fe200078e00ff */
[----:B------:R-:W-:Y:S01]  /*45e0*/  LOP3.LUT R50, R50, 0xffff0000, RZ, 0xc0, !PT ;  /* 0xffff000032327812 */ /* 0x000fe200078ec0ff */
[C---:B------:R-:W-:Y:S01]  /*45f0*/  IMAD.U32 R51, R32.reuse, 0x10000, RZ ;  /* 0x0001000020337824 */ /* 0x040fe200078e00ff */
[----:B------:R-:W-:Y:S01]  /*4600*/  LOP3.LUT R32, R32, 0xffff0000, RZ, 0xc0, !PT ;  /* 0xffff000020207812 */ /* 0x000fe200078ec0ff */
[----:B------:R-:W-:Y:S01]  /*4610*/  FFMA.FTZ R114, R47, R114, -R120 ;  /* 0x000000722f727223 */ /* 0x000fe20000010878 */
[----:B------:R-:W-:-:S02]  /*4620*/  IMAD.U32 R48, R14, 0x10000, RZ ;  /* 0x000100000e307824 */ /* 0x000fc400078e00ff */
[----:B------:R-:W-:Y:S01]  /*4630*/  FFMA.FTZ R47, R47, R102, R122 ;  /* 0x000000662f2f7223 */ /* 0x000fe2000001007a */
[----:B------:R-:W-:Y:S01]  /*4640*/  LOP3.LUT R14, R14, 0xffff0000, RZ, 0xc0, !PT ;  /* 0xffff00000e0e7812 */ /* 0x000fe200078ec0ff */
[----:B------:R-:W-:Y:S01]  /*4650*/  FMUL.FTZ R102, R46, R51 ;  /* 0x000000332e667220 */ /* 0x000fe20000410000 */
[----:B------:R-:W-:Y:S01]  /*4660*/  FMUL.FTZ R116, R50, R32 ;  /* 0x0000002032747220 */ /* 0x000fe20000410000 */
[----:B------:R-:W-:Y:S01]  /*4670*/  FFMA.FTZ R44, R44, R15, R101 ;  /* 0x0000000f2c2c7223 */ /* 0x000fe20000010065 */
[----:B------:R-:W-:Y:S01]  /*4680*/  FMUL.FTZ R46, R46, R48 ;  /* 0x000000302e2e7220 */ /* 0x000fe20000410000 */
        /* <DEDUP_REMOVED lines=18> */
.L_x_2281:
[----:B------:R-:W-:Y:S05]  /*47b0*/  BSYNC B2 ;  /* 0x0000000000027941 */ /* 0x000fea0003800000 */
.L_x_2280:
        /* <DEDUP_REMOVED lines=12> */
.L_x_2279:
[----:B------:R-:W-:Y:S05]  /*4880*/  BSYNC B1 ;  /* 0x0000000000017941 */ /* 0x000fea0003800000 */
.L_x_2278:
        /* <DEDUP_REMOVED lines=11> */
[----:B------:R-:W-:Y:S01]  /*4940*/  VIADD R32, R19, 0x60 ;  /* 0x0000006013207836 */ /* 0x000fe20000000000 */
[----:B------:R-:W-:Y:S01]  /*4950*/  IADD3.X R13, R76, R47, R5, P5, P6 ;  /* 0x0000002f4c0d7210 */ /* 0x000fe20002fec405 */
[----:B------:R-:W-:Y:S01]  /*4960*/  IMAD.SHL.U32 R15, R15, 0x40, RZ ;  /* 0x000000400f0f7824 */ /* 0x000fe200078e00ff */
[----:B------:R-:W-:Y:S01]  /*4970*/  LEA R44, P5, R12, R80, 0x1 ;  /* 0x000000500c2c7211 */ /* 0x000fe200078a08ff */
[----:B------:R-:W-:Y:S01]  /*4980*/  IMAD.SHL.U32 R32, R32, 0x40, RZ ;  /* 0x0000004020207824 */ /* 0x000fe200078e00ff */
[----:B------:R-:W-:Y:S02]  /*4990*/  BSSY B1, `(.L_x_2282) ;  /* 0x000006e000017945 */ /* 0x000fe40003800000 */
[----:B------:R-:W-:-:S02]  /*49a0*/  LEA.HI.X R45, R12, R81, R13, 0x1, P5 ;  /* 0x000000510c2d7211 */ /* 0x000fc400028f0c0d */
[----:B------:R-:W-:Y:S02]  /*49b0*/  SHF.R.S32.HI R13, RZ, 0x1f, R96 ;  /* 0x0000001fff0d7819 */ /* 0x000fe40000011460 */
[----:B------:R-:W-:Y:S02]  /*49c0*/  LOP3.LUT R15, R15, 0x1c0, RZ, 0xc0, !PT ;  /* 0x000001c00f0f7812 */ /* 0x000fe400078ec0ff */
[----:B------:R-:W-:Y:S02]  /*49d0*/  LEA.HI R13, R13, R96, RZ, 0x4 ;  /* 0x000000600d0d7211 */ /* 0x000fe400078f20ff */
[----:B------:R-:W-:Y:S02]  /*49e0*/  LOP3.LUT R32, R32, 0x1c0, RZ, 0xc0, !PT ;  /* 0x000001c020207812 */ /* 0x000fe400078ec0ff */
[----:B------:R-:W-:Y:S02]  /*49f0*/  LEA.HI.SX32 R13, R13, R6, 0x1c ;  /* 0x000000060d0d7211 */ /* 0x000fe400078fe2ff */
[----:B------:R-:W-:-:S03]  /*4a00*/  SHF.R.U32.HI R15, RZ, 0x3, R15 ;  /* 0x00000003ff0f7819 */ /* 0x000fc6000001160f */
[----:B------:R-:W-:Y:S01]  /*4a10*/  IMAD.SHL.U32 R49, R13, 0x8, RZ ;  /* 0x000000080d317824 */ /* 0x000fe200078e00ff */
[----:B------:R-:W-:-:S04]  /*4a20*/  LEA R13, R22, R3, 0xd ;  /* 0x00000003160d7211 */ /* 0x000fc800078e68ff */
[----:B------:R-:W-:Y:S01]  /*4a30*/  LOP3.LUT R12, R32, 0x38, R49, 0xf8, !PT ;  /* 0x00000038200c7812 */ /* 0x000fe200078ef831 */
[----:B------:R-:W-:-:S03]  /*4a40*/  IMAD R13, R13, 0x2, R2 ;  /* 0x000000020d0d7824 */ /* 0x000fc600078e0202 */
        /* <DEDUP_REMOVED lines=10> */
[----:B------:R-:W-:Y:S02]  /*4af0*/  PRMT R112, R112, 0x5410, R51 ;  /* 0x0000541070707816 */ /* 0x000fe40000000033 */
[----:B------:R-:W-:Y:S02]  /*4b00*/  PRMT R108, R108, 0x5410, R93 ;  /* 0x000054106c6c7816 */ /* 0x000fe4000000005d */
[----:B------:R-:W-:Y:S01]  /*4b10*/  SHF.R.U32.HI R89, RZ, 0x10, R43 ;  /* 0x00000010ff597819 */ /* 0x000fe2000001162b */
[----:B------:R-:W-:Y:S01]  /*4b20*/  IMAD.U32 R51, R112, 0x10000, RZ ;  /* 0x0001000070337824 */ /* 0x000fe200078e00ff */
[----:B------:R-:W-:-:S02]  /*4b30*/  SHF.R.U32.HI R87, RZ, 0x10, R39 ;  /* 0x00000010ff577819 */ /* 0x000fc40000011627 */
[----:B------:R-:W-:Y:S01]  /*4b40*/  SHF.R.U64 R86, R38, 0x10, R39 ;  /* 0x0000001026567819 */ /* 0x000fe20000001227 */
[----:B-1----:R-:W-:Y:S01]  /*4b50*/  IMAD.U32 R38, R13, 0x10000, RZ ;  /* 0x000100000d267824 */ /* 0x002fe200078e00ff */
[----:B------:R-:W-:Y:S01]  /*4b60*/  SHF.R.U64 R48, R42, 0x10, R43 ;  /* 0x000000102a307819 */ /* 0x000fe2000000122b */
[C---:B------:R-:W-:Y:S01]  /*4b70*/  IMAD.U32 R43, R35.reuse, 0x10000, RZ ;  /* 0x00010000232b7824 */ /* 0x040fe200078e00ff */
[----:B------:R-:W-:Y:S01]  /*4b80*/  LOP3.LUT R39, R35, 0xffff0000, RZ, 0xc0, !PT ;  /* 0xffff000023277812 */ /* 0x000fe200078ec0ff */
[----:B------:R-:W-:Y:S01]  /*4b90*/  IMAD.U32 R35, R108, 0x10000, RZ ;  /* 0x000100006c237824 */ /* 0x000fe200078e00ff */
[----:B------:R-:W-:Y:S01]  /*4ba0*/  PRMT R110, R110, 0x5410, R89 ;  /* 0x000054106e6e7816 */ /* 0x000fe20000000059 */
[----:B------:R-:W-:Y:S01]  /*4bb0*/  IMAD.U32 R42, R15, 0x10000, RZ ;  /* 0x000100000f2a7824 */ /* 0x000fe200078e00ff */
[----:B------:R-:W-:Y:S01]  /*4bc0*/  PRMT R106, R106, 0x5410, R87 ;  /* 0x000054106a6a7816 */ /* 0x000fe20000000057 */
[C---:B------:R-:W-:Y:S01]  /*4bd0*/  FMUL.FTZ R87, R46.reuse, R51 ;  /* 0x000000332e577220 */ /* 0x040fe20000410000 */
[----:B------:R-:W-:Y:S01]  /*4be0*/  PRMT R109, R109, 0x5410, R48 ;  /* 0x000054106d6d7816 */ /* 0x000fe20000000030 */
[-C--:B------:R-:W-:Y:S01]  /*4bf0*/  FMUL.FTZ R89, R46, R35.reuse ;  /* 0x000000232e597220 */ /* 0x080fe20000410000 */
[----:B------:R-:W-:Y:S01]  /*4c00*/  IMAD.U32 R48, R110, 0x10000, RZ ;  /* 0x000100006e307824 */ /* 0x000fe200078e00ff */
[----:B------:R-:W-:Y:S01]  /*4c10*/  SHF.R.U64 R50, R40, 0x10, R41 ;  /* 0x0000001028327819 */ /* 0x000fe20000001229 */
[----:B------:R-:W-:Y:S01]  /*4c20*/  IMAD.U32 R46, R106, 0x10000, RZ ;  /* 0x000100006a2e7824 */ /* 0x000fe200078e00ff */
[----:B------:R-:W-:Y:S01]  /*4c30*/  SHF.R.U64 R88, R36, 0x10, R37 ;  /* 0x0000001024587819 */ /* 0x000fe20000001225 */
[C---:B------:R-:W-:Y:S01]  /*4c40*/  FFMA.FTZ R35, R38.reuse, R35, -R87 ;  /* 0x0000002326237223 */ /* 0x040fe20000010857 */
[----:B------:R-:W-:Y:S01]  /*4c50*/  LOP3.LUT R40, R33, 0xffff0000, RZ, 0xc0, !PT ;  /* 0xffff000021287812 */ /* 0x000fe200078ec0ff */
[----:B------:R-:W-:Y:S01]  /*4c60*/  FFMA.FTZ R38, R38, R51, R89 ;  /* 0x0000003326267223 */ /* 0x000fe20000010059 */
[----:B------:R-:W-:Y:S01]  /*4c70*/  LOP3.LUT R112, R112, 0xffff0000, RZ, 0xc0, !PT ;  /* 0xffff000070707812 */ /* 0x000fe200078ec0ff */
[----:B------:R-:W-:Y:S01]  /*4c80*/  FMUL.FTZ R51, R43, R48 ;  /* 0x000000302b337220 */ /* 0x000fe20000410000 */
[----:B------:R-:W-:Y:S01]  /*4c90*/  PRMT R111, R111, 0x5410, R50 ;  /* 0x000054106f6f7816 */ /* 0x000fe20000000032 */
[----:B------:R-:W-:Y:S01]  /*4ca0*/  FMUL.FTZ R43, R43, R46 ;  /* 0x0000002e2b2b7220 */ /* 0x000fe20000410000 */
[----:B------:R-:W-:Y:S01]  /*4cb0*/  LOP3.LUT R110, R110, 0xffff0000, RZ, 0xc0, !PT ;  /* 0xffff00006e6e7812 */ /* 0x000fe200078ec0ff */
[----:B------:R-:W-:Y:S01]  /*4cc0*/  FMUL.FTZ R50, R40, R112 ;  /* 0x0000007028327220 */ /* 0x000fe20000410000 */
[----:B------:R-:W-:Y:S01]  /*4cd0*/  PRMT R107, R107, 0x5410, R88 ;  /* 0x000054106b6b7816 */ /* 0x000fe20000000058 */
[----:B------:R-:W-:Y:S01]  /*4ce0*/  FFMA.FTZ R51, R42, R46, -R51 ;  /* 0x0000002e2a337223 */ /* 0x000fe20000010833 */
[----:B------:R-:W-:Y:S01]  /*4cf0*/  LOP3.LUT R108, R108, 0xffff0000, RZ, 0xc0, !PT ;  /* 0xffff00006c6c7812 */ /* 0x000fe200078ec0ff */
[----:B------:R-:W-:Y:S01]  /*4d00*/  FFMA.FTZ R48, R42, R48, R43 ;  /* 0x000000302a307223 */ /* 0x000fe2000001002b */
[----:B------:R-:W-:Y:S01]  /*4d10*/  LOP3.LUT R41, R13, 0xffff0000, RZ, 0xc0, !PT ;  /* 0xffff00000d297812 */ /* 0x000fe200078ec0ff */
[----:B------:R-:W-:Y:S01]  /*4d20*/  IMAD.U32 R33, R32, 0x10000, RZ ;  /* 0x0001000020217824 */ /* 0x000fe200078e00ff */
[----:B------:R-:W-:Y:S01]  /*4d30*/  LOP3.LUT R106, R106, 0xffff0000, RZ, 0xc0, !PT ;  /* 0xffff00006a6a7812 */ /* 0x000fe200078ec0ff */
[----:B------:R-:W-:Y:S01]  /*4d40*/  FMUL.FTZ R46, R39, R110 ;  /* 0x0000006e272e7220 */ /* 0x000fe20000410000 */
[----:B------:R-:W-:Y:S01]  /*4d50*/  LOP3.LUT R37, R15, 0xffff0000, RZ, 0xc0, !PT ;  /* 0xffff00000f257812 */ /* 0x000fe200078ec0ff */
[----:B------:R-:W-:Y:S01]  /*4d60*/  IMAD.U32 R43, R111, 0x10000, RZ ;  /* 0x000100006f2b7824 */ /* 0x000fe200078e00ff */
[----:B------:R-:W-:Y:S01]  /*4d70*/  PRMT R105, R105, 0x5410, R86 ;  /* 0x0000541069697816 */ /* 0x000fe20000000056 */
[-C--:B------:R-:W-:Y:S01]  /*4d80*/  FMUL.FTZ R86, R40, R108.reuse ;  /* 0x0000006c28567220 */ /* 0x080fe20000410000 */
[----:B------:R-:W-:Y:S01]  /*4d90*/  LOP3.LUT R32, R32, 0xffff0000, RZ, 0xc0, !PT ;  /* 0xffff000020207812 */ /* 0x000fe200078ec0ff */
[----:B------:R-:W-:Y:S01]  /*4da0*/  IMAD.U32 R42, R107, 0x10000, RZ ;  /* 0x000100006b2a7824 */ /* 0x000fe200078e00ff */
[----:B------:R-:W-:Y:S01]  /*4db0*/  LOP3.LUT R111, R111, 0xffff0000, RZ, 0xc0, !PT ;  /* 0xffff00006f6f7812 */ /* 0x000fe200078ec0ff */
[----:B------:R-:W-:Y:S01]  /*4dc0*/  FFMA.FTZ R40, R41, R108, -R50 ;  /* 0x0000006c29287223 */ /* 0x000fe20000010832 */
[----:B------:R-:W-:Y:S01]  /*4dd0*/  FMUL.FTZ R50, R39, R106 ;  /* 0x0000006a27327220 */ /* 0x000fe20000410000 */
[----:B------:R-:W-:-:S02]  /*4de0*/  IMAD.U32 R36, R12, 0x10000, RZ ;  /* 0x000100000c247824 */ /* 0x000fc400078e00ff */
[----:B------:R-:W-:Y:S01]  /*4df0*/  FFMA.FTZ R106, R37, R106, -R46 ;  /* 0x0000006a256a7223 */ /* 0x000fe2000001082e */
[----:B------:R-:W-:Y:S01]  /*4e00*/  LOP3.LUT R12, R12, 0xffff0000, RZ, 0xc0, !PT ;  /* 0xffff00000c0c7812 */ /* 0x000fe200078ec0ff */
[----:B------:R-:W-:Y:S01]  /*4e10*/  FMUL.FTZ R39, R33, R43 ;  /* 0x0000002b21277220 */ /* 0x000fe20000410000 */
[----:B------:R-:W-:Y:S01]  /*4e20*/  LOP3.LUT R107, R107, 0xffff0000, RZ, 0xc0, !PT ;  /* 0xffff00006b6b7812 */ /* 0x000fe200078ec0ff */
[-C--:B------:R-:W-:Y:S01]  /*4e30*/  FMUL.FTZ R46, R33, R42.reuse ;  /* 0x0000002a212e7220 */ /* 0x080fe20000410000 */
[----:B------:R-:W-:Y:S01]  /*4e40*/  FMUL.FTZ R33, R32, R111 ;  /* 0x0000006f20217220 */ /* 0x000fe20000410000 */
[----:B------:R-:W-:Y:S01]  /*4e50*/  FFMA.FTZ R39, R36, R42, -R39 ;  /* 0x0000002a24277223 */ /* 0x000fe20000010827 */
[----:B------:R-:W-:Y:S02]  /*4e60*/  IMAD.U32 R13, R14, 0x10000, RZ ;  /* 0x000100000e0d7824 */ /* 0x000fe400078e00ff */
[----:B------:R-:W-:Y:S01]  /*4e70*/  FFMA.FTZ R46, R36, R43, R46 ;  /* 0x0000002b242e7223 */ /* 0x000fe2000001002e */
[----:B------:R-:W-:Y:S01]  /*4e80*/  LOP3.LUT R15, R14, 0xffff0000, RZ, 0xc0, !PT ;  /* 0xffff00000e0f7812 */ /* 0x000fe200078ec0ff */
[----:B------:R-:W-:Y:S01]  /*4e90*/  FFMA.FTZ R36, R12, R107, -R33 ;  /* 0x0000006b0c247223 */ /* 0x000fe20000010821 */
[----:B------:R-:W-:-:S02]  /*4ea0*/  IMAD.U32 R14, R34, 0x10000, RZ ;  /* 0x00010000220e7824 */ /* 0x000fc400078e00ff */
[----:B------:R-:W-:Y:S01]  /*4eb0*/  FFMA.FTZ R87, R37, R110, R50 ;  /* 0x0000006e25577223 */ /* 0x000fe20000010032 */
[----:B------:R-:W-:Y:S01]  /*4ec0*/  SHF.L.U32 R33, R109, 0x10, RZ ;  /* 0x000000106d217819 */ /* 0x000fe200000006ff */
[----:B------:R-:W-:Y:S01]  /*4ed0*/  FMUL.FTZ R37, R32, R107 ;  /* 0x0000006b20257220 */ /* 0x000fe20000410000 */
[----:B------:R-:W-:Y:S01]  /*4ee0*/  LOP3.LUT R34, R34, 0xffff0000, RZ, 0xc0, !PT ;  /* 0xffff000022227812 */ /* 0x000fe200078ec0ff */
[----:B------:R-:W-:Y:S01]  /*4ef0*/  IMAD.U32 R32, R105, 0x10000, RZ ;  /* 0x0001000069207824 */ /* 0x000fe200078e00ff */
[----:B------:R-:W-:Y:S01]  /*4f00*/  LOP3.LUT R109, R109, 0xffff0000, RZ, 0xc0, !PT ;  /* 0xffff00006d6d7812 */ /* 0x000fe200078ec0ff */
[----:B------:R-:W-:Y:S01]  /*4f10*/  FFMA.FTZ R37, R12, R111, R37 ;  /* 0x0000006f0c257223 */ /* 0x000fe20000010025 */
[----:B------:R-:W-:Y:S01]  /*4f20*/  LOP3.LUT R105, R105, 0xffff0000, RZ, 0xc0, !PT ;  /* 0xffff000069697812 */ /* 0x000fe200078ec0ff */
[C---:B------:R-:W-:Y:S01]  /*4f30*/  FMUL.FTZ R12, R14.reuse, R33 ;  /* 0x000000210e0c7220 */ /* 0x040fe20000410000 */
[----:B------:R-:W-:Y:S01]  /*4f40*/  FMUL.FTZ R14, R14, R32 ;  /* 0x000000200e0e7220 */ /* 0x000fe20000410000 */
[C---:B------:R-:W-:Y:S01]  /*4f50*/  FMUL.FTZ R42, R34.reuse, R109 ;  /* 0x0000006d222a7220 */ /* 0x040fe20000410000 */
[----:B------:R-:W-:Y:S01]  /*4f60*/  FFMA.FTZ R41, R41, R112, R86 ;  /* 0x0000007029297223 */ /* 0x000fe20000010056 */
[-C--:B------:R-:W-:Y:S01]  /*4f70*/  FMUL.FTZ R34, R34, R105.reuse ;  /* 0x0000006922227220 */ /* 0x080fe20000410000 */
[----:B------:R-:W-:Y:S01]  /*4f80*/  FFMA.FTZ R12, R13, R32, -R12 ;  /* 0x000000200d0c7223 */ /* 0x000fe2000001080c */
[----:B------:R-:W-:Y:S01]  /*4f90*/  FFMA.FTZ R105, R15, R105, -R42 ;  /* 0x000000690f697223 */ /* 0x000fe2000001082a */
[----:B------:R-:W-:Y:S01]  /*4fa0*/  FFMA.FTZ R14, R13, R33, R14 ;  /* 0x000000210d0e7223 */ /* 0x000fe2000001000e */
        /* <DEDUP_REMOVED lines=10> */
[----:B------:R-:W-:-:S02]  /*5050*/  F2FP.BF16.F32.PACK_AB R35, R87, R48 ;  /* 0x000000305723723e */ /* 0x000fc400000010ff */
[----:B------:R-:W-:-:S07]  /*5060*/  F2FP.BF16.F32.PACK_AB R32, R37, R46 ;  /* 0x0000002e2520723e */ /* 0x000fce00000010ff */
.L_x_2283:
[----:B------:R-:W-:Y:S05]  /*5070*/  BSYNC B1 ;  /* 0x0000000000017941 */ /* 0x000fea0003800000 */
.L_x_2282:
        /* <DEDUP_REMOVED lines=10> */
.L_x_2249:
[----:B------:R-:W2:Y:S02]  /*5120*/  LDL R12, [R1+0x4] ;  /* 0x00000400010c7983 */ /* 0x000ea40000100800 */
[----:B--2---:R-:W-:-:S13]  /*5130*/  ISETP.NE.AND P3, PT, R12, 0x3, PT ;  /* 0x000000030c00780c */ /* 0x004fda0003f65270 */
[----:B------:R-:W-:Y:S05]  /*5140*/  @!P3 BRA `(.L_x_2284) ;  /* 0x000000000004b947 */ /* 0x000fea0003800000 */
[----:B------:R-:W-:Y:S01]  /*5150*/  BPT.TRAP 0x1 ;  /* 0x000000040000795c */ /* 0x000fe20000300000 */
.L_x_2284:
[----:B------:R-:W-:Y:S01]  /*5160*/  IMAD R78, R22, 0x8, R2 ;  /* 0x00000008164e7824 */ /* 0x000fe200078e0202 */
[----:B------:R-:W-:Y:S01]  /*5170*/  SHF.L.U32 R90, R154, 0x1f, RZ ;  /* 0x0000001f9a5a7819 */ /* 0x000fe200000006ff */
[----:B------:R-:W-:Y:S01]  /*5180*/  IMAD R83, R26, -0x80, R28 ;  /* 0xffffff801a537824 */ /* 0x000fe200078e021c */
[----:B------:R-:W-:Y:S02]  /*5190*/  BSSY B1, `(.L_x_2285) ;  /* 0x0000004000017945 */ /* 0x000fe40003800000 */
[----:B------:R-:W1:Y:S02]  /*51a0*/  SYNCS.PHASECHK.TRANS64.TRYWAIT P4, [R78+URZ+0x16890], R90 ;  /* 0x0168905a4e0075a7 */ /* 0x000e64000808017f */
[----:B------:R-:W-:Y:S01]  /*51b0*/  VIMNMX R83, R83, 0x80, PT ;  /* 0x0000008053537848 */ /* 0x000fe20003fe0100 */
[----:B-1----:R-:W-:Y:S06]  /*51c0*/  @!P4 BRA `(.L_x_2286) ;  /* 0x0000014800c8c947 */ /* 0x002fec0003800000 */
.L_x_2517:
[----:B------:R-:W-:Y:S05]  /*51d0*/  BSYNC B1 ;  /* 0x0000000000017941 */ /* 0x000fea0003800000 */
.L_x_2285:
[----:B------:R-:W-:Y:S01]  /*51e0*/  ISETP.GE.AND P4, PT, R19, R83, PT ;  /* 0x000000531300720c */ /* 0x000fe20003f86270 */
[----:B------:R-:W-:-:S12]  /*51f0*/  BSSY B1, `(.L_x_2287) ;  /* 0x0000006000017945 */ /* 0x000fd80003800000 */
[----:B------:R-:W-:Y:S05]  /*5200*/  @P4 BRA `(.L_x_2288) ;  /* 0x0000000000104947 */ /* 0x000fea0003800000 */
[----:B------:R-:W2:Y:S04]  /*5210*/  @!P1 LDS.128 R12, [R82+0xe000] ;  /* 0x00e00000520c9984 */ /* 0x000ea80000000c00 */
[----:B0-----:R-:W0:Y:S04]  /*5220*/  @!P2 LDS.128 R32, [R79+0xe000] ;  /* 0x00e000004f20a984 */ /* 0x001e280000000c00 */
[----:B--2---:R2:W-:Y:S04]  /*5230*/  @!P1 STG.E.128 desc[UR40][R38.64], R12 ;  /* 0x0000000c26009986 */ /* 0x0045e8000c101d28 */
[----:B0-----:R2:W-:Y:S02]  /*5240*/  @!P2 STG.E.128 desc[UR40][R38.64+0x40], R32 ;  /* 0x000040202600a986 */ /* 0x0015e4000c101d28 */
.L_x_2288:
[----:B------:R-:W-:Y:S05]  /*5250*/  BSYNC B1 ;  /* 0x0000000000017941 */ /* 0x000fea0003800000 */
.L_x_2287:
[----:B--2---:R-:W-:-:S05]  /*5260*/  VIADD R12, R19, 0x60 ;  /* 0x00000060130c7836 */ /* 0x004fca0000000000 */
[----:B------:R-:W-:-:S13]  /*5270*/  ISETP.GE.AND P4, PT, R12, R83, PT ;  /* 0x000000530c00720c */ /* 0x000fda0003f86270 */
[----:B------:R-:W-:Y:S05]  /*5280*/  @P4 BRA `(.L_x_2266) ;  /* 0x0000000000104947 */ /* 0x000fea0003800000 */
[----:B------:R-:W2:Y:S04]  /*5290*/  @!P1 LDS.128 R12, [R82+0x11000] ;  /* 0x01100000520c9984 */ /* 0x000ea80000000c00 */
[----:B0-----:R-:W0:Y:S04]  /*52a0*/  @!P2 LDS.128 R32, [R79+0x11000] ;  /* 0x011000004f20a984 */ /* 0x001e280000000c00 */
[----:B--2---:R2:W-:Y:S04]  /*52b0*/  @!P1 STG.E.128 desc[UR40][R36.64], R12 ;  /* 0x0000000c24009986 */ /* 0x0045e8000c101d28 */
[----:B0-----:R2:W-:Y:S02]  /*52c0*/  @!P2 STG.E.128 desc[UR40][R36.64+0x40], R32 ;  /* 0x000040202400a986 */ /* 0x0015e4000c101d28 */
.L_x_2266:
[----:B------:R-:W-:Y:S05]  /*52d0*/  BSYNC B0 ;  /* 0x0000000000007941 */ /* 0x000fea0003800000 */
.L_x_2248:
        /* <DEDUP_REMOVED lines=17> */
.L_x_2290:
[----:B------:R-:W-:Y:S05]  /*53f0*/  BSYNC B0 ;  /* 0x0000000000007941 */ /* 0x000fea0003800000 */
.L_x_2289:
[----:B------:R-:W2:Y:S01]  /*5400*/  SYNCS.PHASECHK.TRANS64.TRYWAIT P3, [R78+URZ+0x168b0], R90 ;  /* 0x0168b05a4e0075a7 */ /* 0x000ea2000806017f */
[----:B------:R-:W-:Y:S01]  /*5410*/  ULDC UR42, c[0x0][0x2f4] ;  /* 0x0000bd00002a7ab9 */ /* 0x000fe20000000800 */
[----:B------:R-:W-:Y:S01]  /*5420*/  ULDC.64 UR36, c[0x0][0x328] ;  /* 0x0000ca0000247ab9 */ /* 0x000fe20000000a00 */
[----:B------:R-:W-:Y:S01]  /*5430*/  ULDC.64 UR38, c[0x0][0x318] ;  /* 0x0000c60000267ab9 */ /* 0x000fe20000000a00 */
[----:B------:R-:W-:Y:S01]  /*5440*/  BSSY B0, `(.L_x_2291) ;  /* 0x0000003000007945 */ /* 0x000fe20003800000 */
[----:B----4-:R-:W-:-:S03]  /*5450*/  IMAD.WIDE R32, R26, 0x80, R10 ;  /* 0x000000801a207825 */ /* 0x010fc600078e020a */
[----:B--2---:R-:W-:Y:S05]  /*5460*/  @!P3 BRA `(.L_x_2292) ;  /* 0x000001480034b947 */ /* 0x004fea0003800000 */
.L_x_2518:
[----:B------:R-:W-:Y:S05]  /*5470*/  BSYNC B0 ;  /* 0x0000000000007941 */ /* 0x000fea0003800000 */
.L_x_2291:
        /* <DEDUP_REMOVED lines=17> */
.L_x_2294:
[----:B------:R-:W-:Y:S05]  /*5590*/  BSYNC B0 ;  /* 0x0000000000007941 */ /* 0x000fea0003800000 */
.L_x_2293:
        /* <DEDUP_REMOVED lines=20> */
.L_x_2296:
[----:B------:R-:W-:Y:S05]  /*56e0*/  BSYNC B0 ;  /* 0x0000000000007941 */ /* 0x000fea0003800000 */
.L_x_2295:
        /* <DEDUP_REMOVED lines=12> */
[----:B------:R-:W-:Y:S02]  /*57b0*/  SEL R13, RZ, 0x1, P3 ;  /* 0x00000001ff0d7807 */ /* 0x000fe40001800000 */
[----:B------:R-:W-:Y:S02]  /*57c0*/  SEL R22, R22, RZ, P3 ;  /* 0x000000ff16167207 */ /* 0x000fe40001800000 */
[----:B------:R-:W-:Y:S01]  /*57d0*/  LOP3.LUT R154, R154, R13, RZ, 0x3c, !PT ;  /* 0x0000000d9a9a7212 */ /* 0x000fe200078e3cff */
[----:B------:R0:W-:Y:S01]  /*57e0*/  @!P4 SYNCS.ARRIVE.TRANS64.RED.A1T0 RZ, [R78+URZ], RZ ;  /* 0x000000ff4effc9a7 */ /* 0x0001e2000810043f */
[----:B---3--:R-:W-:-:S13]  /*57f0*/  LOP3.LUT P5, RZ, R12, 0x2, RZ, 0xc0, !PT ;  /* 0x000000020cff7812 */ /* 0x008fda00078ac0ff */
[----:B0-----:R-:W-:Y:S05]  /*5800*/  @P5 BRA `(.L_x_2297) ;  /* 0xffffffc800a05947 */ /* 0x001fea000383ffff */
[----:B------:R-:W0:Y:S01]  /*5810*/  S2R R12, SR_TID.X ;  /* 0x00000000000c7919 */ /* 0x000e220000002100 */
[----:B------:R-:W-:Y:S02]  /*5820*/  PLOP3.LUT P0, PT, PT, PT, PT, 0x8, 0x0 ;  /* 0x000000000000781c */ /* 0x000fe40003f0e170 */
[----:B0-----:R-:W-:-:S04]  /*5830*/  SHF.R.U32.HI R12, RZ, 0x7, R12 ;  /* 0x00000007ff0c7819 */ /* 0x001fc8000001160c */
[----:B------:R-:W-:-:S13]  /*5840*/  ISETP.NE.AND P5, PT, R12, 0x1, PT ;  /* 0x000000010c00780c */ /* 0x000fda0003fa5270 */
[----:B------:R-:W-:Y:S06]  /*5850*/  @!P5 BAR.ARV 0x9, 0x100 ;  /* 0x024400000000db1d */ /* 0x000fec0000002000 */
.L_x_2243:
[----:B------:R-:W2:Y:S01]  /*5860*/  LDL R5, [R1+0x2c] ;  /* 0x00002c0001057983 */ /* 0x000ea20000100800 */
[----:B------:R-:W0:Y:S01]  /*5870*/  LDC R0, c[0x0][0x448] ;  /* 0x00011200ff007b82 */ /* 0x000e220000000800 */
        /* <DEDUP_REMOVED lines=12> */
[----:B------:R-:W-:Y:S01]  /*5940*/  CS2R R14, SRZ ;  /* 0x00000000000e7805 */ /* 0x000fe2000001ff00 */
[----:B------:R-:W-:Y:S02]  /*5950*/  IMAD.MOV.U32 R94, RZ, RZ, RZ ;  /* 0x000000ffff5e7224 */ /* 0x000fe400078e00ff */
[----:B------:R-:W-:Y:S02]  /*5960*/  IMAD.MOV.U32 R25, RZ, RZ, RZ ;  /* 0x000000ffff197224 */ /* 0x000fe400078e00ff */
[----:B------:R-:W-:Y:S02]  /*5970*/  IMAD.MOV.U32 R13, RZ, RZ, RZ ;  /* 0x000000ffff0d7224 */ /* 0x000fe400078e00ff */
[----:B------:R-:W-:Y:S01]  /*5980*/  IMAD.MOV.U32 R90, RZ, RZ, RZ ;  /* 0x000000ffff5a7224 */ /* 0x000fe200078e00ff */
[----:B0-----:R-:W-:-:S13]  /*5990*/  ISETP.NE.AND P1, PT, R0, 0x1, PT ;  /* 0x000000010000780c */ /* 0x001fda0003f25270 */
[----:B------:R-:W0:Y:S08]  /*59a0*/  @P1 LDC R3, c[0x0][0x44c] ;  /* 0x00011300ff031b82 */ /* 0x000e300000000800 */
[----:B------:R-:W1:Y:S01]  /*59b0*/  @P1 LDC R4, c[0x0][0x450] ;  /* 0x00011400ff041b82 */ /* 0x000e620000000800 */
[----:B--2---:R-:W-:-:S05]  /*59c0*/  IADD3 R0, R5, 0xbf, RZ ;  /* 0x000000bf05007810 */ /* 0x004fca0007ffe0ff */
[----:B0-----:R-:W-:-:S05]  /*59d0*/  @P1 IMAD.HI.U32 R3, R0, R3, RZ ;  /* 0x0000000300031227 */ /* 0x001fca00078e00ff */
[----:B-1----:R-:W-:Y:S02]  /*59e0*/  @P1 SHF.R.U32.HI R0, RZ, R4, R3 ;  /* 0x00000004ff001219 */ /* 0x002fe40000011603 */
[----:B------:R-:W-:-:S03]  /*59f0*/  PLOP3.LUT P1, PT, PT, PT, PT, 0x80, 0x0 ;  /* 0x000000000000781c */ /* 0x000fc60003f2f070 */
[----:B------:R-:W-:-:S05]  /*5a00*/  IMAD.IADD R0, R91, 0x1, R0 ;  /* 0x000000015b007824 */ /* 0x000fca00078e0200 */
[----:B------:R-:W-:-:S04]  /*5a10*/  SHF.R.S32.HI R3, RZ, 0x1f, R0 ;  /* 0x0000001fff037819 */ /* 0x000fc80000011400 */
[----:B------:R-:W-:Y:S01]  /*5a20*/  LEA.HI R3, R3, R0, RZ, 0x7 ;  /* 0x0000000003037211 */ /* 0x000fe200078f38ff */
[----:B------:R-:W-:-:S03]  /*5a30*/  IMAD.MOV.U32 R0, RZ, RZ, RZ ;  /* 0x000000ffff007224 */ /* 0x000fc600078e00ff */
[----:B------:R-:W-:-:S04]  /*5a40*/  SHF.R.S32.HI R3, RZ, 0x7, R3 ;  /* 0x00000007ff037819 */ /* 0x000fc80000011403 */
[----:B------:R-:W-:Y:S01]  /*5a50*/  VIMNMX R92, R92, R3, PT ;  /* 0x000000035c5c7248 */ /* 0x000fe20003fe0100 */
[----:B------:R-:W-:-:S03]  /*5a60*/  IMAD.MOV.U32 R3, RZ, RZ, RZ ;  /* 0x000000ffff037224 */ /* 0x000fc600078e00ff */
[----:B------:R-:W-:Y:S01]  /*5a70*/  ISETP.GE.AND P2, PT, R92, 0x1, PT ;  /* 0x000000015c00780c */ /* 0x000fe20003f46270 */
[----:B------:R-:W-:-:S12]  /*5a80*/  @P0 BRA `(.L_x_2298) ;  /* 0x00000000000c0947 */ /* 0x000fd80003800000 */
[----:B------:R-:W0:Y:S01]  /*5a90*/  FENCE.VIEW.ASYNC.G ;  /* 0x00000000000073c6 */ /* 0x000e220000000100 */
[----:B------:R-:W-:Y:S05]  /*5aa0*/  WARPSYNC.ALL ;  /* 0x0000000000007948 */ /* 0x000fea0003800000 */
[----:B0-----:R-:W-:Y:S06]  /*5ab0*/  BAR.ARV 0xc, 0x200 ;  /* 0x0308000000007b1d */ /* 0x001fec0000002000 */
.L_x_2298:
        /* <DEDUP_REMOVED lines=12> */
.L_x_2521:
        /* <DEDUP_REMOVED lines=27> */
[----:B-1---5:R-:W-:Y:S05]  /*5d30*/  CALL.ABS.NOINC R14 ;  /* 0x000000000e007343 */ /* 0x022fea0003c00000 */
.L_x_2302:
[----:B------:R-:W-:Y:S05]  /*5d40*/  BSYNC B6 ;  /* 0x0000000000067941 */ /* 0x000fea0003800000 */
.L_x_2301:
        /* <DEDUP_REMOVED lines=13> */
.L_x_2306:
[----:B--2---:R2:W3:Y:S02]  /*5e20*/  SYNCS.PHASECHK.TRANS64.TRYWAIT P0, [R2+URZ+0x16800], R3 ;  /* 0x01680003020075a7 */ /* 0x0044e4000800017f */
[----:B---3--:R-:W-:Y:S05]  /*5e30*/  @!P0 NANOSLEEP.SYNCS 0x989680 ;  /* 0x009896800000895d */ /* 0x008fea0003900000 */
[----:B------:R-:W3:Y:S02]  /*5e40*/  @!P0 SYNCS.PHASECHK.TRANS64 P0, [R2+URZ+0x16800], R3 ;  /* 0x01680003020085a7 */ /* 0x000ee4000800007f */
[----:B---3--:R-:W-:Y:S05]  /*5e50*/  @!P0 BRA `(.L_x_2306) ;  /* 0xfffffffc00f08947 */ /* 0x008fea000383ffff */
.L_x_2305:
[----:B------:R-:W-:Y:S05]  /*5e60*/  BSYNC B0 ;  /* 0x0000000000007941 */ /* 0x000fea0003800000 */
.L_x_2304:
[----:B------:R-:W-:Y:S05]  /*5e70*/  BRA `(.L_x_2307) ;  /* 0x0000003000247947 */ /* 0x000fea0003800000 */
.L_x_2303:
        /* <DEDUP_REMOVED lines=30> */
.L_x_2309:
[----:B------:R-:W-:Y:S05]  /*6060*/  BSYNC B6 ;  /* 0x0000000000067941 */ /* 0x000fea0003800000 */
.L_x_2308:
[----:B------:R-:W2:Y:S01]  /*6070*/  LDL R20, [R1+0x2c] ;  /* 0x00002c0001147983 */ /* 0x000ea20000100800 */
[----:B------:R-:W-:Y:S01]  /*6080*/  ULDC.U8 UR4, c[0x0][0x410] ;  /* 0x0001040000047ab9 */ /* 0x000fe20000000000 */
[----:B------:R-:W-:Y:S01]  /*6090*/  BSSY B0, `(.L_x_2310) ;  /* 0x00002df000007945 */ /* 0x000fe20003800000 */
[----:B------:R-:W-:Y:S01]  /*60a0*/  ISETP.NE.AND P0, PT, RZ, UR4, PT ;  /* 0x00000004ff007c0c */ /* 0x000fe2000bf05270 */
[----:B--2---:R-:W-:-:S12]  /*60b0*/  IMAD.IADD R41, R19, 0x1, R20 ;  /* 0x0000000113297824 */ /* 0x004fd800078e0214 */
[----:B------:R-:W-:Y:S05]  /*60c0*/  @!P0 BRA `(.L_x_2311) ;  /* 0x0000001400d88947 */ /* 0x000fea0003800000 */
[----:B------:R-:W1:Y:S01]  /*60d0*/  LDC R36, c[0x0][0x448] ;  /* 0x00011200ff247b82 */ /* 0x000e620000000800 */
[----:B------:R-:W2:Y:S01]  /*60e0*/  S2R R20, SR_TID.X ;  /* 0x0000000000147919 */ /* 0x000ea20000002100 */
[----:B------:R-:W-:Y:S01]  /*60f0*/  ULDC.64 UR4, c[0x0][0x3f8] ;  /* 0x0000fe0000047ab9 */ /* 0x000fe20000000a00 */
[----:B------:R-:W-:Y:S01]  /*6100*/  ULDC.64 UR6, c[0x0][0x408] ;  /* 0x0001020000067ab9 */ /* 0x000fe20000000a00 */
[----:B------:R-:W-:Y:S01]  /*6110*/  IMAD.MOV.U32 R6, RZ, RZ, R26 ;  /* 0x000000ffff067224 */ /* 0x000fe200078e001a */
[----:B------:R-:W-:Y:S01]  /*6120*/  SHF.R.S32.HI R38, RZ, 0x1f, R155 ;  /* 0x0000001fff267819 */ /* 0x000fe2000001149b */
[----:B------:R-:W-:Y:S02]  /*6130*/  IMAD.MOV.U32 R7, RZ, RZ, R31 ;  /* 0x000000ffff077224 */ /* 0x000fe400078e001f */
[----:B------:R-:W-:Y:S02]  /*6140*/  IMAD.MOV.U32 R8, RZ, RZ, R24 ;  /* 0x000000ffff087224 */ /* 0x000fe400078e0018 */
[----:B------:R-:W-:Y:S01]  /*6150*/  IMAD.MOV.U32 R9, RZ, RZ, R33 ;  /* 0x000000ffff097224 */ /* 0x000fe200078e0021 */
[----:B-1----:R-:W-:-:S02]  /*6160*/  ISETP.NE.AND P0, PT, R36, 0x1, PT ;  /* 0x000000012400780c */ /* 0x002fc40003f05270 */
[----:B--2---:R-:W-:-:S11]  /*6170*/  IADD3 R21, R20, -0x80, RZ ;  /* 0xffffff8014157810 */ /* 0x004fd60007ffe0ff */
[----:B------:R-:W1:Y:S01]  /*6180*/  @P0 LDC R0, c[0x0][0x44c] ;  /* 0x00011300ff000b82 */ /* 0x000e620000000800 */
[----:B------:R-:W-:-:S04]  /*6190*/  SHF.R.S32.HI R20, RZ, 0x1f, R21 ;  /* 0x0000001fff147819 */ /* 0x000fc80000011415 */
[----:B------:R-:W-:-:S03]  /*61a0*/  LEA.HI R20, R20, R21, RZ, 0x2 ;  /* 0x0000001514147211 */ /* 0x000fc600078f10ff */
[----:B------:R-:W2:Y:S01]  /*61b0*/  @P0 LDC R5, c[0x0][0x450] ;  /* 0x00011400ff050b82 */ /* 0x000ea20000000800 */
[----:B------:R-:W-:-:S05]  /*61c0*/  LOP3.LUT R20, R20, 0xfffffffc, RZ, 0xc0, !PT ;  /* 0xfffffffc14147812 */ /* 0x000fca00078ec0ff */
[----:B------:R-:W-:-:S04]  /*61d0*/  IMAD.IADD R20, R21, 0x1, -R20 ;  /* 0x0000000115147824 */ /* 0x000fc800078e0a14 */
[----:B------:R-:W-:-:S04]  /*61e0*/  IMAD R3, R20, 0x60, R41 ;  /* 0x0000006014037824 */ /* 0x000fc800078e0229 */
[----:B-1----:R-:W-:-:S05]  /*61f0*/  @P0 IMAD.HI.U32 R0, R3, R0, RZ ;  /* 0x0000000003000227 */ /* 0x002fca00078e00ff */
[----:B--2---:R-:W-:-:S04]  /*6200*/  @P0 SHF.R.U32.HI R3, RZ, R5, R0 ;  /* 0x00000005ff030219 */ /* 0x004fc80000011600 */
        /* <DEDUP_REMOVED lines=17> */
[----:B------:R1:W2:Y:S04]  /*6320*/  SHFL.IDX PT, R3, R6, RZ, 0x1c1f ;  /* 0x001c1fff06037589 */ /* 0x0002a800000e0000 */
[----:B------:R1:W3:Y:S04]  /*6330*/  SHFL.IDX PT, R0, R4, RZ, 0x1c1f ;  /* 0x001c1fff04007589 */ /* 0x0002e800000e0000 */
[----:B------:R1:W4:Y:S04]  /*6340*/  SHFL.IDX PT, R5, R8, RZ, 0x1c1f ;  /* 0x001c1fff08057589 */ /* 0x00032800000e0000 */
[----:B0-----:R1:W0:Y:S02]  /*6350*/  SHFL.IDX PT, R14, R7, RZ, 0x1c1f ;  /* 0x001c1fff070e7589 */ /* 0x00122400000e0000 */
.L_x_2527:
        /* <DEDUP_REMOVED lines=31> */
.L_x_2314:
[----:B------:R-:W-:Y:S05]  /*6550*/  BSYNC B1 ;  /* 0x0000000000017941 */ /* 0x000fea0003800000 */
.L_x_2313:
[----:B---3-5:R-:W-:Y:S01]  /*6560*/  IMAD.MOV.U32 R0, RZ, RZ, R32 ;  /* 0x000000ffff007224 */ /* 0x028fe200078e0020 */
[----:B------:R-:W-:Y:S01]  /*6570*/  MOV R9, R27 ;  /* 0x0000001b00097202 */ /* 0x000fe20000000f00 */
[----:B--2---:R-:W-:Y:S01]  /*6580*/  IMAD.MOV.U32 R3, RZ, RZ, R33 ;  /* 0x000000ffff037224 */ /* 0x004fe200078e0021 */
[----:B------:R-:W-:Y:S01]  /*6590*/  UMOV UR4, 0xffffffff ;  /* 0xffffffff00047882 */ /* 0x000fe20000000000 */
[----:B----4-:R-:W-:Y:S01]  /*65a0*/  IMAD.MOV.U32 R5, RZ, RZ, R26 ;  /* 0x000000ffff057224 */ /* 0x010fe200078e001a */
        /* <DEDUP_REMOVED lines=8> */
[----:B0-----:R-:W-:-:S02]  /*6630*/  CS2R R20, SRZ ;  /* 0x0000000000147805 */ /* 0x001fc4000001ff00 */
[----:B------:R-:W-:Y:S02]  /*6640*/  PRMT R47, R3, 0x7610, R47 ;  /* 0x00007610032f7816 */ /* 0x000fe4000000002f */
[----:B------:R-:W-:Y:S01]  /*6650*/  PRMT R50, R9, 0x5410, R5 ;  /* 0x0000541009327816 */ /* 0x000fe20000000005 */
[----:B------:R-:W-:Y:S06]  /*6660*/  BRA.DIV UR4, `(.L_x_2315) ;  /* 0x0000013a04787947 */ /* 0x000fec000b800000 */
[----:B------:R0:W2:Y:S04]  /*6670*/  SHFL.IDX PT, R3, R6, 0x1, 0x1c1f ;  /* 0x003c1f0006037f89 */ /* 0x0000a800000e0000 */
[----:B------:R0:W3:Y:S04]  /*6680*/  SHFL.IDX PT, R0, R4, 0x1, 0x1c1f ;  /* 0x003c1f0004007f89 */ /* 0x0000e800000e0000 */
[----:B------:R0:W4:Y:S04]  /*6690*/  SHFL.IDX PT, R5, R8, 0x1, 0x1c1f ;  /* 0x003c1f0008057f89 */ /* 0x00012800000e0000 */
[----:B------:R0:W0:Y:S02]  /*66a0*/  SHFL.IDX PT, R14, R7, 0x1, 0x1c1f ;  /* 0x003c1f00070e7f89 */ /* 0x00002400000e0000 */
.L_x_2533:
        /* <DEDUP_REMOVED lines=27> */
[----:B------:R-:W-:Y:S01]  /*6860*/  @!P3 IADD3 R4, P1, R14, R9, RZ ;  /* 0x000000090e04b210 */ /* 0x000fe20007f3e0ff */
        /* <DEDUP_REMOVED lines=8> */
.L_x_2317:
[----:B------:R-:W-:Y:S05]  /*68f0*/  BSYNC B1 ;  /* 0x0000000000017941 */ /* 0x000fea0003800000 */
.L_x_2316:
[----:B0-----:R-:W0:Y:S01]  /*6900*/  S2R R7, SR_TID.X ;  /* 0x0000000000077919 */ /* 0x001e220000002100 */
[----:B------:R-:W1:Y:S01]  /*6910*/  SYNCS.PHASECHK.TRANS64.TRYWAIT P0, [R2+URZ+0x16800], R43 ;  /* 0x0168002b020075a7 */ /* 0x000e62000800017f */
[----:B------:R-:W-:Y:S01]  /*6920*/  LOP3.LUT R37, R37, 0x1c0, RZ, 0xc0, !PT ;  /* 0x000001c025257812 */ /* 0x000fe200078ec0ff */
[----:B-----5:R-:W-:Y:S01]  /*6930*/  IMAD.MOV.U32 R3, RZ, RZ, R20 ;  /* 0x000000ffff037224 */ /* 0x020fe200078e0014 */
[----:B----4-:R-:W-:Y:S01]  /*6940*/  MOV R5, R9 ;  /* 0x0000000900057202 */ /* 0x010fe20000000f00 */
[----:B------:R-:W-:Y:S01]  /*6950*/  IMAD.MOV.U32 R4, RZ, RZ, R8 ;  /* 0x000000ffff047224 */ /* 0x000fe200078e0008 */
[----:B---3--:R-:W-:Y:S01]  /*6960*/  LOP3.LUT R0, R37, 0x18, R16, 0xf8, !PT ;  /* 0x0000001825007812 */ /* 0x008fe200078ef810 */
[----:B------:R-:W-:Y:S01]  /*6970*/  IMAD R14, R29, -0xc0, R36 ;  /* 0xffffff401d0e7824 */ /* 0x000fe200078e0224 */
[----:B------:R-:W-:Y:S01]  /*6980*/  SHF.R.U32.HI R37, RZ, 0x3, R37 ;  /* 0x00000003ff257819 */ /* 0x000fe20000011625 */
[----:B------:R-:W-:Y:S01]  /*6990*/  IMAD.MOV.U32 R6, RZ, RZ, R12 ;  /* 0x000000ffff067224 */ /* 0x000fe200078e000c */
[----:B------:R-:W-:Y:S01]  /*69a0*/  PRMT R15, R4, 0x7610, R15 ;  /* 0x00007610040f7816 */ /* 0x000fe2000000000f */
[----:B------:R-:W-:Y:S01]  /*69b0*/  IMAD.MOV.U32 R4, RZ, RZ, R10 ;  /* 0x000000ffff047224 */ /* 0x000fe200078e000a */
[----:B------:R-:W-:Y:S01]  /*69c0*/  LOP3.LUT R0, R0, R37, RZ, 0x3c, !PT ;  /* 0x0000002500007212 */ /* 0x000fe200078e3cff */
[----:B------:R-:W-:Y:S01]  /*69d0*/  BSSY B1, `(.L_x_2318) ;  /* 0x0000016000017945 */ /* 0x000fe20003800000 */
[----:B------:R-:W-:Y:S01]  /*69e0*/  PRMT R37, R3, 0x7610, R37 ;  /* 0x0000761003257816 */ /* 0x000fe20000000025 */
[----:B------:R-:W-:Y:S01]  /*69f0*/  IMAD.MOV.U32 R3, RZ, RZ, R21 ;  /* 0x000000ffff037224 */ /* 0x000fe200078e0015 */
[----:B------:R-:W-:-:S02]  /*6a00*/  VIMNMX R14, R14, 0xc0, PT ;  /* 0x000000c00e0e7848 */ /* 0x000fc40003fe0100 */
[----:B------:R-:W-:Y:S01]  /*6a10*/  PRMT R29, R5, 0x7610, R29 ;  /* 0x00007610051d7816 */ /* 0x000fe2000000001d */
[----:B------:R-:W-:Y:S01]  /*6a20*/  IMAD.MOV.U32 R5, RZ, RZ, R11 ;  /* 0x000000ffff057224 */ /* 0x000fe200078e000b */
[----:B------:R-:W-:Y:S02]  /*6a30*/  PRMT R36, R3, 0x7610, R36 ;  /* 0x0000761003247816 */ /* 0x000fe40000000024 */
        /* <DEDUP_REMOVED lines=15> */
.L_x_2534:
[----:B------:R-:W-:Y:S05]  /*6b30*/  BSYNC B1 ;  /* 0x0000000000017941 */ /* 0x000fea0003800000 */
.L_x_2318:
[----:B------:R-:W-:Y:S01]  /*6b40*/  BSSY B1, `(.L_x_2320) ;  /* 0x0000067000017945 */ /* 0x000fe20003800000 */
[----:B------:R-:W-:Y:S01]  /*6b50*/  PRMT R35, R5, 0x7610, R35 ;  /* 0x0000761005237816 */ /* 0x000fe20000000023 */
[----:B------:R-:W-:Y:S02]  /*6b60*/  @P2 VIADD R0, R4, 0xffffffc0 ;  /* 0xffffffc004002836 */ /* 0x000fe40000000000 */
[----:B------:R-:W-:Y:S05]  /*6b70*/  @P1 BRA `(.L_x_2321) ;  /* 0x00000004008c1947 */ /* 0x000fea0003800000 */
[----:B------:R-:W1:Y:S01]  /*6b80*/  LDC R4, c[0x0][0x3f4] ;  /* 0x0000fd00ff047b82 */ /* 0x000e620000000800 */
[----:B------:R-:W-:Y:S01]  /*6b90*/  BSSY B2, `(.L_x_2322) ;  /* 0x0000032000027945 */ /* 0x000fe20003800000 */
[-C--:B-1----:R-:W-:Y:S02]  /*6ba0*/  ISETP.GE.AND P0, PT, R152, R4.reuse, PT ;  /* 0x000000049800720c */ /* 0x082fe40003f06270 */
[----:B------:R-:W-:-:S11]  /*6bb0*/  ISETP.GE.AND P1, PT, R155, R4, PT ;  /* 0x000000049b00720c */ /* 0x000fd60003f26270 */
        /* <DEDUP_REMOVED lines=25> */
[----:B------:R-:W-:Y:S02]  /*6d50*/  IMAD.U32 R7, R5, 0x10000, RZ ;  /* 0x0001000005077824 */ /* 0x000fe400078e00ff */
[----:B------:R-:W-:Y:S01]  /*6d60*/  FMUL.FTZ R51, R33, R43 ;  /* 0x0000002b21337220 */ /* 0x000fe20000410000 */
[----:B------:R-:W-:Y:S01]  /*6d70*/  IMAD.U32 R31, R42, 0x10000, RZ ;  /* 0x000100002a1f7824 */ /* 0x000fe200078e00ff */
[----:B------:R-:W-:-:S02]  /*6d80*/  LOP3.LUT R4, R4, 0xffff0000, RZ, 0xc0, !PT ;  /* 0xffff000004047812 */ /* 0x000fc400078ec0ff */
[----:B------:R-:W-:Y:S01]  /*6d90*/  LOP3.LUT R5, R5, 0xffff0000, RZ, 0xc0, !PT ;  /* 0xffff000005057812 */ /* 0x000fe200078ec0ff */
[----:B------:R-:W-:Y:S01]  /*6da0*/  FFMA.FTZ R46, R32, R46, R51 ;  /* 0x0000002e202e7223 */ /* 0x000fe20000010033 */
[C---:B------:R-:W-:Y:S01]  /*6db0*/  SHF.L.U32 R33, R45.reuse, 0x10, RZ ;  /* 0x000000102d217819 */ /* 0x040fe200000006ff */
[----:B------:R-:W-:Y:S01]  /*6dc0*/  FMUL.FTZ R32, R4, R31 ;  /* 0x0000001f04207220 */ /* 0x000fe20000410000 */
[----:B------:R-:W-:Y:S02]  /*6dd0*/  LOP3.LUT R30, R45, 0xffff0000, RZ, 0xc0, !PT ;  /* 0xffff00002d1e7812 */ /* 0x000fe400078ec0ff */
[----:B------:R-:W-:Y:S01]  /*6de0*/  LOP3.LUT R42, R42, 0xffff0000, RZ, 0xc0, !PT ;  /* 0xffff00002a2a7812 */ /* 0x000fe200078ec0ff */
[-C--:B------:R-:W-:Y:S01]  /*6df0*/  FMUL.FTZ R43, R4, R33.reuse ;  /* 0x00000021042b7220 */ /* 0x080fe20000410000 */
[C---:B------:R-:W-:Y:S01]  /*6e00*/  FFMA.FTZ R33, R6.reuse, R33, R32 ;  /* 0x0000002106217223 */ /* 0x040fe20000010020 */
[C---:B------:R-:W-:Y:S02]  /*6e10*/  FMUL.FTZ R44, R5.reuse, R30 ;  /* 0x0000001e052c7220 */ /* 0x040fe40000410000 */
[-C--:B------:R-:W-:Y:S01]  /*6e20*/  FMUL.FTZ R45, R5, R42.reuse ;  /* 0x0000002a052d7220 */ /* 0x080fe20000410000 */
[----:B------:R-:W-:Y:S01]  /*6e30*/  FFMA.FTZ R4, R6, R31, -R43 ;  /* 0x0000001f06047223 */ /* 0x000fe2000001082b */
[C---:B------:R-:W-:Y:S01]  /*6e40*/  FFMA.FTZ R5, R7.reuse, R42, -R44 ;  /* 0x0000002a07057223 */ /* 0x040fe2000001082c */
[----:B------:R-:W-:Y:S01]  /*6e50*/  F2FP.BF16.F32.PACK_AB R6, R48, R49 ;  /* 0x000000313006723e */ /* 0x000fe200000010ff */
[----:B------:R-:W-:Y:S01]  /*6e60*/  FFMA.FTZ R30, R7, R30, R45 ;  /* 0x0000001e071e7223 */ /* 0x000fe2000001002d */
[----:B------:R-:W-:-:S02]  /*6e70*/  F2FP.BF16.F32.PACK_AB R7, R46, R47 ;  /* 0x0000002f2e07723e */ /* 0x000fc400000010ff */
[----:B------:R-:W-:Y:S02]  /*6e80*/  F2FP.BF16.F32.PACK_AB R4, R33, R4 ;  /* 0x000000042104723e */ /* 0x000fe400000010ff */
[----:B------:R-:W-:-:S05]  /*6e90*/  F2FP.BF16.F32.PACK_AB R5, R30, R5 ;  /* 0x000000051e05723e */ /* 0x000fca00000010ff */
[----:B------:R1:W-:Y:S02]  /*6ea0*/  STS.128 [R3+0x8400], R4 ;  /* 0x0084000403007388 */ /* 0x0003e40000000c00 */
.L_x_2323:
[----:B------:R-:W-:Y:S05]  /*6eb0*/  BSYNC B2 ;  /* 0x0000000000027941 */ /* 0x000fea0003800000 */
.L_x_2322:
[----:B------:R-:W-:Y:S05]  /*6ec0*/  @P1 BRA `(.L_x_2321) ;  /* 0x0000000000b81947 */ /* 0x000fea0003800000 */
[----:B-1----:R-:W1:Y:S01]  /*6ed0*/  LDS.128 R4, [R0] ;  /* 0x0000000000047984 */ /* 0x002e620000000c00 */
        /* <DEDUP_REMOVED lines=16> */
[C---:B0-----:R-:W-:Y:S01]  /*6fe0*/  FMUL.FTZ R43, R25.reuse, R33 ;  /* 0x00000021192b7220 */ /* 0x041fe20000410000 */
[----:B------:R-:W-:Y:S01]  /*6ff0*/  FMUL.FTZ R42, R25, R32 ;  /* 0x00000020192a7220 */ /* 0x000fe20000410000 */
[----:B------:R-:W-:Y:S01]  /*7000*/  FMUL.FTZ R25, R27, R40 ;  /* 0x000000281b197220 */ /* 0x000fe20000410000 */
[----:B------:R-:W-:Y:S02]  /*7010*/  IMAD.U32 R6, R4, 0x10000, RZ ;  /* 0x0001000004067824 */ /* 0x000fe400078e00ff */
[----:B------:R-:W-:Y:S01]  /*7020*/  FFMA.FTZ R43, R24, R32, -R43 ;  /* 0x00000020182b7223 */ /* 0x000fe2000001082b */
[----:B------:R-:W-:Y:S02]  /*7030*/  IMAD.U32 R7, R5, 0x10000, RZ ;  /* 0x0001000005077824 */ /* 0x000fe400078e00ff */
[----:B------:R-:W-:Y:S01]  /*7040*/  FFMA.FTZ R44, R26, R31, -R25 ;  /* 0x0000001f1a2c7223 */ /* 0x000fe20000010819 */
[----:B------:R-:W-:Y:S01]  /*7050*/  FFMA.FTZ R42, R24, R33, R42 ;  /* 0x00000021182a7223 */ /* 0x000fe2000001002a */
[----:B------:R-:W-:Y:S01]  /*7060*/  IMAD.U32 R25, R30, 0x10000, RZ ;  /* 0x000100001e197824 */ /* 0x000fe200078e00ff */
[----:B------:R-:W-:Y:S01]  /*7070*/  LOP3.LUT R4, R4, 0xffff0000, RZ, 0xc0, !PT ;  /* 0xffff000004047812 */ /* 0x000fe200078ec0ff */
[----:B------:R-:W-:Y:S01]  /*7080*/  FMUL.FTZ R33, R27, R31 ;  /* 0x0000001f1b217220 */ /* 0x000fe20000410000 */
[----:B------:R-:W-:Y:S01]  /*7090*/  LOP3.LUT R5, R5, 0xffff0000, RZ, 0xc0, !PT ;  /* 0xffff000005057812 */ /* 0x000fe200078ec0ff */
[C---:B------:R-:W-:Y:S01]  /*70a0*/  IMAD.U32 R27, R39.reuse, 0x10000, RZ ;  /* 0x00010000271b7824 */ /* 0x040fe200078e00ff */
[----:B------:R-:W-:Y:S01]  /*70b0*/  LOP3.LUT R24, R39, 0xffff0000, RZ, 0xc0, !PT ;  /* 0xffff000027187812 */ /* 0x000fe200078ec0ff */
[----:B------:R-:W-:Y:S01]  /*70c0*/  FFMA.FTZ R39, R26, R40, R33 ;  /* 0x000000281a277223 */ /* 0x000fe20000010021 */
[----:B------:R-:W-:Y:S01]  /*70d0*/  LOP3.LUT R30, R30, 0xffff0000, RZ, 0xc0, !PT ;  /* 0xffff00001e1e7812 */ /* 0x000fe200078ec0ff */
[C---:B------:R-:W-:Y:S01]  /*70e0*/  FMUL.FTZ R31, R4.reuse, R27 ;  /* 0x0000001b041f7220 */ /* 0x040fe20000410000 */
[----:B------:R-:W-:Y:S01]  /*70f0*/  FMUL.FTZ R26, R4, R25 ;  /* 0x00000019041a7220 */ /* 0x000fe20000410000 */
[----:B------:R-:W-:-:S02]  /*7100*/  FMUL.FTZ R32, R5, R24 ;  /* 0x0000001805207220 */ /* 0x000fc40000410000 */
[-C--:B------:R-:W-:Y:S01]  /*7110*/  FMUL.FTZ R33, R5, R30.reuse ;  /* 0x0000001e05217220 */ /* 0x080fe20000410000 */
[C---:B------:R-:W-:Y:S01]  /*7120*/  FFMA.FTZ R4, R6.reuse, R25, -R31 ;  /* 0x0000001906047223 */ /* 0x040fe2000001081f */
[----:B------:R-:W-:Y:S01]  /*7130*/  FFMA.FTZ R27, R6, R27, R26 ;  /* 0x0000001b061b7223 */ /* 0x000fe2000001001a */
[C---:B------:R-:W-:Y:S01]  /*7140*/  FFMA.FTZ R5, R7.reuse, R30, -R32 ;  /* 0x0000001e07057223 */ /* 0x040fe20000010820 */
[----:B------:R-:W-:Y:S01]  /*7150*/  FFMA.FTZ R24, R7, R24, R33 ;  /* 0x0000001807187223 */ /* 0x000fe20000010021 */
[----:B------:R-:W-:Y:S02]  /*7160*/  F2FP.BF16.F32.PACK_AB R6, R42, R43 ;  /* 0x0000002b2a06723e */ /* 0x000fe400000010ff */
[----:B------:R-:W-:Y:S02]  /*7170*/  F2FP.BF16.F32.PACK_AB R7, R39, R44 ;  /* 0x0000002c2707723e */ /* 0x000fe400000010ff */
[----:B------:R-:W-:Y:S02]  /*7180*/  F2FP.BF16.F32.PACK_AB R4, R27, R4 ;  /* 0x000000041b04723e */ /* 0x000fe400000010ff */
[----:B------:R-:W-:-:S05]  /*7190*/  F2FP.BF16.F32.PACK_AB R5, R24, R5 ;  /* 0x000000051805723e */ /* 0x000fca00000010ff */
[----:B------:R2:W-:Y:S02]  /*71a0*/  STS.128 [R0], R4 ;  /* 0x0000000400007388 */ /* 0x0005e40000000c00 */
.L_x_2321:
[----:B------:R-:W-:Y:S05]  /*71b0*/  BSYNC B1 ;  /* 0x0000000000017941 */ /* 0x000fea0003800000 */
.L_x_2320:
        /* <DEDUP_REMOVED lines=16> */
[----:B------:R-:W-:Y:S01]  /*72c0*/  IMAD.U32 R24, R36, 0x10000, RZ ;  /* 0x0001000024187824 */ /* 0x000fe200078e00ff */
        /* <DEDUP_REMOVED lines=18> */
[----:B------:R-:W-:Y:S01]  /*73f0*/  FMUL.FTZ R27, R20, R41 ;  /* 0x00000029141b7220 */ /* 0x000fe20000410000 */
[----:B------:R-:W-:-:S02]  /*7400*/  SHF.L.U32 R21, R37, 0x10, RZ ;  /* 0x0000001025157819 */ /* 0x000fc400000006ff */
[----:B------:R-:W-:Y:S01]  /*7410*/  LOP3.LUT R12, R37, 0xffff0000, RZ, 0xc0, !PT ;  /* 0xffff0000250c7812 */ /* 0x000fe200078ec0ff */
[----:B------:R-:W-:Y:S01]  /*7420*/  FFMA.FTZ R33, R14, R41, -R33 ;  /* 0x000000290e217223 */ /* 0x000fe20000010821 */
        /* <DEDUP_REMOVED lines=15> */
.L_x_2326:
[----:B------:R-:W-:Y:S05]  /*7520*/  BSYNC B1 ;  /* 0x0000000000017941 */ /* 0x000fea0003800000 */
.L_x_2325:
        /* <DEDUP_REMOVED lines=48> */
.L_x_2311:
        /* <DEDUP_REMOVED lines=45> */
[C---:B------:R-:W-:Y:S02]  /*7b00*/  @!P1 SHF.L.U32 R5, R16.reuse, 0x1, RZ ;  /* 0x0000000110059819 */ /* 0x040fe400000006ff */
[----:B------:R-:W-:Y:S02]  /*7b10*/  @!P1 SHF.L.U64.HI R21, R16, 0x1, R43 ;  /* 0x0000000110159819 */ /* 0x000fe4000001022b */
        /* <DEDUP_REMOVED lines=28> */
[----:B------:R-:W-:Y:S01]  /*7ce0*/  @!P1 IMAD.MOV.U32 R31, RZ, RZ, R7 ;  /* 0x000000ffff1f9224 */ /* 0x000fe200078e0007 */
[----:B------:R-:W-:Y:S01]  /*7cf0*/  MOV R5, R21 ;  /* 0x0000001500057202 */ /* 0x000fe20000000f00 */
[----:B------:R-:W-:Y:S02]  /*7d00*/  IMAD.MOV.U32 R4, RZ, RZ, R20 ;  /* 0x000000ffff047224 */ /* 0x000fe400078e0014 */
[----:B------:R-:W-:Y:S01]  /*7d10*/  IMAD.MOV.U32 R9, RZ, RZ, R39 ;  /* 0x000000ffff097224 */ /* 0x000fe200078e0027 */
[----:B------:R-:W-:Y:S01]  /*7d20*/  PRMT R54, R5, 0x7610, R54 ;  /* 0x0000761005367816 */ /* 0x000fe20000000036 */
[----:B------:R-:W-:Y:S01]  /*7d30*/  IMAD.MOV.U32 R6, RZ, RZ, R30 ;  /* 0x000000ffff067224 */ /* 0x000fe200078e001e */
[----:B------:R-:W-:Y:S01]  /*7d40*/  PRMT R50, R4, 0x7610, R50 ;  /* 0x0000761004327816 */ /* 0x000fe20000000032 */
[----:B------:R-:W-:Y:S01]  /*7d50*/  IMAD.MOV.U32 R7, RZ, RZ, R31 ;  /* 0x000000ffff077224 */ /* 0x000fe200078e001f */
[----:B------:R-:W-:-:S02]  /*7d60*/  PRMT R34, R9, 0x7610, R34 ;  /* 0x0000761009227816 */ /* 0x000fc40000000022 */
[----:B------:R-:W-:Y:S02]  /*7d70*/  CS2R R4, SRZ ;  /* 0x0000000000047805 */ /* 0x000fe4000001ff00 */
[----:B------:R-:W-:Y:S02]  /*7d80*/  PRMT R33, R33, 0x5410, R6 ;  /* 0x0000541021217816 */ /* 0x000fe40000000006 */
[----:B012-4-:R-:W-:-:S07]  /*7d90*/  PRMT R55, R7, 0x7610, R55 ;  /* 0x0000761007377816 */ /* 0x017fce0000000037 */
.L_x_2544:
        /* <DEDUP_REMOVED lines=24> */
.L_x_2329:
[----:B------:R-:W-:Y:S05]  /*7f20*/  BSYNC B1 ;  /* 0x0000000000017941 */ /* 0x000fea0003800000 */
.L_x_2328:
[----:B------:R-:W0:Y:S01]  /*7f30*/  SYNCS.PHASECHK.TRANS64.TRYWAIT P1, [R2+URZ+0x16800], R13 ;  /* 0x0168000d020075a7 */ /* 0x000e22000802017f */
[----:B------:R-:W-:Y:S01]  /*7f40*/  IMAD R29, R29, -0xc0, R32 ;  /* 0xffffff401d1d7824 */ /* 0x000fe200078e0220 */
[----:B------:R-:W-:Y:S01]  /*7f50*/  BSSY B1, `(.L_x_2330) ;  /* 0x0000014000017945 */ /* 0x000fe20003800000 */
[----:B------:R-:W-:Y:S02]  /*7f60*/  VIADD R14, R19, 0x60 ;  /* 0x00000060130e7836 */ /* 0x000fe40000000000 */
[----:B---3-5:R-:W-:Y:S01]  /*7f70*/  IMAD.MOV.U32 R3, RZ, RZ, R4 ;  /* 0x000000ffff037224 */ /* 0x028fe200078e0004 */
[----:B------:R-:W-:Y:S01]  /*7f80*/  VIMNMX R0, R29, 0xc0, PT ;  /* 0x000000c01d007848 */ /* 0x000fe20003fe0100 */
[----:B------:R-:W-:-:S03]  /*7f90*/  IMAD.MOV.U32 R12, RZ, RZ, R5 ;  /* 0x000000ffff0c7224 */ /* 0x000fc600078e0005 */
[-C--:B------:R-:W-:Y:S02]  /*7fa0*/  ISETP.GE.OR P2, PT, R19, R0.reuse, P0 ;  /* 0x000000001300720c */ /* 0x080fe40000746670 */
[----:B------:R-:W-:Y:S01]  /*7fb0*/  ISETP.GE.OR P0, PT, R14, R0, P0 ;  /* 0x000000000e00720c */ /* 0x000fe20000706670 */
        /* <DEDUP_REMOVED lines=12> */
[----:B0-----:R-:W-:Y:S06]  /*8080*/  @!P1 BRA `(.L_x_2331) ;  /* 0x0000012400e89947 */ /* 0x001fec0003800000 */
.L_x_2545:
[----:B------:R-:W-:Y:S05]  /*8090*/  BSYNC B1 ;  /* 0x0000000000017941 */ /* 0x000fea0003800000 */
.L_x_2330:
        /* <DEDUP_REMOVED lines=27> */
[----:B------:R-:W-:Y:S02]  /*8250*/  SHF.R.S32.HI R24, RZ, 0x5, R24 ;  /* 0x00000005ff187819 */ /* 0x000fe40000011418 */
[----:B--2---:R-:W-:-:S04]  /*8260*/  SHF.L.U32 R12, R12, 0x6, RZ ;  /* 0x000000060c0c7819 */ /* 0x004fc800000006ff */
[----:B------:R-:W-:-:S04]  /*8270*/  LOP3.LUT R14, R12, 0x1c0, RZ, 0xc0, !PT ;  /* 0x000001c00c0e7812 */ /* 0x000fc800078ec0ff */
[----:B------:R-:W-:Y:S02]  /*8280*/  SHF.R.U32.HI R15, RZ, 0x3, R14 ;  /* 0x00000003ff0f7819 */ /* 0x000fe4000001160e */
[C---:B------:R-:W-:Y:S02]  /*8290*/  LOP3.LUT R13, R14.reuse, 0x38, R13, 0xf8, !PT ;  /* 0x000000380e0d7812 */ /* 0x040fe400078ef80d */
        /* <DEDUP_REMOVED lines=13> */
[C---:B-1----:R-:W-:Y:S02]  /*8370*/  IMAD.U32 R20, R12.reuse, 0x10000, RZ ;  /* 0x000100000c147824 */ /* 0x042fe400078e00ff */
[C---:B------:R-:W-:Y:S01]  /*8380*/  FMUL.FTZ R55, R33.reuse, R50 ;  /* 0x0000003221377220 */ /* 0x040fe20000410000 */
[----:B------:R-:W-:Y:S01]  /*8390*/  FMUL.FTZ R57, R33, R39 ;  /* 0x0000002721397220 */ /* 0x000fe20000410000 */
[----:B------:R-:W-:Y:S01]  /*83a0*/  LOP3.LUT R12, R12, 0xffff0000, RZ, 0xc0, !PT ;  /* 0xffff00000c0c7812 */ /* 0x000fe200078ec0ff */
[----:B------:R-:W-:-:S02]  /*83b0*/  IMAD.U32 R21, R13, 0x10000, RZ ;  /* 0x000100000d157824 */ /* 0x000fc400078e00ff */
[----:B------:R-:W-:Y:S01]  /*83c0*/  FFMA.FTZ R55, R20, R39, -R55 ;  /* 0x0000002714377223 */ /* 0x000fe20000010837 */
[----:B------:R-:W-:Y:S01]  /*83d0*/  LOP3.LUT R33, R38, 0xffff0000, RZ, 0xc0, !PT ;  /* 0xffff000026217812 */ /* 0x000fe200078ec0ff */
[----:B------:R-:W-:Y:S01]  /*83e0*/  FMUL.FTZ R39, R24, R49 ;  /* 0x0000003118277220 */ /* 0x000fe20000410000 */
[----:B------:R-:W-:Y:S01]  /*83f0*/  FFMA.FTZ R57, R20, R50, R57 ;  /* 0x0000003214397223 */ /* 0x000fe20000010039 */
[C---:B------:R-:W-:Y:S01]  /*8400*/  SHF.L.U32 R38, R51.reuse, 0x10, RZ ;  /* 0x0000001033267819 */ /* 0x040fe200000006ff */
[----:B------:R-:W-:Y:S02]  /*8410*/  IMAD.U32 R20, R46, 0x10000, RZ ;  /* 0x000100002e147824 */ /* 0x000fe400078e00ff */
[-C--:B------:R-:W-:Y:S01]  /*8420*/  FMUL.FTZ R59, R24, R33.reuse ;  /* 0x00000021183b7220 */ /* 0x080fe20000410000 */
[----:B------:R-:W-:Y:S01]  /*8430*/  FFMA.FTZ R50, R12, R33, -R39 ;  /* 0x000000210c327223 */ /* 0x000fe20000010827 */
[----:B------:R-:W-:Y:S01]  /*8440*/  LOP3.LUT R24, R51, 0xffff0000, RZ, 0xc0, !PT ;  /* 0xffff000033187812 */ /* 0x000fe200078ec0ff */
[C---:B------:R-:W-:Y:S01]  /*8450*/  FMUL.FTZ R33, R34.reuse, R20 ;  /* 0x0000001422217220 */ /* 0x040fe20000410000 */
[----:B------:R-:W-:Y:S01]  /*8460*/  FMUL.FTZ R54, R34, R38 ;  /* 0x0000002622367220 */ /* 0x000fe20000410000 */
[----:B------:R-:W-:Y:S01]  /*8470*/  LOP3.LUT R46, R46, 0xffff0000, RZ, 0xc0, !PT ;  /* 0xffff00002e2e7812 */ /* 0x000fe200078ec0ff */
[----:B------:R-:W-:-:S02]  /*8480*/  IMAD.U32 R36, R26, 0x10000, RZ ;  /* 0x000100001a247824 */ /* 0x000fc400078e00ff */
[----:B------:R-:W-:Y:S01]  /*8490*/  FFMA.FTZ R38, R21, R38, R33 ;  /* 0x0000002615267223 */ /* 0x000fe20000010021 */
[----:B------:R-:W-:Y:S01]  /*84a0*/  LOP3.LUT R13, R13, 0xffff0000, RZ, 0xc0, !PT ;  /* 0xffff00000d0d7812 */ /* 0x000fe200078ec0ff */
[----:B------:R-:W-:Y:S01]  /*84b0*/  FFMA.FTZ R34, R12, R49, R59 ;  /* 0x000000310c227223 */ /* 0x000fe2000001003b */
[----:B------:R-:W-:Y:S01]  /*84c0*/  FFMA.FTZ R54, R21, R20, -R54 ;  /* 0x0000001415367223 */ /* 0x000fe20000010836 */
[----:B------:R-:W-:Y:S02]  /*84d0*/  IMAD.U32 R33, R52, 0x10000, RZ ;  /* 0x0001000034217824 */ /* 0x000fe400078e00ff */
[----:B------:R-:W-:Y:S01]  /*84e0*/  FMUL.FTZ R12, R25, R24 ;  /* 0x00000018190c7220 */ /* 0x000fe20000410000 */
[----:B------:R-:W-:Y:S02]  /*84f0*/  IMAD.U32 R21, R47, 0x10000, RZ ;  /* 0x000100002f157824 */ /* 0x000fe400078e00ff */
[----:B------:R-:W-:Y:S01]  /*8500*/  FMUL.FTZ R56, R25, R46 ;  /* 0x0000002e19387220 */ /* 0x000fe20000410000 */
[----:B------:R-:W-:-:S02]  /*8510*/  IMAD.U32 R37, R27, 0x10000, RZ ;  /* 0x000100001b257824 */ /* 0x000fc400078e00ff */
[----:B------:R-:W-:Y:S01]  /*8520*/  FMUL.FTZ R49, R36, R33 ;  /* 0x0000002124317220 */ /* 0x000fe20000410000 */
[----:B------:R-:W-:Y:S02]  /*8530*/  IMAD.U32 R20, R53, 0x10000, RZ ;  /* 0x0001000035147824 */ /* 0x000fe400078e00ff */
[C---:B------:R-:W-:Y:S01]  /*8540*/  FFMA.FTZ R25, R13.reuse, R46, -R12 ;  /* 0x0000002e0d197223 */ /* 0x040fe2000001080c */
[----:B------:R-:W-:Y:S02]  /*8550*/  IMAD.U32 R30, R14, 0x10000, RZ ;  /* 0x000100000e1e7824 */ /* 0x000fe400078e00ff */
[----:B------:R-:W-:Y:S01]  /*8560*/  FMUL.FTZ R36, R36, R21 ;  /* 0x0000001524247220 */ /* 0x000fe20000410000 */
[----:B------:R-:W-:Y:S01]  /*8570*/  FFMA.FTZ R39, R13, R24, R56 ;  /* 0x000000180d277223 */ /* 0x000fe20000010038 */
[----:B------:R-:W-:Y:S02]  /*8580*/  IMAD.U32 R31, R15, 0x10000, RZ ;  /* 0x000100000f1f7824 */ /* 0x000fe400078e00ff */
[----:B------:R-:W-:Y:S01]  /*8590*/  FMUL.FTZ R24, R37, R20 ;  /* 0x0000001425187220 */ /* 0x000fe20000410000 */
[----:B------:R-:W-:-:S02]  /*85a0*/  IMAD.U32 R12, R48, 0x10000, RZ ;  /* 0x00010000300c7824 */ /* 0x000fc400078e00ff */
[C---:B------:R-:W-:Y:S01]  /*85b0*/  FFMA.FTZ R49, R30.reuse, R21, -R49 ;  /* 0x000000151e317223 */ /* 0x040fe20000010831 */
[----:B------:R-:W-:Y:S01]  /*85c0*/  FFMA.FTZ R36, R30, R33, R36 ;  /* 0x000000211e247223 */ /* 0x000fe20000010024 */
[----:B------:R-:W-:Y:S01]  /*85d0*/  LOP3.LUT R26, R26, 0xffff0000, RZ, 0xc0, !PT ;  /* 0xffff00001a1a7812 */ /* 0x000fe200078ec0ff */
[-C--:B------:R-:W-:Y:S01]  /*85e0*/  FMUL.FTZ R46, R37, R12.reuse ;  /* 0x0000000c252e7220 */ /* 0x080fe20000410000 */
[----:B------:R-:W-:Y:S01]  /*85f0*/  FFMA.FTZ R30, R31, R12, -R24 ;  /* 0x0000000c1f1e7223 */ /* 0x000fe20000010818 */
[----:B------:R-:W-:Y:S02]  /*8600*/  LOP3.LUT R27, R27, 0xffff0000, RZ, 0xc0, !PT ;  /* 0xffff00001b1b7812 */ /* 0x000fe400078ec0ff */
        /* <DEDUP_REMOVED lines=25> */
.L_x_2333:
[----:B------:R-:W-:Y:S05]  /*87a0*/  BSYNC B1 ;  /* 0x0000000000017941 */ /* 0x000fea0003800000 */
.L_x_2332:
        /* <DEDUP_REMOVED lines=38> */
[----:B------:R-:W-:Y:S02]  /*8a10*/  PRMT R40, R40, 0x5410, R7 ;  /* 0x0000541028287816 */ /* 0x000fe40000000007 */
[C---:B0-----:R-:W-:Y:S01]  /*8a20*/  SHF.L.U32 R9, R24.reuse, 0x10, RZ ;  /* 0x0000001018097819 */ /* 0x041fe200000006ff */
[C---:B------:R-:W-:Y:S01]  /*8a30*/  IMAD.U32 R11, R25.reuse, 0x10000, RZ ;  /* 0x00010000190b7824 */ /* 0x040fe200078e00ff */
[----:B------:R-:W-:Y:S02]  /*8a40*/  LOP3.LUT R10, R24, 0xffff0000, RZ, 0xc0, !PT ;  /* 0xffff0000180a7812 */ /* 0x000fe400078ec0ff */
        /* <DEDUP_REMOVED lines=67> */
.L_x_2324:
[----:B------:R-:W-:Y:S05]  /*8e80*/  BSYNC B0 ;  /* 0x0000000000007941 */ /* 0x000fea0003800000 */
.L_x_2310:
        /* <DEDUP_REMOVED lines=8> */
.L_x_2307:
[----:B--2---:R-:W2:Y:S02]  /*8f10*/  LDL R0, [R1+0x4] ;  /* 0x0000040001007983 */ /* 0x004ea40000100800 */
[----:B--2---:R-:W-:-:S13]  /*8f20*/  ISETP.NE.AND P0, PT, R0, 0x3, PT ;  /* 0x000000030000780c */ /* 0x004fda0003f05270 */
[----:B------:R-:W-:Y:S05]  /*8f30*/  @!P0 BRA `(.L_x_2334) ;  /* 0x0000000000048947 */ /* 0x000fea0003800000 */
[----:B------:R-:W-:Y:S01]  /*8f40*/  BPT.TRAP 0x1 ;  /* 0x000000040000795c */ /* 0x000fe20000300000 */
.L_x_2334:
[----:B------:R-:W-:Y:S01]  /*8f50*/  IMAD R0, R18, 0x8, R2 ;  /* 0x0000000812007824 */ /* 0x000fe200078e0202 */
[----:B-1-3--:R-:W-:-:S04]  /*8f60*/  SHF.L.U32 R3, R23, 0x1f, RZ ;  /* 0x0000001f17037819 */ /* 0x00afc800000006ff */
[----:B------:R1:W2:Y:S01]  /*8f70*/  SYNCS.PHASECHK.TRANS64.TRYWAIT P2, [R0+URZ+0x16830], R3 ;  /* 0x01683003000075a7 */ /* 0x0002a2000804017f */
[----:B------:R-:W-:Y:S05]  /*8f80*/  @!P0 BRA `(.L_x_2335) ;  /* 0x0000000000048947 */ /* 0x000fea0003800000 */
[----:B------:R-:W-:Y:S01]  /*8f90*/  BPT.TRAP 0x1 ;  /* 0x000000040000795c */ /* 0x000fe20000300000 */
.L_x_2335:
[----:B------:R-:W3:Y:S02]  /*8fa0*/  S2R R4, SR_TID.X ;  /* 0x0000000000047919 */ /* 0x000ee40000002100 */
[----:B---3--:R-:W-:-:S04]  /*8fb0*/  LOP3.LUT R4, R4, 0x7f, RZ, 0xc0, !PT ;  /* 0x0000007f04047812 */ /* 0x008fc800078ec0ff */
[----:B------:R-:W-:Y:S01]  /*8fc0*/  ISETP.NE.AND P1, PT, R4, RZ, PT ;  /* 0x000000ff0400720c */ /* 0x000fe20003f25270 */
[----:B--2---:R-:W-:-:S12]  /*8fd0*/  @P2 BRA `(.L_x_2336) ;  /* 0x0000000000082947 */ /* 0x004fd80003800000 */
[----:B------:R-:W2:Y:S02]  /*8fe0*/  SYNCS.PHASECHK.TRANS64.TRYWAIT P2, [R0+URZ+0x16830], R3 ;  /* 0x01683003000075a7 */ /* 0x000ea4000804017f */
[----:B--2---:R-:W-:Y:S05]  /*8ff0*/  @!P2 BRA `(.L_x_2337) ;  /* 0x000001180020a947 */ /* 0x004fea0003800000 */
.L_x_2336:
[----:B------:R-:W-:Y:S05]  /*9000*/  WARPSYNC.ALL ;  /* 0x0000000000007948 */ /* 0x000fea0003800000 */
[----:B-12---:R-:W-:Y:S01]  /*9010*/  VIADD R3, R2, 0xe400 ;  /* 0x0000e40002037836 */ /* 0x006fe20000000000 */
[----:B------:R-:W-:-:S04]  /*9020*/  LOP3.LUT R4, R28, 0x10000, RZ, 0xfc, !PT ;  /* 0x000100001c047812 */ /* 0x000fc800078efcff */
[----:B------:R-:W-:-:S04]  /*9030*/  SHF.R.U32.HI R3, RZ, 0x4, R3 ;  /* 0x00000004ff037819 */ /* 0x000fc80000011603 */
[----:B------:R-:W-:-:S04]  /*9040*/  LOP3.LUT R3, R3, 0x3fff, RZ, 0xc0, !PT ;  /* 0x00003fff03037812 */ /* 0x000fc800078ec0ff */
[----:B------:R-:W-:Y:S01]  /*9050*/  LOP3.LUT R6, R3, 0x10000, RZ, 0xfc, !PT ;  /* 0x0001000003067812 */ /* 0x000fe200078efcff */
[----:B------:R-:W-:Y:S02]  /*9060*/  IMAD.MOV.U32 R5, RZ, RZ, 0x40000040 ;  /* 0x40000040ff057424 */ /* 0x000fe400078e00ff */
[----:B------:R-:W-:Y:S02]  /*9070*/  IMAD.MOV.U32 R9, RZ, RZ, 0x40000040 ;  /* 0x40000040ff097424 */ /* 0x000fe400078e00ff */
[----:B------:R-:W-:Y:S01]  /*9080*/  IMAD R8, R18, 0x400, R6 ;  /* 0x0000040012087824 */ /* 0x000fe200078e0206 */
[----:B------:R-:W-:Y:S01]  /*9090*/  R2UR UR4, R4 ;  /* 0x00000000040472ca */ /* 0x000fe200000e0000 */
[----:B0----5:R-:W-:Y:S01]  /*90a0*/  WARPGROUP.ARRIVE ;  /* 0x00000000000079c5 */ /* 0x021fe20000000000 */
[----:B------:R-:W-:Y:S01]  /*90b0*/  R2UR UR5, R5 ;  /* 0x00000000050572ca */ /* 0x000fe200000e0000 */
[----:B------:R0:W-:Y:S01]  /*90c0*/  STL [R1+0x28], R6 ;  /* 0x0000280601007387 */ /* 0x0001e20000100800 */
[----:B------:R-:W-:-:S02]  /*90d0*/  R2UR UR6, R8 ;  /* 0x00000000080672ca */ /* 0x000fc400000e0000 */
[----:B------:R-:W-:Y:S01]  /*90e0*/  R2UR UR7, R9 ;  /* 0x00000000090772ca */ /* 0x000fe200000e0000 */
[----:B------:R-:W-:Y:S01]  /*90f0*/  IMAD.MOV.U32 R157, RZ, RZ, 0x40000040 ;  /* 0x40000040ff9d7424 */ /* 0x000fe200078e00ff */
[----:B------:R-:W-:Y:S01]  /*9100*/  IADD3 R156, R4, 0x2, RZ ;  /* 0x00000002049c7810 */ /* 0x000fe20007ffe0ff */
[----:B------:R-:W-:Y:S01]  /*9110*/  IMAD.MOV.U32 R7, RZ, RZ, 0x40000040 ;  /* 0x40000040ff077424 */ /* 0x000fe200078e00ff */
[----:B------:R-:W2:Y:S01]  /*9120*/  LDL R89, [R1+0x44] ;  /* 0x0000440001597983 */ /* 0x000ea20000100800 */
[----:B0-----:R-:W-:-:S03]  /*9130*/  VIADD R6, R8, 0x2 ;  /* 0x0000000208067836 */ /* 0x001fc60000000000 */
[----:B------:R-:W2:Y:S04]  /*9140*/  LDL R95, [R1+0x2c] ;  /* 0x00002c00015f7983 */ /* 0x000ea80000100800 */
[----:B------:R-:W3:Y:S01]  /*9150*/  LDL R88, [R1+0x40] ;  /* 0x0000400001587983 */ /* 0x000ee20000100800 */
[----:B------:R-:W-:Y:S01]  /*9160*/  HGMMA.64x128x16.F32.BF16 R24, gdesc[UR4], RZ, !UPT, gsb0 ;  /* 0x01e00000041879f0 */ /* 0x000fe2000c0018ff */
[----:B------:R-:W-:Y:S02]  /*9170*/  R2UR UR4, R156 ;  /* 0x000000009c0472ca */ /* 0x000fe400000e0000 */
[----:B------:R-:W-:Y:S01]  /*9180*/  R2UR UR5, R157 ;  /* 0x000000009d0572ca */ /* 0x000fe200000e0000 */
[----:B------:R-:W4:Y:S01]  /*9190*/  LDL R91, [R1+0x30] ;  /* 0x00003000015b7983 */ /* 0x000f220000100800 */
[----:B------:R-:W-:-:S02]  /*91a0*/  R2UR UR6, R6 ;  /* 0x00000000060672ca */ /* 0x000fc400000e0000 */
[----:B------:R-:W-:Y:S01]  /*91b0*/  R2UR UR7, R7 ;  /* 0x00000000070772ca */ /* 0x000fe200000e0000 */
[----:B------:R-:W3:Y:S01]  /*91c0*/  LDL R93, [R1+0x20] ;  /* 0x00002000015d7983 */ /* 0x000ee20000100800 */
[----:B------:R-:W-:Y:S02]  /*91d0*/  VIADD R20, R4, 0x4 ;  /* 0x0000000404147836 */ /* 0x000fe40000000000 */
[----:B------:R-:W-:Y:S02]  /*91e0*/  VIADD R6, R8, 0x4 ;  /* 0x0000000408067836 */ /* 0x000fe40000000000 */
        /* <DEDUP_REMOVED lines=19> */
[----:B------:R-:W-:Y:S02]  /*9320*/  R2UR UR7, R9 ;  /* 0x00000000090772ca */ /* 0x000fe400000e0000 */
[----:B------:R-:W0:Y:S01]  /*9330*/  LDC R9, c[0x0][0x448] ;  /* 0x00011200ff097b82 */ /* 0x000e220000000800 */
[----:B------:R-:W-:-:S02]  /*9340*/  WARPGROUP.DEPBAR.LE gsb0, 0x0 ;  /* 0x00008000000079c5 */ /* 0x000fc40000010000 */
[----:B------:R-:W-:-:S08]  /*9350*/  WARPGROUP.ARRIVE ;  /* 0x00000000000079c5 */ /* 0x000fd00000000000 */
[----:B------:R-:W-:Y:S01]  /*9360*/  HGMMA.64x128x16.F32.BF16 R24, gdesc[UR4], R24, gsb0 ;  /* 0x01e00000041879f0 */ /* 0x000fe20008001818 */
[----:B0-----:R-:W-:Y:S01]  /*9370*/  ISETP.NE.AND P2, PT, R9, 0x1, PT ;  /* 0x000000010900780c */ /* 0x001fe20003f45270 */
[----:B------:R-:W-:Y:S01]  /*9380*/  ULDC UR4, c[0x0][0x9d8] ;  /* 0x0002760000047ab9 */ /* 0x000fe20000000800 */
[----:B--2---:R-:W-:Y:S01]  /*9390*/  IMAD.IADD R89, R89, 0x1, R95 ;  /* 0x0000000159597824 */ /* 0x004fe200078e025f */
[----:B------:R-:W-:Y:S01]  /*93a0*/  ULDC UR5, c[0x0][0x988] ;  /* 0x0002620000057ab9 */ /* 0x000fe20000000800 */
[----:B------:R-:W-:Y:S01]  /*93b0*/  @!P1 IADD3 R0, R0, 0x16840, RZ ;  /* 0x0001684000009810 */ /* 0x000fe20007ffe0ff */
[----:B------:R-:W-:Y:S01]  /*93c0*/  ULDC UR6, c[0x0][0x988] ;  /* 0x0002620000067ab9 */ /* 0x000fe20000000800 */
[----:B------:R-:W-:Y:S01]  /*93d0*/  ULDC UR7, c[0x0][0x988] ;  /* 0x0002620000077ab9 */ /* 0x000fe20000000800 */
[----:B------:R-:W-:Y:S02]  /*93e0*/  WARPGROUP.DEPBAR.LE gsb0, 0x0 ;  /* 0x00008000000079c5 */ /* 0x000fe40000010000 */
[----:B------:R-:W-:-:S04]  /*93f0*/  FMUL.FTZ R11, R42, UR4 ;  /* 0x000000042a0b7c20 */ /* 0x000fc80008410000 */
[----:B------:R-:W0:Y:S01]  /*9400*/  @P2 LDC R42, c[0x0][0x44c] ;  /* 0x00011300ff2a2b82 */ /* 0x000e220000000800 */
[----:B------:R-:W-:Y:S01]  /*9410*/  FMUL.FTZ R14, R33, UR4 ;  /* 0x00000004210e7c20 */ /* 0x000fe20008410000 */
[----:B------:R-:W-:-:S06]  /*9420*/  FMUL.FTZ R33, R48, UR4 ;  /* 0x0000000430217c20 */ /* 0x000fcc0008410000 */
[----:B------:R-:W1:Y:S01]  /*9430*/  @P2 LDC R48, c[0x0][0x450] ;  /* 0x00011400ff302b82 */ /* 0x000e620000000800 */
[----:B------:R-:W-:Y:S01]  /*9440*/  FMUL.FTZ R108, R31, UR4 ;  /* 0x000000041f6c7c20 */ /* 0x000fe20008410000 */
[----:B0-----:R-:W-:-:S05]  /*9450*/  @P2 IMAD.HI.U32 R9, R89, R42, RZ ;  /* 0x0000002a59092227 */ /* 0x001fca00078e00ff */
[----:B-1----:R-:W-:Y:S01]  /*9460*/  @P2 SHF.R.U32.HI R89, RZ, R48, R9 ;  /* 0x00000030ff592219 */ /* 0x002fe20000011609 */
[----:B------:R-:W-:-:S04]  /*9470*/  IMAD.MOV.U32 R9, RZ, RZ, -0x80 ;  /* 0xffffff80ff097424 */ /* 0x000fc800078e00ff */
[----:B------:R-:W0:Y:S01]  /*9480*/  SHFL.IDX PT, R31, R89, 0x1, 0x1c1f ;  /* 0x003c1f00591f7f89 */ /* 0x000e2200000e0000 */
[----:B------:R-:W-:Y:S02]  /*9490*/  IMAD R9, R92, R9, 0x80 ;  /* 0x000000805c097424 */ /* 0x000fe400078e0209 */
[----:B------:R-:W-:Y:S01]  /*94a0*/  FMUL.FTZ R110, R26, UR4 ;  /* 0x000000041a6e7c20 */ /* 0x000fe20008410000 */
[----:B------:R-:W-:Y:S01]  /*94b0*/  FMUL.FTZ R112, R27, UR4 ;  /* 0x000000041b707c20 */ /* 0x000fe20008410000 */
[----:B------:R-:W-:Y:S01]  /*94c0*/  FMUL.FTZ R12, R29, UR4 ;  /* 0x000000041d0c7c20 */ /* 0x000fe20008410000 */
[----:B------:R-:W-:Y:S02]  /*94d0*/  VIADD R27, R9, 0x1 ;  /* 0x00000001091b7836 */ /* 0x000fe40000000000 */
[----:B------:R-:W-:Y:S01]  /*94e0*/  FMUL.FTZ R29, R44, UR4 ;  /* 0x000000042c1d7c20 */ /* 0x000fe20008410000 */
[----:B------:R-:W-:Y:S01]  /*94f0*/  FMUL.FTZ R114, R30, UR4 ;  /* 0x000000041e727c20 */ /* 0x000fe20008410000 */
[----:B------:R-:W-:Y:S01]  /*9500*/  FMUL.FTZ R44, R57, UR4 ;  /* 0x00000004392c7c20 */ /* 0x000fe20008410000 */
[----:B------:R-:W1:Y:S01]  /*9510*/  MUFU.TANH R110, R110 ;  /* 0x0000006e006e7308 */ /* 0x000e620000002400 */
[----:B----4-:R-:W-:-:S02]  /*9520*/  IMAD.IADD R57, R91, 0x1, R9 ;  /* 0x000000015b397824 */ /* 0x010fc400078e0209 */
[----:B---3--:R-:W-:-:S05]  /*9530*/  IMAD R27, R88, -0x2, R27 ;  /* 0xfffffffe581b7824 */ /* 0x008fca00078e021b */
[----:B------:R-:W2:Y:S01]  /*9540*/  MUFU.TANH R112, R112 ;  /* 0x0000007000707308 */ /* 0x000ea20000002400 */
[----:B------:R-:W-:Y:S01]  /*9550*/  IMAD R57, R88, -0x2, R57 ;  /* 0xfffffffe58397824 */ /* 0x000fe200078e0239 */
[----:B------:R-:W-:Y:S01]  /*9560*/  IADD3 R106, -R93, R27, R91 ;  /* 0x0000001b5d6a7210 */ /* 0x000fe20007ffe15b */
[----:B------:R-:W-:-:S05]  /*9570*/  FMUL.FTZ R98, R34, UR4 ;  /* 0x0000000422627c20 */ /* 0x000fca0008410000 */
[----:B------:R-:W3:Y:S01]  /*9580*/  MUFU.TANH R114, R114 ;  /* 0x0000007200727308 */ /* 0x000ee20000002400 */
[----:B0-----:R-:W-:Y:S01]  /*9590*/  VIADDMNMX R9, R31, R106, R57, PT ;  /* 0x0000006a1f097246 */ /* 0x001fe20003800139 */
[----:B------:R-:W-:-:S06]  /*95a0*/  FMUL.FTZ R100, R35, UR4 ;  /* 0x0000000423647c20 */ /* 0x000fcc0008410000 */
[----:B------:R-:W0:Y:S01]  /*95b0*/  MUFU.TANH R108, R108 ;  /* 0x0000006c006c7308 */ /* 0x000e220000002400 */
[C---:B------:R-:W-:Y:S01]  /*95c0*/  ISETP.GT.AND P4, PT, R9.reuse, RZ, PT ;  /* 0x000000ff0900720c */ /* 0x040fe20003f84270 */
[----:B------:R-:W-:Y:S01]  /*95d0*/  FMUL.FTZ R104, R38, UR4 ;  /* 0x0000000426687c20 */ /* 0x000fe20008410000 */
[----:B------:R-:W-:-:S05]  /*95e0*/  ISETP.GT.AND P5, PT, R9, 0x1, PT ;  /* 0x000000010900780c */ /* 0x000fca0003fa4270 */
[----:B------:R-:W4:Y:S01]  /*95f0*/  MUFU.TANH R98, R98 ;  /* 0x0000006200627308 */ /* 0x000f220000002400 */
[----:B------:R-:W-:Y:S01]  /*9600*/  ISETP.GT.AND P3, PT, R9, 0x8, PT ;  /* 0x000000080900780c */ /* 0x000fe20003f64270 */
[----:B------:R-:W-:Y:S01]  /*9610*/  FMUL.FTZ R102, R39, UR4 ;  /* 0x0000000427667c20 */ /* 0x000fe20008410000 */
[----:B-1----:R-:W-:Y:S02]  /*9620*/  FSEL R110, R110, -INF , P4 ;  /* 0xff8000006e6e7808 */ /* 0x002fe40002000000 */
[----:B--2---:R-:W-:-:S03]  /*9630*/  FSEL R112, R112, -INF , P5 ;  /* 0xff80000070707808 */ /* 0x004fc60002800000 */
[----:B------:R-:W1:Y:S01]  /*9640*/  MUFU.TANH R100, R100 ;  /* 0x0000006400647308 */ /* 0x000e620000002400 */
[----:B------:R-:W-:Y:S02]  /*9650*/  ISETP.GT.AND P4, PT, R9, 0x9, PT ;  /* 0x000000090900780c */ /* 0x000fe40003f84270 */
[----:B---3--:R-:W-:Y:S02]  /*9660*/  FSEL R114, R114, -INF , P3 ;  /* 0xff80000072727808 */ /* 0x008fe40001800000 */
[----:B------:R-:W-:-:S03]  /*9670*/  FMNMX.FTZ R27, R110, R112, !PT ;  /* 0x000000706e1b7209 */ /* 0x000fc60007810000 */
[----:B------:R-:W2:Y:S01]  /*9680*/  MUFU.TANH R104, R104 ;  /* 0x0000006800687308 */ /* 0x000ea20000002400 */
[----:B------:R-:W-:Y:S01]  /*9690*/  ISETP.GT.AND P3, PT, R9, 0x10, PT ;  /* 0x000000100900780c */ /* 0x000fe20003f64270 */
[----:B------:R-:W-:Y:S01]  /*96a0*/  FMUL.FTZ R26, R43, UR4 ;  /* 0x000000042b1a7c20 */ /* 0x000fe20008410000 */
[----:B0-----:R-:W-:Y:S02]  /*96b0*/  FSEL R108, R108, -INF , P4 ;  /* 0xff8000006c6c7808 */ /* 0x001fe40002000000 */
[----:B------:R-:W-:-:S03]  /*96c0*/  FMNMX.FTZ R27, R114, R27, !PT ;  /* 0x0000001b721b7209 */ /* 0x000fc60007810000 */
[----:B------:R-:W0:Y:S01]  /*96d0*/  MUFU.TANH R102, R102 ;  /* 0x0000006600667308 */ /* 0x000e220000002400 */
[----:B------:R-:W-:Y:S01]  /*96e0*/  ISETP.GT.AND P4, PT, R9, 0x11, PT ;  /* 0x000000110900780c */ /* 0x000fe20003f84270 */
[----:B------:R-:W-:Y:S01]  /*96f0*/  FMUL.FTZ R34, R46, UR4 ;  /* 0x000000042e227c20 */ /* 0x000fe20008410000 */
[----:B----4-:R-:W-:Y:S02]  /*9700*/  FSEL R98, R98, -INF , P3 ;  /* 0xff80000062627808 */ /* 0x010fe40001800000 */
[----:B------:R-:W-:-:S03]  /*9710*/  FMNMX.FTZ R27, R108, R27, !PT ;  /* 0x0000001b6c1b7209 */ /* 0x000fc60007810000 */
[----:B------:R-:W3:Y:S01]  /*9720*/  MUFU.TANH R11, R11 ;  /* 0x0000000b000b7308 */ /* 0x000ee20000002400 */
[----:B------:R-:W-:Y:S01]  /*9730*/  ISETP.GT.AND P3, PT, R9, 0x18, PT ;  /* 0x000000180900780c */ /* 0x000fe20003f64270 */
[----:B------:R-:W-:Y:S01]  /*9740*/  FMUL.FTZ R30, R47, UR4 ;  /* 0x000000042f1e7c20 */ /* 0x000fe20008410000 */
[----:B-1----:R-:W-:Y:S02]  /*9750*/  FSEL R100, R100, -INF , P4 ;  /* 0xff80000064647808 */ /* 0x002fe40002000000 */
[----:B------:R-:W-:-:S03]  /*9760*/  FMNMX.FTZ R27, R98, R27, !PT ;  /* 0x0000001b621b7209 */ /* 0x000fc60007810000 */
[----:B------:R-:W1:Y:S01]  /*9770*/  MUFU.TANH R26, R26 ;  /* 0x0000001a001a7308 */ /* 0x000e620000002400 */
[----:B------:R-:W-:Y:S01]  /*9780*/  ISETP.GT.AND P4, PT, R9, 0x19, PT ;  /* 0x000000190900780c */ /* 0x000fe20003f84270 */
[----:B------:R-:W-:Y:S01]  /*9790*/  FMUL.FTZ R38, R50, UR4 ;  /* 0x0000000432267c20 */ /* 0x000fe20008410000 */
[----:B--2---:R-:W-:Y:S02]  /*97a0*/  FSEL R104, R104, -INF , P3 ;  /* 0xff80000068687808 */ /* 0x004fe40001800000 */
        /* <DEDUP_REMOVED lines=9> */
[----:B---3--:R-:W-:Y:S02]  /*9840*/  FSEL R46, R11, -INF , P3 ;  /* 0xff8000000b2e7808 */ /* 0x008fe40001800000 */
[----:B------:R-:W-:-:S03]  /*9850*/  FMNMX.FTZ R27, R102, R27, !PT ;  /* 0x0000001b661b7209 */ /* 0x000fc60007810000 */
[----:B------:R-:W3:Y:S01]  /*9860*/  MUFU.TANH R38, R38 ;  /* 0x0000002600267308 */ /* 0x000ee20000002400 */
[----:B------:R-:W-:Y:S01]  /*9870*/  ISETP.GT.AND P3, PT, R9, 0x28, PT ;  /* 0x000000280900780c */ /* 0x000fe20003f64270 */
[----:B------:R-:W-:Y:S01]  /*9880*/  FMUL.FTZ R48, R55, UR4 ;  /* 0x0000000437307c20 */ /* 0x000fe20008410000 */
[----:B-1----:R-:W-:Y:S02]  /*9890*/  FSEL R26, R26, -INF , P4 ;  /* 0xff8000001a1a7808 */ /* 0x002fe40002000000 */
[----:B------:R-:W-:-:S03]  /*98a0*/  FMNMX.FTZ R27, R46, R27, !PT ;  /* 0x0000001b2e1b7209 */ /* 0x000fc60007810000 */
[----:B------:R-:W1:Y:S01]  /*98b0*/  MUFU.TANH R42, R42 ;  /* 0x0000002a002a7308 */ /* 0x000e620000002400 */
[----:B------:R-:W-:Y:S01]  /*98c0*/  FMUL.FTZ R3, R24, UR4 ;  /* 0x0000000418037c20 */ /* 0x000fe20008410000 */
[----:B------:R-:W-:Y:S01]  /*98d0*/  FMUL.FTZ R24, R37, UR4 ;  /* 0x0000000425187c20 */ /* 0x000fe20008410000 */
[----:B------:R-:W-:Y:S01]  /*98e0*/  FMUL.FTZ R37, R52, UR4 ;  /* 0x0000000434257c20 */ /* 0x000fe20008410000 */
[----:B------:R-:W-:Y:S01]  /*98f0*/  ISETP.GT.AND P4, PT, R9, 0x29, PT ;  /* 0x000000290900780c */ /* 0x000fe20003f84270 */
[----:B------:R-:W-:Y:S01]  /*9900*/  FMUL.FTZ R52, R58, UR4 ;  /* 0x000000043a347c20 */ /* 0x000fe20008410000 */
[----:B--2---:R-:W-:Y:S02]  /*9910*/  FSEL R34, R34, -INF , P3 ;  /* 0xff80000022227808 */ /* 0x004fe40001800000 */
[----:B------:R-:W2:Y:S01]  /*9920*/  MUFU.TANH R50, R50 ;  /* 0x0000003200327308 */ /* 0x000ea20000002400 */
[----:B------:R-:W-:Y:S01]  /*9930*/  FMNMX.FTZ R27, R26, R27, !PT ;  /* 0x0000001b1a1b7209 */ /* 0x000fe20007810000 */
[----:B------:R-:W-:Y:S01]  /*9940*/  FMUL.FTZ R54, R59, UR4 ;  /* 0x000000043b367c20 */ /* 0x000fe20008410000 */
[----:B------:R-:W-:-:S02]  /*9950*/  ISETP.GT.AND P3, PT, R9, 0x30, PT ;  /* 0x000000300900780c */ /* 0x000fc40003f64270 */
[----:B0-----:R-:W-:Y:S02]  /*9960*/  FSEL R30, R30, -INF , P4 ;  /* 0xff8000001e1e7808 */ /* 0x001fe40002000000 */
[----:B------:R-:W-:Y:S01]  /*9970*/  FMNMX.FTZ R27, R34, R27, !PT ;  /* 0x0000001b221b7209 */ /* 0x000fe20007810000 */
[----:B------:R-:W0:Y:S01]  /*9980*/  MUFU.TANH R48, R48 ;  /* 0x0000003000307308 */ /* 0x000e220000002400 */
[----:B------:R-:W-:Y:S01]  /*9990*/  FMUL.FTZ R10, R28, UR4 ;  /* 0x000000041c0a7c20 */ /* 0x000fe20008410000 */
[----:B------:R-:W-:Y:S01]  /*99a0*/  FMUL.FTZ R28, R41, UR4 ;  /* 0x00000004291c7c20 */ /* 0x000fe20008410000 */
[----:B------:R-:W-:Y:S01]  /*99b0*/  FMUL.FTZ R41, R56, UR4 ;  /* 0x0000000438297c20 */ /* 0x000fe20008410000 */
[----:B------:R-:W-:Y:S01]  /*99c0*/  ISETP.GT.AND P4, PT, R9, 0x31, PT ;  /* 0x000000310900780c */ /* 0x000fe20003f84270 */
[----:B------:R-:W-:Y:S01]  /*99d0*/  FMUL.FTZ R56, R62, UR4 ;  /* 0x000000043e387c20 */ /* 0x000fe20008410000 */
[----:B---3--:R-:W-:Y:S02]  /*99e0*/  FSEL R38, R38, -INF , P3 ;  /* 0xff80000026267808 */ /* 0x008fe40001800000 */
[----:B------:R-:W3:Y:S01]  /*99f0*/  MUFU.TANH R52, R52 ;  /* 0x0000003400347308 */ /* 0x000ee20000002400 */
[----:B------:R-:W-:Y:S01]  /*9a00*/  FMNMX.FTZ R27, R30, R27, !PT ;  /* 0x0000001b1e1b7209 */ /* 0x000fe20007810000 */
[----:B------:R-:W-:Y:S01]  /*9a10*/  FMUL.FTZ R58, R63, UR4 ;  /* 0x000000043f3a7c20 */ /* 0x000fe20008410000 */
[----:B------:R-:W-:-:S02]  /*9a20*/  ISETP.GT.AND P3, PT, R9, 0x38, PT ;  /* 0x000000380900780c */ /* 0x000fc40003f64270 */
[----:B-1----:R-:W-:Y:S02]  /*9a30*/  FSEL R42, R42, -INF , P4 ;  /* 0xff8000002a2a7808 */ /* 0x002fe40002000000 */
[----:B------:R-:W-:Y:S01]  /*9a40*/  FMNMX.FTZ R27, R38, R27, !PT ;  /* 0x0000001b261b7209 */ /* 0x000fe20007810000 */
        /* <DEDUP_REMOVED lines=21> */
[----:B------:R-:W-:Y:S02]  /*9ba0*/  ISETP.GT.AND P4, PT, R9, 0x49, PT ;  /* 0x000000490900780c */ /* 0x000fe40003f84270 */
[----:B--2---:R-:W-:Y:S02]  /*9bb0*/  FSEL R56, R56, -INF , P3 ;  /* 0xff80000038387808 */ /* 0x004fe40001800000 */
[----:B------:R-:W-:-:S03]  /*9bc0*/  FMNMX.FTZ R27, R54, R27, !PT ;  /* 0x0000001b361b7209 */ /* 0x000fc60007810000 */
[----:B------:R-:W2:Y:S01]  /*9bd0*/  MUFU.TANH R70, R70 ;  /* 0x0000004600467308 */ /* 0x000ea20000002400 */
[----:B------:R-:W-:Y:S01]  /*9be0*/  FMUL.FTZ R74, R74, UR4 ;  /* 0x000000044a4a7c20 */ /* 0x000fe20008410000 */
[----:B------:R-:W-:Y:S01]  /*9bf0*/  ISETP.GT.AND P3, PT, R9, 0x50, PT ;  /* 0x000000500900780c */ /* 0x000fe20003f64270 */
[----:B------:R-:W-:Y:S01]  /*9c00*/  FMUL.FTZ R75, R75, UR4 ;  /* 0x000000044b4b7c20 */ /* 0x000fe20008410000 */
[----:B0-----:R-:W-:Y:S02]  /*9c10*/  FSEL R58, R58, -INF , P4 ;  /* 0xff8000003a3a7808 */ /* 0x001fe40002000000 */
[----:B------:R-:W-:Y:S02]  /*9c20*/  FMNMX.FTZ R27, R56, R27, !PT ;  /* 0x0000001b381b7209 */ /* 0x000fe40007810000 */
[----:B------:R-:W0:Y:S01]  /*9c30*/  MUFU.TANH R71, R71 ;  /* 0x0000004700477308 */ /* 0x000e220000002400 */
[----:B------:R-:W-:Y:S02]  /*9c40*/  ISETP.GT.AND P4, PT, R9, 0x51, PT ;  /* 0x000000510900780c */ /* 0x000fe40003f84270 */
[----:B---3--:R-:W-:-:S02]  /*9c50*/  FSEL R62, R62, -INF , P3 ;  /* 0xff8000003e3e7808 */ /* 0x008fc40001800000 */
[----:B------:R-:W-:-:S03]  /*9c60*/  FMNMX.FTZ R27, R58, R27, !PT ;  /* 0x0000001b3a1b7209 */ /* 0x000fc60007810000 */
[----:B------:R0:W-:Y:S01]  /*9c70*/  MUFU.TANH R31, R74 ;  /* 0x0000004a001f7308 */ /* 0x0001e20000002400 */
[----:B------:R-:W-:Y:S01]  /*9c80*/  FMUL.FTZ R78, R78, UR4 ;  /* 0x000000044e4e7c20 */ /* 0x000fe20008410000 */
[----:B------:R-:W-:Y:S01]  /*9c90*/  ISETP.GT.AND P3, PT, R9, 0x58, PT ;  /* 0x000000580900780c */ /* 0x000fe20003f64270 */
[----:B------:R-:W-:Y:S01]  /*9ca0*/  FMUL.FTZ R79, R79, UR4 ;  /* 0x000000044f4f7c20 */ /* 0x000fe20008410000 */
[----:B-1----:R-:W-:Y:S02]  /*9cb0*/  FSEL R66, R66, -INF , P4 ;  /* 0xff80000042427808 */ /* 0x002fe40002000000 */
[----:B------:R-:W-:Y:S02]  /*9cc0*/  FMNMX.FTZ R27, R62, R27, !PT ;  /* 0x0000001b3e1b7209 */ /* 0x000fe40007810000 */
[----:B------:R-:W1:Y:S01]  /*9cd0*/  MUFU.TANH R75, R75 ;  /* 0x0000004b004b7308 */ /* 0x000e620000002400 */
[----:B------:R-:W-:Y:S02]  /*9ce0*/  ISETP.GT.AND P4, PT, R9, 0x59, PT ;  /* 0x000000590900780c */ /* 0x000fe40003f84270 */
[----:B--2---:R-:W-:-:S02]  /*9cf0*/  FSEL R70, R70, -INF , P3 ;  /* 0xff80000046467808 */ /* 0x004fc40001800000 */
[----:B------:R-:W-:-:S03]  /*9d00*/  FMNMX.FTZ R27, R66, R27, !PT ;  /* 0x0000001b421b7209 */ /* 0x000fc60007810000 */
[----:B------:R1:W2:Y:S01]  /*9d10*/  MUFU.TANH R35, R78 ;  /* 0x0000004e00237308 */ /* 0x0002a20000002400 */
[----:B------:R-:W-:Y:S01]  /*9d20*/  FMUL.FTZ R82, R82, UR4 ;  /* 0x0000000452527c20 */ /* 0x000fe20008410000 */
[----:B------:R-:W-:Y:S01]  /*9d30*/  ISETP.GT.AND P3, PT, R9, 0x60, PT ;  /* 0x000000600900780c */ /* 0x000fe20003f64270 */
[----:B------:R-:W-:Y:S01]  /*9d40*/  FMUL.FTZ R83, R83, UR4 ;  /* 0x0000000453537c20 */ /* 0x000fe20008410000 */
[----:B0-----:R-:W-:Y:S02]  /*9d50*/  FSEL R74, R71, -INF , P4 ;  /* 0xff800000474a7808 */ /* 0x001fe40002000000 */
[----:B------:R-:W-:Y:S02]  /*9d60*/  FMNMX.FTZ R27, R70, R27, !PT ;  /* 0x0000001b461b7209 */ /* 0x000fe40007810000 */
[----:B------:R-:W0:Y:S01]  /*9d70*/  MUFU.TANH R79, R79 ;  /* 0x0000004f004f7308 */ /* 0x000e220000002400 */
[----:B------:R-:W-:Y:S01]  /*9d80*/  ISETP.GT.AND P4, PT, R9, 0x61, PT ;  /* 0x000000610900780c */ /* 0x000fe20003f84270 */
[----:B------:R-:W-:Y:S01]  /*9d90*/  FMUL.FTZ R11, R86, UR4 ;  /* 0x00000004560b7c20 */ /* 0x000fe20008410000 */
[----:B------:R-:W-:-:S05]  /*9da0*/  FMNMX.FTZ R27, R74, R27, !PT ;  /* 0x0000001b4a1b7209 */ /* 0x000fca0007810000 */
[----:B------:R3:W4:Y:S01]  /*9db0*/  MUFU.TANH R39, R82 ;  /* 0x0000005200277308 */ /* 0x0007220000002400 */
[----:B-1----:R-:W-:Y:S01]  /*9dc0*/  FSEL R78, R75, -INF , P4 ;  /* 0xff8000004b4e7808 */ /* 0x002fe20002000000 */
[----:B------:R-:W-:Y:S01]  /*9dd0*/  FMUL.FTZ R87, R87, UR4 ;  /* 0x0000000457577c20 */ /* 0x000fe20008410000 */
[----:B---3--:R-:W-:-:S05]  /*9de0*/  FSEL R82, R31, -INF , P3 ;  /* 0xff8000001f527808 */ /* 0x008fca0001800000 */
[----:B------:R-:W1:Y:S01]  /*9df0*/  MUFU.TANH R83, R83 ;  /* 0x0000005300537308 */ /* 0x000e620000002400 */
[C---:B------:R-:W-:Y:S02]  /*9e00*/  ISETP.GT.AND P3, PT, R9.reuse, 0x68, PT ;  /* 0x000000680900780c */ /* 0x040fe40003f64270 */
[----:B------:R-:W-:Y:S02]  /*9e10*/  FMNMX.FTZ R27, R82, R27, !PT ;  /* 0x0000001b521b7209 */ /* 0x000fe40007810000 */
[----:B------:R-:W-:Y:S02]  /*9e20*/  ISETP.GT.AND P4, PT, R9, 0x69, PT ;  /* 0x000000690900780c */ /* 0x000fe40003f84270 */
[----:B--2---:R-:W-:Y:S01]  /*9e30*/  FSEL R86, R35, -INF , P3 ;  /* 0xff80000023567808 */ /* 0x004fe20001800000 */
[----:B------:R-:W2:Y:S01]  /*9e40*/  MUFU.TANH R11, R11 ;  /* 0x0000000b000b7308 */ /* 0x000ea20000002400 */
[----:B------:R-:W-:Y:S02]  /*9e50*/  FMNMX.FTZ R27, R78, R27, !PT ;  /* 0x0000001b4e1b7209 */ /* 0x000fe40007810000 */
[----:B------:R-:W-:-:S02]  /*9e60*/  ISETP.GT.AND P3, PT, R9, 0x70, PT ;  /* 0x000000700900780c */ /* 0x000fc40003f64270 */
[----:B0-----:R-:W-:Y:S02]  /*9e70*/  FSEL R88, R79, -INF , P4 ;  /* 0xff8000004f587808 */ /* 0x001fe40002000000 */
[----:B------:R-:W-:Y:S01]  /*9e80*/  FMNMX.FTZ R27, R86, R27, !PT ;  /* 0x0000001b561b7209 */ /* 0x000fe20007810000 */
[----:B------:R-:W0:Y:S01]  /*9e90*/  MUFU.TANH R87, R87 ;  /* 0x0000005700577308 */ /* 0x000e220000002400 */
[----:B------:R-:W-:Y:S01]  /*9ea0*/  FMUL.FTZ R63, R60, UR4 ;  /* 0x000000043c3f7c20 */ /* 0x000fe20008410000 */
[----:B------:R-:W-:Y:S02]  /*9eb0*/  ISETP.GT.AND P4, PT, R9, 0x71, PT ;  /* 0x000000710900780c */ /* 0x000fe40003f84270 */
[----:B----4-:R-:W-:Y:S02]  /*9ec0*/  FSEL R60, R39, -INF , P3 ;  /* 0xff800000273c7808 */ /* 0x010fe40001800000 */
[----:B------:R-:W-:Y:S02]  /*9ed0*/  FMNMX.FTZ R27, R88, R27, !PT ;  /* 0x0000001b581b7209 */ /* 0x000fe40007810000 */
[----:B------:R-:W-:-:S02]  /*9ee0*/  ISETP.GT.AND P3, PT, R9, 0x78, PT ;  /* 0x000000780900780c */ /* 0x000fc40003f64270 */
[----:B-1----:R-:W-:Y:S02]  /*9ef0*/  FSEL R96, R83, -INF , P4 ;  /* 0xff80000053607808 */ /* 0x002fe40002000000 */
[----:B------:R-:W-:Y:S02]  /*9f00*/  FMNMX.FTZ R27, R60, R27, !PT ;  /* 0x0000001b3c1b7209 */ /* 0x000fe40007810000 */
[----:B------:R-:W-:Y:S02]  /*9f10*/  ISETP.GT.AND P4, PT, R9, 0x79, PT ;  /* 0x000000790900780c */ /* 0x000fe40003f84270 */
[----:B--2---:R-:W-:Y:S02]  /*9f20*/  FSEL R94, R11, -INF , P3 ;  /* 0xff8000000b5e7808 */ /* 0x004fe40001800000 */
[----:B------:R-:W-:Y:S02]  /*9f30*/  FMNMX.FTZ R27, R96, R27, !PT ;  /* 0x0000001b601b7209 */ /* 0x000fe40007810000 */
[----:B0-----:R-:W-:-:S02]  /*9f40*/  FSEL R90, R87, -INF , P4 ;  /* 0xff800000575a7808 */ /* 0x001fc40002000000 */
[----:B------:R-:W-:-:S04]  /*9f50*/  FMNMX.FTZ R27, R94, R27, !PT ;  /* 0x0000001b5e1b7209 */ /* 0x000fc80007810000 */
[----:B------:R-:W-:Y:S01]  /*9f60*/  FMNMX.FTZ R9, R90, R27, !PT ;  /* 0x0000001b5a097209 */ /* 0x000fe20007810000 */
[----:B------:R-:W-:-:S04]  /*9f70*/  FMUL.FTZ R59, R64, UR4 ;  /* 0x00000004403b7c20 */ /* 0x000fc80008410000 */
[----:B------:R-:W0:Y:S04]  /*9f80*/  SHFL.BFLY PT, R64, R9, 0x2, 0x1f ;  /* 0x0c401f0009407f89 */ /* 0x000e2800000e0000 */
[----:B------:R-:W1:Y:S01]  /*9f90*/  SHFL.IDX PT, R89, R89, RZ, 0x1c1f ;  /* 0x001c1fff59597589 */ /* 0x000e6200000e0000 */
[----:B------:R-:W-:Y:S01]  /*9fa0*/  FMUL.FTZ R8, R25, UR4 ;  /* 0x0000000419087c20 */ /* 0x000fe20008410000 */
[----:B0-----:R-:W-:-:S05]  /*9fb0*/  FMNMX.FTZ R64, R9, R64, !PT ;  /* 0x0000004009407209 */ /* 0x001fca0007810000 */
[----:B------:R-:W0:Y:S01]  /*9fc0*/  SHFL.BFLY PT, R11, R64, 0x1, 0x1f ;  /* 0x0c201f00400b7f89 */ /* 0x000e2200000e0000 */
[----:B------:R-:W2:Y:S01]  /*9fd0*/  MUFU.TANH R3, R3 ;  /* 0x0000000300037308 */ /* 0x000ea20000002400 */
[----:B------:R-:W-:-:S07]  /*9fe0*/  FMUL.FTZ R13, R32, UR4 ;  /* 0x00000004200d7c20 */ /* 0x000fce0008410000 */
[----:B------:R-:W3:Y:S01]  /*9ff0*/  MUFU.TANH R8, R8 ;  /* 0x0000000800087308 */ /* 0x000ee20000002400 */
[----:B------:R-:W-:Y:S02]  /*a000*/  IMAD.U32 R9, RZ, RZ, UR5 ;  /* 0x00000005ff097e24 */ /* 0x000fe4000f8e00ff */
[----:B------:R-:W-:Y:S01]  /*a010*/  FMUL.FTZ R15, R36, UR4 ;  /* 0x00000004240f7c20 */ /* 0x000fe20008410000 */
[----:B-1----:R-:W-:-:S04]  /*a020*/  VIADDMNMX R57, R89, R106, R57, PT ;  /* 0x0000006a59397246 */ /* 0x002fc80003800139 */
[----:B------:R-:W1:Y:S01]  /*a030*/  MUFU.TANH R10, R10 ;  /* 0x0000000a000a7308 */ /* 0x000e620000002400 */
[----:B------:R-:W-:Y:S01]  /*a040*/  FMUL.FTZ R36, R49, UR4 ;  /* 0x0000000431247c20 */ /* 0x000fe20008410000 */
[----:B0-----:R-:W-:-:S06]  /*a050*/  FMNMX.FTZ R11, R64, R11, !PT ;  /* 0x0000000b400b7209 */ /* 0x001fcc0007810000 */
[----:B------:R-:W0:Y:S01]  /*a060*/  MUFU.TANH R12, R12 ;  /* 0x0000000c000c7308 */ /* 0x000e220000002400 */
[----:B------:R-:W-:Y:S01]  /*a070*/  ISETP.GT.AND P4, PT, R57, RZ, PT ;  /* 0x000000ff3900720c */ /* 0x000fe20003f84270 */
[----:B------:R-:W-:Y:S01]  /*a080*/  FMUL.FTZ R27, R68, UR4 ;  /* 0x00000004441b7c20 */ /* 0x000fe20008410000 */
[C---:B------:R-:W-:Y:S01]  /*a090*/  FSETP.NEU.FTZ.AND P3, PT, R11.reuse, -INF , PT ;  /* 0xff8000000b00780b */ /* 0x040fe20003f7d000 */
[----:B------:R-:W-:Y:S01]  /*a0a0*/  FMUL.FTZ R49, R11, R9 ;  /* 0x000000090b317220 */ /* 0x000fe20000410000 */
[----:B------:R-:W-:-:S03]  /*a0b0*/  ISETP.GT.AND P5, PT, R57, 0x1, PT ;  /* 0x000000013900780c */ /* 0x000fc60003fa4270 */
[----:B------:R-:W-:Y:S01]  /*a0c0*/  MUFU.TANH R14, R14 ;  /* 0x0000000e000e7308 */ /* 0x000fe20000002400 */
[----:B------:R-:W-:Y:S01]  /*a0d0*/  FSEL R49, R49, RZ, P3 ;  /* 0x000000ff31317208 */ /* 0x000fe20001800000 */
[----:B------:R-:W-:Y:S01]  /*a0e0*/  FMUL.FTZ R31, R72, UR4 ;  /* 0x00000004481f7c20 */ /* 0x000fe20008410000 */
[----:B------:R-:W-:Y:S01]  /*a0f0*/  ISETP.GT.AND P3, PT, R57, 0x8, PT ;  /* 0x000000083900780c */ /* 0x000fe20003f64270 */
[----:B------:R-:W-:-:S04]  /*a100*/  FMUL.FTZ R25, R40, UR4 ;  /* 0x0000000428197c20 */ /* 0x000fc80008410000 */
[----:B------:R-:W4:Y:S01]  /*a110*/  MUFU.TANH R13, R13 ;  /* 0x0000000d000d7308 */ /* 0x000f220000002400 */
[----:B--2---:R-:W-:Y:S01]  /*a120*/  FSEL R68, R3, -INF , P4 ;  /* 0xff80000003447808 */ /* 0x004fe20002000000 */
[----:B------:R-:W-:Y:S01]  /*a130*/  FMUL.FTZ R39, R76, UR4 ;  /* 0x000000044c277c20 */ /* 0x000fe20008410000 */
[----:B---3--:R-:W-:Y:S01]  /*a140*/  FSEL R8, R8, -INF , P5 ;  /* 0xff80000008087808 */ /* 0x008fe20002800000 */
[----:B------:R-:W-:Y:S01]  /*a150*/  FMUL.FTZ R47, R80, UR4 ;  /* 0x00000004502f7c20 */ /* 0x000fe20008410000 */
[----:B------:R-:W-:-:S03]  /*a160*/  ISETP.GT.AND P4, PT, R57, 0x9, PT ;  /* 0x000000093900780c */ /* 0x000fc60003f84270 */
[----:B------:R-:W-:Y:S01]  /*a170*/  MUFU.TANH R24, R24 ;  /* 0x0000001800187308 */ /* 0x000fe20000002400 */
[----:B-1----:R-:W-:Y:S01]  /*a180*/  FSEL R72, R10, -INF , P3 ;  /* 0xff8000000a487808 */ /* 0x002fe20001800000 */
[----:B------:R-:W-:Y:S01]  /*a190*/  FMUL.FTZ R32, R45, UR4 ;  /* 0x000000042d207c20 */ /* 0x000fe20008410000 */
[----:B------:R-:W-:-:S05]  /*a1a0*/  FMNMX.FTZ R3, R68, R8, !PT ;  /* 0x0000000844037209 */ /* 0x000fca0007810000 */
[----:B------:R-:W-:Y:S01]  /*a1b0*/  MUFU.TANH R28, R28 ;  /* 0x0000001c001c7308 */ /* 0x000fe20000002400 */
[----:B------:R-:W-:-:S07]  /*a1c0*/  ISETP.GT.AND P3, PT, R57, 0x10, PT ;  /* 0x000000103900780c */ /* 0x000fce0003f64270 */
[----:B------:R-:W-:Y:S01]  /*a1d0*/  MUFU.TANH R29, R29 ;  /* 0x0000001d001d7308 */ /* 0x000fe20000002400 */
[----:B0-----:R-:W-:-:S07]  /*a1e0*/  FSEL R76, R12, -INF , P4 ;  /* 0xff8000000c4c7808 */ /* 0x001fce0002000000 */
[----:B------:R-:W-:Y:S01]  /*a1f0*/  MUFU.TANH R33, R33 ;  /* 0x0000002100217308 */ /* 0x000fe20000002400 */
[----:B------:R-:W-:-:S07]  /*a200*/  FMNMX.FTZ R3, R72, R3, !PT ;  /* 0x0000000348037209 */ /* 0x000fce0007810000 */
[----:B------:R-:W-:Y:S01]  /*a210*/  MUFU.TANH R37, R37 ;  /* 0x0000002500257308 */ /* 0x000fe20000002400 */
[----:B------:R-:W-:-:S07]  /*a220*/  FMUL.FTZ R67, R61, UR4 ;  /* 0x000000043d437c20 */ /* 0x000fce0008410000 */
[----:B------:R-:W-:Y:S08]  /*a230*/  MUFU.TANH R41, R41 ;  /* 0x0000002900297308 */ /* 0x000ff00000002400 */
[----:B------:R-:W-:Y:S01]  /*a240*/  MUFU.TANH R44, R44 ;  /* 0x0000002c002c7308 */ /* 0x000fe20000002400 */
[----:B------:R-:W-:Y:S01]  /*a250*/  FMUL.FTZ R35, R69, UR4 ;  /* 0x0000000445237c20 */ /* 0x000fe20008410000 */
[----:B------:R-:W-:Y:S01]  /*a260*/  FMUL.FTZ R43, R73, UR4 ;  /* 0x00000004492b7c20 */ /* 0x000fe20008410000 */
[----:B------:R-:W-:Y:S01]  /*a270*/  FMUL.FTZ R51, R81, UR4 ;  /* 0x0000000451337c20 */ /* 0x000fe20008410000 */
[----:B------:R-:W-:Y:S01]  /*a280*/  FMUL.FTZ R55, R85, UR4 ;  /* 0x0000000455377c20 */ /* 0x000fe20008410000 */
[----:B------:R-:W-:Y:S01]  /*a290*/  @!P1 PRMT R0, RZ, 0x654, R0 ;  /* 0x00000654ff009816 */ /* 0x000fe20000000000 */
[----:B------:R-:W-:-:S02]  /*a2a0*/  ULDC UR5, c[0x0][0x9d8] ;  /* 0x0002760000057ab9 */ /* 0x000fc40000000800 */
[----:B------:R-:W0:Y:S01]  /*a2b0*/  MUFU.TANH R15, R15 ;  /* 0x0000000f000f7308 */ /* 0x000e220000002400 */
[----:B------:R-:W-:Y:S02]  /*a2c0*/  ISETP.GT.AND P4, PT, R57, 0x11, PT ;  /* 0x000000113900780c */ /* 0x000fe40003f84270 */
[----:B----4-:R-:W-:Y:S02]  /*a2d0*/  FSEL R80, R13, -INF , P3 ;  /* 0xff8000000d507808 */ /* 0x010fe40001800000 */
[----:B------:R-:W-:-:S03]  /*a2e0*/  FMNMX.FTZ R3, R76, R3, !PT ;  /* 0x000000034c037209 */ /* 0x000fc60007810000 */
[----:B------:R-:W1:Y:S01]  /*a2f0*/  MUFU.TANH R25, R25 ;  /* 0x0000001900197308 */ /* 0x000e620000002400 */
[----:B------:R-:W-:Y:S01]  /*a300*/  FMUL.FTZ R40, R53, UR4 ;  /* 0x0000000435287c20 */ /* 0x000fe20008410000 */
[----:B------:R-:W-:Y:S01]  /*a310*/  FMUL.FTZ R53, R84, UR4 ;  /* 0x0000000454357c20 */ /* 0x000fe20008410000 */
[----:B------:R-:W-:Y:S01]  /*a320*/  ISETP.GT.AND P3, PT, R57, 0x18, PT ;  /* 0x000000183900780c */ /* 0x000fe20003f64270 */
[----:B------:R-:W-:Y:S01]  /*a330*/  FFMA.FTZ R145, R98, R9, -R49 ;  /* 0x0000000962917223 */ /* 0x000fe20000010831 */
[----:B------:R-:W-:-:S03]  /*a340*/  FSEL R84, R14, -INF , P4 ;  /* 0xff8000000e547808 */ /* 0x000fc60002000000 */
[----:B------:R-:W2:Y:S01]  /*a350*/  MUFU.TANH R32, R32 ;  /* 0x0000002000207308 */ /* 0x000ea20000002400 */
[----:B------:R-:W-:Y:S01]  /*a360*/  FMNMX.FTZ R3, R80, R3, !PT ;  /* 0x0000000350037209 */ /* 0x000fe20007810000 */
[----:B------:R-:W-:Y:S01]  /*a370*/  FFMA.FTZ R147, R104, R9, -R49 ;  /* 0x0000000968937223 */ /* 0x000fe20000010831 */
[----:B------:R-:W-:-:S05]  /*a380*/  ISETP.GT.AND P4, PT, R57, 0x19, PT ;  /* 0x000000193900780c */ /* 0x000fca0003f84270 */
[----:B------:R-:W3:Y:S01]  /*a390*/  MUFU.TANH R36, R36 ;  /* 0x0000002400247308 */ /* 0x000ee20000002400 */
[----:B0-----:R-:W-:Y:S01]  /*a3a0*/  FSEL R98, R15, -INF , P3 ;  /* 0xff8000000f627808 */ /* 0x001fe20001800000 */
[--C-:B------:R-:W-:Y:S01]  /*a3b0*/  FFMA.FTZ R141, R46, R9, -R49.reuse ;  /* 0x000000092e8d7223 */ /* 0x100fe20000010831 */
[----:B------:R-:W-:Y:S01]  /*a3c0*/  FMNMX.FTZ R3, R84, R3, !PT ;  /* 0x0000000354037209 */ /* 0x000fe20007810000 */
[----:B------:R-:W-:Y:S01]  /*a3d0*/  FFMA.FTZ R108, R108, R9, -R49 ;  /* 0x000000096c6c7223 */ /* 0x000fe20000010831 */
[----:B------:R-:W-:-:S03]  /*a3e0*/  ISETP.GT.AND P3, PT, R57, 0x20, PT ;  /* 0x000000203900780c */ /* 0x000fc60003f64270 */
[----:B------:R-:W-:Y:S01]  /*a3f0*/  MUFU.TANH R63, R63 ;  /* 0x0000003f003f7308 */ /* 0x000fe20000002400 */
[----:B------:R-:W-:Y:S01]  /*a400*/  FSEL R24, R24, -INF , P4 ;  /* 0xff80000018187808 */ /* 0x000fe20002000000 */
[----:B------:R-:W-:Y:S01]  /*a410*/  FMUL.FTZ R61, R65, UR4 ;  /* 0x00000004413d7c20 */ /* 0x000fe20008410000 */
[----:B------:R-:W-:Y:S01]  /*a420*/  FMNMX.FTZ R3, R98, R3, !PT ;  /* 0x0000000362037209 */ /* 0x000fe20007810000 */
[----:B------:R-:W-:Y:S01]  /*a430*/  FFMA.FTZ R14, R100, R9, -R49 ;  /* 0x00000009640e7223 */ /* 0x000fe20000010831 */
[----:B------:R-:W-:-:S03]  /*a440*/  ISETP.GT.AND P4, PT, R57, 0x21, PT ;  /* 0x000000213900780c */ /* 0x000fc60003f84270 */
[----:B------:R-:W-:Y:S01]  /*a450*/  MUFU.TANH R59, R59 ;  /* 0x0000003b003b7308 */ /* 0x000fe20000002400 */
[----:B-1----:R-:W-:Y:S01]  /*a460*/  FSEL R100, R25, -INF , P3 ;  /* 0xff80000019647808 */ /* 0x002fe20001800000 */
[--C-:B------:R-:W-:Y:S01]  /*a470*/  FFMA.FTZ R143, R34, R9, -R49.reuse ;  /* 0x00000009228f7223 */ /* 0x100fe20000010831 */
[----:B------:R-:W-:Y:S01]  /*a480*/  FMNMX.FTZ R3, R24, R3, !PT ;  /* 0x0000000318037209 */ /* 0x000fe20007810000 */
[----:B------:R-:W-:Y:S01]  /*a490*/  FFMA.FTZ R149, R110, R9, -R49 ;  /* 0x000000096e957223 */ /* 0x000fe20000010831 */
[----:B------:R-:W-:-:S03]  /*a4a0*/  ISETP.GT.AND P3, PT, R57, 0x28, PT ;  /* 0x000000283900780c */ /* 0x000fc60003f64270 */
[----:B------:R-:W-:Y:S01]  /*a4b0*/  MUFU.TANH R27, R27 ;  /* 0x0000001b001b7308 */ /* 0x000fe20000002400 */
[----:B------:R-:W-:Y:S01]  /*a4c0*/  FSEL R104, R28, -INF , P4 ;  /* 0xff8000001c687808 */ /* 0x000fe20002000000 */
        /* <DEDUP_REMOVED lines=8> */
[-CC-:B------:R-:W-:Y:S01]  /*a550*/  FFMA.FTZ R28, R102, R9.reuse, -R49.reuse ;  /* 0x00000009661c7223 */ /* 0x180fe20000010831 */
[C---:B------:R-:W-:Y:S01]  /*a560*/  ISETP.GT.AND P3, PT, R57.reuse, 0x30, PT ;  /* 0x000000303900780c */ /* 0x040fe20003f64270 */
[--C-:B------:R-:W-:Y:S01]  /*a570*/  FFMA.FTZ R139, R50, R9, -R49.reuse ;  /* 0x00000009328b7223 */ /* 0x100fe20000010831 */
[----:B--2---:R-:W-:Y:S01]  /*a580*/  FSEL R32, R32, -INF , P4 ;  /* 0xff80000020207808 */ /* 0x004fe20002000000 */
[----:B------:R-:W0:Y:S01]  /*a590*/  MUFU.TANH R40, R40 ;  /* 0x0000002800287308 */ /* 0x000e220000002400 */
[----:B------:R-:W-:Y:S01]  /*a5a0*/  FMNMX.FTZ R3, R106, R3, !PT ;  /* 0x000000036a037209 */ /* 0x000fe20007810000 */
[-CC-:B------:R-:W-:Y:S01]  /*a5b0*/  FFMA.FTZ R26, R26, R9.reuse, -R49.reuse ;  /* 0x000000091a1a7223 */ /* 0x180fe20000010831 */
[----:B------:R-:W-:Y:S01]  /*a5c0*/  ISETP.GT.AND P4, PT, R57, 0x31, PT ;  /* 0x000000313900780c */ /* 0x000fe20003f84270 */
[-CC-:B------:R-:W-:Y:S01]  /*a5d0*/  FFMA.FTZ R30, R30, R9.reuse, -R49.reuse ;  /* 0x000000091e1e7223 */ /* 0x180fe20000010831 */
[----:B------:R-:W-:Y:S01]  /*a5e0*/  FSEL R102, R33, -INF , P3 ;  /* 0xff80000021667808 */ /* 0x000fe20001800000 */
[--C-:B------:R-:W-:Y:S01]  /*a5f0*/  FFMA.FTZ R137, R38, R9, -R49.reuse ;  /* 0x0000000926897223 */ /* 0x100fe20000010831 */
[----:B------:R-:W-:Y:S01]  /*a600*/  FMNMX.FTZ R3, R32, R3, !PT ;  /* 0x0000000320037209 */ /* 0x000fe20007810000 */
[----:B------:R-:W1:Y:S01]  /*a610*/  MUFU.TANH R67, R67 ;  /* 0x0000004300437308 */ /* 0x000e620000002400 */
[C---:B------:R-:W-:Y:S01]  /*a620*/  ISETP.GT.AND P3, PT, R57.reuse, 0x38, PT ;  /* 0x000000383900780c */ /* 0x040fe20003f64270 */
[----:B------:R2:W-:Y:S01]  /*a630*/  @!P1 SYNCS.ARRIVE.TRANS64.RED.A1T0 RZ, [R0+URZ], RZ ;  /* 0x000000ff00ff99a7 */ /* 0x0005e2000810043f */
[----:B---3--:R-:W-:Y:S01]  /*a640*/  FSEL R36, R36, -INF , P4 ;  /* 0xff80000024247808 */ /* 0x008fe20002000000 */
[--C-:B------:R-:W-:Y:S01]  /*a650*/  FFMA.FTZ R133, R52, R9, -R49.reuse ;  /* 0x0000000934857223 */ /* 0x100fe20000010831 */
[----:B------:R-:W-:Y:S01]  /*a660*/  FMNMX.FTZ R3, R102, R3, !PT ;  /* 0x0000000366037209 */ /* 0x000fe20007810000 */
[-CC-:B------:R-:W-:Y:S01]  /*a670*/  FFMA.FTZ R135, R56, R9.reuse, -R49.reuse ;  /* 0x0000000938877223 */ /* 0x180fe20000010831 */
[----:B------:R-:W-:Y:S01]  /*a680*/  ISETP.GT.AND P4, PT, R57, 0x39, PT ;  /* 0x000000393900780c */ /* 0x000fe20003f84270 */
[----:B------:R3:W-:Y:S01]  /*a690*/  MUFU.EX2 R12, R108 ;  /* 0x0000006c000c7308 */ /* 0x0007e20000000800 */
[----:B------:R-:W-:Y:S01]  /*a6a0*/  FSEL R46, R37, -INF , P3 ;  /* 0xff800000252e7808 */ /* 0x000fe20001800000 */
[--C-:B------:R-:W-:Y:S01]  /*a6b0*/  FFMA.FTZ R129, R62, R9, -R49.reuse ;  /* 0x000000093e817223 */ /* 0x100fe20000010831 */
[----:B------:R-:W-:Y:S01]  /*a6c0*/  FMNMX.FTZ R3, R36, R3, !PT ;  /* 0x0000000324037209 */ /* 0x000fe20007810000 */
[-CC-:B------:R-:W-:Y:S01]  /*a6d0*/  FFMA.FTZ R131, R70, R9.reuse, -R49.reuse ;  /* 0x0000000946837223 */ /* 0x180fe20000010831 */
[C---:B------:R-:W-:Y:S01]  /*a6e0*/  ISETP.GT.AND P3, PT, R57.reuse, 0x40, PT ;  /* 0x000000403900780c */ /* 0x040fe20003f64270 */
[--C-:B------:R-:W-:Y:S01]  /*a6f0*/  FFMA.FTZ R121, R60, R9, -R49.reuse ;  /* 0x000000093c797223 */ /* 0x100fe20000010831 */
[----:B0-----:R-:W-:Y:S01]  /*a700*/  FSEL R40, R40, -INF , P4 ;  /* 0xff80000028287808 */ /* 0x001fe20002000000 */
[----:B------:R-:W0:Y:S01]  /*a710*/  MUFU.TANH R61, R61 ;  /* 0x0000003d003d7308 */ /* 0x000e220000002400 */
[----:B------:R-:W-:Y:S01]  /*a720*/  FMNMX.FTZ R3, R46, R3, !PT ;  /* 0x000000032e037209 */ /* 0x000fe20007810000 */
[-CC-:B------:R-:W-:Y:S01]  /*a730*/  FFMA.FTZ R125, R82, R9.reuse, -R49.reuse ;  /* 0x00000009527d7223 */ /* 0x180fe20000010831 */
[----:B------:R-:W-:Y:S01]  /*a740*/  ISETP.GT.AND P4, PT, R57, 0x41, PT ;  /* 0x000000413900780c */ /* 0x000fe20003f84270 */
[-CC-:B------:R-:W-:Y:S01]  /*a750*/  FFMA.FTZ R127, R86, R9.reuse, -R49.reuse ;  /* 0x00000009567f7223 */ /* 0x180fe20000010831 */
[----:B---3--:R-:W-:Y:S01]  /*a760*/  FSEL R108, R41, -INF , P3 ;  /* 0xff800000296c7808 */ /* 0x008fe20001800000 */
[----:B------:R-:W-:Y:S01]  /*a770*/  FFMA.FTZ R123, R94, R9, -R49 ;  /* 0x000000095e7b7223 */ /* 0x000fe20000010831 */
[----:B------:R-:W-:Y:S01]  /*a780*/  FMNMX.FTZ R3, R40, R3, !PT ;  /* 0x0000000328037209 */ /* 0x000fe20007810000 */
[----:B------:R-:W3:Y:S01]  /*a790*/  MUFU.TANH R35, R35 ;  /* 0x0000002300237308 */ /* 0x000ee20000002400 */
[----:B------:R-:W-:Y:S01]  /*a7a0*/  ISETP.GT.AND P3, PT, R57, 0x48, PT ;  /* 0x000000483900780c */ /* 0x000fe20003f64270 */
[----:B------:R-:W-:Y:S01]  /*a7b0*/  ULDC UR4, c[0x0][0x9d8] ;  /* 0x0002760000047ab9 */ /* 0x000fe20000000800 */
[----:B------:R-:W-:-:S02]  /*a7c0*/  FSEL R44, R44, -INF , P4 ;  /* 0xff8000002c2c7808 */ /* 0x000fc40002000000 */
[----:B------:R-:W-:Y:S02]  /*a7d0*/  FMNMX.FTZ R3, R108, R3, !PT ;  /* 0x000000036c037209 */ /* 0x000fe40007810000 */
[----:B------:R-:W-:Y:S02]  /*a7e0*/  ISETP.GT.AND P4, PT, R57, 0x49, PT ;  /* 0x000000493900780c */ /* 0x000fe40003f84270 */
[----:B------:R-:W-:Y:S02]  /*a7f0*/  FSEL R34, R63, -INF , P3 ;  /* 0xff8000003f227808 */ /* 0x000fe40001800000 */
[----:B------:R-:W-:Y:S02]  /*a800*/  FMNMX.FTZ R3, R44, R3, !PT ;  /* 0x000000032c037209 */ /* 0x000fe40007810000 */
[----:B------:R-:W-:Y:S02]  /*a810*/  ISETP.GT.AND P3, PT, R57, 0x50, PT ;  /* 0x000000503900780c */ /* 0x000fe40003f64270 */
[----:B-1----:R-:W-:-:S02]  /*a820*/  FSEL R110, R67, -INF , P4 ;  /* 0xff800000436e7808 */ /* 0x002fc40002000000 */
[----:B------:R-:W-:Y:S02]  /*a830*/  FMNMX.FTZ R3, R34, R3, !PT ;  /* 0x0000000322037209 */ /* 0x000fe40007810000 */
[----:B------:R-:W-:Y:S02]  /*a840*/  ISETP.GT.AND P4, PT, R57, 0x51, PT ;  /* 0x000000513900780c */ /* 0x000fe40003f84270 */
[----:B------:R-:W-:Y:S02]  /*a850*/  FSEL R112, R59, -INF , P3 ;  /* 0xff8000003b707808 */ /* 0x000fe40001800000 */
[----:B------:R-:W-:Y:S01]  /*a860*/  FMNMX.FTZ R3, R110, R3, !PT ;  /* 0x000000036e037209 */ /* 0x000fe20007810000 */
[----:B------:R-:W1:Y:S01]  /*a870*/  MUFU.TANH R43, R43 ;  /* 0x0000002b002b7308 */ /* 0x000e620000002400 */
[----:B------:R-:W-:Y:S02]  /*a880*/  ISETP.GT.AND P3, PT, R57, 0x58, PT ;  /* 0x000000583900780c */ /* 0x000fe40003f64270 */
[----:B0-----:R-:W-:-:S02]  /*a890*/  FSEL R114, R61, -INF , P4 ;  /* 0xff8000003d727808 */ /* 0x001fc40002000000 */
[----:B------:R-:W-:Y:S02]  /*a8a0*/  FMNMX.FTZ R3, R112, R3, !PT ;  /* 0x0000000370037209 */ /* 0x000fe40007810000 */
[----:B------:R-:W-:Y:S01]  /*a8b0*/  ISETP.GT.AND P4, PT, R57, 0x59, PT ;  /* 0x000000593900780c */ /* 0x000fe20003f84270 */
[----:B------:R-:W0:Y:S01]  /*a8c0*/  MUFU.TANH R39, R39 ;  /* 0x0000002700277308 */ /* 0x000e220000002400 */
[----:B------:R-:W-:Y:S02]  /*a8d0*/  FSEL R116, R27, -INF , P3 ;  /* 0xff8000001b747808 */ /* 0x000fe40001800000 */
[----:B------:R-:W-:Y:S02]  /*a8e0*/  FMNMX.FTZ R3, R114, R3, !PT ;  /* 0x0000000372037209 */ /* 0x000fe40007810000 */
[----:B------:R-:W-:Y:S02]  /*a8f0*/  ISETP.GT.AND P3, PT, R57, 0x60, PT ;  /* 0x000000603900780c */ /* 0x000fe40003f64270 */
[----:B---3--:R-:W-:Y:S01]  /*a900*/  FSEL R118, R35, -INF , P4 ;  /* 0xff80000023767808 */ /* 0x008fe20002000000 */
[----:B------:R-:W3:Y:S01]  /*a910*/  MUFU.TANH R45, R45 ;  /* 0x0000002d002d7308 */ /* 0x000ee20000002400 */
[----:B------:R-:W-:-:S02]  /*a920*/  FMNMX.FTZ R3, R116, R3, !PT ;  /* 0x0000000374037209 */ /* 0x000fc40007810000 */
[----:B------:R-:W-:Y:S02]  /*a930*/  ISETP.GT.AND P4, PT, R57, 0x61, PT ;  /* 0x000000613900780c */ /* 0x000fe40003f84270 */
[----:B------:R-:W-:Y:S02]  /*a940*/  FSEL R120, R31, -INF , P3 ;  /* 0xff8000001f787808 */ /* 0x000fe40001800000 */
[----:B------:R-:W-:Y:S01]  /*a950*/  FMNMX.FTZ R3, R118, R3, !PT ;  /* 0x0000000376037209 */ /* 0x000fe20007810000 */
[----:B------:R-:W4:Y:S01]  /*a960*/  MUFU.TANH R47, R47 ;  /* 0x0000002f002f7308 */ /* 0x000f220000002400 */
[----:B------:R-:W-:Y:S02]  /*a970*/  ISETP.GT.AND P3, PT, R57, 0x68, PT ;  /* 0x000000683900780c */ /* 0x000fe40003f64270 */
[----:B-1----:R-:W-:Y:S02]  /*a980*/  FSEL R50, R43, -INF , P4 ;  /* 0xff8000002b327808 */ /* 0x002fe40002000000 */
[----:B------:R-:W-:-:S03]  /*a990*/  FMNMX.FTZ R3, R120, R3, !PT ;  /* 0x0000000378037209 */ /* 0x000fc60007810000 */
[----:B------:R-:W1:Y:S01]  /*a9a0*/  MUFU.TANH R51, R51 ;  /* 0x0000003300337308 */ /* 0x000e620000002400 */
[----:B------:R-:W-:Y:S02]  /*a9b0*/  ISETP.GT.AND P4, PT, R57, 0x69, PT ;  /* 0x000000693900780c */ /* 0x000fe40003f84270 */
[----:B0-----:R-:W-:Y:S02]  /*a9c0*/  FSEL R122, R39, -INF , P3 ;  /* 0xff800000277a7808 */ /* 0x001fe40001800000 */
[----:B------:R-:W-:-:S03]  /*a9d0*/  FMNMX.FTZ R3, R50, R3, !PT ;  /* 0x0000000332037209 */ /* 0x000fc60007810000 */
[----:B------:R-:W0:Y:S01]  /*a9e0*/  MUFU.TANH R53, R53 ;  /* 0x0000003500357308 */ /* 0x000e220000002400 */
[----:B------:R-:W-:Y:S02]  /*a9f0*/  ISETP.GT.AND P3, PT, R57, 0x70, PT ;  /* 0x000000703900780c */ /* 0x000fe40003f64270 */
[----:B---3--:R-:W-:Y:S02]  /*aa00*/  FSEL R124, R45, -INF , P4 ;  /* 0xff8000002d7c7808 */ /* 0x008fe40002000000 */
[----:B------:R-:W-:Y:S01]  /*aa10*/  FMNMX.FTZ R3, R122, R3, !PT ;  /* 0x000000037a037209 */ /* 0x000fe20007810000 */
[----:B------:R-:W3:Y:S02]  /*aa20*/  @P2 LDC R45, c[0x0][0x450] ;  /* 0x00011400ff2d2b82 */ /* 0x000ee40000000800 */
[----:B------:R-:W2:Y:S01]  /*aa30*/  MUFU.TANH R55, R55 ;  /* 0x0000003700377308 */ /* 0x000ea20000002400 */
[----:B------:R-:W-:Y:S02]  /*aa40*/  ISETP.GT.AND P4, PT, R57, 0x71, PT ;  /* 0x000000713900780c */ /* 0x000fe40003f84270 */
[----:B----4-:R-:W-:-:S02]  /*aa50*/  FSEL R126, R47, -INF , P3 ;  /* 0xff8000002f7e7808 */ /* 0x010fc40001800000 */
[----:B------:R-:W-:Y:S02]  /*aa60*/  FMNMX.FTZ R3, R124, R3, !PT ;  /* 0x000000037c037209 */ /* 0x000fe40007810000 */
[----:B------:R-:W-:Y:S02]  /*aa70*/  ISETP.GT.AND P3, PT, R57, 0x78, PT ;  /* 0x000000783900780c */ /* 0x000fe40003f64270 */
[----:B-1----:R-:W-:Y:S02]  /*aa80*/  FSEL R128, R51, -INF , P4 ;  /* 0xff80000033807808 */ /* 0x002fe40002000000 */
[----:B------:R-:W-:Y:S02]  /*aa90*/  FMNMX.FTZ R3, R126, R3, !PT ;  /* 0x000000037e037209 */ /* 0x000fe40007810000 */
[----:B------:R-:W-:Y:S02]  /*aaa0*/  ISETP.GT.AND P4, PT, R57, 0x79, PT ;  /* 0x000000793900780c */ /* 0x000fe40003f84270 */
[----:B0-----:R-:W-:-:S02]  /*aab0*/  FSEL R130, R53, -INF , P3 ;  /* 0xff80000035827808 */ /* 0x001fc40001800000 */
[----:B------:R-:W-:Y:S02]  /*aac0*/  FMNMX.FTZ R3, R128, R3, !PT ;  /* 0x0000000380037209 */ /* 0x000fe40007810000 */
[----:B--2---:R-:W-:Y:S02]  /*aad0*/  FSEL R132, R55, -INF , P4 ;  /* 0xff80000037847808 */ /* 0x004fe40002000000 */
[----:B------:R-:W-:-:S04]  /*aae0*/  FMNMX.FTZ R3, R130, R3, !PT ;  /* 0x0000000382037209 */ /* 0x000fc80007810000 */
[----:B------:R-:W-:-:S05]  /*aaf0*/  FMNMX.FTZ R3, R132, R3, !PT ;  /* 0x0000000384037209 */ /* 0x000fca0007810000 */
[----:B------:R-:W0:Y:S02]  /*ab00*/  SHFL.BFLY PT, R10, R3, 0x2, 0x1f ;  /* 0x0c401f00030a7f89 */ /* 0x000e2400000e0000 */
[----:B0-----:R-:W-:-:S05]  /*ab10*/  FMNMX.FTZ R13, R3, R10, !PT ;  /* 0x0000000a030d7209 */ /* 0x001fca0007810000 */
[----:B------:R-:W0:Y:S01]  /*ab20*/  SHFL.BFLY PT, R10, R13, 0x1, 0x1f ;  /* 0x0c201f000d0a7f89 */ /* 0x000e2200000e0000 */
[----:B------:R-:W-:Y:S08]  /*ab30*/  MUFU.EX2 R149, R149 ;  /* 0x0000009500957308 */ /* 0x000ff00000000800 */
[----:B------:R-:W1:Y:S01]  /*ab40*/  MUFU.EX2 R64, R64 ;  /* 0x0000004000407308 */ /* 0x000e620000000800 */
[----:B0-----:R-:W-:-:S07]  /*ab50*/  FMNMX.FTZ R10, R13, R10, !PT ;  /* 0x0000000a0d0a7209 */ /* 0x001fce0007810000 */
[----:B------:R-:W0:Y:S01]  /*ab60*/  MUFU.EX2 R151, R151 ;  /* 0x0000009700977308 */ /* 0x000e220000000800 */
[C---:B------:R-:W-:Y:S01]  /*ab70*/  FSETP.NEU.FTZ.AND P3, PT, R10.reuse, -INF , PT ;  /* 0xff8000000a00780b */ /* 0x040fe20003f7d000 */
[----:B------:R-:W-:-:S05]  /*ab80*/  FMUL.FTZ R37, R10, R9 ;  /* 0x000000090a257220 */ /* 0x000fca0000410000 */
[----:B------:R-:W-:Y:S01]  /*ab90*/  FSEL R37, R37, RZ, P3 ;  /* 0x000000ff25257208 */ /* 0x000fe20001800000 */
[----:B------:R-:W2:Y:S04]  /*aba0*/  MUFU.EX2 R145, R145 ;  /* 0x0000009100917308 */ /* 0x000ea80000000800 */
[-CC-:B------:R-:W-:Y:S01]  /*abb0*/  FFMA.FTZ R148, R68, R9.reuse, -R37.reuse ;  /* 0x0000000944947223 */ /* 0x180fe20000010825 */
[-CC-:B------:R-:W-:Y:S01]  /*abc0*/  FFMA.FTZ R3, R8, R9.reuse, -R37.reuse ;  /* 0x0000000908037223 */ /* 0x180fe20000010825 */
[-CC-:B------:R-:W-:Y:S01]  /*abd0*/  FFMA.FTZ R150, R72, R9.reuse, -R37.reuse ;  /* 0x0000000948967223 */ /* 0x180fe20000010825 */
[----:B-1----:R-:W-:Y:S01]  /*abe0*/  FADD.FTZ R8, R149, R64 ;  /* 0x0000004095087221 */ /* 0x002fe20000010000 */
[----:B------:R-:W1:Y:S01]  /*abf0*/  MUFU.EX2 R14, R14 ;  /* 0x0000000e000e7308 */ /* 0x000e620000000800 */
[----:B------:R-:W-:-:S02]  /*ac00*/  FFMA.FTZ R13, R76, R9, -R37 ;  /* 0x000000094c0d7223 */ /* 0x000fc40000010825 */
[----:B0-----:R-:W-:-:S05]  /*ac10*/  FADD.FTZ R35, R151, R8 ;  /* 0x0000000897237221 */ /* 0x001fca0000010000 */
[----:B------:R-:W-:Y:S01]  /*ac20*/  MUFU.EX2 R148, R148 ;  /* 0x0000009400947308 */ /* 0x000fe20000000800 */
[----:B------:R-:W-:-:S07]  /*ac30*/  FFMA.FTZ R144, R80, R9, -R37 ;  /* 0x0000000950907223 */ /* 0x000fce0000010825 */
[----:B------:R-:W0:Y:S01]  /*ac40*/  MUFU.EX2 R3, R3 ;  /* 0x0000000300037308 */ /* 0x000e220000000800 */
[----:B------:R-:W-:-:S07]  /*ac50*/  FADD.FTZ R8, R12, R35 ;  /* 0x000000230c087221 */ /* 0x000fce0000010000 */
[----:B------:R-:W4:Y:S01]  /*ac60*/  MUFU.EX2 R147, R147 ;  /* 0x0000009300937308 */ /* 0x000f220000000800 */
[----:B------:R-:W-:-:S07]  /*ac70*/  FFMA.FTZ R15, R84, R9, -R37 ;  /* 0x00000009540f7223 */ /* 0x000fce0000010825 */
[----:B------:R-:W3:Y:S01]  /*ac80*/  MUFU.EX2 R150, R150 ;  /* 0x0000009600967308 */ /* 0x000ee20000000800 */
[----:B--2---:R-:W-:Y:S01]  /*ac90*/  FADD.FTZ R39, R145, R8 ;  /* 0x0000000891277221 */ /* 0x004fe20000010000 */
[----:B------:R-:W-:-:S06]  /*aca0*/  FFMA.FTZ R31, R36, R9, -R37 ;  /* 0x00000009241f7223 */ /* 0x000fcc0000010825 */
[----:B------:R-:W2:Y:S01]  /*acb0*/  MUFU.EX2 R28, R28 ;  /* 0x0000001c001c7308 */ /* 0x000ea20000000800 */
[----:B------:R-:W-:Y:S01]  /*acc0*/  FFMA.FTZ R146, R98, R9, -R37 ;  /* 0x0000000962927223 */ /* 0x000fe20000010825 */
[----:B------:R-:W2:Y:S06]  /*acd0*/  @P2 LDC R36, c[0x0][0x44c] ;  /* 0x00011300ff242b82 */ /* 0x000eac0000000800 */
[----:B------:R-:W2:Y:S01]  /*ace0*/  MUFU.EX2 R13, R13 ;  /* 0x0000000d000d7308 */ /* 0x000ea20000000800 */
[----:B-1----:R-:W-:Y:S01]  /*acf0*/  FADD.FTZ R8, R14, R39 ;  /* 0x000000270e087221 */ /* 0x002fe20000010000 */
[----:B0-----:R-:W-:-:S06]  /*ad00*/  FADD.FTZ R41, R148, R3 ;  /* 0x0000000394297221 */ /* 0x001fcc0000010000 */
[----:B------:R-:W0:Y:S01]  /*ad10*/  MUFU.EX2 R141, R141 ;  /* 0x0000008d008d7308 */ /* 0x000e220000000800 */
[----:B------:R-:W-:-:S07]  /*ad20*/  FFMA.FTZ R25, R24, R9, -R37 ;  /* 0x0000000918197223 */ /* 0x000fce0000010825 */
[----:B------:R-:W1:Y:S01]  /*ad30*/  MUFU.EX2 R144, R144 ;  /* 0x0000009000907308 */ /* 0x000e620000000800 */
[----:B----4-:R-:W-:Y:S01]  /*ad40*/  FADD.FTZ R39, R147, R8 ;  /* 0x0000000893277221 */ /* 0x010fe20000010000 */
[----:B---3--:R-:W-:-:S06]  /*ad50*/  FADD.FTZ R8, R150, R41 ;  /* 0x0000002996087221 */ /* 0x008fcc0000010000 */
[----:B------:R-:W3:Y:S01]  /*ad60*/  MUFU.EX2 R26, R26 ;  /* 0x0000001a001a7308 */ /* 0x000ee20000000800 */
[----:B------:R-:W-:-:S07]  /*ad70*/  FFMA.FTZ R140, R100, R9, -R37 ;  /* 0x00000009648c7223 */ /* 0x000fce0000010825 */
[----:B------:R-:W4:Y:S01]  /*ad80*/  MUFU.EX2 R15, R15 ;  /* 0x0000000f000f7308 */ /* 0x000f220000000800 */
[----:B------:R-:W-:Y:S01]  /*ad90*/  FFMA.FTZ R29, R32, R9, -R37 ;  /* 0x00000009201d7223 */ /* 0x000fe20000010825 */
[----:B--2---:R-:W-:-:S06]  /*ada0*/  FADD.FTZ R32, R28, R39 ;  /* 0x000000271c207221 */ /* 0x004fcc0000010000 */
[----:B------:R-:W2:Y:S01]  /*adb0*/  MUFU.EX2 R143, R143 ;  /* 0x0000008f008f7308 */ /* 0x000ea20000000800 */
[----:B------:R-:W-:Y:S01]  /*adc0*/  FFMA.FTZ R38, R42, R9, -R49 ;  /* 0x000000092a267223 */ /* 0x000fe20000010831 */
[----:B------:R-:W-:-:S06]  /*add0*/  FADD.FTZ R41, R13, R8 ;  /* 0x000000080d297221 */ /* 0x000fcc0000010000 */
[----:B------:R-:W2:Y:S01]  /*ade0*/  MUFU.EX2 R146, R146 ;  /* 0x0000009200927308 */ /* 0x000ea20000000800 */
[----:B------:R-:W-:Y:S01]  /*adf0*/  FFMA.FTZ R27, R104, R9, -R37 ;  /* 0x00000009681b7223 */ /* 0x000fe20000010825 */
[----:B0-----:R-:W-:-:S06]  /*ae00*/  FADD.FTZ R43, R141, R32 ;  /* 0x000000208d2b7221 */ /* 0x001fcc0000010000 */
[----:B------:R-:W0:Y:S01]  /*ae10*/  MUFU.EX2 R30, R30 ;  /* 0x0000001e001e7308 */ /* 0x000e220000000800 */
[----:B-1----:R-:W-:Y:S01]  /*ae20*/  FADD.FTZ R0, R144, R41 ;  /* 0x0000002990007221 */ /* 0x002fe20000010000 */
[----:B------:R-:W-:-:S06]  /*ae30*/  FFMA.FTZ R142, R106, R9, -R37 ;  /* 0x000000096a8e7223 */ /* 0x000fcc0000010825 */
[----:B------:R-:W1:Y:S01]  /*ae40*/  MUFU.EX2 R25, R25 ;  /* 0x0000001900197308 */ /* 0x000e620000000800 */
[----:B---3--:R-:W-:Y:S01]  /*ae50*/  FADD.FTZ R8, R26, R43 ;  /* 0x0000002b1a087221 */ /* 0x008fe20000010000 */
[----:B------:R-:W-:-:S06]  /*ae60*/  FFMA.FTZ R42, R48, R9, -R49 ;  /* 0x00000009302a7223 */ /* 0x000fcc0000010831 */
[----:B------:R-:W3:Y:S01]  /*ae70*/  MUFU.EX2 R137, R137 ;  /* 0x0000008900897308 */ /* 0x000ee20000000800 */
[----:B----4-:R-:W-:-:S07]  /*ae80*/  FADD.FTZ R43, R15, R0 ;  /* 0x000000000f2b7221 */ /* 0x010fce0000010000 */
[----:B------:R-:W4:Y:S01]  /*ae90*/  MUFU.EX2 R140, R140 ;  /* 0x0000008c008c7308 */ /* 0x000f220000000800 */
[----:B--2---:R-:W-:Y:S01]  /*aea0*/  FADD.FTZ R41, R143, R8 ;  /* 0x000000088f297221 */ /* 0x004fe20000010000 */
[----:B------:R-:W-:-:S06]  /*aeb0*/  FADD.FTZ R0, R146, R43 ;  /* 0x0000002b92007221 */ /* 0x000fcc0000010000 */
[----:B------:R-:W2:Y:S01]  /*aec0*/  MUFU.EX2 R38, R38 ;  /* 0x0000002600267308 */ /* 0x000ea20000000800 */
[----:B------:R-:W-:Y:S01]  /*aed0*/  FFMA.FTZ R136, R102, R9, -R37 ;  /* 0x0000000966887223 */ /* 0x000fe20000010825 */
[----:B------:R-:W-:-:S06]  /*aee0*/  @P2 IMAD.HI.U32 R36, R95, R36, RZ ;  /* 0x000000245f242227 */ /* 0x000fcc00078e00ff */
[----:B------:R-:W2:Y:S01]  /*aef0*/  MUFU.EX2 R27, R27 ;  /* 0x0000001b001b7308 */ /* 0x000ea20000000800 */
[----:B0-----:R-:W-:Y:S01]  /*af00*/  FADD.FTZ R8, R30, R41 ;  /* 0x000000291e087221 */ /* 0x001fe20000010000 */
[----:B------:R-:W-:-:S06]  /*af10*/  FFMA.FTZ R48, R54, R9, -R49 ;  /* 0x0000000936307223 */ /* 0x000fcc0000010831 */
[----:B------:R-:W0:Y:S01]  /*af20*/  MUFU.EX2 R139, R139 ;  /* 0x0000008b008b7308 */ /* 0x000e220000000800 */
[----:B------:R-:W-:Y:S01]  /*af30*/  FFMA.FTZ R134, R34, R9, -R37 ;  /* 0x0000000922867223 */ /* 0x000fe20000010825 */
[----:B-1----:R-:W-:-:S06]  /*af40*/  FADD.FTZ R43, R25, R0 ;  /* 0x00000000192b7221 */ /* 0x002fcc0000010000 */
[----:B------:R-:W1:Y:S01]  /*af50*/  MUFU.EX2 R142, R142 ;  /* 0x0000008e008e7308 */ /* 0x000e620000000800 */
[----:B------:R-:W-:Y:S01]  /*af60*/  IMAD.MOV.U32 R34, RZ, RZ, R95 ;  /* 0x000000ffff227224 */ /* 0x000fe200078e005f */
[----:B------:R-:W-:Y:S01]  /*af70*/  @P2 SHF.R.U32.HI R34, RZ, R45, R36 ;  /* 0x0000002dff222219 */ /* 0x000fe20000011624 */
[----:B---3--:R-:W-:-:S05]  /*af80*/  FADD.FTZ R45, R137, R8 ;  /* 0x00000008892d7221 */ /* 0x008fca0000010000 */
[----:B------:R-:W3:Y:S01]  /*af90*/  MUFU.EX2 R42, R42 ;  /* 0x0000002a002a7308 */ /* 0x000ee20000000800 */
[----:B----4-:R-:W-:Y:S01]  /*afa0*/  FADD.FTZ R0, R140, R43 ;  /* 0x0000002b8c007221 */ /* 0x010fe20000010000 */
[----:B------:R-:W-:-:S06]  /*afb0*/  FFMA.FTZ R138, R46, R9, -R37 ;  /* 0x000000092e8a7223 */ /* 0x000fcc0000010825 */
[----:B------:R-:W4:Y:S01]  /*afc0*/  MUFU.EX2 R29, R29 ;  /* 0x0000001d001d7308 */ /* 0x000f220000000800 */
[----:B--2---:R-:W-:Y:S01]  /*afd0*/  FADD.FTZ R8, R38, R45 ;  /* 0x0000002d26087221 */ /* 0x004fe20000010000 */
[----:B------:R-:W-:-:S06]  /*afe0*/  FFMA.FTZ R52, R58, R9, -R49 ;  /* 0x000000093a347223 */ /* 0x000fcc0000010831 */
[----:B------:R-:W2:Y:S01]  /*aff0*/  MUFU.EX2 R133, R133 ;  /* 0x0000008500857308 */ /* 0x000ea20000000800 */
[----:B------:R-:W-:Y:S01]  /*b000*/  FADD.FTZ R45, R27, R0 ;  /* 0x000000001b2d7221 */ /* 0x000fe20000010000 */
[----:B------:R-:W-:-:S06]  /*b010*/  FFMA.FTZ R33, R40, R9, -R37 ;  /* 0x0000000928217223 */ /* 0x000fcc0000010825 */
[----:B------:R-:W2:Y:S01]  /*b020*/  MUFU.EX2 R136, R136 ;  /* 0x0000008800887308 */ /* 0x000ea20000000800 */
[----:B0-----:R-:W-:Y:S01]  /*b030*/  FADD.FTZ R47, R139, R8 ;  /* 0x000000088b2f7221 */ /* 0x001fe20000010000 */
[----:B-1----:R-:W-:-:S06]  /*b040*/  FADD.FTZ R0, R142, R45 ;  /* 0x0000002d8e007221 */ /* 0x002fcc0000010000 */
[----:B------:R-:W0:Y:S01]  /*b050*/  MUFU.EX2 R48, R48 ;  /* 0x0000003000307308 */ /* 0x000e220000000800 */
[----:B------:R-:W-:-:S07]  /*b060*/  FFMA.FTZ R24, R108, R9, -R37 ;  /* 0x000000096c187223 */ /* 0x000fce0000010825 */
[----:B------:R-:W1:Y:S01]  /*b070*/  MUFU.EX2 R31, R31 ;  /* 0x0000001f001f7308 */ /* 0x000e620000000800 */
[----:B---3--:R-:W-:Y:S01]  /*b080*/  FADD.FTZ R8, R42, R47 ;  /* 0x0000002f2a087221 */ /* 0x008fe20000010000 */
[----:B------:R-:W-:-:S06]  /*b090*/  FFMA.FTZ R54, R66, R9, -R49 ;  /* 0x0000000942367223 */ /* 0x000fcc0000010831 */
[----:B------:R-:W3:Y:S01]  /*b0a0*/  MUFU.EX2 R135, R135 ;  /* 0x0000008700877308 */ /* 0x000ee20000000800 */
[----:B----4-:R-:W-:Y:S01]  /*b0b0*/  FADD.FTZ R47, R29, R0 ;  /* 0x000000001d2f7221 */ /* 0x010fe20000010000 */
[----:B------:R-:W-:-:S06]  /*b0c0*/  FFMA.FTZ R35, R44, R9, -R37 ;  /* 0x000000092c237223 */ /* 0x000fcc0000010825 */
[----:B------:R-:W4:Y:S01]  /*b0d0*/  MUFU.EX2 R138, R138 ;  /* 0x0000008a008a7308 */ /* 0x000f220000000800 */
[----:B--2---:R-:W-:Y:S01]  /*b0e0*/  FADD.FTZ R45, R133, R8 ;  /* 0x00000008852d7221 */ /* 0x004fe20000010000 */
[----:B------:R-:W-:-:S06]  /*b0f0*/  FADD.FTZ R8, R136, R47 ;  /* 0x0000002f88087221 */ /* 0x000fcc0000010000 */
[----:B------:R-:W2:Y:S08]  /*b100*/  MUFU.EX2 R52, R52 ;  /* 0x0000003400347308 */ /* 0x000eb00000000800 */
[----:B------:R-:W2:Y:S01]  /*b110*/  MUFU.EX2 R33, R33 ;  /* 0x0000002100217308 */ /* 0x000ea20000000800 */
[----:B0-----:R-:W-:Y:S01]  /*b120*/  FADD.FTZ R36, R48, R45 ;  /* 0x0000002d30247221 */ /* 0x001fe20000010000 */
[----:B------:R-:W-:-:S06]  /*b130*/  FFMA.FTZ R56, R74, R9, -R49 ;  /* 0x000000094a387223 */ /* 0x000fcc0000010831 */
[----:B------:R-:W0:Y:S01]  /*b140*/  MUFU.EX2 R129, R129 ;  /* 0x0000008100817308 */ /* 0x000e220000000800 */
[----:B-1----:R-:W-:Y:S01]  /*b150*/  FADD.FTZ R47, R31, R8 ;  /* 0x000000081f2f7221 */ /* 0x002fe20000010000 */
[----:B------:R-:W-:-:S06]  /*b160*/  FFMA.FTZ R39, R110, R9, -R37 ;  /* 0x000000096e277223 */ /* 0x000fcc0000010825 */
[----:B------:R-:W1:Y:S01]  /*b170*/  MUFU.EX2 R24, R24 ;  /* 0x0000001800187308 */ /* 0x000e620000000800 */
[-CC-:B------:R-:W-:Y:S01]  /*b180*/  FFMA.FTZ R58, R78, R9.reuse, -R49.reuse ;  /* 0x000000094e3a7223 */ /* 0x180fe20000010831 */
[-CC-:B------:R-:W-:Y:S01]  /*b190*/  FFMA.FTZ R62, R88, R9.reuse, -R49.reuse ;  /* 0x00000009583e7223 */ /* 0x180fe20000010831 */
[-CC-:B------:R-:W-:Y:S01]  /*b1a0*/  FFMA.FTZ R60, R96, R9.reuse, -R49.reuse ;  /* 0x00000009603c7223 */ /* 0x180fe20000010831 */
[----:B------:R-:W-:-:S04]  /*b1b0*/  FFMA.FTZ R66, R90, R9, -R49 ;  /* 0x000000095a427223 */ /* 0x000fc80000010831 */
[----:B------:R-:W1:Y:S01]  /*b1c0*/  MUFU.EX2 R54, R54 ;  /* 0x0000003600367308 */ /* 0x000e620000000800 */
[----:B---3--:R-:W-:Y:S01]  /*b1d0*/  FADD.FTZ R49, R135, R36 ;  /* 0x0000002487317221 */ /* 0x008fe20000010000 */
[----:B----4-:R-:W-:-:S06]  /*b1e0*/  FADD.FTZ R40, R138, R47 ;  /* 0x0000002f8a287221 */ /* 0x010fcc0000010000 */
[----:B------:R-:W3:Y:S01]  /*b1f0*/  MUFU.EX2 R35, R35 ;  /* 0x0000002300237308 */ /* 0x000ee20000000800 */
[----:B------:R-:W-:Y:S01]  /*b200*/  FFMA.FTZ R32, R112, R9, -R37 ;  /* 0x0000000970207223 */ /* 0x000fe20000010825 */
[----:B--2---:R-:W-:-:S06]  /*b210*/  FADD.FTZ R8, R52, R49 ;  /* 0x0000003134087221 */ /* 0x004fcc0000010000 */
[----:B------:R-:W2:Y:S01]  /*b220*/  MUFU.EX2 R131, R131 ;  /* 0x0000008300837308 */ /* 0x000ea20000000800 */
[----:B------:R-:W-:Y:S01]  /*b230*/  FADD.FTZ R47, R33, R40 ;  /* 0x00000028212f7221 */ /* 0x000fe20000010000 */
[----:B------:R-:W-:-:S06]  /*b240*/  FFMA.FTZ R41, R114, R9, -R37 ;  /* 0x0000000972297223 */ /* 0x000fcc0000010825 */
[----:B------:R-:W4:Y:S01]  /*b250*/  MUFU.EX2 R134, R134 ;  /* 0x0000008600867308 */ /* 0x000f220000000800 */
[----:B0-----:R-:W-:Y:S01]  /*b260*/  FADD.FTZ R49, R129, R8 ;  /* 0x0000000881317221 */ /* 0x001fe20000010000 */
[----:B------:R-:W-:-:S06]  /*b270*/  F2FP.BF16.F32.PACK_AB R151, R12, R151 ;  /* 0x000000970c97723e */ /* 0x000fcc00000010ff */
[----:B------:R-:W0:Y:S01]  /*b280*/  MUFU.EX2 R56, R56 ;  /* 0x0000003800387308 */ /* 0x000e220000000800 */
[----:B------:R-:W-:Y:S01]  /*b290*/  IADD3 R44, R34, R91, -R93 ;  /* 0x0000005b222c7210 */ /* 0x000fe20007ffe85d */
[----:B-1----:R-:W-:-:S06]  /*b2a0*/  FADD.FTZ R12, R24, R47 ;  /* 0x0000002f180c7221 */ /* 0x002fcc0000010000 */
[----:B------:R-:W1:Y:S01]  /*b2b0*/  MUFU.EX2 R39, R39 ;  /* 0x0000002700277308 */ /* 0x000e620000000800 */
[----:B------:R-:W-:Y:S01]  /*b2c0*/  FFMA.FTZ R34, R116, R9, -R37 ;  /* 0x0000000974227223 */ /* 0x000fe20000010825 */
[----:B------:R-:W-:-:S06]  /*b2d0*/  FADD.FTZ R40, R54, R49 ;  /* 0x0000003136287221 */ /* 0x000fcc0000010000 */
[----:B------:R-:W1:Y:S01]  /*b2e0*/  MUFU.EX2 R125, R125 ;  /* 0x0000007d007d7308 */ /* 0x000e620000000800 */
[----:B---3--:R-:W-:Y:S01]  /*b2f0*/  FADD.FTZ R47, R35, R12 ;  /* 0x0000000c232f7221 */ /* 0x008fe20000010000 */
[----:B------:R-:W-:-:S06]  /*b300*/  FFMA.FTZ R43, R118, R9, -R37 ;  /* 0x00000009762b7223 */ /* 0x000fcc0000010825 */
[----:B------:R-:W3:Y:S01]  /*b310*/  MUFU.EX2 R32, R32 ;  /* 0x0000002000207308 */ /* 0x000ee20000000800 */
[----:B--2---:R-:W-:Y:S01]  /*b320*/  FADD.FTZ R49, R131, R40 ;  /* 0x0000002883317221 */ /* 0x004fe20000010000 */
[----:B----4-:R-:W-:-:S06]  /*b330*/  FADD.FTZ R12, R134, R47 ;  /* 0x0000002f860c7221 */ /* 0x010fcc0000010000 */
[----:B------:R-:W2:Y:S01]  /*b340*/  MUFU.EX2 R58, R58 ;  /* 0x0000003a003a7308 */ /* 0x000ea20000000800 */
[----:B------:R-:W-:-:S07]  /*b350*/  F2FP.BF16.F32.PACK_AB R145, R14, R145 ;  /* 0x000000910e91723e */ /* 0x000fce00000010ff */
[----:B------:R-:W4:Y:S01]  /*b360*/  MUFU.EX2 R41, R41 ;  /* 0x0000002900297308 */ /* 0x000f220000000800 */
[----:B------:R-:W-:Y:S01]  /*b370*/  FFMA.FTZ R120, R120, R9, -R37 ;  /* 0x0000000978787223 */ /* 0x000fe20000010825 */
[----:B0-----:R-:W-:-:S06]  /*b380*/  FADD.FTZ R14, R56, R49 ;  /* 0x00000031380e7221 */ /* 0x001fcc0000010000 */
[----:B------:R-:W0:Y:S01]  /*b390*/  MUFU.EX2 R127, R127 ;  /* 0x0000007f007f7308 */ /* 0x000e220000000800 */
[----:B-1----:R-:W-:-:S07]  /*b3a0*/  FADD.FTZ R47, R39, R12 ;  /* 0x0000000c272f7221 */ /* 0x002fce0000010000 */
[----:B------:R-:W1:Y:S01]  /*b3b0*/  MUFU.EX2 R34, R34 ;  /* 0x0000002200227308 */ /* 0x000e620000000800 */
[-CC-:B------:R-:W-:Y:S01]  /*b3c0*/  FFMA.FTZ R45, R124, R9.reuse, -R37.reuse ;  /* 0x000000097c2d7223 */ /* 0x180fe20000010825 */
[----:B------:R-:W-:Y:S01]  /*b3d0*/  FFMA.FTZ R50, R50, R9, -R37 ;  /* 0x0000000932327223 */ /* 0x000fe20000010825 */
[----:B------:R-:W-:-:S05]  /*b3e0*/  FADD.FTZ R49, R125, R14 ;  /* 0x0000000e7d317221 */ /* 0x000fca0000010000 */
[----:B------:R-:W1:Y:S01]  /*b3f0*/  MUFU.EX2 R62, R62 ;  /* 0x0000003e003e7308 */ /* 0x000e620000000800 */
[----:B---3--:R-:W-:-:S07]  /*b400*/  FADD.FTZ R12, R32, R47 ;  /* 0x0000002f200c7221 */ /* 0x008fce0000010000 */
[----:B------:R-:W3:Y:S01]  /*b410*/  MUFU.EX2 R43, R43 ;  /* 0x0000002b002b7308 */ /* 0x000ee20000000800 */
[-CC-:B------:R-:W-:Y:S01]  /*b420*/  FFMA.FTZ R122, R122, R9.reuse, -R37.reuse ;  /* 0x000000097a7a7223 */ /* 0x180fe20000010825 */
[-CC-:B------:R-:W-:Y:S01]  /*b430*/  FFMA.FTZ R0, R126, R9.reuse, -R37.reuse ;  /* 0x000000097e007223 */ /* 0x180fe20000010825 */
[-CC-:B------:R-:W-:Y:S01]  /*b440*/  FFMA.FTZ R128, R128, R9.reuse, -R37.reuse ;  /* 0x0000000980807223 */ /* 0x180fe20000010825 */
[----:B------:R-:W-:-:S04]  /*b450*/  FFMA.FTZ R130, R130, R9, -R37 ;  /* 0x0000000982827223 */ /* 0x000fc80000010825 */
[----:B------:R-:W3:Y:S01]  /*b460*/  MUFU.EX2 R121, R121 ;  /* 0x0000007900797308 */ /* 0x000ee20000000800 */
[----:B------:R-:W-:Y:S01]  /*b470*/  FFMA.FTZ R36, R132, R9, -R37 ;  /* 0x0000000984247223 */ /* 0x000fe20000010825 */
[----:B--2---:R-:W-:Y:S01]  /*b480*/  FADD.FTZ R14, R58, R49 ;  /* 0x000000313a0e7221 */ /* 0x004fe20000010000 */
[----:B----4-:R-:W-:-:S05]  /*b490*/  FADD.FTZ R47, R41, R12 ;  /* 0x0000000c292f7221 */ /* 0x010fca0000010000 */
[----:B------:R-:W-:Y:S01]  /*b4a0*/  MUFU.EX2 R124, R120 ;  /* 0x00000078007c7308 */ /* 0x000fe20000000800 */
[----:B0-----:R-:W-:Y:S01]  /*b4b0*/  FADD.FTZ R49, R127, R14 ;  /* 0x0000000e7f317221 */ /* 0x001fe20000010000 */
[----:B-1----:R-:W-:-:S06]  /*b4c0*/  FADD.FTZ R12, R34, R47 ;  /* 0x0000002f220c7221 */ /* 0x002fcc0000010000 */
[----:B------:R-:W0:Y:S01]  /*b4d0*/  MUFU.EX2 R60, R60 ;  /* 0x0000003c003c7308 */ /* 0x000e220000000800 */
[----:B------:R-:W-:-:S07]  /*b4e0*/  SHF.R.S32.HI R51, RZ, 0x1f, R44 ;  /* 0x0000001fff337819 */ /* 0x000fce000001142c */
[----:B------:R-:W-:Y:S01]  /*b4f0*/  MUFU.EX2 R37, R50 ;  /* 0x0000003200257308 */ /* 0x000fe20000000800 */
[----:B------:R-:W-:Y:S01]  /*b500*/  FADD.FTZ R14, R62, R49 ;  /* 0x000000313e0e7221 */ /* 0x000fe20000010000 */
[----:B---3--:R-:W-:-:S06]  /*b510*/  FADD.FTZ R49, R43, R12 ;  /* 0x0000000c2b317221 */ /* 0x008fcc0000010000 */
[----:B------:R-:W1:Y:S01]  /*b520*/  MUFU.EX2 R123, R123 ;  /* 0x0000007b007b7308 */ /* 0x000e620000000800 */
[----:B------:R-:W-:-:S07]  /*b530*/  LEA.HI R8, R51, R44, RZ, 0x7 ;  /* 0x0000002c33087211 */ /* 0x000fce00078f38ff */
[----:B------:R-:W2:Y:S01]  /*b540*/  MUFU.EX2 R126, R122 ;  /* 0x0000007a007e7308 */ /* 0x000ea20000000800 */
[----:B------:R-:W-:-:S07]  /*b550*/  FADD.FTZ R51, R121, R14 ;  /* 0x0000000e79337221 */ /* 0x000fce0000010000 */
[----:B------:R-:W3:Y:S01]  /*b560*/  MUFU.EX2 R45, R45 ;  /* 0x0000002d002d7308 */ /* 0x000ee20000000800 */
[----:B0-----:R-:W-:-:S07]  /*b570*/  FADD.FTZ R12, R60, R51 ;  /* 0x000000333c0c7221 */ /* 0x001fce0000010000 */
[----:B------:R0:W4:Y:S01]  /*b580*/  MUFU.EX2 R120, R0 ;  /* 0x0000000000787308 */ /* 0x0001220000000800 */
[----:B-1----:R-:W-:Y:S01]  /*b590*/  FADD.FTZ R51, R123, R12 ;  /* 0x0000000c7b337221 */ /* 0x002fe20000010000 */
[----:B0-----:R-:W-:-:S06]  /*b5a0*/  FADD.FTZ R0, R124, R49 ;  /* 0x000000317c007221 */ /* 0x001fcc0000010000 */
[----:B------:R-:W0:Y:S01]  /*b5b0*/  MUFU.EX2 R47, R128 ;  /* 0x00000080002f7308 */ /* 0x000e220000000800 */
[----:B------:R-:W-:Y:S01]  /*b5c0*/  FADD.FTZ R49, R37, R0 ;  /* 0x0000000025317221 */ /* 0x000fe20000010000 */
[----:B------:R-:W-:-:S03]  /*b5d0*/  F2FP.BF16.F32.PACK_AB R150, R13, R150 ;  /* 0x000000960d96723e */ /* 0x000fc600000010ff */
[----:B--2---:R-:W-:-:S03]  /*b5e0*/  FADD.FTZ R12, R126, R49 ;  /* 0x000000317e0c7221 */ /* 0x004fc60000010000 */
[----:B------:R-:W1:Y:S01]  /*b5f0*/  MUFU.EX2 R122, R130 ;  /* 0x00000082007a7308 */ /* 0x000e620000000800 */
[----:B------:R-:W-:Y:S01]  /*b600*/  F2FP.BF16.F32.PACK_AB R148, R3, R148 ;  /* 0x000000940394723e */ /* 0x000fe200000010ff */
[----:B---3--:R-:W-:-:S06]  /*b610*/  FADD.FTZ R3, R45, R12 ;  /* 0x0000000c2d037221 */ /* 0x008fcc0000010000 */
[----:B------:R-:W2:Y:S01]  /*b620*/  MUFU.EX2 R13, R36 ;  /* 0x00000024000d7308 */ /* 0x000ea20000000800 */
[----:B----4-:R-:W-:Y:S01]  /*b630*/  FADD.FTZ R12, R120, R3 ;  /* 0x00000003780c7221 */ /* 0x010fe20000010000 */
[----:B------:R-:W-:-:S03]  /*b640*/  SHF.R.S32.HI R8, RZ, 0x7, R8 ;  /* 0x00000007ff087819 */ /* 0x000fc60000011408 */
[----:B0-----:R-:W-:Y:S01]  /*b650*/  FADD.FTZ R3, R47, R12 ;  /* 0x0000000c2f037221 */ /* 0x001fe20000010000 */
[----:B------:R-:W-:-:S03]  /*b660*/  VIMNMX R46, RZ, R8, !PT ;  /* 0x00000008ff2e7248 */ /* 0x000fc60007fe0100 */
[----:B-1----:R-:W-:Y:S02]  /*b670*/  FADD.FTZ R12, R122, R3 ;  /* 0x000000037a0c7221 */ /* 0x002fe40000010000 */
[----:B------:R0:W-:Y:S01]  /*b680*/  STL [R1+0x34], R46 ;  /* 0x0000342e01007387 */ /* 0x0001e20000100800 */
[----:B------:R-:W1:Y:S01]  /*b690*/  MUFU.EX2 R66, R66 ;  /* 0x0000004200427308 */ /* 0x000e620000000800 */
[----:B--2---:R-:W-:Y:S01]  /*b6a0*/  FADD.FTZ R3, R13, R12 ;  /* 0x0000000c0d037221 */ /* 0x004fe20000010000 */
[----:B------:R-:W-:-:S05]  /*b6b0*/  VIADD R12, R92, 0xfffffffe ;  /* 0xfffffffe5c0c7836 */ /* 0x000fca0000000000 */
[----:B------:R-:W-:Y:S02]  /*b6c0*/  ISETP.GE.AND P3, PT, R12, R46, PT ;  /* 0x0000002e0c00720c */ /* 0x000fe40003f66270 */
[----:B------:R-:W-:Y:S02]  /*b6d0*/  CS2R R118, SRZ ;  /* 0x0000000000767805 */ /* 0x000fe4000001ff00 */
[----:B------:R-:W-:Y:S02]  /*b6e0*/  F2FP.BF16.F32.PACK_AB R149, R64, R149 ;  /* 0x000000954095723e */ /* 0x000fe400000010ff */
[----:B------:R-:W-:Y:S02]  /*b6f0*/  CS2R R116, SRZ ;  /* 0x0000000000747805 */ /* 0x000fe4000001ff00 */
[----:B------:R-:W-:Y:S02]  /*b700*/  F2FP.BF16.F32.PACK_AB R147, R28, R147 ;  /* 0x000000931c93723e */ /* 0x000fe400000010ff */
[----:B------:R-:W-:-:S02]  /*b710*/  CS2R R114, SRZ ;  /* 0x0000000000727805 */ /* 0x000fc4000001ff00 */
[----:B------:R-:W-:Y:S01]  /*b720*/  F2FP.BF16.F32.PACK_AB R141, R26, R141 ;  /* 0x0000008d1a8d723e */ /* 0x000fe200000010ff */
[----:B-1----:R-:W-:Y:S01]  /*b730*/  FADD.FTZ R0, R66, R51 ;  /* 0x0000003342007221 */ /* 0x002fe20000010000 */
[----:B------:R-:W-:Y:S02]  /*b740*/  F2FP.BF16.F32.PACK_AB R143, R30, R143 ;  /* 0x0000008f1e8f723e */ /* 0x000fe400000010ff */
[----:B------:R-:W-:Y:S02]  /*b750*/  CS2R R112, SRZ ;  /* 0x0000000000707805 */ /* 0x000fe4000001ff00 */
[----:B------:R-:W-:Y:S02]  /*b760*/  F2FP.BF16.F32.PACK_AB R137, R38, R137 ;  /* 0x000000892689723e */ /* 0x000fe400000010ff */
[----:B------:R-:W-:Y:S02]  /*b770*/  CS2R R110, SRZ ;  /* 0x00000000006e7805 */ /* 0x000fe4000001ff00 */
[----:B------:R-:W-:-:S02]  /*b780*/  F2FP.BF16.F32.PACK_AB R139, R42, R139 ;  /* 0x0000008b2a8b723e */ /* 0x000fc400000010ff */
[----:B------:R-:W-:Y:S02]  /*b790*/  CS2R R108, SRZ ;  /* 0x00000000006c7805 */ /* 0x000fe4000001ff00 */
        /* <DEDUP_REMOVED lines=31> */
[----:B------:R-:W-:Y:S01]  /*b990*/  F2FP.BF16.F32.PACK_AB R122, R13, R122 ;  /* 0x0000007a0d7a723e */ /* 0x000fe200000010ff */
[----:B0-----:R-:W-:Y:S06]  /*b9a0*/  @!P3 BRA `(.L_x_2338) ;  /* 0x00000030006cb947 */ /* 0x001fec0003800000 */
[----:B------:R-:W-:Y:S02]  /*b9b0*/  IMAD.MOV.U32 R15, RZ, RZ, R11 ;  /* 0x000000ffff0f7224 */ /* 0x000fe400078e000b */
[----:B------:R-:W-:Y:S02]  /*b9c0*/  IMAD.MOV.U32 R13, RZ, RZ, R10 ;  /* 0x000000ffff0d7224 */ /* 0x000fe400078e000a */
[----:B------:R-:W-:Y:S02]  /*b9d0*/  IMAD.MOV.U32 R8, RZ, RZ, R23 ;  /* 0x000000ffff087224 */ /* 0x000fe400078e0017 */
[----:B------:R-:W-:Y:S02]  /*b9e0*/  IMAD.MOV.U32 R14, RZ, RZ, R18 ;  /* 0x000000ffff0e7224 */ /* 0x000fe400078e0012 */
[----:B------:R-:W-:-:S07]  /*b9f0*/  IMAD.MOV.U32 R119, RZ, RZ, RZ ;  /* 0x000000ffff777224 */ /* 0x000fce00078e00ff */
.L_x_2348:
        /* <DEDUP_REMOVED lines=11> */
.L_x_2340:
[----:B------:R-:W-:Y:S01]  /*bab0*/  IMAD R9, R18, 0x8, R2 ;  /* 0x0000000812097824 */ /* 0x000fe200078e0202 */
[----:B------:R-:W-:-:S04]  /*bac0*/  SHF.L.U32 R10, R23, 0x1f, RZ ;  /* 0x0000001f170a7819 */ /* 0x000fc800000006ff */
[----:B------:R0:W1:Y:S01]  /*bad0*/  SYNCS.PHASECHK.TRANS64.TRYWAIT P4, [R9+URZ+0x16830], R10 ;  /* 0x0168300a090075a7 */ /* 0x000062000808017f */
[----:B------:R-:W-:Y:S05]  /*bae0*/  @!P0 BRA `(.L_x_2341) ;  /* 0x0000000000048947 */ /* 0x000fea0003800000 */
[----:B------:R-:W-:Y:S01]  /*baf0*/  BPT.TRAP 0x1 ;  /* 0x000000040000795c */ /* 0x000fe20000300000 */
.L_x_2341:
[----:B------:R-:W-:Y:S04]  /*bb00*/  BSSY B0, `(.L_x_2339) ;  /* 0x0000004000007945 */ /* 0x000fe80003800000 */
[----:B-1----:R-:W-:Y:S05]  /*bb10*/  @P4 BRA `(.L_x_2342) ;  /* 0x0000000000084947 */ /* 0x002fea0003800000 */
[----:B------:R-:W1:Y:S02]  /*bb20*/  SYNCS.PHASECHK.TRANS64.TRYWAIT P4, [R9+URZ+0x16830], R10 ;  /* 0x0168300a090075a7 */ /* 0x000e64000808017f */
[----:B-1----:R-:W-:Y:S05]  /*bb30*/  @!P4 BRA `(.L_x_2343) ;  /* 0x000000ec0064c947 */ /* 0x002fea0003800000 */
.L_x_2342:
[----:B------:R-:W-:Y:S05]  /*bb40*/  BSYNC B0 ;  /* 0x0000000000007941 */ /* 0x000fea0003800000 */
.L_x_2339:
[----:B01----:R-:W2:Y:S01]  /*bb50*/  LDL R10, [R1+0x28] ;  /* 0x00002800010a7983 */ /* 0x003ea20000100800 */
[----:B------:R-:W0:Y:S01]  /*bb60*/  S2R R9, SR_TID.X ;  /* 0x0000000000097919 */ /* 0x000e220000002100 */
        /* <DEDUP_REMOVED lines=13> */
[----:B------:R-:W-:Y:S02]  /*bc40*/  MOV R11, 0x40000040 ;  /* 0x40000040000b7802 */ /* 0x000fe40000000f00 */
        /* <DEDUP_REMOVED lines=28> */
.L_x_2345:
[----:B------:R-:W-:Y:S01]  /*be10*/  SHF.L.U32 R8, R8, 0x1f, RZ ;  /* 0x0000001f08087819 */ /* 0x000fe200000006ff */
[----:B------:R-:W-:-:S04]  /*be20*/  IMAD R9, R14, 0x8, R2 ;  /* 0x000000080e097824 */ /* 0x000fc800078e0202 */
[----:B------:R0:W1:Y:S01]  /*be30*/  SYNCS.PHASECHK.TRANS64.TRYWAIT P3, [R9+URZ+0x16850], R8 ;  /* 0x01685008090075a7 */ /* 0x000062000806017f */
[----:B------:R-:W-:Y:S05]  /*be40*/  @!P0 BRA `(.L_x_2346) ;  /* 0x0000000000048947 */ /* 0x000fea0003800000 */
[----:B------:R-:W-:Y:S01]  /*be50*/  BPT.TRAP 0x1 ;  /* 0x000000040000795c */ /* 0x000fe20000300000 */
.L_x_2346:
[----:B-1----:R-:W-:Y:S05]  /*be60*/  @P3 BRA `(.L_x_2344) ;  /* 0x0000000000083947 */ /* 0x002fea0003800000 */
[----:B------:R-:W1:Y:S02]  /*be70*/  SYNCS.PHASECHK.TRANS64.TRYWAIT P3, [R9+URZ+0x16850], R8 ;  /* 0x01685008090075a7 */ /* 0x000e64000806017f */
[----:B-1----:R-:W-:Y:S05]  /*be80*/  @!P3 BRA `(.L_x_2347) ;  /* 0x000000e800a4b947 */ /* 0x002fea0003800000 */
.L_x_2344:
[----:B01----:R-:W-:Y:S01]  /*be90*/  VIADD R8, R2, 0x400 ;  /* 0x0000040002087836 */ /* 0x003fe20000000000 */
[----:B------:R-:W-:Y:S05]  /*bea0*/  WARPSYNC.ALL ;  /* 0x0000000000007948 */ /* 0x000fea0003800000 */
[----:B------:R-:W-:Y:S01]  /*beb0*/  SHF.R.U32.HI R8, RZ, 0x4, R8 ;  /* 0x00000004ff087819 */ /* 0x000fe20000011608 */
[----:B------:R-:W-:Y:S01]  /*bec0*/  IMAD.MOV.U32 R9, RZ, RZ, 0x40000040 ;  /* 0x40000040ff097424 */ /* 0x000fe200078e00ff */
[----:B------:R-:W-:Y:S01]  /*bed0*/  WARPGROUP.ARRIVE ;  /* 0x00000000000079c5 */ /* 0x000fe20000000000 */
[----:B------:R-:W-:Y:S01]  /*bee0*/  IMAD.MOV.U32 R11, RZ, RZ, 0x40000040 ;  /* 0x40000040ff0b7424 */ /* 0x000fe200078e00ff */
[----:B------:R-:W-:Y:S01]  /*bef0*/  LOP3.LUT R8, R8, 0x3fff, RZ, 0xc0, !PT ;  /* 0x00003fff08087812 */ /* 0x000fe200078ec0ff */
[----:B------:R-:W-:Y:S01]  /*bf00*/  FMUL.FTZ R31, R31, UR5 ;  /* 0x000000051f1f7c20 */ /* 0x000fe20008410000 */
[----:B------:R-:W-:Y:S01]  /*bf10*/  R2UR UR11, R9 ;  /* 0x00000000090b72ca */ /* 0x000fe200000e0000 */
[----:B------:R-:W-:Y:S01]  /*bf20*/  FMUL.FTZ R34, R34, UR5 ;  /* 0x0000000522227c20 */ /* 0x000fe20008410000 */
[----:B------:R-:W-:Y:S01]  /*bf30*/  FMUL.FTZ R35, R35, UR5 ;  /* 0x0000000523237c20 */ /* 0x000fe20008410000 */
[----:B------:R-:W-:-:S02]  /*bf40*/  IMAD R8, R14, 0x400, R8 ;  /* 0x000004000e087824 */ /* 0x000fc400078e0208 */
[----:B------:R-:W-:Y:S01]  /*bf50*/  FMUL.FTZ R30, R30, UR5 ;  /* 0x000000051e1e7c20 */ /* 0x000fe20008410000 */
[----:B------:R-:W0:Y:S01]  /*bf60*/  @P2 LDC R9, c[0x0][0x44c] ;  /* 0x00011300ff092b82 */ /* 0x000e220000000800 */
[----:B------:R-:W-:Y:S01]  /*bf70*/  FMUL.FTZ R26, R26, UR5 ;  /* 0x000000051a1a7c20 */ /* 0x000fe20008410000 */
[C---:B------:R-:W-:Y:S01]  /*bf80*/  VIADD R10, R8.reuse, 0x80 ;  /* 0x00000080080a7836 */ /* 0x040fe20000000000 */
[----:B------:R-:W-:Y:S01]  /*bf90*/  R2UR UR10, R8 ;  /* 0x00000000080a72ca */ /* 0x000fe200000e0000 */
[----:B------:R-:W-:Y:S01]  /*bfa0*/  FMUL.FTZ R27, R27, UR5 ;  /* 0x000000051b1b7c20 */ /* 0x000fe20008410000 */
[----:B------:R-:W-:Y:S01]  /*bfb0*/  FMUL.FTZ R41, R41, UR5 ;  /* 0x0000000529297c20 */ /* 0x000fe20008410000 */
[----:B------:R-:W-:Y:S01]  /*bfc0*/  FMUL.FTZ R68, R68, UR5 ;  /* 0x0000000544447c20 */ /* 0x000fe20008410000 */
[----:B------:R-:W-:-:S04]  /*bfd0*/  FMUL.FTZ R69, R69, UR5 ;  /* 0x0000000545457c20 */ /* 0x000fc80008410000 */
[----:B------:R-:W-:Y:S05]  /*bfe0*/  MUFU.TANH R41, R41 ;  /* 0x0000002900297308 */ /* 0x000fea0000002400 */
[----:B------:R-:W-:Y:S01]  /*bff0*/  HGMMA.64x64x16.F32.BF16 R88, R148, gdesc[UR8].tnspB, R88, gsb0 ;  /* 0x40e0000894587df0 */ /* 0x000fe20008001858 */
[----:B------:R-:W-:Y:S01]  /*c000*/  R2UR UR10, R10 ;  /* 0x000000000a0a72ca */ /* 0x000fe200000e0000 */
[----:B------:R-:W-:Y:S01]  /*c010*/  VIADD R10, R8, 0x100 ;  /* 0x00000100080a7836 */ /* 0x000fe20000000000 */
[----:B------:R-:W-:Y:S01]  /*c020*/  R2UR UR11, R11 ;  /* 0x000000000b0b72ca */ /* 0x000fe200000e0000 */
[----:B------:R-:W-:Y:S01]  /*c030*/  IMAD.MOV.U32 R11, RZ, RZ, 0x40000040 ;  /* 0x40000040ff0b7424 */ /* 0x000fe200078e00ff */
[----:B------:R-:W-:-:S02]  /*c040*/  WARPGROUP.DEPBAR.LE gsb0, 0x0 ;  /* 0x00008000000079c5 */ /* 0x000fc40000010000 */
[----:B------:R-:W-:Y:S01]  /*c050*/  WARPGROUP.ARRIVE ;  /* 0x00000000000079c5 */ /* 0x000fe20000000000 */
[----:B------:R-:W-:Y:S01]  /*c060*/  FMUL.FTZ R151, R39, UR5 ;  /* 0x0000000527977c20 */ /* 0x000fe20008410000 */
[----:B------:R1:W-:Y:S01]  /*c070*/  MUFU.TANH R150, R26 ;  /* 0x0000001a00967308 */ /* 0x0003e20000002400 */
[----:B------:R-:W-:-:S06]  /*c080*/  FMUL.FTZ R149, R43, UR5 ;  /* 0x000000052b957c20 */ /* 0x000fcc0008410000 */
[----:B------:R-:W-:Y:S01]  /*c090*/  HGMMA.64x64x16.F32.BF16 R88, R144, gdesc[UR8].tnspB, R88, gsb0 ;  /* 0x40e0000890587df0 */ /* 0x000fe20008001858 */
[----:B------:R-:W-:Y:S01]  /*c0a0*/  R2UR UR10, R10 ;  /* 0x000000000a0a72ca */ /* 0x000fe200000e0000 */
[----:B------:R-:W-:Y:S01]  /*c0b0*/  FMUL.FTZ R39, R49, UR5 ;  /* 0x0000000531277c20 */ /* 0x000fe20008410000 */
[----:B------:R-:W-:Y:S01]  /*c0c0*/  R2UR UR11, R11 ;  /* 0x000000000b0b72ca */ /* 0x000fe200000e0000 */
[----:B------:R-:W2:Y:S01]  /*c0d0*/  LDL R49, [R1+0x40] ;  /* 0x0000400001317983 */ /* 0x000ea20000100800 */
[----:B------:R-:W-:Y:S02]  /*c0e0*/  VIADD R10, R8, 0x180 ;  /* 0x00000180080a7836 */ /* 0x000fe40000000000 */
[----:B-1----:R-:W-:Y:S01]  /*c0f0*/  FMUL.FTZ R26, R33, UR5 ;  /* 0x00000005211a7c20 */ /* 0x002fe20008410000 */
[----:B------:R-:W-:Y:S01]  /*c100*/  IMAD.MOV.U32 R11, RZ, RZ, 0x40000040 ;  /* 0x40000040ff0b7424 */ /* 0x000fe200078e00ff */
[----:B------:R1:W-:Y:S01]  /*c110*/  MUFU.TANH R148, R27 ;  /* 0x0000001b00947308 */ /* 0x0003e20000002400 */
[----:B------:R-:W-:Y:S01]  /*c120*/  FMUL.FTZ R80, R80, UR5 ;  /* 0x0000000550507c20 */ /* 0x000fe20008410000 */
[----:B------:R-:W-:-:S06]  /*c130*/  FMUL.FTZ R84, R84, UR5 ;  /* 0x0000000554547c20 */ /* 0x000fcc0008410000 */
[----:B------:R-:W-:Y:S08]  /*c140*/  MUFU.TANH R151, R151 ;  /* 0x0000009700977308 */ /* 0x000ff00000002400 */
[----:B------:R-:W-:Y:S01]  /*c150*/  MUFU.TANH R149, R149 ;  /* 0x0000009500957308 */ /* 0x000fe20000002400 */
[----:B------:R-:W-:Y:S02]  /*c160*/  WARPGROUP.DEPBAR.LE gsb0, 0x0 ;  /* 0x00008000000079c5 */ /* 0x000fe40000010000 */
[----:B------:R-:W-:-:S05]  /*c170*/  WARPGROUP.ARRIVE ;  /* 0x00000000000079c5 */ /* 0x000fca0000000000 */
[----:B------:R3:W-:Y:S01]  /*c180*/  MUFU.TANH R147, R31 ;  /* 0x0000001f00937308 */ /* 0x0007e20000002400 */
[----:B------:R-:W-:Y:S01]  /*c190*/  FMUL.FTZ R146, R42, UR5 ;  /* 0x000000052a927c20 */ /* 0x000fe20008410000 */
[----:B------:R-:W-:Y:S01]  /*c1a0*/  FMUL.FTZ R33, R48, UR5 ;  /* 0x0000000530217c20 */ /* 0x000fe20008410000 */
[----:B------:R-:W4:Y:S01]  /*c1b0*/  LDL R42, [R1+0x30] ;  /* 0x00003000012a7983 */ /* 0x000f220000100800 */
[----:B-1----:R-:W-:Y:S01]  /*c1c0*/  FMUL.FTZ R27, R36, UR5 ;  /* 0x00000005241b7c20 */ /* 0x002fe20008410000 */
[----:B------:R-:W-:Y:S01]  /*c1d0*/  HGMMA.64x64x16.F32.BF16 R88, R140, gdesc[UR8].tnspB, R88, gsb0 ;  /* 0x40e000088c587df0 */ /* 0x000fe20008001858 */
[----:B------:R-:W-:Y:S01]  /*c1e0*/  R2UR UR10, R10 ;  /* 0x000000000a0a72ca */ /* 0x000fe200000e0000 */
[----:B------:R-:W-:Y:S01]  /*c1f0*/  FMUL.FTZ R10, R24, UR5 ;  /* 0x00000005180a7c20 */ /* 0x000fe20008410000 */
[----:B------:R1:W5:Y:S01]  /*c200*/  MUFU.TANH R145, R30 ;  /* 0x0000001e00917308 */ /* 0x0003620000002400 */
[----:B---3--:R-:W3:Y:S01]  /*c210*/  LDL R31, [R1+0x44] ;  /* 0x00004400011f7983 */ /* 0x008ee20000100800 */
[----:B------:R-:W-:Y:S01]  /*c220*/  R2UR UR11, R11 ;  /* 0x000000000b0b72ca */ /* 0x000fe200000e0000 */
[----:B------:R-:W-:Y:S01]  /*c230*/  FMUL.FTZ R11, R28, UR5 ;  /* 0x000000051c0b7c20 */ /* 0x000fe20008410000 */
[----:B------:R-:W-:Y:S01]  /*c240*/  FMUL.FTZ R24, R29, UR5 ;  /* 0x000000051d187c20 */ /* 0x000fe20008410000 */
[----:B------:R-:W-:Y:S01]  /*c250*/  FMUL.FTZ R28, R37, UR5 ;  /* 0x00000005251c7c20 */ /* 0x000fe20008410000 */
[----:B------:R-:W-:Y:S01]  /*c260*/  FMUL.FTZ R29, R40, UR5 ;  /* 0x00000005281d7c20 */ /* 0x000fe20008410000 */
[----:B------:R-:W-:Y:S01]  /*c270*/  FMUL.FTZ R144, R38, UR5 ;  /* 0x0000000526907c20 */ /* 0x000fe20008410000 */
[----:B------:R-:W-:Y:S01]  /*c280*/  MUFU.TANH R10, R10 ;  /* 0x0000000a000a7308 */ /* 0x000fe20000002400 */
[----:B-1----:R-:W1:Y:S07]  /*c290*/  @P2 LDC R30, c[0x0][0x450] ;  /* 0x00011400ff1e2b82 */ /* 0x002e6e0000000800 */
[----:B------:R-:W-:Y:S08]  /*c2a0*/  MUFU.TANH R11, R11 ;  /* 0x0000000b000b7308 */ /* 0x000ff00000002400 */
[----:B------:R-:W-:Y:S08]  /*c2b0*/  MUFU.TANH R24, R24 ;  /* 0x0000001800187308 */ /* 0x000ff00000002400 */
[----:B------:R-:W-:Y:S08]  /*c2c0*/  MUFU.TANH R26, R26 ;  /* 0x0000001a001a7308 */ /* 0x000ff00000002400 */
[----:B------:R-:W-:Y:S08]  /*c2d0*/  MUFU.TANH R27, R27 ;  /* 0x0000001b001b7308 */ /* 0x000ff00000002400 */
[----:B------:R-:W-:Y:S08]  /*c2e0*/  MUFU.TANH R39, R39 ;  /* 0x0000002700277308 */ /* 0x000ff00000002400 */
[----:B------:R-:W-:Y:S01]  /*c2f0*/  MUFU.TANH R146, R146 ;  /* 0x0000009200927308 */ /* 0x000fe20000002400 */
[----:B------:R-:W-:-:S07]  /*c300*/  WARPGROUP.DEPBAR.LE gsb0, 0x0 ;  /* 0x00008000000079c5 */ /* 0x000fce0000010000 */
[----:B------:R0:W1:Y:S01]  /*c310*/  MUFU.TANH R141, R34 ;  /* 0x00000022008d7308 */ /* 0x0000620000002400 */
[----:B------:R-:W-:-:S07]  /*c320*/  FMUL.FTZ R143, R25, UR5 ;  /* 0x00000005198f7c20 */ /* 0x000fce0008410000 */
[----:B------:R1:W1:Y:S01]  /*c330*/  MUFU.TANH R142, R35 ;  /* 0x00000023008e7308 */ /* 0x0002620000002400 */
[----:B0-----:R-:W3:Y:S01]  /*c340*/  LDL R34, [R1+0x2c] ;  /* 0x00002c0001227983 */ /* 0x001ee20000100800 */
[----:B------:R-:W-:Y:S01]  /*c350*/  WARPGROUP.ARRIVE ;  /* 0x00000000000079c5 */ /* 0x000fe20000000000 */
[----:B------:R-:W-:Y:S01]  /*c360*/  FMUL.FTZ R25, R32, UR5 ;  /* 0x0000000520197c20 */ /* 0x000fe20008410000 */
[----:B------:R-:W-:Y:S01]  /*c370*/  FMUL.FTZ R32, R44, UR5 ;  /* 0x000000052c207c20 */ /* 0x000fe20008410000 */
[----:B-----5:R-:W-:-:S03]  /*c380*/  IMAD.MOV.U32 R44, RZ, RZ, R145 ;  /* 0x000000ffff2c7224 */ /* 0x020fc600078e0091 */
[----:B------:R-:W-:Y:S01]  /*c390*/  HGMMA.64x64x16.F32.BF16 R88, R136, gdesc[UR8].tnspB, R88, gsb0 ;  /* 0x40e0000888587df0 */ /* 0x000fe20008001858 */
[----:B-1----:R-:W4:Y:S01]  /*c3a0*/  LDL R35, [R1+0x20] ;  /* 0x0000200001237983 */ /* 0x002f220000100800 */
[----:B------:R-:W0:Y:S01]  /*c3b0*/  MUFU.TANH R143, R143 ;  /* 0x0000008f008f7308 */ /* 0x000e220000002400 */
[----:B------:R-:W-:Y:S02]  /*c3c0*/  IMAD.MOV.U32 R43, RZ, RZ, R141 ;  /* 0x000000ffff2b7224 */ /* 0x000fe400078e008d */
[----:B------:R-:W-:-:S05]  /*c3d0*/  IMAD.MOV.U32 R48, RZ, RZ, R142 ;  /* 0x000000ffff307224 */ /* 0x000fca00078e008e */
[----:B------:R-:W1:Y:S01]  /*c3e0*/  MUFU.TANH R25, R25 ;  /* 0x0000001900197308 */ /* 0x000e620000002400 */
[----:B------:R-:W-:-:S04]  /*c3f0*/  IMAD.MOV.U32 R142, RZ, RZ, -0x80 ;  /* 0xffffff80ff8e7424 */ /* 0x000fc800078e00ff */
[----:B------:R-:W-:Y:S02]  /*c400*/  IMAD R142, R12, R142, 0x1 ;  /* 0x000000010c8e7424 */ /* 0x000fe400078e028e */
[----:B------:R-:W-:Y:S01]  /*c410*/  FMUL.FTZ R141, R51, UR5 ;  /* 0x00000005338d7c20 */ /* 0x000fe20008410000 */
[----:B------:R-:W-:Y:S02]  /*c420*/  IMAD.MOV.U32 R51, RZ, RZ, R44 ;  /* 0x000000ffff337224 */ /* 0x000fe400078e002c */
[----:B------:R-:W-:Y:S01]  /*c430*/  FMUL.FTZ R40, R45, UR5 ;  /* 0x000000052d287c20 */ /* 0x000fe20008410000 */
[----:B------:R-:W-:Y:S02]  /*c440*/  IMAD.MOV.U32 R45, RZ, RZ, R147 ;  /* 0x000000ffff2d7224 */ /* 0x000fe400078e0093 */
[----:B------:R-:W-:Y:S01]  /*c450*/  FMUL.FTZ R147, R47, UR5 ;  /* 0x000000052f937c20 */ /* 0x000fe20008410000 */
[----:B------:R-:W-:Y:S01]  /*c460*/  FMUL.FTZ R47, R52, UR5 ;  /* 0x00000005342f7c20 */ /* 0x000fe20008410000 */
[----:B------:R-:W-:Y:S01]  /*c470*/  MUFU.TANH R28, R28 ;  /* 0x0000001c001c7308 */ /* 0x000fe20000002400 */
[----:B------:R-:W-:-:S02]  /*c480*/  IMAD.MOV.U32 R52, RZ, RZ, R45 ;  /* 0x000000ffff347224 */ /* 0x000fc400078e002d */
[----:B------:R-:W-:Y:S01]  /*c490*/  FMUL.FTZ R38, R53, UR5 ;  /* 0x0000000535267c20 */ /* 0x000fe20008410000 */
[----:B------:R-:W-:Y:S02]  /*c4a0*/  IMAD.MOV.U32 R53, RZ, RZ, R48 ;  /* 0x000000ffff357224 */ /* 0x000fe400078e0030 */
[----:B------:R-:W-:Y:S02]  /*c4b0*/  IMAD.MOV.U32 R48, RZ, RZ, R43 ;  /* 0x000000ffff307224 */ /* 0x000fe400078e002b */
[----:B------:R-:W5:Y:S08]  /*c4c0*/  MUFU.TANH R29, R29 ;  /* 0x0000001d001d7308 */ /* 0x000f700000002400 */
[----:B------:R-:W5:Y:S08]  /*c4d0*/  MUFU.TANH R32, R32 ;  /* 0x0000002000207308 */ /* 0x000f700000002400 */
[----:B------:R-:W5:Y:S01]  /*c4e0*/  MUFU.TANH R40, R40 ;  /* 0x0000002800287308 */ /* 0x000f620000002400 */
[----:B------:R-:W-:-:S07]  /*c4f0*/  FMUL.FTZ R37, R57, UR5 ;  /* 0x0000000539257c20 */ /* 0x000fce0008410000 */
[----:B------:R-:W5:Y:S01]  /*c500*/  MUFU.TANH R33, R33 ;  /* 0x0000002100217308 */ /* 0x000f620000002400 */
[----:B------:R-:W-:Y:S02]  /*c510*/  IMAD.MOV.U32 R57, RZ, RZ, R48 ;  /* 0x000000ffff397224 */ /* 0x000fe400078e0030 */
[----:B------:R-:W-:Y:S01]  /*c520*/  FMUL.FTZ R145, R46, UR5 ;  /* 0x000000052e917c20 */ /* 0x000fe20008410000 */
[----:B------:R-:W-:-:S04]  /*c530*/  FMUL.FTZ R46, R56, UR5 ;  /* 0x00000005382e7c20 */ /* 0x000fc80008410000 */
[----:B------:R-:W5:Y:S01]  /*c540*/  MUFU.TANH R47, R47 ;  /* 0x0000002f002f7308 */ /* 0x000f620000002400 */
[----:B------:R-:W-:-:S07]  /*c550*/  FMUL.FTZ R36, R60, UR5 ;  /* 0x000000053c247c20 */ /* 0x000fce0008410000 */
[----:B------:R-:W-:Y:S01]  /*c560*/  MUFU.TANH R144, R144 ;  /* 0x0000009000907308 */ /* 0x000fe20000002400 */
[----:B--2---:R-:W-:Y:S02]  /*c570*/  IMAD R142, R49, -0x2, R142 ;  /* 0xfffffffe318e7824 */ /* 0x004fe400078e028e */
[----:B------:R-:W-:-:S05]  /*c580*/  FMUL.FTZ R49, R72, UR5 ;  /* 0x0000000548317c20 */ /* 0x000fca0008410000 */
[----:B------:R-:W2:Y:S01]  /*c590*/  MUFU.TANH R38, R38 ;  /* 0x0000002600267308 */ /* 0x000ea20000002400 */
[----:B------:R-:W-:Y:S02]  /*c5a0*/  WARPGROUP.DEPBAR.LE gsb0, 0x0 ;  /* 0x00008000000079c5 */ /* 0x000fe40000010000 */
[----:B------:R-:W-:Y:S01]  /*c5b0*/  FMUL.FTZ R139, R55, UR5 ;  /* 0x00000005378b7c20 */ /* 0x000fe20008410000 */
[----:B------:R-:W-:-:S04]  /*c5c0*/  IMAD.MOV.U32 R55, RZ, RZ, R51 ;  /* 0x000000ffff377224 */ /* 0x000fc800078e0033 */
[----:B------:R-:W2:Y:S08]  /*c5d0*/  MUFU.TANH R46, R46 ;  /* 0x0000002e002e7308 */ /* 0x000eb00000002400 */
[----:B------:R-:W2:Y:S08]  /*c5e0*/  MUFU.TANH R37, R37 ;  /* 0x0000002500257308 */ /* 0x000eb00000002400 */
[----:B------:R-:W2:Y:S01]  /*c5f0*/  MUFU.TANH R36, R36 ;  /* 0x0000002400247308 */ /* 0x000ea20000002400 */
[----:B------:R-:W-:Y:S01]  /*c600*/  FMUL.FTZ R140, R50, UR5 ;  /* 0x00000005328c7c20 */ /* 0x000fe20008410000 */
[----:B------:R-:W-:Y:S01]  /*c610*/  FMUL.FTZ R50, R73, UR5 ;  /* 0x0000000549327c20 */ /* 0x000fe20008410000 */
[----:B------:R-:W-:-:S02]  /*c620*/  IMAD.MOV.U32 R73, RZ, RZ, R53 ;  /* 0x000000ffff497224 */ /* 0x000fc400078e0035 */
[----:B------:R-:W-:Y:S01]  /*c630*/  FMUL.FTZ R53, R77, UR5 ;  /* 0x000000054d357c20 */ /* 0x000fe20008410000 */
[----:B------:R-:W-:Y:S02]  /*c640*/  IMAD.MOV.U32 R56, RZ, RZ, R52 ;  /* 0x000000ffff387224 */ /* 0x000fe400078e0034 */
[----:B------:R-:W-:Y:S01]  /*c650*/  FMUL.FTZ R52, R76, UR5 ;  /* 0x000000054c347c20 */ /* 0x000fe20008410000 */
[----:B------:R-:W-:Y:S08]  /*c660*/  MUFU.TANH R49, R49 ;  /* 0x0000003100317308 */ /* 0x000ff00000002400 */
[----:B------:R-:W-:Y:S01]  /*c670*/  MUFU.TANH R50, R50 ;  /* 0x0000003200327308 */ /* 0x000fe20000002400 */
[----:B---3--:R-:W-:-:S04]  /*c680*/  IMAD.IADD R31, R31, 0x1, R34 ;  /* 0x000000011f1f7824 */ /* 0x008fc800078e0222 */
[----:B------:R-:W-:-:S04]  /*c690*/  @P2 IMAD.HI.U32 R34, R31, R9, RZ ;  /* 0x000000091f222227 */ /* 0x000fc800078e00ff */
[----:B------:R-:W-:Y:S01]  /*c6a0*/  IMAD.MOV.U32 R9, RZ, RZ, R31 ;  /* 0x000000ffff097224 */ /* 0x000fe200078e001f */
[----:B------:R-:W-:-:S05]  /*c6b0*/  @P2 SHF.R.U32.HI R9, RZ, R30, R34 ;  /* 0x0000001eff092219 */ /* 0x000fca0000011622 */
[----:B------:R-:W3:Y:S01]  /*c6c0*/  SHFL.IDX PT, R34, R9, RZ, 0x1c1f ;  /* 0x001c1fff09227589 */ /* 0x000ee200000e0000 */
[----:B----4-:R-:W-:-:S05]  /*c6d0*/  IADD3 R142, -R35, R142, R42 ;  /* 0x0000008e238e7210 */ /* 0x010fca0007ffe12a */
[----:B---3--:R-:W-:-:S05]  /*c6e0*/  IMAD.IADD R34, R142, 0x1, R34 ;  /* 0x000000018e227824 */ /* 0x008fca00078e0222 */
[C---:B------:R-:W-:Y:S02]  /*c6f0*/  ISETP.GT.AND P3, PT, R34.reuse, RZ, PT ;  /* 0x000000ff2200720c */ /* 0x040fe40003f64270 */
[----:B------:R-:W-:Y:S02]  /*c700*/  ISETP.GT.AND P4, PT, R34, 0x1, PT ;  /* 0x000000012200780c */ /* 0x000fe40003f84270 */
[----:B------:R-:W-:Y:S02]  /*c710*/  FSEL R44, R10, -INF , P3 ;  /* 0xff8000000a2c7808 */ /* 0x000fe40001800000 */
[----:B------:R-:W-:Y:S02]  /*c720*/  ISETP.GT.AND P3, PT, R34, 0x8, PT ;  /* 0x000000082200780c */ /* 0x000fe40003f64270 */
[----:B0-----:R-:W-:Y:S02]  /*c730*/  FSEL R143, R143, -INF , P4 ;  /* 0xff8000008f8f7808 */ /* 0x001fe40002000000 */
[----:B------:R-:W-:Y:S01]  /*c740*/  FMNMX.FTZ R42, R44, R13, !PT ;  /* 0x0000000d2c2a7209 */ /* 0x000fe20007810000 */
[----:B------:R0:W-:Y:S01]  /*c750*/  MUFU.TANH R10, R68 ;  /* 0x00000044000a7308 */ /* 0x0001e20000002400 */
[----:B------:R-:W-:-:S02]  /*c760*/  ISETP.GT.AND P4, PT, R34, 0x9, PT ;  /* 0x000000092200780c */ /* 0x000fc40003f84270 */
[----:B------:R-:W-:Y:S02]  /*c770*/  FMNMX.FTZ R42, R143, R42, !PT ;  /* 0x0000002a8f2a7209 */ /* 0x000fe40007810000 */
[----:B------:R-:W-:Y:S02]  /*c780*/  FSEL R45, R24, -INF , P4 ;  /* 0xff800000182d7808 */ /* 0x000fe40002000000 */
[----:B0-----:R-:W-:Y:S02]  /*c790*/  FSEL R68, R11, -INF , P3 ;  /* 0xff8000000b447808 */ /* 0x001fe40001800000 */
[----:B------:R-:W-:Y:S02]  /*c7a0*/  ISETP.GT.AND P3, PT, R34, 0x10, PT ;  /* 0x000000102200780c */ /* 0x000fe40003f64270 */
[----:B------:R-:W-:Y:S02]  /*c7b0*/  FMNMX.FTZ R42, R68, R42, !PT ;  /* 0x0000002a442a7209 */ /* 0x000fe40007810000 */
[----:B------:R-:W-:-:S02]  /*c7c0*/  ISETP.GT.AND P4, PT, R34, 0x11, PT ;  /* 0x000000112200780c */ /* 0x000fc40003f84270 */
[----:B-1----:R-:W-:Y:S02]  /*c7d0*/  FSEL R43, R25, -INF , P3 ;  /* 0xff800000192b7808 */ /* 0x002fe40001800000 */
[----:B------:R-:W-:Y:S01]  /*c7e0*/  FMNMX.FTZ R42, R45, R42, !PT ;  /* 0x0000002a2d2a7209 */ /* 0x000fe20007810000 */
[----:B------:R-:W-:Y:S01]  /*c7f0*/  FMUL.FTZ R35, R65, UR5 ;  /* 0x0000000541237c20 */ /* 0x000fe20008410000 */
[----:B------:R-:W-:Y:S02]  /*c800*/  ISETP.GT.AND P3, PT, R34, 0x18, PT ;  /* 0x000000182200780c */ /* 0x000fe40003f64270 */
[----:B------:R-:W-:Y:S02]  /*c810*/  FSEL R65, R26, -INF , P4 ;  /* 0xff8000001a417808 */ /* 0x000fe40002000000 */
[----:B------:R-:W-:Y:S02]  /*c820*/  FMNMX.FTZ R24, R43, R42, !PT ;  /* 0x0000002a2b187209 */ /* 0x000fe40007810000 */
[----:B------:R-:W-:-:S02]  /*c830*/  ISETP.GT.AND P4, PT, R34, 0x19, PT ;  /* 0x000000192200780c */ /* 0x000fc40003f84270 */
[----:B------:R-:W-:Y:S02]  /*c840*/  FSEL R42, R27, -INF , P3 ;  /* 0xff8000001b2a7808 */ /* 0x000fe40001800000 */
[----:B------:R-:W-:Y:S01]  /*c850*/  FMNMX.FTZ R24, R65, R24, !PT ;  /* 0x0000001841187209 */ /* 0x000fe20007810000 */
[----:B------:R0:W-:Y:S01]  /*c860*/  MUFU.TANH R11, R69 ;  /* 0x00000045000b7308 */ /* 0x0001e20000002400 */
[----:B------:R-:W-:Y:S02]  /*c870*/  ISETP.GT.AND P3, PT, R34, 0x20, PT ;  /* 0x000000202200780c */ /* 0x000fe40003f64270 */
[----:B------:R-:W-:Y:S02]  /*c880*/  FMNMX.FTZ R24, R42, R24, !PT ;  /* 0x000000182a187209 */ /* 0x000fe40007810000 */
[----:B-----5:R-:W-:Y:S02]  /*c890*/  FSEL R72, R29, -INF , P3 ;  /* 0xff8000001d487808 */ /* 0x020fe40001800000 */
[----:B0-----:R-:W-:-:S02]  /*c8a0*/  FSEL R69, R28, -INF , P4 ;  /* 0xff8000001c457808 */ /* 0x001fc40002000000 */
[C---:B------:R-:W-:Y:S02]  /*c8b0*/  ISETP.GT.AND P4, PT, R34.reuse, 0x21, PT ;  /* 0x000000212200780c */ /* 0x040fe40003f84270 */
[----:B------:R-:W-:Y:S02]  /*c8c0*/  FMNMX.FTZ R24, R69, R24, !PT ;  /* 0x0000001845187209 */ /* 0x000fe40007810000 */
[----:B------:R-:W-:Y:S02]  /*c8d0*/  ISETP.GT.AND P3, PT, R34, 0x28, PT ;  /* 0x000000282200780c */ /* 0x000fe40003f64270 */
[----:B------:R-:W-:Y:S02]  /*c8e0*/  FSEL R41, R41, -INF , P4 ;  /* 0xff80000029297808 */ /* 0x000fe40002000000 */
[----:B------:R-:W-:Y:S02]  /*c8f0*/  FMNMX.FTZ R24, R72, R24, !PT ;  /* 0x0000001848187209 */ /* 0x000fe40007810000 */
[----:B------:R-:W-:-:S02]  /*c900*/  ISETP.GT.AND P4, PT, R34, 0x29, PT ;  /* 0x000000292200780c */ /* 0x000fc40003f84270 */
[----:B------:R-:W-:Y:S02]  /*c910*/  FSEL R48, R32, -INF , P3 ;  /* 0xff80000020307808 */ /* 0x000fe40001800000 */
[----:B------:R-:W-:Y:S02]  /*c920*/  FMNMX.FTZ R24, R41, R24, !PT ;  /* 0x0000001829187209 */ /* 0x000fe40007810000 */
[----:B------:R-:W-:Y:S02]  /*c930*/  ISETP.GT.AND P3, PT, R34, 0x30, PT ;  /* 0x000000302200780c */ /* 0x000fe40003f64270 */
[----:B------:R-:W-:Y:S02]  /*c940*/  FSEL R40, R40, -INF , P4 ;  /* 0xff80000028287808 */ /* 0x000fe40002000000 */
[----:B------:R-:W-:Y:S02]  /*c950*/  FMNMX.FTZ R24, R48, R24, !PT ;  /* 0x0000001830187209 */ /* 0x000fe40007810000 */
[----:B------:R-:W-:-:S02]  /*c960*/  IADD3 R30, R8, 0x200, RZ ;  /* 0x00000200081e7810 */ /* 0x000fc40007ffe0ff */
[----:B------:R-:W-:Y:S02]  /*c970*/  ISETP.GT.AND P4, PT, R34, 0x31, PT ;  /* 0x000000312200780c */ /* 0x000fe40003f84270 */
[----:B------:R-:W-:Y:S02]  /*c980*/  FSEL R51, R33, -INF , P3 ;  /* 0xff80000021337808 */ /* 0x000fe40001800000 */
[----:B------:R-:W-:Y:S01]  /*c990*/  FMNMX.FTZ R24, R40, R24, !PT ;  /* 0x0000001828187209 */ /* 0x000fe20007810000 */
[----:B------:R-:W-:Y:S01]  /*c9a0*/  IMAD.MOV.U32 R31, RZ, RZ, 0x40000040 ;  /* 0x40000040ff1f7424 */ /* 0x000fe200078e00ff */
[----:B------:R-:W-:Y:S01]  /*c9b0*/  R2UR UR10, R30 ;  /* 0x000000001e0a72ca */ /* 0x000fe200000e0000 */
[----:B------:R-:W-:Y:S01]  /*c9c0*/  FMUL.FTZ R30, R61, UR5 ;  /* 0x000000053d1e7c20 */ /* 0x000fe20008410000 */
[----:B------:R-:W-:Y:S02]  /*c9d0*/  ISETP.GT.AND P3, PT, R34, 0x38, PT ;  /* 0x000000382200780c */ /* 0x000fe40003f64270 */
[----:B------:R-:W-:-:S02]  /*c9e0*/  FSEL R39, R39, -INF , P4 ;  /* 0xff80000027277808 */ /* 0x000fc40002000000 */
[----:B------:R-:W-:Y:S02]  /*c9f0*/  FMNMX.FTZ R24, R51, R24, !PT ;  /* 0x0000001833187209 */ /* 0x000fe40007810000 */
[----:B------:R-:W-:Y:S01]  /*ca00*/  R2UR UR11, R31 ;  /* 0x000000001f0b72ca */ /* 0x000fe200000e0000 */
[----:B------:R-:W-:Y:S01]  /*ca10*/  FMUL.FTZ R31, R64, UR5 ;  /* 0x00000005401f7c20 */ /* 0x000fe20008410000 */
[C---:B------:R-:W-:Y:S02]  /*ca20*/  ISETP.GT.AND P4, PT, R34.reuse, 0x39, PT ;  /* 0x000000392200780c */ /* 0x040fe40003f84270 */
[----:B------:R-:W-:Y:S02]  /*ca30*/  FSEL R47, R47, -INF , P3 ;  /* 0xff8000002f2f7808 */ /* 0x000fe40001800000 */
[----:B------:R-:W-:Y:S01]  /*ca40*/  FMNMX.FTZ R24, R39, R24, !PT ;  /* 0x0000001827187209 */ /* 0x000fe20007810000 */
[----:B------:R-:W0:Y:S01]  /*ca50*/  MUFU.TANH R30, R30 ;  /* 0x0000001e001e7308 */ /* 0x000e220000002400 */
[----:B------:R-:W-:-:S02]  /*ca60*/  ISETP.GT.AND P3, PT, R34, 0x40, PT ;  /* 0x000000402200780c */ /* 0x000fc40003f64270 */
[----:B--2---:R-:W-:Y:S02]  /*ca70*/  FSEL R38, R38, -INF , P4 ;  /* 0xff80000026267808 */ /* 0x004fe40002000000 */
[----:B------:R-:W-:Y:S02]  /*ca80*/  FMNMX.FTZ R24, R47, R24, !PT ;  /* 0x000000182f187209 */ /* 0x000fe40007810000 */
[----:B------:R-:W-:Y:S01]  /*ca90*/  ISETP.GT.AND P4, PT, R34, 0x41, PT ;  /* 0x000000412200780c */ /* 0x000fe20003f84270 */
[----:B------:R-:W1:Y:S01]  /*caa0*/  MUFU.TANH R31, R31 ;  /* 0x0000001f001f7308 */ /* 0x000e620000002400 */
[----:B------:R-:W-:Y:S02]  /*cab0*/  FSEL R46, R46, -INF , P3 ;  /* 0xff8000002e2e7808 */ /* 0x000fe40001800000 */
[----:B------:R-:W-:Y:S02]  /*cac0*/  FMNMX.FTZ R24, R38, R24, !PT ;  /* 0x0000001826187209 */ /* 0x000fe40007810000 */
[----:B------:R-:W-:-:S02]  /*cad0*/  ISETP.GT.AND P3, PT, R34, 0x48, PT ;  /* 0x000000482200780c */ /* 0x000fc40003f64270 */
[----:B------:R-:W-:Y:S01]  /*cae0*/  FSEL R37, R37, -INF , P4 ;  /* 0xff80000025257808 */ /* 0x000fe20002000000 */
[----:B------:R-:W2:Y:S01]  /*caf0*/  MUFU.TANH R35, R35 ;  /* 0x0000002300237308 */ /* 0x000ea20000002400 */
[----:B------:R-:W-:Y:S02]  /*cb00*/  FMNMX.FTZ R24, R46, R24, !PT ;  /* 0x000000182e187209 */ /* 0x000fe40007810000 */
[----:B------:R-:W-:Y:S02]  /*cb10*/  ISETP.GT.AND P5, PT, R34, 0x49, PT ;  /* 0x000000492200780c */ /* 0x000fe40003fa4270 */
[----:B------:R-:W-:Y:S02]  /*cb20*/  FSEL R36, R36, -INF , P3 ;  /* 0xff80000024247808 */ /* 0x000fe40001800000 */
[----:B------:R-:W-:Y:S02]  /*cb30*/  FMNMX.FTZ R25, R37, R24, !PT ;  /* 0x0000001825197209 */ /* 0x000fe40007810000 */
[----:B------:R-:W-:-:S02]  /*cb40*/  ISETP.GT.AND P4, PT, R34, 0x50, PT ;  /* 0x000000502200780c */ /* 0x000fc40003f84270 */
[----:B0-----:R-:W-:Y:S02]  /*cb50*/  FSEL R32, R30, -INF , P5 ;  /* 0xff8000001e207808 */ /* 0x001fe40002800000 */
[----:B------:R-:W-:Y:S02]  /*cb60*/  FMNMX.FTZ R28, R36, R25, !PT ;  /* 0x00000019241c7209 */ /* 0x000fe40007810000 */
[C---:B------:R-:W-:Y:S02]  /*cb70*/  ISETP.GT.AND P5, PT, R34.reuse, 0x58, PT ;  /* 0x000000582200780c */ /* 0x040fe40003fa4270 */
[----:B------:R-:W-:Y:S02]  /*cb80*/  ISETP.GT.AND P3, PT, R34, 0x51, PT ;  /* 0x000000512200780c */ /* 0x000fe40003f64270 */
[----:B-1----:R-:W-:Y:S02]  /*cb90*/  FSEL R24, R31, -INF , P4 ;  /* 0xff8000001f187808 */ /* 0x002fe40002000000 */
[----:B------:R-:W-:Y:S01]  /*cba0*/  FMNMX.FTZ R28, R32, R28, !PT ;  /* 0x0000001c201c7209 */ /* 0x000fe20007810000 */
[----:B------:R-:W0:Y:S01]  /*cbb0*/  MUFU.TANH R52, R52 ;  /* 0x0000003400347308 */ /* 0x000e220000002400 */
[----:B------:R-:W-:-:S02]  /*cbc0*/  FSEL R26, R10, -INF , P5 ;  /* 0xff8000000a1a7808 */ /* 0x000fc40002800000 */
[----:B--2---:R-:W-:Y:S02]  /*cbd0*/  FSEL R25, R35, -INF , P3 ;  /* 0xff80000023197808 */ /* 0x004fe40001800000 */
[----:B------:R-:W-:-:S03]  /*cbe0*/  FMNMX.FTZ R10, R24, R28, !PT ;  /* 0x0000001c180a7209 */ /* 0x000fc60007810000 */
[----:B------:R-:W1:Y:S01]  /*cbf0*/  MUFU.TANH R53, R53 ;  /* 0x0000003500357308 */ /* 0x000e620000002400 */
[----:B------:R-:W-:Y:S02]  /*cc00*/  ISETP.GT.AND P4, PT, R34, 0x59, PT ;  /* 0x000000592200780c */ /* 0x000fe40003f84270 */
[----:B------:R-:W-:-:S05]  /*cc10*/  FMNMX.FTZ R10, R25, R10, !PT ;  /* 0x0000000a190a7209 */ /* 0x000fca0007810000 */
[----:B------:R-:W2:Y:S01]  /*cc20*/  MUFU.TANH R33, R80 ;  /* 0x0000005000217308 */ /* 0x000ea20000002400 */
[----:B------:R-:W-:Y:S01]  /*cc30*/  FMUL.FTZ R138, R54, UR5 ;  /* 0x00000005368a7c20 */ /* 0x000fe20008410000 */
[C---:B------:R-:W-:Y:S01]  /*cc40*/  ISETP.GT.AND P3, PT, R34.reuse, 0x60, PT ;  /* 0x000000602200780c */ /* 0x040fe20003f64270 */
[----:B------:R-:W-:Y:S01]  /*cc50*/  FMUL.FTZ R54, R81, UR5 ;  /* 0x0000000551367c20 */ /* 0x000fe20008410000 */
[----:B------:R-:W-:Y:S02]  /*cc60*/  ISETP.GT.AND P5, PT, R34, 0x61, PT ;  /* 0x000000612200780c */ /* 0x000fe40003fa4270 */
[----:B------:R-:W-:Y:S02]  /*cc70*/  FSEL R27, R11, -INF , P4 ;  /* 0xff8000000b1b7808 */ /* 0x000fe40002000000 */
[----:B------:R-:W-:Y:S02]  /*cc80*/  FMNMX.FTZ R10, R26, R10, !PT ;  /* 0x0000000a1a0a7209 */ /* 0x000fe40007810000 */
[----:B------:R-:W-:-:S02]  /*cc90*/  FSEL R28, R49, -INF , P3 ;  /* 0xff800000311c7808 */ /* 0x000fc40001800000 */
[----:B------:R-:W-:Y:S02]  /*cca0*/  FSEL R29, R50, -INF , P5 ;  /* 0xff800000321d7808 */ /* 0x000fe40002800000 */
[----:B------:R-:W-:Y:S02]  /*ccb0*/  FMNMX.FTZ R10, R27, R10, !PT ;  /* 0x0000000a1b0a7209 */ /* 0x000fe40007810000 */
[C---:B------:R-:W-:Y:S02]  /*ccc0*/  ISETP.GT.AND P4, PT, R34.reuse, 0x68, PT ;  /* 0x000000682200780c */ /* 0x040fe40003f84270 */
[C---:B------:R-:W-:Y:S02]  /*ccd0*/  ISETP.GT.AND P3, PT, R34.reuse, 0x69, PT ;  /* 0x000000692200780c */ /* 0x040fe40003f64270 */
[----:B------:R-:W-:Y:S01]  /*cce0*/  ISETP.GT.AND P5, PT, R34, 0x70, PT ;  /* 0x000000702200780c */ /* 0x000fe20003fa4270 */
[----:B------:R-:W3:Y:S01]  /*ccf0*/  MUFU.TANH R54, R54 ;  /* 0x0000003600367308 */ /* 0x000ee20000002400 */
[----:B------:R-:W-:Y:S01]  /*cd00*/  FMNMX.FTZ R10, R28, R10, !PT ;  /* 0x0000000a1c0a7209 */ /* 0x000fe20007810000 */
[----:B------:R-:W-:Y:S01]  /*cd10*/  FMUL.FTZ R35, R85, UR5 ;  /* 0x0000000555237c20 */ /* 0x000fe20008410000 */
[----:B0-----:R-:W-:-:S02]  /*cd20*/  FSEL R30, R52, -INF , P4 ;  /* 0xff800000341e7808 */ /* 0x001fc40002000000 */
[----:B-1----:R-:W-:Y:S02]  /*cd30*/  FSEL R31, R53, -INF , P3 ;  /* 0xff800000351f7808 */ /* 0x002fe40001800000 */
[----:B--2---:R-:W-:Y:S02]  /*cd40*/  FSEL R11, R33, -INF , P5 ;  /* 0xff800000210b7808 */ /* 0x004fe40002800000 */
[C---:B------:R-:W-:Y:S02]  /*cd50*/  ISETP.GT.AND P4, PT, R34.reuse, 0x71, PT ;  /* 0x000000712200780c */ /* 0x040fe40003f84270 */
[C---:B------:R-:W-:Y:S02]  /*cd60*/  ISETP.GT.AND P3, PT, R34.reuse, 0x78, PT ;  /* 0x000000782200780c */ /* 0x040fe40003f64270 */
[----:B------:R-:W-:Y:S02]  /*cd70*/  ISETP.GT.AND P5, PT, R34, 0x79, PT ;  /* 0x000000792200780c */ /* 0x000fe40003fa4270 */
[----:B------:R-:W0:Y:S01]  /*cd80*/  MUFU.TANH R34, R84 ;  /* 0x0000005400227308 */ /* 0x000e220000002400 */
[----:B------:R-:W-:-:S04]  /*cd90*/  FMNMX.FTZ R10, R29, R10, !PT ;  /* 0x0000000a1d0a7209 */ /* 0x000fc80007810000 */
[----:B------:R-:W-:-:S03]  /*cda0*/  FMNMX.FTZ R10, R30, R10, !PT ;  /* 0x0000000a1e0a7209 */ /* 0x000fc60007810000 */
[----:B------:R-:W1:Y:S01]  /*cdb0*/  MUFU.TANH R35, R35 ;  /* 0x0000002300237308 */ /* 0x000e620000002400 */
[----:B------:R-:W-:Y:S02]  /*cdc0*/  FMNMX.FTZ R10, R31, R10, !PT ;  /* 0x0000000a1f0a7209 */ /* 0x000fe40007810000 */
[----:B---3--:R-:W-:Y:S02]  /*cdd0*/  FSEL R33, R54, -INF , P4 ;  /* 0xff80000036217808 */ /* 0x008fe40002000000 */
[----:B------:R-:W-:Y:S02]  /*cde0*/  FMNMX.FTZ R10, R11, R10, !PT ;  /* 0x0000000a0b0a7209 */ /* 0x000fe40007810000 */
[----:B0-----:R-:W-:Y:S02]  /*cdf0*/  FSEL R34, R34, -INF , P3 ;  /* 0xff80000022227808 */ /* 0x001fe40001800000 */
[----:B------:R-:W-:-:S04]  /*ce00*/  FMNMX.FTZ R10, R33, R10, !PT ;  /* 0x0000000a210a7209 */ /* 0x000fc80007810000 */
[----:B------:R-:W-:Y:S02]  /*ce10*/  FMNMX.FTZ R10, R34, R10, !PT ;  /* 0x0000000a220a7209 */ /* 0x000fe40007810000 */
[----:B-1----:R-:W-:-:S04]  /*ce20*/  FSEL R35, R35, -INF , P5 ;  /* 0xff80000023237808 */ /* 0x002fc80002800000 */
[----:B------:R-:W-:Y:S01]  /*ce30*/  FMNMX.FTZ R10, R35, R10, !PT ;  /* 0x0000000a230a7209 */ /* 0x000fe20007810000 */
[----:B------:R-:W-:-:S04]  /*ce40*/  IMAD.MOV.U32 R84, RZ, RZ, R56 ;  /* 0x000000ffff547224 */ /* 0x000fc800078e0038 */
[----:B------:R-:W0:Y:S01]  /*ce50*/  SHFL.BFLY PT, R56, R10, 0x2, 0x1f ;  /* 0x0c401f000a387f89 */ /* 0x000e2200000e0000 */
[----:B------:R-:W-:-:S03]  /*ce60*/  FMUL.FTZ R49, R62, UR5 ;  /* 0x000000053e317c20 */ /* 0x000fc60008410000 */
[----:B------:R-:W1:Y:S01]  /*ce70*/  SHFL.IDX PT, R62, R9, 0x1, 0x1c1f ;  /* 0x003c1f00093e7f89 */ /* 0x000e6200000e0000 */
[----:B0-----:R-:W-:-:S05]  /*ce80*/  FMNMX.FTZ R10, R10, R56, !PT ;  /* 0x000000380a0a7209 */ /* 0x001fca0007810000 */
[----:B------:R-:W0:Y:S01]  /*ce90*/  SHFL.BFLY PT, R61, R10, 0x1, 0x1f ;  /* 0x0c201f000a3d7f89 */ /* 0x000e2200000e0000 */
[----:B-1----:R-:W-:Y:S02]  /*cea0*/  IMAD.IADD R62, R142, 0x1, R62 ;  /* 0x000000018e3e7824 */ /* 0x002fe400078e023e */
[----:B------:R-:W-:-:S03]  /*ceb0*/  IMAD.MOV.U32 R76, RZ, RZ, R150 ;  /* 0x000000ffff4c7224 */ /* 0x000fc600078e0096 */
[C---:B------:R-:W-:Y:S01]  /*cec0*/  ISETP.GT.AND P5, PT, R62.reuse, RZ, PT ;  /* 0x000000ff3e00720c */ /* 0x040fe20003fa4270 */
[----:B------:R-:W-:Y:S01]  /*ced0*/  IMAD.MOV.U32 R77, RZ, RZ, R148 ;  /* 0x000000ffff4d7224 */ /* 0x000fe200078e0094 */
[----:B------:R-:W-:Y:S02]  /*cee0*/  ISETP.GT.AND P4, PT, R62, 0x1, PT ;  /* 0x000000013e00780c */ /* 0x000fe40003f84270 */
[----:B------:R-:W-:Y:S01]  /*cef0*/  FSEL R76, R76, -INF , P5 ;  /* 0xff8000004c4c7808 */ /* 0x000fe20002800000 */
[----:B------:R-:W-:Y:S02]  /*cf00*/  IMAD.MOV.U32 R85, RZ, RZ, R55 ;  /* 0x000000ffff557224 */ /* 0x000fe400078e0037 */
[----:B------:R-:W-:Y:S01]  /*cf10*/  FMUL.FTZ R50, R63, UR5 ;  /* 0x000000053f327c20 */ /* 0x000fe20008410000 */
[----:B------:R-:W-:Y:S02]  /*cf20*/  MOV R9, UR7 ;  /* 0x0000000700097c02 */ /* 0x000fe40008000f00 */
[----:B------:R-:W-:-:S02]  /*cf30*/  ISETP.GT.AND P5, PT, R62, 0x8, PT ;  /* 0x000000083e00780c */ /* 0x000fc40003fa4270 */
[----:B------:R-:W-:Y:S02]  /*cf40*/  FSEL R77, R77, -INF , P4 ;  /* 0xff8000004d4d7808 */ /* 0x000fe40002000000 */
[----:B------:R-:W-:Y:S01]  /*cf50*/  FMNMX.FTZ R63, R76, R15, !PT ;  /* 0x0000000f4c3f7209 */ /* 0x000fe20007810000 */
[----:B------:R-:W-:Y:S02]  /*cf60*/  IMAD.MOV.U32 R80, RZ, RZ, R57 ;  /* 0x000000ffff507224 */ /* 0x000fe400078e0039 */
[----:B------:R-:W-:Y:S01]  /*cf70*/  FMUL.FTZ R57, R78, UR5 ;  /* 0x000000054e397c20 */ /* 0x000fe20008410000 */
[----:B0-----:R-:W-:Y:S02]  /*cf80*/  FMNMX.FTZ R10, R10, R61, !PT ;  /* 0x0000003d0a0a7209 */ /* 0x001fe40007810000 */
[----:B------:R-:W-:Y:S02]  /*cf90*/  ISETP.GT.AND P4, PT, R62, 0x9, PT ;  /* 0x000000093e00780c */ /* 0x000fe40003f84270 */
[----:B------:R-:W-:Y:S01]  /*cfa0*/  FSEL R78, R85, -INF , P5 ;  /* 0xff800000554e7808 */ /* 0x000fe20002800000 */
[----:B------:R-:W-:Y:S01]  /*cfb0*/  FMUL.FTZ R64, R10, R9 ;  /* 0x000000090a407220 */ /* 0x000fe20000410000 */
[----:B------:R-:W-:Y:S01]  /*cfc0*/  FMNMX.FTZ R63, R77, R63, !PT ;  /* 0x0000003f4d3f7209 */ /* 0x000fe20007810000 */
[----:B------:R-:W-:Y:S01]  /*cfd0*/  FMUL.FTZ R136, R58, UR5 ;  /* 0x000000053a887c20 */ /* 0x000fe20008410000 */
[----:B------:R-:W-:Y:S01]  /*cfe0*/  FSETP.NEU.FTZ.AND P3, PT, R10, -INF , PT ;  /* 0xff8000000a00780b */ /* 0x000fe20003f7d000 */
[----:B------:R-:W-:Y:S01]  /*cff0*/  FMUL.FTZ R58, R79, UR5 ;  /* 0x000000054f3a7c20 */ /* 0x000fe20008410000 */
[----:B------:R-:W-:-:S02]  /*d000*/  ISETP.GT.AND P5, PT, R62, 0x10, PT ;  /* 0x000000103e00780c */ /* 0x000fc40003fa4270 */
[----:B------:R-:W-:Y:S02]  /*d010*/  FSEL R79, R84, -INF , P4 ;  /* 0xff800000544f7808 */ /* 0x000fe40002000000 */
[----:B------:R-:W-:Y:S01]  /*d020*/  FMNMX.FTZ R63, R78, R63, !PT ;  /* 0x0000003f4e3f7209 */ /* 0x000fe20007810000 */
[----:B------:R-:W-:Y:S01]  /*d030*/  FMUL.FTZ R60, R66, UR5 ;  /* 0x00000005423c7c20 */ /* 0x000fe20008410000 */
[----:B------:R-:W-:Y:S02]  /*d040*/  FSEL R64, R64, RZ, P3 ;  /* 0x000000ff40407208 */ /* 0x000fe40001800000 */
[----:B------:R-:W-:Y:S02]  /*d050*/  ISETP.GT.AND P4, PT, R62, 0x11, PT ;  /* 0x000000113e00780c */ /* 0x000fe40003f84270 */
[----:B------:R-:W-:Y:S02]  /*d060*/  FSEL R80, R80, -INF , P5 ;  /* 0xff80000050507808 */ /* 0x000fe40002800000 */
[----:B------:R-:W-:Y:S01]  /*d070*/  FMNMX.FTZ R66, R79, R63, !PT ;  /* 0x0000003f4f427209 */ /* 0x000fe20007810000 */
[----:B------:R-:W-:Y:S01]  /*d080*/  FMUL.FTZ R52, R67, UR5 ;  /* 0x0000000543347c20 */ /* 0x000fe20008410000 */
[----:B------:R-:W-:Y:S01]  /*d090*/  ISETP.GT.AND P5, PT, R62, 0x18, PT ;  /* 0x000000183e00780c */ /* 0x000fe20003fa4270 */
[----:B------:R-:W-:Y:S01]  /*d0a0*/  FFMA.FTZ R67, R65, R9, -R64 ;  /* 0x0000000941437223 */ /* 0x000fe20000010840 */
[----:B------:R-:W-:-:S02]  /*d0b0*/  FSEL R63, R73, -INF , P4 ;  /* 0xff800000493f7808 */ /* 0x000fc40002000000 */
[----:B------:R-:W-:Y:S01]  /*d0c0*/  FMNMX.FTZ R66, R80, R66, !PT ;  /* 0x0000004250427209 */ /* 0x000fe20007810000 */
[----:B------:R-:W0:Y:S01]  /*d0d0*/  MUFU.TANH R145, R145 ;  /* 0x0000009100917308 */ /* 0x000e220000002400 */
[----:B------:R-:W-:Y:S02]  /*d0e0*/  FSEL R65, R144, -INF , P5 ;  /* 0xff80000090417808 */ /* 0x000fe40002800000 */
[----:B------:R-:W-:Y:S01]  /*d0f0*/  ISETP.GT.AND P4, PT, R62, 0x19, PT ;  /* 0x000000193e00780c */ /* 0x000fe20003f84270 */
[----:B------:R-:W-:-:S04]  /*d100*/  FFMA.FTZ R150, R68, R9, -R64 ;  /* 0x0000000944967223 */ /* 0x000fc80000010840 */
[----:B------:R1:W-:Y:S01]  /*d110*/  MUFU.EX2 R144, R67 ;  /* 0x0000004300907308 */ /* 0x0003e20000000800 */
[----:B------:R-:W-:Y:S01]  /*d120*/  ISETP.GT.AND P5, PT, R62, 0x20, PT ;  /* 0x000000203e00780c */ /* 0x000fe20003fa4270 */
[----:B------:R-:W-:Y:S01]  /*d130*/  FMUL.FTZ R53, R70, UR5 ;  /* 0x0000000546357c20 */ /* 0x000fe20008410000 */
[----:B-1----:R-:W-:-:S05]  /*d140*/  FMNMX.FTZ R67, R63, R66, !PT ;  /* 0x000000423f437209 */ /* 0x002fca0007810000 */
[----:B------:R-:W1:Y:S01]  /*d150*/  MUFU.TANH R147, R147 ;  /* 0x0000009300937308 */ /* 0x000e620000002400 */
[----:B------:R-:W-:Y:S02]  /*d160*/  FSEL R66, R151, -INF , P4 ;  /* 0xff80000097427808 */ /* 0x000fe40002000000 */
[----:B------:R-:W-:Y:S02]  /*d170*/  FMNMX.FTZ R68, R65, R67, !PT ;  /* 0x0000004341447209 */ /* 0x000fe40007810000 */
[----:B------:R-:W-:Y:S02]  /*d180*/  ISETP.GT.AND P4, PT, R62, 0x21, PT ;  /* 0x000000213e00780c */ /* 0x000fe40003f84270 */
[----:B------:R-:W-:Y:S01]  /*d190*/  FSEL R67, R146, -INF , P5 ;  /* 0xff80000092437808 */ /* 0x000fe20002800000 */
[----:B------:R-:W2:Y:S01]  /*d1a0*/  MUFU.TANH R140, R140 ;  /* 0x0000008c008c7308 */ /* 0x000ea20000002400 */
[----:B------:R-:W-:Y:S02]  /*d1b0*/  FMNMX.FTZ R70, R66, R68, !PT ;  /* 0x0000004442467209 */ /* 0x000fe40007810000 */
[----:B------:R-:W-:-:S02]  /*d1c0*/  ISETP.GT.AND P5, PT, R62, 0x28, PT ;  /* 0x000000283e00780c */ /* 0x000fc40003fa4270 */
[----:B------:R-:W-:Y:S02]  /*d1d0*/  FSEL R68, R149, -INF , P4 ;  /* 0xff80000095447808 */ /* 0x000fe40002000000 */
[----:B------:R-:W-:Y:S01]  /*d1e0*/  FMNMX.FTZ R70, R67, R70, !PT ;  /* 0x0000004643467209 */ /* 0x000fe20007810000 */
[----:B------:R-:W-:Y:S01]  /*d1f0*/  MUFU.TANH R141, R141 ;  /* 0x0000008d008d7308 */ /* 0x000fe20000002400 */
[----:B------:R-:W-:Y:S01]  /*d200*/  FMUL.FTZ R54, R71, UR5 ;  /* 0x0000000547367c20 */ /* 0x000fe20008410000 */
[----:B------:R-:W-:Y:S01]  /*d210*/  FFMA.FTZ R146, R69, R9, -R64 ;  /* 0x0000000945927223 */ /* 0x000fe20000010840 */
[----:B------:R-:W-:Y:S02]  /*d220*/  ISETP.GT.AND P4, PT, R62, 0x29, PT ;  /* 0x000000293e00780c */ /* 0x000fe40003f84270 */
[----:B0-----:R-:W-:Y:S02]  /*d230*/  FSEL R69, R145, -INF , P5 ;  /* 0xff80000091457808 */ /* 0x001fe40002800000 */
[----:B------:R-:W-:Y:S01]  /*d240*/  FMNMX.FTZ R71, R68, R70, !PT ;  /* 0x0000004644477209 */ /* 0x000fe20007810000 */
[----:B------:R-:W0:Y:S01]  /*d250*/  MUFU.TANH R138, R138 ;  /* 0x0000008a008a7308 */ /* 0x000e220000002400 */
[----:B------:R-:W-:Y:S01]  /*d260*/  ISETP.GT.AND P5, PT, R62, 0x30, PT ;  /* 0x000000303e00780c */ /* 0x000fe20003fa4270 */
[----:B------:R-:W-:Y:S01]  /*d270*/  FMUL.FTZ R137, R59, UR5 ;  /* 0x000000053b897c20 */ /* 0x000fe20008410000 */
[----:B-1----:R-:W-:-:S02]  /*d280*/  FSEL R70, R147, -INF , P4 ;  /* 0xff80000093467808 */ /* 0x002fc40002000000 */
[----:B------:R-:W-:-:S03]  /*d290*/  FMNMX.FTZ R73, R69, R71, !PT ;  /* 0x0000004745497209 */ /* 0x000fc60007810000 */
[----:B------:R-:W1:Y:S01]  /*d2a0*/  MUFU.TANH R139, R139 ;  /* 0x0000008b008b7308 */ /* 0x000e620000002400 */
[----:B------:R-:W-:Y:S01]  /*d2b0*/  FFMA.FTZ R72, R72, R9, -R64 ;  /* 0x0000000948487223 */ /* 0x000fe20000010840 */
[----:B------:R-:W-:Y:S02]  /*d2c0*/  ISETP.GT.AND P4, PT, R62, 0x31, PT ;  /* 0x000000313e00780c */ /* 0x000fe40003f84270 */
[----:B--2---:R-:W-:Y:S02]  /*d2d0*/  FSEL R71, R140, -INF , P5 ;  /* 0xff8000008c477808 */ /* 0x004fe40002800000 */
[----:B------:R-:W-:Y:S02]  /*d2e0*/  FMNMX.FTZ R73, R70, R73, !PT ;  /* 0x0000004946497209 */ /* 0x000fe40007810000 */
[----:B------:R-:W2:Y:S01]  /*d2f0*/  MUFU.TANH R136, R136 ;  /* 0x0000008800887308 */ /* 0x000ea20000002400 */
[----:B------:R-:W-:Y:S01]  /*d300*/  FMUL.FTZ R55, R74, UR5 ;  /* 0x000000054a377c20 */ /* 0x000fe20008410000 */
[----:B------:R-:W-:-:S02]  /*d310*/  ISETP.GT.AND P5, PT, R62, 0x38, PT ;  /* 0x000000383e00780c */ /* 0x000fc40003fa4270 */
[----:B------:R-:W-:-:S04]  /*d320*/  FMNMX.FTZ R74, R71, R73, !PT ;  /* 0x00000049474a7209 */ /* 0x000fc80007810000 */
[----:B------:R-:W3:Y:S01]  /*d330*/  MUFU.TANH R137, R137 ;  /* 0x0000008900897308 */ /* 0x000ee20000002400 */
[----:B------:R-:W-:Y:S01]  /*d340*/  FMUL.FTZ R56, R75, UR5 ;  /* 0x000000054b387c20 */ /* 0x000fe20008410000 */
[----:B0-----:R-:W-:-:S06]  /*d350*/  FSEL R73, R138, -INF , P5 ;  /* 0xff8000008a497808 */ /* 0x001fcc0002800000 */
[----:B------:R0:W-:Y:S01]  /*d360*/  MUFU.EX2 R140, R72 ;  /* 0x00000048008c7308 */ /* 0x0001e20000000800 */
[----:B------:R-:W-:Y:S01]  /*d370*/  WARPGROUP.ARRIVE ;  /* 0x00000000000079c5 */ /* 0x000fe20000000000 */
[----:B------:R-:W-:Y:S01]  /*d380*/  FFMA.FTZ R142, R48, R9, -R64 ;  /* 0x00000009308e7223 */ /* 0x000fe20000010840 */
[----:B------:R-:W-:Y:S01]  /*d390*/  ISETP.GT.AND P5, PT, R62, 0x40, PT ;  /* 0x000000403e00780c */ /* 0x000fe20003fa4270 */
[----:B------:R-:W-:-:S03]  /*d3a0*/  FMUL.FTZ R81, R83, UR5 ;  /* 0x0000000553517c20 */ /* 0x000fc60008410000 */
[----:B------:R-:W-:Y:S01]  /*d3b0*/  HGMMA.64x64x16.F32.BF16 R88, R132, gdesc[UR8].tnspB, R88, gsb0 ;  /* 0x40e0000884587df0 */ /* 0x000fe20008001858 */
[----:B0-----:R-:W-:Y:S01]  /*d3c0*/  FSEL R72, R141, -INF , P4 ;  /* 0xff8000008d487808 */ /* 0x001fe20002000000 */
[----:B------:R-:W0:Y:S01]  /*d3d0*/  MUFU.TANH R49, R49 ;  /* 0x0000003100317308 */ /* 0x000e220000002400 */
[----:B------:R-:W-:Y:S02]  /*d3e0*/  ISETP.GT.AND P4, PT, R62, 0x39, PT ;  /* 0x000000393e00780c */ /* 0x000fe40003f84270 */
[----:B------:R-:W-:Y:S02]  /*d3f0*/  FMNMX.FTZ R75, R72, R74, !PT ;  /* 0x0000004a484b7209 */ /* 0x000fe40007810000 */
[----:B-1----:R-:W-:Y:S02]  /*d400*/  FSEL R74, R139, -INF , P4 ;  /* 0xff8000008b4a7808 */ /* 0x002fe40002000000 */
[----:B------:R-:W-:Y:S01]  /*d410*/  FMNMX.FTZ R48, R73, R75, !PT ;  /* 0x0000004b49307209 */ /* 0x000fe20007810000 */
[----:B------:R-:W1:Y:S01]  /*d420*/  MUFU.TANH R50, R50 ;  /* 0x0000003200327308 */ /* 0x000e620000002400 */
[----:B------:R-:W-:-:S02]  /*d430*/  ISETP.GT.AND P4, PT, R62, 0x41, PT ;  /* 0x000000413e00780c */ /* 0x000fc40003f84270 */
[----:B--2---:R-:W-:Y:S02]  /*d440*/  FSEL R75, R136, -INF , P5 ;  /* 0xff800000884b7808 */ /* 0x004fe40002800000 */
[----:B------:R-:W-:-:S03]  /*d450*/  FMNMX.FTZ R83, R74, R48, !PT ;  /* 0x000000304a537209 */ /* 0x000fc60007810000 */
[----:B------:R-:W2:Y:S01]  /*d460*/  MUFU.TANH R60, R60 ;  /* 0x0000003c003c7308 */ /* 0x000ea20000002400 */
[----:B------:R-:W-:Y:S02]  /*d470*/  ISETP.GT.AND P5, PT, R62, 0x48, PT ;  /* 0x000000483e00780c */ /* 0x000fe40003fa4270 */
[----:B---3--:R-:W-:Y:S02]  /*d480*/  FSEL R48, R137, -INF , P4 ;  /* 0xff80000089307808 */ /* 0x008fe40002000000 */
[----:B------:R-:W-:-:S03]  /*d490*/  FMNMX.FTZ R83, R75, R83, !PT ;  /* 0x000000534b537209 */ /* 0x000fc60007810000 */
[----:B------:R-:W3:Y:S01]  /*d4a0*/  MUFU.TANH R52, R52 ;  /* 0x0000003400347308 */ /* 0x000ee20000002400 */
[----:B------:R-:W-:Y:S02]  /*d4b0*/  ISETP.GT.AND P4, PT, R62, 0x49, PT ;  /* 0x000000493e00780c */ /* 0x000fe40003f84270 */
[----:B0-----:R-:W-:Y:S02]  /*d4c0*/  FSEL R49, R49, -INF , P5 ;  /* 0xff80000031317808 */ /* 0x001fe40002800000 */
[----:B------:R-:W-:-:S03]  /*d4d0*/  FMNMX.FTZ R83, R48, R83, !PT ;  /* 0x0000005330537209 */ /* 0x000fc60007810000 */
[----:B------:R-:W0:Y:S01]  /*d4e0*/  MUFU.TANH R53, R53 ;  /* 0x0000003500357308 */ /* 0x000e220000002400 */
[----:B------:R-:W-:Y:S02]  /*d4f0*/  ISETP.GT.AND P5, PT, R62, 0x50, PT ;  /* 0x000000503e00780c */ /* 0x000fe40003fa4270 */
[----:B-1----:R-:W-:Y:S02]  /*d500*/  FSEL R50, R50, -INF , P4 ;  /* 0xff80000032327808 */ /* 0x002fe40002000000 */
[----:B------:R-:W-:-:S03]  /*d510*/  FMNMX.FTZ R83, R49, R83, !PT ;  /* 0x0000005331537209 */ /* 0x000fc60007810000 */
[----:B------:R-:W1:Y:S01]  /*d520*/  MUFU.TANH R54, R54 ;  /* 0x0000003600367308 */ /* 0x000e620000002400 */
[----:B------:R-:W-:Y:S01]  /*d530*/  FFMA.FTZ R136, R51, R9, -R64 ;  /* 0x0000000933887223 */ /* 0x000fe20000010840 */
[----:B------:R-:W-:Y:S02]  /*d540*/  ISETP.GT.AND P4, PT, R62, 0x51, PT ;  /* 0x000000513e00780c */ /* 0x000fe40003f84270 */
[----:B--2---:R-:W-:Y:S02]  /*d550*/  FSEL R51, R60, -INF , P5 ;  /* 0xff8000003c337808 */ /* 0x004fe40002800000 */
[----:B------:R-:W-:Y:S02]  /*d560*/  FMNMX.FTZ R83, R50, R83, !PT ;  /* 0x0000005332537209 */ /* 0x000fe40007810000 */
[----:B------:R-:W2:Y:S01]  /*d570*/  MUFU.TANH R55, R55 ;  /* 0x0000003700377308 */ /* 0x000ea20000002400 */
[----:B------:R-:W-:Y:S02]  /*d580*/  ISETP.GT.AND P5, PT, R62, 0x58, PT ;  /* 0x000000583e00780c */ /* 0x000fe40003fa4270 */
[----:B---3--:R-:W-:-:S02]  /*d590*/  FSEL R52, R52, -INF , P4 ;  /* 0xff80000034347808 */ /* 0x008fc40002000000 */
[----:B------:R-:W-:-:S03]  /*d5a0*/  FMNMX.FTZ R83, R51, R83, !PT ;  /* 0x0000005333537209 */ /* 0x000fc60007810000 */
[----:B------:R-:W3:Y:S01]  /*d5b0*/  MUFU.TANH R56, R56 ;  /* 0x0000003800387308 */ /* 0x000ee20000002400 */
[----:B------:R-:W-:Y:S01]  /*d5c0*/  ISETP.GT.AND P4, PT, R62, 0x59, PT ;  /* 0x000000593e00780c */ /* 0x000fe20003f84270 */
[----:B------:R-:W-:Y:S01]  /*d5d0*/  FMUL.FTZ R59, R82, UR5 ;  /* 0x00000005523b7c20 */ /* 0x000fe20008410000 */
[----:B0-----:R-:W-:Y:S02]  /*d5e0*/  FSEL R53, R53, -INF , P5 ;  /* 0xff80000035357808 */ /* 0x001fe40002800000 */
[----:B------:R-:W-:-:S03]  /*d5f0*/  FMNMX.FTZ R83, R52, R83, !PT ;  /* 0x0000005334537209 */ /* 0x000fc60007810000 */
[----:B------:R-:W0:Y:S01]  /*d600*/  MUFU.TANH R57, R57 ;  /* 0x0000003900397308 */ /* 0x000e220000002400 */
[----:B------:R-:W-:Y:S02]  /*d610*/  ISETP.GT.AND P5, PT, R62, 0x60, PT ;  /* 0x000000603e00780c */ /* 0x000fe40003fa4270 */
        /* <DEDUP_REMOVED lines=21> */
[----:B------:R-:W-:Y:S02]  /*d770*/  ISETP.GT.AND P4, PT, R62, 0x71, PT ;  /* 0x000000713e00780c */ /* 0x000fe40003f84270 */
[----:B--2---:R-:W-:Y:S02]  /*d780*/  FSEL R59, R59, -INF , P5 ;  /* 0xff8000003b3b7808 */ /* 0x004fe40002800000 */
[----:B------:R-:W-:Y:S02]  /*d790*/  FMNMX.FTZ R83, R58, R83, !PT ;  /* 0x000000533a537209 */ /* 0x000fe40007810000 */
[----:B------:R-:W-:Y:S02]  /*d7a0*/  ISETP.GT.AND P5, PT, R62, 0x78, PT ;  /* 0x000000783e00780c */ /* 0x000fe40003fa4270 */
[----:B---3--:R-:W-:Y:S02]  /*d7b0*/  FSEL R60, R81, -INF , P4 ;  /* 0xff800000513c7808 */ /* 0x008fe40002000000 */
[----:B------:R-:W-:-:S02]  /*d7c0*/  FMNMX.FTZ R83, R59, R83, !PT ;  /* 0x000000533b537209 */ /* 0x000fc40007810000 */
[----:B------:R-:W-:Y:S02]  /*d7d0*/  ISETP.GT.AND P4, PT, R62, 0x79, PT ;  /* 0x000000793e00780c */ /* 0x000fe40003f84270 */
[----:B0-----:R-:W-:Y:S02]  /*d7e0*/  FSEL R61, R61, -INF , P5 ;  /* 0xff8000003d3d7808 */ /* 0x001fe40002800000 */
[----:B------:R-:W-:Y:S02]  /*d7f0*/  FMNMX.FTZ R83, R60, R83, !PT ;  /* 0x000000533c537209 */ /* 0x000fe40007810000 */
[----:B-1----:R-:W-:Y:S02]  /*d800*/  FSEL R62, R82, -INF , P4 ;  /* 0xff800000523e7808 */ /* 0x002fe40002000000 */
[----:B------:R-:W-:Y:S01]  /*d810*/  FMNMX.FTZ R81, R61, R83, !PT ;  /* 0x000000533d517209 */ /* 0x000fe20007810000 */
[----:B------:R-:W-:-:S03]  /*d820*/  WARPGROUP.DEPBAR.LE gsb0, 0x0 ;  /* 0x00008000000079c5 */ /* 0x000fc60000010000 */
[----:B------:R-:W-:Y:S01]  /*d830*/  FMNMX.FTZ R81, R62, R81, !PT ;  /* 0x000000513e517209 */ /* 0x000fe20007810000 */
[-CC-:B------:R-:W-:Y:S01]  /*d840*/  FFMA.FTZ R134, R36, R9.reuse, -R64.reuse ;  /* 0x0000000924867223 */ /* 0x180fe20000010840 */
[----:B------:R-:W-:-:S03]  /*d850*/  FFMA.FTZ R36, R32, R9, -R64 ;  /* 0x0000000920247223 */ /* 0x000fc60000010840 */
[----:B------:R-:W0:Y:S01]  /*d860*/  SHFL.BFLY PT, R32, R81, 0x2, 0x1f ;  /* 0x0c401f0051207f89 */ /* 0x000e2200000e0000 */
[-CC-:B------:R-:W-:Y:S01]  /*d870*/  FFMA.FTZ R138, R47, R9.reuse, -R64.reuse ;  /* 0x000000092f8a7223 */ /* 0x180fe20000010840 */
[----:B------:R-:W-:Y:S01]  /*d880*/  FFMA.FTZ R132, R46, R9, -R64 ;  /* 0x000000092e847223 */ /* 0x000fe20000010840 */
[----:B0-----:R-:W-:-:S05]  /*d890*/  FMNMX.FTZ R81, R81, R32, !PT ;  /* 0x0000002051517209 */ /* 0x001fca0007810000 */
[----:B------:R-:W0:Y:S01]  /*d8a0*/  SHFL.BFLY PT, R82, R81, 0x1, 0x1f ;  /* 0x0c201f0051527f89 */ /* 0x000e2200000e0000 */
[----:B------:R-:W-:Y:S02]  /*d8b0*/  VIADD R46, R8, 0x280 ;  /* 0x00000280082e7836 */ /* 0x000fe40000000000 */
[----:B------:R-:W-:Y:S02]  /*d8c0*/  IMAD.MOV.U32 R47, RZ, RZ, 0x40000040 ;  /* 0x40000040ff2f7424 */ /* 0x000fe400078e00ff */
[----:B------:R-:W-:Y:S01]  /*d8d0*/  FFMA.FTZ R32, R11, R9, -R64 ;  /* 0x000000090b207223 */ /* 0x000fe20000010840 */
[----:B------:R-:W-:Y:S02]  /*d8e0*/  R2UR UR10, R46 ;  /* 0x000000002e0a72ca */ /* 0x000fe400000e0000 */
[----:B------:R-:W-:Y:S01]  /*d8f0*/  R2UR UR11, R47 ;  /* 0x000000002f0b72ca */ /* 0x000fe200000e0000 */
[----:B------:R-:W-:Y:S01]  /*d900*/  WARPGROUP.ARRIVE ;  /* 0x00000000000079c5 */ /* 0x000fe20000000000 */
[----:B0-----:R-:W-:-:S11]  /*d910*/  FMNMX.FTZ R11, R81, R82, !PT ;  /* 0x00000052510b7209 */ /* 0x001fd60007810000 */
[----:B------:R-:W-:Y:S01]  /*d920*/  HGMMA.64x64x16.F32.BF16 R88, R128, gdesc[UR8].tnspB, R88, gsb0 ;  /* 0x40e0000880587df0 */ /* 0x000fe20008001858 */
[C---:B------:R-:W-:Y:S01]  /*d930*/  FSETP.NEU.FTZ.AND P4, PT, R11.reuse, -INF , PT ;  /* 0xff8000000b00780b */ /* 0x040fe20003f9d000 */
[----:B------:R-:W-:-:S05]  /*d940*/  FMUL.FTZ R82, R11, R9 ;  /* 0x000000090b527220 */ /* 0x000fca0000410000 */
[----:B------:R-:W-:-:S05]  /*d950*/  FSEL R82, R82, RZ, P4 ;  /* 0x000000ff52527208 */ /* 0x000fca0002000000 */
[-CC-:B------:R-:W-:Y:S01]  /*d960*/  FFMA.FTZ R141, R67, R9.reuse, -R82.reuse ;  /* 0x00000009438d7223 */ /* 0x180fe20000010852 */
[----:B------:R-:W-:Y:S01]  /*d970*/  FFMA.FTZ R67, R70, R9, -R82 ;  /* 0x0000000946437223 */ /* 0x000fe20000010852 */
[----:B------:R-:W-:Y:S01]  /*d980*/  FSEL R70, R10, RZ, P3 ;  /* 0x000000ff0a467208 */ /* 0x000fe20001800000 */
[----:B------:R-:W-:-:S04]  /*d990*/  VIADD R46, R8, 0x300 ;  /* 0x00000300082e7836 */ /* 0x000fc80000000000 */
[----:B------:R-:W-:Y:S01]  /*d9a0*/  FADD.FTZ R70, -R70, R13 ;  /* 0x0000000d46467221 */ /* 0x000fe20000010100 */
[----:B------:R-:W-:Y:S01]  /*d9b0*/  R2UR UR10, R46 ;  /* 0x000000002e0a72ca */ /* 0x000fe200000e0000 */
[----:B------:R-:W-:Y:S02]  /*d9c0*/  VIADD R46, R8, 0x380 ;  /* 0x00000380082e7836 */ /* 0x000fe40000000000 */
[----:B------:R-:W-:Y:S02]  /*d9d0*/  FMUL.FTZ R8, R70, R9 ;  /* 0x0000000946087220 */ /* 0x000fe40000410000 */
[----:B------:R-:W2:Y:S01]  /*d9e0*/  LDL R70, [R1+0x34] ;  /* 0x0000340001467983 */ /* 0x000ea20000100800 */
[----:B------:R-:W-:-:S05]  /*d9f0*/  IMAD.MOV.U32 R47, RZ, RZ, 0x40000040 ;  /* 0x40000040ff2f7424 */ /* 0x000fca00078e00ff */
[----:B------:R-:W-:Y:S01]  /*da00*/  R2UR UR11, R47 ;  /* 0x000000002f0b72ca */ /* 0x000fe200000e0000 */
[----:B------:R-:W-:Y:S02]  /*da10*/  WARPGROUP.DEPBAR.LE gsb0, 0x0 ;  /* 0x00008000000079c5 */ /* 0x000fe40000010000 */
[----:B------:R-:W-:-:S10]  /*da20*/  WARPGROUP.ARRIVE ;  /* 0x00000000000079c5 */ /* 0x000fd40000000000 */
[----:B------:R-:W-:Y:S01]  /*da30*/  HGMMA.64x64x16.F32.BF16 R88, R124, gdesc[UR8].tnspB, R88, gsb0 ;  /* 0x40e000087c587df0 */ /* 0x000fe20008001858 */
[----:B------:R-:W-:-:S05]  /*da40*/  FSEL R47, R11, RZ, P4 ;  /* 0x000000ff0b2f7208 */ /* 0x000fca0002000000 */
[----:B------:R-:W-:Y:S01]  /*da50*/  FADD.FTZ R13, -R47, R15 ;  /* 0x0000000f2f0d7221 */ /* 0x000fe20000010100 */
[----:B------:R-:W-:Y:S01]  /*da60*/  IMAD.MOV.U32 R47, RZ, RZ, 0x40000040 ;  /* 0x40000040ff2f7424 */ /* 0x000fe200078e00ff */
[----:B------:R-:W-:-:S04]  /*da70*/  R2UR UR10, R46 ;  /* 0x000000002e0a72ca */ /* 0x000fc800000e0000 */
[----:B------:R-:W-:Y:S01]  /*da80*/  R2UR UR11, R47 ;  /* 0x000000002f0b72ca */ /* 0x000fe200000e0000 */
[----:B------:R-:W0:Y:S01]  /*da90*/  S2R R85, SR_TID.X ;  /* 0x0000000000557919 */ /* 0x000e220000002100 */
[-C--:B------:R-:W-:Y:S01]  /*daa0*/  FFMA.FTZ R44, R44, R9.reuse, -R64 ;  /* 0x000000092c2c7223 */ /* 0x080fe20000010840 */
[-C--:B------:R-:W-:Y:S01]  /*dab0*/  FFMA.FTZ R149, R76, R9.reuse, -R82 ;  /* 0x000000094c957223 */ /* 0x080fe20000010852 */
[-C--:B------:R-:W-:Y:S01]  /*dac0*/  FMUL.FTZ R13, R13, R9.reuse ;  /* 0x000000090d0d7220 */ /* 0x080fe20000410000 */
        /* <DEDUP_REMOVED lines=13> */
[----:B------:R-:W-:-:S02]  /*dba0*/  WARPGROUP.DEPBAR.LE gsb0, 0x0 ;  /* 0x00008000000079c5 */ /* 0x000fc40000010000 */
[----:B------:R-:W-:-:S06]  /*dbb0*/  WARPGROUP.ARRIVE ;  /* 0x00000000000079c5 */ /* 0x000fcc0000000000 */
[----:B------:R-:W-:Y:S01]  /*dbc0*/  HGMMA.64x64x16.F32.BF16 R88, R120, gdesc[UR8].tnspB, R88, gsb0 ;  /* 0x40e0000878587df0 */ /* 0x000fe20008001858 */
        /* <DEDUP_REMOVED lines=8> */
[----:B------:R-:W-:Y:S01]  /*dc50*/  MUFU.EX2 R44, R44 ;  /* 0x0000002c002c7308 */ /* 0x000fe20000000800 */
[----:B------:R-:W-:-:S07]  /*dc60*/  FFMA.FTZ R151, R78, R9, -R82 ;  /* 0x000000094e977223 */ /* 0x000fce0000010852 */
[----:B------:R-:W1:Y:S01]  /*dc70*/  MUFU.EX2 R8, R8 ;  /* 0x0000000800087308 */ /* 0x000e620000000800 */
[----:B------:R-:W-:-:S07]  /*dc80*/  FFMA.FTZ R76, R79, R9, -R82 ;  /* 0x000000094f4c7223 */ /* 0x000fce0000010852 */
[----:B------:R-:W-:Y:S01]  /*dc90*/  MUFU.EX2 R149, R149 ;  /* 0x0000009500957308 */ /* 0x000fe20000000800 */
[----:B0-----:R-:W-:-:S07]  /*dca0*/  SHF.R.U32.HI R84, RZ, 0x7, R85 ;  /* 0x00000007ff547819 */ /* 0x001fce0000011655 */
[----:B------:R-:W0:Y:S01]  /*dcb0*/  MUFU.EX2 R13, R13 ;  /* 0x0000000d000d7308 */ /* 0x000e220000000800 */
[----:B------:R-:W-:-:S07]  /*dcc0*/  FFMA.FTZ R145, R80, R9, -R82 ;  /* 0x0000000950917223 */ /* 0x000fce0000010852 */
[----:B------:R-:W3:Y:S01]  /*dcd0*/  MUFU.EX2 R148, R148 ;  /* 0x0000009400947308 */ /* 0x000ee20000000800 */
[----:B------:R-:W-:-:S07]  /*dce0*/  @!P1 IMAD R46, R18, 0x8, R2 ;  /* 0x00000008122e9824 */ /* 0x000fce00078e0202 */
[----:B------:R-:W4:Y:S01]  /*dcf0*/  MUFU.EX2 R64, R64 ;  /* 0x0000004000407308 */ /* 0x000f220000000800 */
[----:B------:R-:W-:Y:S01]  /*dd00*/  VIADD R15, R84, 0x9 ;  /* 0x00000009540f7836 */ /* 0x000fe20000000000 */
[----:B------:R-:W-:-:S06]  /*dd10*/  ISETP.GE.U32.AND P3, PT, R85, 0x180, PT ;  /* 0x000001805500780c */ /* 0x000fcc0003f66070 */
[----:B------:R-:W5:Y:S01]  /*dd20*/  MUFU.EX2 R150, R150 ;  /* 0x0000009600967308 */ /* 0x000f620000000800 */
[----:B------:R-:W-:Y:S01]  /*dd30*/  FFMA.FTZ R63, R63, R9, -R82 ;  /* 0x000000093f3f7223 */ /* 0x000fe20000010852 */
[----:B------:R-:W-:-:S06]  /*dd40*/  @!P1 VIADD R46, R46, 0x16840 ;  /* 0x000168402e2e9836 */ /* 0x000fcc0000000000 */
[----:B------:R-:W5:Y:S01]  /*dd50*/  MUFU.EX2 R151, R151 ;  /* 0x0000009700977308 */ /* 0x000f620000000800 */
[----:B-1----:R-:W-:Y:S01]  /*dd60*/  FFMA.FTZ R3, R8, R3, R44 ;  /* 0x0000000308037223 */ /* 0x002fe2000001002c */
[----:B------:R-:W-:-:S06]  /*dd70*/  FFMA.FTZ R135, R49, R9, -R82 ;  /* 0x0000000931877223 */ /* 0x000fcc0000010852 */
[----:B------:R-:W1:Y:S01]  /*dd80*/  MUFU.EX2 R45, R45 ;  /* 0x0000002d002d7308 */ /* 0x000e620000000800 */
[----:B------:R-:W-:Y:S01]  /*dd90*/  SEL R47, R15, 0x9, !P3 ;  /* 0x000000090f2f7807 */ /* 0x000fe20005800000 */
[----:B0-----:R-:W-:-:S06]  /*dda0*/  FFMA.FTZ R49, R13, R0, R149 ;  /* 0x000000000d317223 */ /* 0x001fcc0000010095 */
[----:B------:R-:W-:Y:S01]  /*ddb0*/  MUFU.EX2 R76, R76 ;  /* 0x0000004c004c7308 */ /* 0x000fe20000000800 */
[----:B------:R-:W-:Y:S01]  /*ddc0*/  FFMA.FTZ R147, R65, R9, -R82 ;  /* 0x0000000941937223 */ /* 0x000fe20000010852 */
[----:B------:R-:W-:Y:S01]  /*ddd0*/  @!P1 PRMT R46, RZ, 0x654, R46 ;  /* 0x00000654ff2e9816 */ /* 0x000fe2000000002e */
[----:B------:R-:W-:-:S05]  /*dde0*/  @!P1 IMAD R0, R14, 0x8, R2 ;  /* 0x000000080e009824 */ /* 0x000fca00078e0202 */
[----:B------:R-:W0:Y:S01]  /*ddf0*/  MUFU.EX2 R43, R43 ;  /* 0x0000002b002b7308 */ /* 0x000e220000000800 */
[----:B---3--:R-:W-:Y:S01]  /*de00*/  FADD.FTZ R3, R148, R3 ;  /* 0x0000000394037221 */ /* 0x008fe20000010000 */
[----:B------:R-:W-:-:S06]  /*de10*/  WARPGROUP.DEPBAR.LE gsb0, 0x0 ;  /* 0x00008000000079c5 */ /* 0x000fcc0000010000 */
[----:B------:R-:W3:Y:S01]  /*de20*/  MUFU.EX2 R145, R145 ;  /* 0x0000009100917308 */ /* 0x000ee20000000800 */
[----:B----4-:R-:W-:Y:S01]  /*de30*/  FADD.FTZ R14, R64, R49 ;  /* 0x00000031400e7221 */ /* 0x010fe20000010000 */
[-CC-:B------:R-:W-:Y:S01]  /*de40*/  FFMA.FTZ R65, R66, R9.reuse, -R82.reuse ;  /* 0x0000000942417223 */ /* 0x180fe20000010852 */
[----:B------:R0:W-:Y:S06]  /*de50*/  BAR.ARV R47, 0x100 ;  /* 0x0004002f0000751d */ /* 0x0001ec0000002000 */
[----:B------:R-:W4:Y:S01]  /*de60*/  MUFU.EX2 R63, R63 ;  /* 0x0000003f003f7308 */ /* 0x000f220000000800 */
[----:B------:R5:W-:Y:S01]  /*de70*/  @!P1 SYNCS.ARRIVE.TRANS64.RED.A1T0 RZ, [R46+URZ], RZ ;  /* 0x000000ff2eff99a7 */ /* 0x000be2000810043f */
[----:B------:R-:W-:-:S06]  /*de80*/  FFMA.FTZ R48, R48, R9, -R82 ;  /* 0x0000000930307223 */ /* 0x000fcc0000010852 */
[----:B------:R-:W4:Y:S01]  /*de90*/  MUFU.EX2 R42, R42 ;  /* 0x0000002a002a7308 */ /* 0x000f220000000800 */
[----:B-----5:R-:W-:Y:S01]  /*dea0*/  FADD.FTZ R46, R150, R3 ;  /* 0x00000003962e7221 */ /* 0x020fe20000010000 */
[----:B------:R-:W-:-:S06]  /*deb0*/  FADD.FTZ R3, R151, R14 ;  /* 0x0000000e97037221 */ /* 0x000fcc0000010000 */
[----:B------:R-:W5:Y:S01]  /*dec0*/  MUFU.EX2 R147, R147 ;  /* 0x0000009300937308 */ /* 0x000f620000000800 */
[----:B-1----:R-:W-:Y:S01]  /*ded0*/  FADD.FTZ R46, R45, R46 ;  /* 0x0000002e2d2e7221 */ /* 0x002fe20000010000 */
[----:B------:R-:W-:-:S06]  /*dee0*/  FFMA.FTZ R66, R68, R9, -R82 ;  /* 0x0000000944427223 */ /* 0x000fcc0000010852 */
[----:B------:R-:W1:Y:S01]  /*def0*/  MUFU.EX2 R146, R146 ;  /* 0x0000009200927308 */ /* 0x000e620000000800 */
[----:B0-----:R-:W-:Y:S01]  /*df00*/  FADD.FTZ R47, R43, R46 ;  /* 0x0000002e2b2f7221 */ /* 0x001fe20000010000 */
[----:B------:R-:W-:-:S06]  /*df10*/  FFMA.FTZ R143, R69, R9, -R82 ;  /* 0x00000009458f7223 */ /* 0x000fcc0000010852 */
[----:B------:R-:W0:Y:S08]  /*df20*/  MUFU.EX2 R65, R65 ;  /* 0x0000004100417308 */ /* 0x000e300000000800 */
[----:B------:R3:W-:Y:S01]  /*df30*/  MUFU.EX2 R15, R48 ;  /* 0x00000030000f7308 */ /* 0x0007e20000000800 */
[----:B------:R-:W-:Y:S01]  /*df40*/  FADD.FTZ R47, R144, R47 ;  /* 0x0000002f902f7221 */ /* 0x000fe20000010000 */
[----:B---3--:R-:W-:-:S06]  /*df50*/  FADD.FTZ R48, R76, R3 ;  /* 0x000000034c307221 */ /* 0x008fcc0000010000 */
[----:B------:R-:W3:Y:S01]  /*df60*/  MUFU.EX2 R141, R141 ;  /* 0x0000008d008d7308 */ /* 0x000ee20000000800 */
[----:B------:R-:W-:-:S07]  /*df70*/  FADD.FTZ R48, R145, R48 ;  /* 0x0000003091307221 */ /* 0x000fce0000010000 */
[----:B------:R-:W3:Y:S01]  /*df80*/  MUFU.EX2 R41, R41 ;  /* 0x0000002900297308 */ /* 0x000ee20000000800 */
[----:B----4-:R-:W-:Y:S01]  /*df90*/  FADD.FTZ R48, R63, R48 ;  /* 0x000000303f307221 */ /* 0x010fe20000010000 */
[----:B------:R-:W-:-:S06]  /*dfa0*/  FADD.FTZ R47, R42, R47 ;  /* 0x0000002f2a2f7221 */ /* 0x000fcc0000010000 */
[----:B------:R-:W4:Y:S01]  /*dfb0*/  MUFU.EX2 R66, R66 ;  /* 0x0000004200427308 */ /* 0x000f220000000800 */
[----:B-----5:R-:W-:Y:S01]  /*dfc0*/  FADD.FTZ R48, R147, R48 ;  /* 0x0000003093307221 */ /* 0x020fe20000010000 */
[----:B------:R-:W-:Y:S01]  /*dfd0*/  FFMA.FTZ R137, R71, R9, -R82 ;  /* 0x0000000947897223 */ /* 0x000fe20000010852 */
[----:B-1----:R-:W-:-:S05]  /*dfe0*/  FADD.FTZ R47, R146, R47 ;  /* 0x0000002f922f7221 */ /* 0x002fca0000010000 */
[----:B------:R-:W1:Y:S01]  /*dff0*/  MUFU.EX2 R142, R142 ;  /* 0x0000008e008e7308 */ /* 0x000e620000000800 */
[----:B0-----:R-:W-:Y:S01]  /*e000*/  FADD.FTZ R48, R65, R48 ;  /* 0x0000003041307221 */ /* 0x001fe20000010000 */
[----:B------:R-:W-:-:S06]  /*e010*/  FFMA.FTZ R68, R72, R9, -R82 ;  /* 0x0000000948447223 */ /* 0x000fcc0000010852 */
[----:B------:R-:W0:Y:S01]  /*e020*/  MUFU.EX2 R143, R143 ;  /* 0x0000008f008f7308 */ /* 0x000e220000000800 */
[----:B------:R-:W-:Y:S01]  /*e030*/  FADD.FTZ R46, R140, R47 ;  /* 0x0000002f8c2e7221 */ /* 0x000fe20000010000 */
[----:B---3--:R-:W-:-:S06]  /*e040*/  FADD.FTZ R47, R141, R48 ;  /* 0x000000308d2f7221 */ /* 0x008fcc0000010000 */
[----:B------:R-:W3:Y:S01]  /*e050*/  MUFU.EX2 R40, R40 ;  /* 0x0000002800287308 */ /* 0x000ee20000000800 */
[----:B------:R-:W-:-:S07]  /*e060*/  FFMA.FTZ R139, R73, R9, -R82 ;  /* 0x00000009498b7223 */ /* 0x000fce0000010852 */
[----:B------:R-:W5:Y:S01]  /*e070*/  MUFU.EX2 R67, R67 ;  /* 0x0000004300437308 */ /* 0x000f620000000800 */
[----:B------:R-:W-:Y:S01]  /*e080*/  FADD.FTZ R49, R41, R46 ;  /* 0x0000002e29317221 */ /* 0x000fe20000010000 */
[----:B----4-:R-:W-:-:S06]  /*e090*/  FADD.FTZ R46, R66, R47 ;  /* 0x0000002f422e7221 */ /* 0x010fcc0000010000 */
[----:B------:R-:W4:Y:S01]  /*e0a0*/  MUFU.EX2 R136, R136 ;  /* 0x0000008800887308 */ /* 0x000f220000000800 */
[----:B------:R-:W-:-:S07]  /*e0b0*/  FFMA.FTZ R69, R74, R9, -R82 ;  /* 0x000000094a457223 */ /* 0x000fce0000010852 */
[----:B------:R-:W4:Y:S01]  /*e0c0*/  MUFU.EX2 R137, R137 ;  /* 0x0000008900897308 */ /* 0x000f220000000800 */
[----:B-1----:R-:W-:Y:S01]  /*e0d0*/  FADD.FTZ R49, R142, R49 ;  /* 0x000000318e317221 */ /* 0x002fe20000010000 */
[----:B0-----:R-:W-:-:S06]  /*e0e0*/  FADD.FTZ R46, R143, R46 ;  /* 0x0000002e8f2e7221 */ /* 0x001fcc0000010000 */
[----:B------:R-:W0:Y:S01]  /*e0f0*/  MUFU.EX2 R39, R39 ;  /* 0x0000002700277308 */ /* 0x000e220000000800 */
[----:B------:R-:W-:-:S07]  /*e100*/  FFMA.FTZ R133, R75, R9, -R82 ;  /* 0x000000094b857223 */ /* 0x000fce0000010852 */
[----:B------:R-:W1:Y:S01]  /*e110*/  MUFU.EX2 R68, R68 ;  /* 0x0000004400447308 */ /* 0x000e620000000800 */
[----:B---3--:R-:W-:Y:S01]  /*e120*/  FADD.FTZ R49, R40, R49 ;  /* 0x0000003128317221 */ /* 0x008fe20000010000 */
[----:B-----5:R-:W-:-:S06]  /*e130*/  FADD.FTZ R46, R67, R46 ;  /* 0x0000002e432e7221 */ /* 0x020fcc0000010000 */
[----:B------:R-:W3:Y:S08]  /*e140*/  MUFU.EX2 R138, R138 ;  /* 0x0000008a008a7308 */ /* 0x000ef00000000800 */
[----:B------:R-:W5:Y:S01]  /*e150*/  MUFU.EX2 R139, R139 ;  /* 0x0000008b008b7308 */ /* 0x000f620000000800 */
[----:B----4-:R-:W-:Y:S01]  /*e160*/  FADD.FTZ R48, R136, R49 ;  /* 0x0000003188307221 */ /* 0x010fe20000010000 */
[----:B------:R-:W-:-:S06]  /*e170*/  FADD.FTZ R47, R137, R46 ;  /* 0x0000002e892f7221 */ /* 0x000fcc0000010000 */
[----:B------:R-:W4:Y:S01]  /*e180*/  MUFU.EX2 R38, R38 ;  /* 0x0000002600267308 */ /* 0x000f220000000800 */
[----:B------:R-:W-:-:S07]  /*e190*/  F2FP.BF16.F32.PACK_AB R150, R45, R150 ;  /* 0x000000962d96723e */ /* 0x000fce00000010ff */
[----:B------:R-:W2:Y:S01]  /*e1a0*/  MUFU.EX2 R69, R69 ;  /* 0x0000004500457308 */ /* 0x000ea20000000800 */
[----:B------:R-:W-:Y:S01]  /*e1b0*/  F2FP.BF16.F32.PACK_AB R148, R148, R44 ;  /* 0x0000002c9494723e */ /* 0x000fe200000010ff */
[----:B0-----:R-:W-:-:S06]  /*e1c0*/  FADD.FTZ R45, R39, R48 ;  /* 0x00000030272d7221 */ /* 0x001fcc0000010000 */
[----:B------:R-:W0:Y:S01]  /*e1d0*/  MUFU.EX2 R132, R132 ;  /* 0x0000008400847308 */ /* 0x000e220000000800 */
[----:B-1----:R-:W-:Y:S01]  /*e1e0*/  FADD.FTZ R44, R68, R47 ;  /* 0x0000002f442c7221 */ /* 0x002fe20000010000 */
[----:B------:R-:W-:-:S06]  /*e1f0*/  @!P1 VIADD R0, R0, 0x16860 ;  /* 0x0001686000009836 */ /* 0x000fcc0000000000 */
[----:B------:R-:W1:Y:S01]  /*e200*/  MUFU.EX2 R133, R133 ;  /* 0x0000008500857308 */ /* 0x000e620000000800 */
[----:B------:R-:W-:Y:S01]  /*e210*/  FFMA.FTZ R50, R50, R9, -R82 ;  /* 0x0000000932327223 */ /* 0x000fe20000010852 */
[----:B---3--:R-:W-:-:S06]  /*e220*/  FADD.FTZ R45, R138, R45 ;  /* 0x0000002d8a2d7221 */ /* 0x008fcc0000010000 */
[----:B------:R-:W3:Y:S01]  /*e230*/  MUFU.EX2 R37, R37 ;  /* 0x0000002500257308 */ /* 0x000ee20000000800 */
[----:B-----5:R-:W-:Y:S01]  /*e240*/  FADD.FTZ R44, R139, R44 ;  /* 0x0000002c8b2c7221 */ /* 0x020fe20000010000 */
[----:B------:R-:W-:Y:S01]  /*e250*/  FFMA.FTZ R129, R51, R9, -R82 ;  /* 0x0000000933817223 */ /* 0x000fe20000010852 */
[----:B------:R-:W-:-:S05]  /*e260*/  @!P1 PRMT R14, RZ, 0x654, R0 ;  /* 0x00000654ff0e9816 */ /* 0x000fca0000000000 */
[----:B------:R-:W5:Y:S01]  /*e270*/  MUFU.EX2 R134, R134 ;  /* 0x0000008600867308 */ /* 0x000f620000000800 */
[----:B----4-:R-:W-:Y:S01]  /*e280*/  FADD.FTZ R45, R38, R45 ;  /* 0x0000002d262d7221 */ /* 0x010fe20000010000 */
[----:B--2---:R-:W-:-:S06]  /*e290*/  FADD.FTZ R44, R69, R44 ;  /* 0x0000002c452c7221 */ /* 0x004fcc0000010000 */
        /* <DEDUP_REMOVED lines=8> */
[----:B------:R3:W-:Y:S06]  /*e320*/  @!P1 SYNCS.ARRIVE.TRANS64.RED.A1T0 RZ, [R14+URZ], RZ ;  /* 0x000000ff0eff99a7 */ /* 0x0007ec000810043f */
[----:B------:R-:W4:Y:S01]  /*e330*/  MUFU.EX2 R24, R24 ;  /* 0x0000001800187308 */ /* 0x000f220000000800 */
[----:B------:R-:W-:Y:S01]  /*e340*/  FADD.FTZ R44, R15, R44 ;  /* 0x0000002c0f2c7221 */ /* 0x000fe20000010000 */
[----:B---3--:R-:W-:-:S06]  /*e350*/  FFMA.FTZ R14, R54, R9, -R82 ;  /* 0x00000009360e7223 */ /* 0x008fcc0000010852 */
[----:B------:R-:W3:Y:S01]  /*e360*/  MUFU.EX2 R129, R129 ;  /* 0x0000008100817308 */ /* 0x000ee20000000800 */
[----:B------:R-:W-:Y:S01]  /*e370*/  F2FP.BF16.F32.PACK_AB R140, R41, R140 ;  /* 0x0000008c298c723e */ /* 0x000fe200000010ff */
[----:B-----5:R-:W-:-:S06]  /*e380*/  FADD.FTZ R45, R134, R45 ;  /* 0x0000002d862d7221 */ /* 0x020fcc0000010000 */
[----:B------:R-:W5:Y:S01]  /*e390*/  MUFU.EX2 R25, R25 ;  /* 0x0000001900197308 */ /* 0x000f620000000800 */
[----:B--2---:R-:W-:Y:S01]  /*e3a0*/  FADD.FTZ R41, R135, R44 ;  /* 0x0000002c87297221 */ /* 0x004fe20000010000 */
[----:B------:R-:W-:-:S06]  /*e3b0*/  FFMA.FTZ R125, R55, R9, -R82 ;  /* 0x00000009377d7223 */ /* 0x000fcc0000010852 */
[----:B------:R-:W2:Y:S01]  /*e3c0*/  MUFU.EX2 R3, R3 ;  /* 0x0000000300037308 */ /* 0x000ea20000000800 */
[----:B------:R-:W-:Y:S01]  /*e3d0*/  F2FP.BF16.F32.PACK_AB R142, R40, R142 ;  /* 0x0000008e288e723e */ /* 0x000fe200000010ff */
[----:B0-----:R-:W-:-:S06]  /*e3e0*/  FADD.FTZ R45, R36, R45 ;  /* 0x0000002d242d7221 */ /* 0x001fcc0000010000 */
[----:B------:R-:W0:Y:S01]  /*e3f0*/  MUFU.EX2 R26, R26 ;  /* 0x0000001a001a7308 */ /* 0x000e220000000800 */
[----:B-1----:R-:W-:-:S07]  /*e400*/  FADD.FTZ R40, R0, R41 ;  /* 0x0000002900287221 */ /* 0x002fce0000010000 */
[----:B------:R-:W1:Y:S01]  /*e410*/  MUFU.EX2 R131, R131 ;  /* 0x0000008300837308 */ /* 0x000e620000000800 */
[----:B------:R-:W-:Y:S01]  /*e420*/  F2FP.BF16.F32.PACK_AB R146, R146, R42 ;  /* 0x0000002a9292723e */ /* 0x000fe200000010ff */
[----:B------:R-:W-:Y:S01]  /*e430*/  FFMA.FTZ R56, R56, R9, -R82 ;  /* 0x0000000938387223 */ /* 0x000fe20000010852 */
[----:B----4-:R-:W-:-:S05]  /*e440*/  FADD.FTZ R42, R24, R45 ;  /* 0x0000002d182a7221 */ /* 0x010fca0000010000 */
[----:B------:R-:W4:Y:S01]  /*e450*/  MUFU.EX2 R27, R27 ;  /* 0x0000001b001b7308 */ /* 0x000f220000000800 */
[----:B---3--:R-:W-:Y:S01]  /*e460*/  FADD.FTZ R40, R129, R40 ;  /* 0x0000002881287221 */ /* 0x008fe20000010000 */
[----:B------:R-:W-:-:S06]  /*e470*/  FFMA.FTZ R57, R57, R9, -R82 ;  /* 0x0000000939397223 */ /* 0x000fcc0000010852 */
[----:B------:R-:W3:Y:S01]  /*e480*/  MUFU.EX2 R14, R14 ;  /* 0x0000000e000e7308 */ /* 0x000ee20000000800 */
[----:B------:R-:W-:Y:S02]  /*e490*/  F2FP.BF16.F32.PACK_AB R144, R144, R43 ;  /* 0x0000002b9090723e */ /* 0x000fe400000010ff */
[----:B------:R-:W-:-:S05]  /*e4a0*/  F2FP.BF16.F32.PACK_AB R136, R39, R136 ;  /* 0x000000882788723e */ /* 0x000fca00000010ff */
[----:B------:R-:W3:Y:S01]  /*e4b0*/  MUFU.EX2 R28, R28 ;  /* 0x0000001c001c7308 */ /* 0x000ee20000000800 */
[----:B-----5:R-:W-:Y:S01]  /*e4c0*/  FADD.FTZ R39, R25, R42 ;  /* 0x0000002a19277221 */ /* 0x020fe20000010000 */
[----:B--2---:R-:W-:-:S06]  /*e4d0*/  FADD.FTZ R40, R3, R40 ;  /* 0x0000002803287221 */ /* 0x004fcc0000010000 */
[----:B------:R-:W2:Y:S01]  /*e4e0*/  MUFU.EX2 R125, R125 ;  /* 0x0000007d007d7308 */ /* 0x000ea20000000800 */
[----:B------:R-:W-:Y:S01]  /*e4f0*/  FFMA.FTZ R58, R58, R9, -R82 ;  /* 0x000000093a3a7223 */ /* 0x000fe20000010852 */
[----:B------:R-:W-:Y:S01]  /*e500*/  F2FP.BF16.F32.PACK_AB R138, R38, R138 ;  /* 0x0000008a268a723e */ /* 0x000fe200000010ff */
[----:B0-----:R-:W-:-:S05]  /*e510*/  FADD.FTZ R38, R26, R39 ;  /* 0x000000271a267221 */ /* 0x001fca0000010000 */
[----:B------:R-:W0:Y:S01]  /*e520*/  MUFU.EX2 R29, R29 ;  /* 0x0000001d001d7308 */ /* 0x000e220000000800 */
[----:B-1----:R-:W-:Y:S01]  /*e530*/  FADD.FTZ R39, R131, R40 ;  /* 0x0000002883277221 */ /* 0x002fe20000010000 */
[----:B------:R-:W-:-:S06]  /*e540*/  FFMA.FTZ R59, R59, R9, -R82 ;  /* 0x000000093b3b7223 */ /* 0x000fcc0000010852 */
[----:B------:R-:W1:Y:S01]  /*e550*/  MUFU.EX2 R43, R56 ;  /* 0x00000038002b7308 */ /* 0x000e620000000800 */
[----:B------:R-:W-:Y:S01]  /*e560*/  F2FP.BF16.F32.PACK_AB R132, R37, R132 ;  /* 0x000000842584723e */ /* 0x000fe200000010ff */
[----:B----4-:R-:W-:-:S06]  /*e570*/  FADD.FTZ R37, R27, R38 ;  /* 0x000000261b257221 */ /* 0x010fcc0000010000 */
[----:B------:R-:W4:Y:S01]  /*e580*/  MUFU.EX2 R30, R30 ;  /* 0x0000001e001e7308 */ /* 0x000f220000000800 */
[----:B---3--:R-:W-:Y:S01]  /*e590*/  FADD.FTZ R38, R14, R39 ;  /* 0x000000270e267221 */ /* 0x008fe20000010000 */
[----:B------:R-:W-:-:S06]  /*e5a0*/  FFMA.FTZ R60, R60, R9, -R82 ;  /* 0x000000093c3c7223 */ /* 0x000fcc0000010852 */
[----:B------:R-:W3:Y:S01]  /*e5b0*/  MUFU.EX2 R57, R57 ;  /* 0x0000003900397308 */ /* 0x000ee20000000800 */
[----:B------:R-:W-:Y:S01]  /*e5c0*/  FADD.FTZ R40, R28, R37 ;  /* 0x000000251c287221 */ /* 0x000fe20000010000 */
[----:B--2---:R-:W-:-:S06]  /*e5d0*/  FADD.FTZ R38, R125, R38 ;  /* 0x000000267d267221 */ /* 0x004fcc0000010000 */
[----:B------:R-:W2:Y:S01]  /*e5e0*/  MUFU.EX2 R31, R31 ;  /* 0x0000001f001f7308 */ /* 0x000ea20000000800 */
[----:B------:R-:W-:-:S07]  /*e5f0*/  FFMA.FTZ R61, R61, R9, -R82 ;  /* 0x000000093d3d7223 */ /* 0x000fce0000010852 */
[----:B------:R-:W5:Y:S01]  /*e600*/  MUFU.EX2 R58, R58 ;  /* 0x0000003a003a7308 */ /* 0x000f620000000800 */
[----:B------:R-:W-:Y:S01]  /*e610*/  F2FP.BF16.F32.PACK_AB R133, R15, R133 ;  /* 0x000000850f85723e */ /* 0x000fe200000010ff */
[----:B0-----:R-:W-:-:S06]  /*e620*/  FADD.FTZ R15, R29, R40 ;  /* 0x000000281d0f7221 */ /* 0x001fcc0000010000 */
[----:B------:R-:W0:Y:S01]  /*e630*/  MUFU.EX2 R32, R32 ;  /* 0x0000002000207308 */ /* 0x000e220000000800 */
[----:B-1----:R-:W-:Y:S01]  /*e640*/  FADD.FTZ R38, R43, R38 ;  /* 0x000000262b267221 */ /* 0x002fe20000010000 */
[----:B------:R-:W-:-:S06]  /*e650*/  FFMA.FTZ R62, R62, R9, -R82 ;  /* 0x000000093e3e7223 */ /* 0x000fcc0000010852 */
[----:B------:R-:W1:Y:S01]  /*e660*/  MUFU.EX2 R59, R59 ;  /* 0x0000003b003b7308 */ /* 0x000e620000000800 */
[----:B------:R-:W-:Y:S01]  /*e670*/  F2FP.BF16.F32.PACK_AB R135, R0, R135 ;  /* 0x000000870087723e */ /* 0x000fe200000010ff */
[----:B----4-:R-:W-:Y:S01]  /*e680*/  FADD.FTZ R0, R30, R15 ;  /* 0x0000000f1e007221 */ /* 0x010fe20000010000 */
[----:B------:R-:W-:-:S05]  /*e690*/  F2FP.BF16.F32.PACK_AB R129, R3, R129 ;  /* 0x000000810381723e */ /* 0x000fca00000010ff */
[----:B------:R-:W4:Y:S01]  /*e6a0*/  MUFU.EX2 R33, R33 ;  /* 0x0000002100217308 */ /* 0x000f220000000800 */
[----:B---3--:R-:W-:-:S07]  /*e6b0*/  FADD.FTZ R3, R57, R38 ;  /* 0x0000002639037221 */ /* 0x008fce0000010000 */
[----:B------:R-:W3:Y:S01]  /*e6c0*/  MUFU.EX2 R60, R60 ;  /* 0x0000003c003c7308 */ /* 0x000ee20000000800 */
[----:B--2---:R-:W-:Y:S01]  /*e6d0*/  FADD.FTZ R15, R31, R0 ;  /* 0x000000001f0f7221 */ /* 0x004fe20000010000 */
[----:B-----5:R-:W-:-:S06]  /*e6e0*/  FADD.FTZ R0, R58, R3 ;  /* 0x000000033a007221 */ /* 0x020fcc0000010000 */
[----:B------:R-:W2:Y:S01]  /*e6f0*/  MUFU.EX2 R34, R34 ;  /* 0x0000002200227308 */ /* 0x000ea20000000800 */
[----:B------:R-:W-:-:S07]  /*e700*/  ISETP.GT.AND P3, PT, R12, R70, PT ;  /* 0x000000460c00720c */ /* 0x000fce0003f64270 */
[----:B------:R-:W5:Y:S01]  /*e710*/  MUFU.EX2 R61, R61 ;  /* 0x0000003d003d7308 */ /* 0x000f620000000800 */
[----:B------:R-:W-:Y:S01]  /*e720*/  F2FP.BF16.F32.PACK_AB R131, R14, R131 ;  /* 0x000000830e83723e */ /* 0x000fe200000010ff */
[----:B0-----:R-:W-:-:S06]  /*e730*/  FADD.FTZ R14, R32, R15 ;  /* 0x0000000f200e7221 */ /* 0x001fcc0000010000 */
[----:B------:R-:W0:Y:S01]  /*e740*/  MUFU.EX2 R35, R35 ;  /* 0x0000002300237308 */ /* 0x000e220000000800 */
[----:B-1----:R-:W-:-:S07]  /*e750*/  FADD.FTZ R3, R59, R0 ;  /* 0x000000003b037221 */ /* 0x002fce0000010000 */
[----:B------:R-:W1:Y:S01]  /*e760*/  MUFU.EX2 R62, R62 ;  /* 0x0000003e003e7308 */ /* 0x000e620000000800 */
[----:B----4-:R-:W-:Y:S01]  /*e770*/  FADD.FTZ R15, R33, R14 ;  /* 0x0000000e210f7221 */ /* 0x010fe20000010000 */
[----:B---3--:R-:W-:-:S03]  /*e780*/  FADD.FTZ R0, R60, R3 ;  /* 0x000000033c007221 */ /* 0x008fc60000010000 */
[----:B--2---:R-:W-:Y:S01]  /*e790*/  FADD.FTZ R14, R34, R15 ;  /* 0x0000000f220e7221 */ /* 0x004fe20000010000 */
[----:B-----5:R-:W-:Y:S01]  /*e7a0*/  FADD.FTZ R0, R61, R0 ;  /* 0x000000003d007221 */ /* 0x020fe20000010000 */
[-C--:B------:R-:W-:Y:S01]  /*e7b0*/  FMUL.FTZ R88, R88, R8.reuse ;  /* 0x0000000858587220 */ /* 0x080fe20000410000 */
[-C--:B------:R-:W-:Y:S01]  /*e7c0*/  FMUL.FTZ R89, R89, R8.reuse ;  /* 0x0000000859597220 */ /* 0x080fe20000410000 */
[----:B0-----:R-:W-:Y:S01]  /*e7d0*/  FADD.FTZ R3, R35, R14 ;  /* 0x0000000e23037221 */ /* 0x001fe20000010000 */
        /* <DEDUP_REMOVED lines=31> */
[----:B-1----:R-:W-:Y:S01]  /*e9d0*/  FADD.FTZ R0, R62, R0 ;  /* 0x000000003e007221 */ /* 0x002fe20000010000 */
[----:B------:R-:W-:Y:S01]  /*e9e0*/  F2FP.BF16.F32.PACK_AB R151, R76, R151 ;  /* 0x000000974c97723e */ /* 0x000fe200000010ff */
[----:B------:R-:W-:Y:S01]  /*e9f0*/  VIADD R12, R12, 0xffffffff ;  /* 0xffffffff0c0c7836 */ /* 0x000fe20000000000 */
[----:B------:R-:W-:Y:S01]  /*ea00*/  F2FP.BF16.F32.PACK_AB R145, R63, R145 ;  /* 0x000000913f91723e */ /* 0x000fe200000010ff */
[----:B------:R-:W-:Y:S01]  /*ea10*/  IMAD.MOV.U32 R8, RZ, RZ, R23 ;  /* 0x000000ffff087224 */ /* 0x000fe200078e0017 */
[----:B------:R-:W-:Y:S01]  /*ea20*/  F2FP.BF16.F32.PACK_AB R147, R65, R147 ;  /* 0x000000934193723e */ /* 0x000fe200000010ff */
[----:B------:R-:W-:Y:S01]  /*ea30*/  IMAD.MOV.U32 R14, RZ, RZ, R18 ;  /* 0x000000ffff0e7224 */ /* 0x000fe200078e0012 */
[----:B------:R-:W-:Y:S01]  /*ea40*/  F2FP.BF16.F32.PACK_AB R141, R66, R141 ;  /* 0x0000008d428d723e */ /* 0x000fe200000010ff */
[----:B------:R-:W-:Y:S01]  /*ea50*/  IMAD.MOV.U32 R15, RZ, RZ, R11 ;  /* 0x000000ffff0f7224 */ /* 0x000fe200078e000b */
        /* <DEDUP_REMOVED lines=14> */
[----:B------:R-:W-:Y:S01]  /*eb40*/  MOV R13, R10 ;  /* 0x0000000a000d7202 */ /* 0x000fe20000000f00 */
[----:B------:R-:W-:Y:S06]  /*eb50*/  @P3 BRA `(.L_x_2348) ;  /* 0xffffffcc00a83947 */ /* 0x000fec000383ffff */
.L_x_2338:
[----:B------:R-:W-:-:S13]  /*eb60*/  ISETP.GE.AND P2, PT, R12, RZ, PT ;  /* 0x000000ff0c00720c */ /* 0x000fda0003f46270 */
[----:B------:R-:W-:Y:S05]  /*eb70*/  @!P2 BRA `(.L_x_2349) ;  /* 0x0000002400cca947 */ /* 0x000fea0003800000 */
[----:B------:R-:W-:Y:S02]  /*eb80*/  IMAD.MOV.U32 R13, RZ, RZ, R11 ;  /* 0x000000ffff0d7224 */ /* 0x000fe400078e000b */
[----:B------:R-:W-:Y:S02]  /*eb90*/  IMAD.MOV.U32 R15, RZ, RZ, R10 ;  /* 0x000000ffff0f7224 */ /* 0x000fe400078e000a */
[----:B------:R-:W-:Y:S02]  /*eba0*/  IMAD.MOV.U32 R8, RZ, RZ, R23 ;  /* 0x000000ffff087224 */ /* 0x000fe400078e0017 */
[----:B------:R-:W-:-:S07]  /*ebb0*/  IMAD.MOV.U32 R14, RZ, RZ, R18 ;  /* 0x000000ffff0e7224 */ /* 0x000fce00078e0012 */
.L_x_2359:
        /* <DEDUP_REMOVED lines=11> */
.L_x_2351:
[----:B------:R-:W-:Y:S01]  /*ec70*/  IMAD R9, R18, 0x8, R2 ;  /* 0x0000000812097824 */ /* 0x000fe200078e0202 */
[----:B------:R-:W-:-:S04]  /*ec80*/  SHF.L.U32 R10, R23, 0x1f, RZ ;  /* 0x0000001f170a7819 */ /* 0x000fc800000006ff */
[----:B------:R0:W1:Y:S01]  /*ec90*/  SYNCS.PHASECHK.TRANS64.TRYWAIT P3, [R9+URZ+0x16830], R10 ;  /* 0x0168300a090075a7 */ /* 0x000062000806017f */
[----:B------:R-:W-:Y:S05]  /*eca0*/  @!P0 BRA `(.L_x_2352) ;  /* 0x0000000000048947 */ /* 0x000fea0003800000 */
[----:B------:R-:W-:Y:S01]  /*ecb0*/  BPT.TRAP 0x1 ;  /* 0x000000040000795c */ /* 0x000fe20000300000 */
.L_x_2352:
[----:B------:R-:W-:Y:S04]  /*ecc0*/  BSSY B0, `(.L_x_2350) ;  /* 0x0000004000007945 */ /* 0x000fe80003800000 */
[----:B-1----:R-:W-:Y:S05]  /*ecd0*/  @P3 BRA `(.L_x_2353) ;  /* 0x0000000000083947 */ /* 0x002fea0003800000 */
[----:B------:R-:W1:Y:S02]  /*ece0*/  SYNCS.PHASECHK.TRANS64.TRYWAIT P3, [R9+URZ+0x16830], R10 ;  /* 0x0168300a090075a7 */ /* 0x000e64000806017f */
[----:B-1----:R-:W-:Y:S05]  /*ecf0*/  @!P3 BRA `(.L_x_2354) ;  /* 0x000000bc001cb947 */ /* 0x002fea0003800000 */
.L_x_2353:
[----:B------:R-:W-:Y:S05]  /*ed00*/  BSYNC B0 ;  /* 0x0000000000007941 */ /* 0x000fea0003800000 */
.L_x_2350:
        /* <DEDUP_REMOVED lines=44> */
.L_x_2356:
[----:B------:R-:W-:Y:S01]  /*efd0*/  SHF.L.U32 R8, R8, 0x1f, RZ ;  /* 0x0000001f08087819 */ /* 0x000fe200000006ff */
[----:B------:R-:W-:-:S04]  /*efe0*/  IMAD R9, R14, 0x8, R2 ;  /* 0x000000080e097824 */ /* 0x000fc800078e0202 */
[----:B------:R0:W1:Y:S01]  /*eff0*/  SYNCS.PHASECHK.TRANS64.TRYWAIT P2, [R9+URZ+0x16850], R8 ;  /* 0x01685008090075a7 */ /* 0x000062000804017f */
[----:B------:R-:W-:Y:S05]  /*f000*/  @!P0 BRA `(.L_x_2357) ;  /* 0x0000000000048947 */ /* 0x000fea0003800000 */
[----:B------:R-:W-:Y:S01]  /*f010*/  BPT.TRAP 0x1 ;  /* 0x000000040000795c */ /* 0x000fe20000300000 */
.L_x_2357:
[----:B-1----:R-:W-:Y:S05]  /*f020*/  @P2 BRA `(.L_x_2355) ;  /* 0x0000000000082947 */ /* 0x002fea0003800000 */
[----:B------:R-:W1:Y:S02]  /*f030*/  SYNCS.PHASECHK.TRANS64.TRYWAIT P2, [R9+URZ+0x16850], R8 ;  /* 0x01685008090075a7 */ /* 0x000e64000804017f */
[----:B-1----:R-:W-:Y:S05]  /*f040*/  @!P2 BRA `(.L_x_2358) ;  /* 0x000000b8005ca947 */ /* 0x002fea0003800000 */
.L_x_2355:
        /* <DEDUP_REMOVED lines=10> */
[----:B------:R-:W-:Y:S01]  /*f0f0*/  LEA R8, R14, R8, 0xa ;  /* 0x000000080e087211 */ /* 0x000fe200078e50ff */
[----:B------:R-:W-:Y:S01]  /*f100*/  FMUL.FTZ R30, R30, UR4 ;  /* 0x000000041e1e7c20 */ /* 0x000fe20008410000 */
[----:B------:R-:W-:Y:S01]  /*f110*/  FMUL.FTZ R31, R31, UR4 ;  /* 0x000000041f1f7c20 */ /* 0x000fe20008410000 */
[----:B------:R-:W-:Y:S01]  /*f120*/  FMUL.FTZ R63, R63, UR4 ;  /* 0x000000043f3f7c20 */ /* 0x000fe20008410000 */
[C---:B------:R-:W-:Y:S01]  /*f130*/  R2UR UR10, R8.reuse ;  /* 0x00000000080a72ca */ /* 0x040fe200000e0000 */
[----:B------:R-:W-:-:S02]  /*f140*/  VIADD R10, R8, 0x80 ;  /* 0x00000080080a7836 */ /* 0x000fc40000000000 */
[----:B------:R-:W-:Y:S01]  /*f150*/  FMUL.FTZ R66, R66, UR4 ;  /* 0x0000000442427c20 */ /* 0x000fe20008410000 */
[----:B------:R-:W-:Y:S01]  /*f160*/  FMUL.FTZ R67, R67, UR4 ;  /* 0x0000000443437c20 */ /* 0x000fe20008410000 */
[----:B------:R-:W-:Y:S08]  /*f170*/  MUFU.TANH R63, R63 ;  /* 0x0000003f003f7308 */ /* 0x000ff00000002400 */
[----:B------:R-:W-:Y:S01]  /*f180*/  HGMMA.64x64x16.F32.BF16 R88, R148, gdesc[UR8].tnspB, R88, gsb0 ;  /* 0x40e0000894587df0 */ /* 0x000fe20008001858 */
[----:B------:R-:W-:Y:S01]  /*f190*/  R2UR UR10, R10 ;  /* 0x000000000a0a72ca */ /* 0x000fe200000e0000 */
[----:B------:R-:W-:Y:S01]  /*f1a0*/  VIADD R10, R8, 0x100 ;  /* 0x00000100080a7836 */ /* 0x000fe20000000000 */
[----:B------:R-:W-:Y:S01]  /*f1b0*/  R2UR UR11, R11 ;  /* 0x000000000b0b72ca */ /* 0x000fe200000e0000 */
[----:B------:R-:W-:Y:S01]  /*f1c0*/  IMAD.MOV.U32 R11, RZ, RZ, 0x40000040 ;  /* 0x40000040ff0b7424 */ /* 0x000fe200078e00ff */
        /* <DEDUP_REMOVED lines=11> */
[----:B------:R-:W-:Y:S01]  /*f280*/  FMUL.FTZ R151, R34, UR4 ;  /* 0x0000000422977c20 */ /* 0x000fe20008410000 */
        /* <DEDUP_REMOVED lines=12> */
[----:B0-----:R-:W-:Y:S01]  /*f350*/  FMUL.FTZ R27, R32, UR4 ;  /* 0x00000004201b7c20 */ /* 0x001fe20008410000 */
[----:B------:R-:W-:Y:S01]  /*f360*/  FMUL.FTZ R32, R41, UR4 ;  /* 0x0000000429207c20 */ /* 0x000fe20008410000 */
[----:B------:R-:W-:Y:S01]  /*f370*/  FMUL.FTZ R41, R52, UR4 ;  /* 0x0000000434297c20 */ /* 0x000fe20008410000 */
[----:B------:R-:W-:Y:S01]  /*f380*/  FMUL.FTZ R68, R85, UR4 ;  /* 0x0000000455447c20 */ /* 0x000fe20008410000 */
[----:B------:R-:W-:-:S02]  /*f390*/  VIADD R10, R8, 0x180 ;  /* 0x00000180080a7836 */ /* 0x000fc40000000000 */
[----:B------:R-:W-:Y:S01]  /*f3a0*/  FMUL.FTZ R69, R70, UR4 ;  /* 0x0000000446457c20 */ /* 0x000fe20008410000 */
[----:B------:R-:W-:Y:S01]  /*f3b0*/  VIADD R52, R8, 0x200 ;  /* 0x0000020008347836 */ /* 0x000fe20000000000 */
[----:B------:R-:W-:Y:S01]  /*f3c0*/  MUFU.TANH R27, R27 ;  /* 0x0000001b001b7308 */ /* 0x000fe20000002400 */
[----:B------:R-:W-:Y:S01]  /*f3d0*/  FMUL.FTZ R70, R71, UR4 ;  /* 0x0000000447467c20 */ /* 0x000fe20008410000 */
[----:B------:R-:W-:Y:S01]  /*f3e0*/  FMUL.FTZ R71, R74, UR4 ;  /* 0x000000044a477c20 */ /* 0x000fe20008410000 */
[----:B------:R-:W-:Y:S01]  /*f3f0*/  FMUL.FTZ R72, R75, UR4 ;  /* 0x000000044b487c20 */ /* 0x000fe20008410000 */
[----:B------:R-:W-:Y:S01]  /*f400*/  FMUL.FTZ R74, R79, UR4 ;  /* 0x000000044f4a7c20 */ /* 0x000fe20008410000 */
[----:B------:R-:W-:-:S03]  /*f410*/  FMUL.FTZ R75, R82, UR4 ;  /* 0x00000004524b7c20 */ /* 0x000fc60008410000 */
        /* <DEDUP_REMOVED lines=12> */
[----:B------:R-:W-:Y:S01]  /*f4e0*/  FMUL.FTZ R145, R39, UR4 ;  /* 0x0000000427917c20 */ /* 0x000fe20008410000 */
[----:B------:R-:W-:Y:S01]  /*f4f0*/  HGMMA.64x64x16.F32.BF16 R88, R140, gdesc[UR8].tnspB, R88, gsb0 ;  /* 0x40e000088c587df0 */ /* 0x000fe20008001858 */
[----:B------:R-:W-:Y:S01]  /*f500*/  R2UR UR11, R11 ;  /* 0x000000000b0b72ca */ /* 0x000fe200000e0000 */
[----:B------:R-:W-:Y:S01]  /*f510*/  FMUL.FTZ R11, R24, UR4 ;  /* 0x00000004180b7c20 */ /* 0x000fe20008410000 */
[----:B------:R-:W-:Y:S01]  /*f520*/  FMUL.FTZ R24, R25, UR4 ;  /* 0x0000000419187c20 */ /* 0x000fe20008410000 */
[----:B------:R-:W-:Y:S01]  /*f530*/  FMUL.FTZ R25, R28, UR4 ;  /* 0x000000041c197c20 */ /* 0x000fe20008410000 */
[----:B------:R-:W-:Y:S01]  /*f540*/  FMUL.FTZ R28, R33, UR4 ;  /* 0x00000004211c7c20 */ /* 0x000fe20008410000 */
        /* <DEDUP_REMOVED lines=9> */
[----:B------:R-:W2:Y:S01]  /*f5e0*/  MUFU.TANH R11, R11 ;  /* 0x0000000b000b7308 */ /* 0x000ea20000002400 */
[----:B0-----:R-:W-:Y:S01]  /*f5f0*/  FMUL.FTZ R31, R40, UR4 ;  /* 0x00000004281f7c20 */ /* 0x001fe20008410000 */
        /* <DEDUP_REMOVED lines=8> */
[----:B------:R-:W-:Y:S01]  /*f680*/  R2UR UR10, R10 ;  /* 0x000000000a0a72ca */ /* 0x000fe200000e0000 */
[----:B-1----:R-:W-:-:S02]  /*f690*/  IMAD.MOV.U32 R84, RZ, RZ, R150 ;  /* 0x000000ffff547224 */ /* 0x002fc400078e0096 */
[----:B------:R-:W-:Y:S01]  /*f6a0*/  FMUL.FTZ R73, R78, UR4 ;  /* 0x000000044e497c20 */ /* 0x000fe20008410000 */
[----:B------:R-:W-:Y:S01]  /*f6b0*/  FMUL.FTZ R76, R83, UR4 ;  /* 0x00000004534c7c20 */ /* 0x000fe20008410000 */
[----:B------:R-:W-:Y:S01]  /*f6c0*/  FMUL.FTZ R77, R86, UR4 ;  /* 0x00000004564d7c20 */ /* 0x000fe20008410000 */
[----:B------:R-:W-:Y:S01]  /*f6d0*/  FMUL.FTZ R78, R87, UR4 ;  /* 0x00000004574e7c20 */ /* 0x000fe20008410000 */
[----:B------:R-:W1:Y:S01]  /*f6e0*/  MUFU.TANH R25, R25 ;  /* 0x0000001900197308 */ /* 0x000e620000002400 */
[----:B--2---:R-:W-:-:S07]  /*f6f0*/  FMNMX.FTZ R9, R11, R15, !PT ;  /* 0x0000000f0b097209 */ /* 0x004fce0007810000 */
[----:B------:R-:W2:Y:S01]  /*f700*/  MUFU.TANH R28, R28 ;  /* 0x0000001c001c7308 */ /* 0x000ea20000002400 */
[----:B0-----:R-:W-:-:S07]  /*f710*/  FMNMX.FTZ R9, R24, R9, !PT ;  /* 0x0000000918097209 */ /* 0x001fce0007810000 */
[----:B------:R-:W0:Y:S01]  /*f720*/  MUFU.TANH R30, R30 ;  /* 0x0000001e001e7308 */ /* 0x000e220000002400 */
[----:B-1----:R-:W-:-:S04]  /*f730*/  FMNMX.FTZ R9, R25, R9, !PT ;  /* 0x0000000919097209 */ /* 0x002fc80007810000 */
[----:B------:R-:W-:-:S03]  /*f740*/  FMNMX.FTZ R9, R26, R9, !PT ;  /* 0x000000091a097209 */ /* 0x000fc60007810000 */
[----:B------:R-:W1:Y:S01]  /*f750*/  MUFU.TANH R31, R31 ;  /* 0x0000001f001f7308 */ /* 0x000e620000002400 */
[----:B------:R-:W-:-:S04]  /*f760*/  FMNMX.FTZ R9, R27, R9, !PT ;  /* 0x000000091b097209 */ /* 0x000fc80007810000 */
[----:B--2---:R-:W-:-:S03]  /*f770*/  FMNMX.FTZ R9, R28, R9, !PT ;  /* 0x000000091c097209 */ /* 0x004fc60007810000 */
[----:B------:R-:W2:Y:S01]  /*f780*/  MUFU.TANH R33, R33 ;  /* 0x0000002100217308 */ /* 0x000ea20000002400 */
[----:B------:R-:W-:-:S04]  /*f790*/  FMNMX.FTZ R9, R29, R9, !PT ;  /* 0x000000091d097209 */ /* 0x000fc80007810000 */
[----:B0-----:R-:W-:-:S03]  /*f7a0*/  FMNMX.FTZ R9, R30, R9, !PT ;  /* 0x000000091e097209 */ /* 0x001fc60007810000 */
[----:B------:R-:W0:Y:S01]  /*f7b0*/  MUFU.TANH R37, R37 ;  /* 0x0000002500257308 */ /* 0x000e220000002400 */
[----:B-1----:R-:W-:-:S04]  /*f7c0*/  FMNMX.FTZ R9, R31, R9, !PT ;  /* 0x000000091f097209 */ /* 0x002fc80007810000 */
[----:B------:R-:W-:Y:S01]  /*f7d0*/  FMNMX.FTZ R9, R32, R9, !PT ;  /* 0x0000000920097209 */ /* 0x000fe20007810000 */
[----:B------:R-:W-:Y:S02]  /*f7e0*/  WARPGROUP.DEPBAR.LE gsb0, 0x0 ;  /* 0x00008000000079c5 */ /* 0x000fe40000010000 */
[----:B------:R-:W1:Y:S01]  /*f7f0*/  MUFU.TANH R38, R38 ;  /* 0x0000002600267308 */ /* 0x000e620000002400 */
[----:B------:R-:W-:Y:S01]  /*f800*/  FMUL.FTZ R143, R42, UR4 ;  /* 0x000000042a8f7c20 */ /* 0x000fe20008410000 */
[----:B------:R-:W-:Y:S01]  /*f810*/  FMUL.FTZ R42, R53, UR4 ;  /* 0x00000004352a7c20 */ /* 0x000fe20008410000 */
[----:B--2---:R-:W-:Y:S01]  /*f820*/  FMNMX.FTZ R9, R33, R9, !PT ;  /* 0x0000000921097209 */ /* 0x004fe20007810000 */
[----:B------:R-:W-:Y:S01]  /*f830*/  FMUL.FTZ R141, R43, UR4 ;  /* 0x000000042b8d7c20 */ /* 0x000fe20008410000 */
[----:B------:R-:W-:Y:S01]  /*f840*/  FMUL.FTZ R43, R54, UR4 ;  /* 0x00000004362b7c20 */ /* 0x000fe20008410000 */
[----:B------:R-:W-:Y:S01]  /*f850*/  FMUL.FTZ R54, R64, UR4 ;  /* 0x0000000440367c20 */ /* 0x000fe20008410000 */
[----:B------:R-:W-:Y:S01]  /*f860*/  FMNMX.FTZ R9, R35, R9, !PT ;  /* 0x0000000923097209 */ /* 0x000fe20007810000 */
[----:B------:R-:W2:Y:S01]  /*f870*/  MUFU.TANH R42, R42 ;  /* 0x0000002a002a7308 */ /* 0x000ea20000002400 */
[----:B------:R-:W-:Y:S01]  /*f880*/  FMUL.FTZ R64, R81, UR4 ;  /* 0x0000000451407c20 */ /* 0x000fe20008410000 */
[----:B------:R-:W-:Y:S01]  /*f890*/  WARPGROUP.ARRIVE ;  /* 0x00000000000079c5 */ /* 0x000fe20000000000 */
[----:B0-----:R-:W-:Y:S01]  /*f8a0*/  FMNMX.FTZ R9, R37, R9, !PT ;  /* 0x0000000925097209 */ /* 0x001fe20007810000 */
[----:B------:R-:W-:-:S02]  /*f8b0*/  IMAD.MOV.U32 R81, RZ, RZ, R148 ;  /* 0x000000ffff517224 */ /* 0x000fc400078e0094 */
[----:B------:R-:W-:Y:S02]  /*f8c0*/  IMAD.MOV.U32 R53, RZ, RZ, 0x40000040 ;  /* 0x40000040ff357424 */ /* 0x000fe400078e00ff */
[----:B------:R-:W0:Y:S01]  /*f8d0*/  MUFU.TANH R49, R49 ;  /* 0x0000003100317308 */ /* 0x000e220000002400 */
[----:B-1----:R-:W-:Y:S01]  /*f8e0*/  FMNMX.FTZ R9, R38, R9, !PT ;  /* 0x0000000926097209 */ /* 0x002fe20007810000 */
[----:B------:R-:W-:Y:S01]  /*f8f0*/  HGMMA.64x64x16.F32.BF16 R88, R136, gdesc[UR8].tnspB, R88, gsb0 ;  /* 0x40e0000888587df0 */ /* 0x000fe20008001858 */
[----:B------:R-:W-:Y:S02]  /*f900*/  R2UR UR10, R52 ;  /* 0x00000000340a72ca */ /* 0x000fe400000e0000 */
[----:B------:R-:W-:Y:S02]  /*f910*/  FMNMX.FTZ R9, R41, R9, !PT ;  /* 0x0000000929097209 */ /* 0x000fe40007810000 */
[----:B------:R-:W-:Y:S01]  /*f920*/  R2UR UR11, R53 ;  /* 0x00000000350b72ca */ /* 0x000fe200000e0000 */
[----:B------:R-:W1:Y:S01]  /*f930*/  MUFU.TANH R50, R50 ;  /* 0x0000003200327308 */ /* 0x000e620000002400 */
[----:B--2---:R-:W-:-:S04]  /*f940*/  FMNMX.FTZ R9, R42, R9, !PT ;  /* 0x000000092a097209 */ /* 0x004fc80007810000 */
[----:B------:R-:W-:-:S03]  /*f950*/  FMNMX.FTZ R9, R45, R9, !PT ;  /* 0x000000092d097209 */ /* 0x000fc60007810000 */
[----:B------:R-:W2:Y:S01]  /*f960*/  MUFU.TANH R54, R54 ;  /* 0x0000003600367308 */ /* 0x000ea20000002400 */
[----:B------:R-:W-:-:S04]  /*f970*/  FMNMX.FTZ R9, R47, R9, !PT ;  /* 0x000000092f097209 */ /* 0x000fc80007810000 */
[----:B0-----:R-:W-:-:S03]  /*f980*/  FMNMX.FTZ R9, R49, R9, !PT ;  /* 0x0000000931097209 */ /* 0x001fc60007810000 */
        /* <DEDUP_REMOVED lines=17> */
[----:B------:R-:W-:Y:S01]  /*faa0*/  IMAD.MOV.U32 R137, RZ, RZ, R146 ;  /* 0x000000ffff897224 */ /* 0x000fe200078e0092 */
[----:B------:R-:W-:Y:S01]  /*fab0*/  WARPGROUP.ARRIVE ;  /* 0x00000000000079c5 */ /* 0x000fe20000000000 */
[----:B------:R-:W-:Y:S02]  /*fac0*/  IMAD.MOV.U32 R139, RZ, RZ, R144 ;  /* 0x000000ffff8b7224 */ /* 0x000fe400078e0090 */
[----:B------:R-:W2:Y:S01]  /*fad0*/  MUFU.TANH R64, R64 ;  /* 0x0000004000407308 */ /* 0x000ea20000002400 */
[----:B0-----:R-:W-:Y:S02]  /*fae0*/  FMNMX.FTZ R9, R61, R9, !PT ;  /* 0x000000093d097209 */ /* 0x001fe40007810000 */
[----:B------:R-:W-:Y:S05]  /*faf0*/  HGMMA.64x64x16.F32.BF16 R88, R132, gdesc[UR8].tnspB, R88, gsb0 ;  /* 0x40e0000884587df0 */ /* 0x000fea0008001858 */
[----:B------:R-:W0:Y:S01]  /*fb00*/  MUFU.TANH R65, R65 ;  /* 0x0000004100417308 */ /* 0x000e220000002400 */
[----:B-1----:R-:W-:-:S07]  /*fb10*/  FMNMX.FTZ R9, R62, R9, !PT ;  /* 0x000000093e097209 */ /* 0x002fce0007810000 */
[----:B------:R-:W1:Y:S01]  /*fb20*/  MUFU.TANH R68, R68 ;  /* 0x0000004400447308 */ /* 0x000e620000002400 */
[----:B--2---:R-:W-:-:S07]  /*fb30*/  FMNMX.FTZ R9, R64, R9, !PT ;  /* 0x0000000940097209 */ /* 0x004fce0007810000 */
[----:B------:R-:W2:Y:S01]  /*fb40*/  MUFU.TANH R151, R151 ;  /* 0x0000009700977308 */ /* 0x000ea20000002400 */
[----:B0-----:R-:W-:-:S07]  /*fb50*/  FMNMX.FTZ R9, R65, R9, !PT ;  /* 0x0000000941097209 */ /* 0x001fce0007810000 */
[----:B------:R-:W0:Y:S01]  /*fb60*/  MUFU.TANH R149, R149 ;  /* 0x0000009500957308 */ /* 0x000e220000002400 */
[----:B-1----:R-:W-:-:S05]  /*fb70*/  FMNMX.FTZ R10, R68, R9, !PT ;  /* 0x00000009440a7209 */ /* 0x002fca0007810000 */
[----:B------:R-:W1:Y:S02]  /*fb80*/  SHFL.BFLY PT, R9, R10, 0x2, 0x1f ;  /* 0x0c401f000a097f89 */ /* 0x000e6400000e0000 */
[----:B------:R-:W3:Y:S08]  /*fb90*/  MUFU.TANH R147, R147 ;  /* 0x0000009300937308 */ /* 0x000ef00000002400 */
[----:B------:R-:W4:Y:S08]  /*fba0*/  MUFU.TANH R145, R145 ;  /* 0x0000009100917308 */ /* 0x000f300000002400 */
[----:B------:R-:W5:Y:S01]  /*fbb0*/  MUFU.TANH R143, R143 ;  /* 0x0000008f008f7308 */ /* 0x000f620000002400 */
[----:B-1----:R-:W-:-:S07]  /*fbc0*/  FMNMX.FTZ R10, R10, R9, !PT ;  /* 0x000000090a0a7209 */ /* 0x002fce0007810000 */
[----:B------:R-:W1:Y:S01]  /*fbd0*/  MUFU.TANH R141, R141 ;  /* 0x0000008d008d7308 */ /* 0x000e620000002400 */
[----:B------:R-:W2:Y:S07]  /*fbe0*/  SHFL.BFLY PT, R9, R10, 0x1, 0x1f ;  /* 0x0c201f000a097f89 */ /* 0x000eae00000e0000 */
[----:B------:R-:W1:Y:S08]  /*fbf0*/  MUFU.TANH R34, R34 ;  /* 0x0000002200227308 */ /* 0x000e700000002400 */
[----:B------:R-:W1:Y:S01]  /*fc00*/  MUFU.TANH R36, R36 ;  /* 0x0000002400247308 */ /* 0x000e620000002400 */
[----:B------:R-:W-:-:S02]  /*fc10*/  WARPGROUP.DEPBAR.LE gsb0, 0x0 ;  /* 0x00008000000079c5 */ /* 0x000fc40000010000 */
[----:B------:R-:W-:-:S05]  /*fc20*/  WARPGROUP.ARRIVE ;  /* 0x00000000000079c5 */ /* 0x000fca0000000000 */
[----:B------:R-:W1:Y:S01]  /*fc30*/  MUFU.TANH R39, R39 ;  /* 0x0000002700277308 */ /* 0x000e620000002400 */
[----:B--2---:R-:W-:Y:S01]  /*fc40*/  FMNMX.FTZ R10, R10, R9, !PT ;  /* 0x000000090a0a7209 */ /* 0x004fe20007810000 */
[----:B------:R-:W-:-:S04]  /*fc50*/  IMAD.U32 R9, RZ, RZ, UR6 ;  /* 0x00000006ff097e24 */ /* 0x000fc8000f8e00ff */
[CC--:B------:R-:W-:Y:S02]  /*fc60*/  FMUL.FTZ R80, R10.reuse, R9.reuse ;  /* 0x000000090a507220 */ /* 0x0c0fe40000410000 */
[----:B------:R-:W2:Y:S01]  /*fc70*/  MUFU.TANH R40, R40 ;  /* 0x0000002800287308 */ /* 0x000ea20000002400 */
[----:B------:R-:W-:Y:S01]  /*fc80*/  FADD.FTZ R15, -R10, R15 ;  /* 0x0000000f0a0f7221 */ /* 0x000fe20000010100 */
[--C-:B------:R-:W-:Y:S01]  /*fc90*/  FFMA.FTZ R148, R11, R9, -R80.reuse ;  /* 0x000000090b947223 */ /* 0x100fe20000010850 */
[----:B------:R-:W-:Y:S01]  /*fca0*/  FMNMX.FTZ R11, R84, R13, !PT ;  /* 0x0000000d540b7209 */ /* 0x000fe20007810000 */
[-CC-:B------:R-:W-:Y:S01]  /*fcb0*/  FFMA.FTZ R52, R24, R9.reuse, -R80.reuse ;  /* 0x0000000918347223 */ /* 0x180fe20000010850 */
[----:B------:R-:W-:Y:S01]  /*fcc0*/  FFMA.FTZ R150, R25, R9, -R80 ;  /* 0x0000000919967223 */ /* 0x000fe20000010850 */
[----:B------:R-:W-:Y:S01]  /*fcd0*/  VIADD R24, R8, 0x280 ;  /* 0x0000028008187836 */ /* 0x000fe20000000000 */
[----:B------:R-:W-:Y:S01]  /*fce0*/  FMNMX.FTZ R11, R81, R11, !PT ;  /* 0x0000000b510b7209 */ /* 0x000fe20007810000 */
[----:B------:R-:W2:Y:S01]  /*fcf0*/  MUFU.TANH R43, R43 ;  /* 0x0000002b002b7308 */ /* 0x000ea20000002400 */
[----:B------:R-:W-:-:S02]  /*fd00*/  IMAD.MOV.U32 R25, RZ, RZ, 0x40000040 ;  /* 0x40000040ff197424 */ /* 0x000fc400078e00ff */
[--C-:B------:R-:W-:Y:S01]  /*fd10*/  FFMA.FTZ R146, R29, R9, -R80.reuse ;  /* 0x000000091d927223 */ /* 0x100fe20000010850 */
[----:B------:R-:W-:Y:S01]  /*fd20*/  FMNMX.FTZ R11, R137, R11, !PT ;  /* 0x0000000b890b7209 */ /* 0x000fe20007810000 */
[-CC-:B------:R-:W-:Y:S01]  /*fd30*/  FFMA.FTZ R29, R42, R9.reuse, -R80.reuse ;  /* 0x000000092a1d7223 */ /* 0x180fe20000010850 */
[----:B------:R-:W-:Y:S01]  /*fd40*/  R2UR UR10, R24 ;  /* 0x00000000180a72ca */ /* 0x000fe200000e0000 */
[--C-:B------:R-:W-:Y:S01]  /*fd50*/  FFMA.FTZ R142, R33, R9, -R80.reuse ;  /* 0x00000009218e7223 */ /* 0x100fe20000010850 */
[----:B------:R-:W-:Y:S01]  /*fd60*/  FMNMX.FTZ R11, R139, R11, !PT ;  /* 0x0000000b8b0b7209 */ /* 0x000fe20007810000 */
[----:B------:R-:W2:Y:S01]  /*fd70*/  MUFU.TANH R44, R44 ;  /* 0x0000002c002c7308 */ /* 0x000ea20000002400 */
[----:B------:R-:W-:Y:S01]  /*fd80*/  R2UR UR11, R25 ;  /* 0x00000000190b72ca */ /* 0x000fe200000e0000 */
[----:B------:R-:W-:Y:S01]  /*fd90*/  FFMA.FTZ R33, R55, R9, -R80 ;  /* 0x0000000937217223 */ /* 0x000fe20000010850 */
[----:B------:R-:W-:Y:S01]  /*fda0*/  FMNMX.FTZ R11, R151, R11, !PT ;  /* 0x0000000b970b7209 */ /* 0x000fe20007810000 */
[----:B------:R-:W-:-:S02]  /*fdb0*/  IMAD.MOV.U32 R25, RZ, RZ, 0x40000040 ;  /* 0x40000040ff197424 */ /* 0x000fc400078e00ff */
[-CC-:B------:R-:W-:Y:S01]  /*fdc0*/  FFMA.FTZ R138, R41, R9.reuse, -R80.reuse ;  /* 0x00000009298a7223 */ /* 0x180fe20000010850 */
[--C-:B------:R-:W-:Y:S01]  /*fdd0*/  FFMA.FTZ R41, R58, R9, -R80.reuse ;  /* 0x000000093a297223 */ /* 0x100fe20000010850 */
[----:B0-----:R-:W-:Y:S01]  /*fde0*/  FMNMX.FTZ R11, R149, R11, !PT ;  /* 0x0000000b950b7209 */ /* 0x001fe20007810000 */
[----:B------:R-:W0:Y:S01]  /*fdf0*/  MUFU.TANH R46, R46 ;  /* 0x0000002e002e7308 */ /* 0x000e220000002400 */
[-CC-:B------:R-:W-:Y:S01]  /*fe00*/  FFMA.FTZ R53, R28, R9.reuse, -R80.reuse ;  /* 0x000000091c357223 */ /* 0x180fe20000010850 */
[--C-:B------:R-:W-:Y:S01]  /*fe10*/  FFMA.FTZ R28, R38, R9, -R80.reuse ;  /* 0x00000009261c7223 */ /* 0x100fe20000010850 */
[----:B---3--:R-:W-:Y:S01]  /*fe20*/  FMNMX.FTZ R11, R147, R11, !PT ;  /* 0x0000000b930b7209 */ /* 0x008fe20007810000 */
[-CC-:B------:R-:W-:Y:S01]  /*fe30*/  FFMA.FTZ R38, R57, R9.reuse, -R80.reuse ;  /* 0x0000000939267223 */ /* 0x180fe20000010850 */
[--C-:B------:R-:W-:Y:S01]  /*fe40*/  FFMA.FTZ R136, R37, R9, -R80.reuse ;  /* 0x0000000925887223 */ /* 0x100fe20000010850 */
[----:B------:R-:W-:Y:S01]  /*fe50*/  HGMMA.64x64x16.F32.BF16 R88, R128, gdesc[UR8].tnspB, R88, gsb0 ;  /* 0x40e0000880587df0 */ /* 0x000fe20008001858 */
[----:B----4-:R-:W-:Y:S01]  /*fe60*/  FMNMX.FTZ R11, R145, R11, !PT ;  /* 0x0000000b910b7209 */ /* 0x010fe20007810000 */
[----:B------:R-:W3:Y:S01]  /*fe70*/  MUFU.TANH R48, R48 ;  /* 0x0000003000307308 */ /* 0x000ee20000002400 */
[----:B------:R-:W-:Y:S01]  /*fe80*/  R2UR UR11, R25 ;  /* 0x00000000190b72ca */ /* 0x000fe200000e0000 */
[----:B------:R-:W-:Y:S01]  /*fe90*/  IMAD.MOV.U32 R25, RZ, RZ, 0x40000040 ;  /* 0x40000040ff197424 */ /* 0x000fe200078e00ff */
[----:B-----5:R-:W-:Y:S01]  /*fea0*/  FMNMX.FTZ R11, R143, R11, !PT ;  /* 0x0000000b8f0b7209 */ /* 0x020fe20007810000 */
[-C--:B------:R-:W-:Y:S01]  /*feb0*/  FMUL.FTZ R15, R15, R9.reuse ;  /* 0x000000090f0f7220 */ /* 0x080fe20000410000 */
[-CC-:B------:R-:W-:Y:S01]  /*fec0*/  FFMA.FTZ R37, R56, R9.reuse, -R80.reuse ;  /* 0x0000000938257223 */ /* 0x180fe20000010850 */
[--C-:B------:R-:W-:Y:S01]  /*fed0*/  FFMA.FTZ R68, R68, R9, -R80.reuse ;  /* 0x0000000944447223 */ /* 0x100fe20000010850 */
[----:B-1----:R-:W-:Y:S01]  /*fee0*/  FMNMX.FTZ R11, R141, R11, !PT ;  /* 0x0000000b8d0b7209 */ /* 0x002fe20007810000 */
[----:B------:R-:W1:Y:S01]  /*fef0*/  MUFU.TANH R51, R51 ;  /* 0x0000003300337308 */ /* 0x000e620000002400 */
        /* <DEDUP_REMOVED lines=9> */
[--C-:B------:R-:W-:Y:S01]  /*ff90*/  FFMA.FTZ R144, R27, R9, -R80.reuse ;  /* 0x000000091b907223 */ /* 0x100fe20000010850 */
[----:B------:R-:W-:Y:S01]  /*ffa0*/  FMNMX.FTZ R11, R39, R11, !PT ;  /* 0x0000000b270b7209 */ /* 0x000fe20007810000 */
[-CC-:B------:R-:W-:Y:S01]  /*ffb0*/  FFMA.FTZ R45, R60, R9.reuse, -R80.reuse ;  /* 0x000000093c2d7223 */ /* 0x180fe20000010850 */
[-CC-:B------:R-:W-:Y:S01]  /*ffc0*/  FFMA.FTZ R27, R32, R9.reuse, -R80.reuse ;  /* 0x00000009201b7223 */ /* 0x180fe20000010850 */
[--C-:B------:R-:W-:Y:S01]  /*ffd0*/  FFMA.FTZ R32, R50, R9, -R80.reuse ;  /* 0x0000000932207223 */ /* 0x100fe20000010850 */
[----:B--2---:R-:W-:Y:S01]  /*ffe0*/  FMNMX.FTZ R11, R40, R11, !PT ;  /* 0x0000000b280b7209 */ /* 0x004fe20007810000 */
[----:B------:R-:W2:Y:S01]  /*fff0*/  MUFU.TANH R70, R70 ;  /* 0x0000004600467308 */ /* 0x000ea20000002400 */
[-CC-:B------:R-:W-:Y:S01]  /*10000*/  FFMA.FTZ R50, R64, R9.reuse, -R80.reuse ;  /* 0x0000000940327223 */ /* 0x180fe20000010850 */
[--C-:B------:R-:W-:Y:S01]  /*10010*/  FFMA.FTZ R134, R49, R9, -R80.reuse ;  /* 0x0000000931867223 */ /* 0x100fe20000010850 */
[----:B------:R-:W-:Y:S01]  /*10020*/  FMNMX.FTZ R11, R43, R11, !PT ;  /* 0x0000000b2b0b7209 */ /* 0x000fe20007810000 */
[-CC-:B------:R-:W-:Y:S01]  /*10030*/  FFMA.FTZ R140, R31, R9.reuse, -R80.reuse ;  /* 0x000000091f8c7223 */ /* 0x180fe20000010850 */
[-CC-:B------:R-:W-:Y:S01]  /*10040*/  FFMA.FTZ R49, R62, R9.reuse, -R80.reuse ;  /* 0x000000093e317223 */ /* 0x180fe20000010850 */
[--C-:B------:R-:W-:Y:S01]  /*10050*/  FFMA.FTZ R31, R54, R9, -R80.reuse ;  /* 0x00000009361f7223 */ /* 0x100fe20000010850 */
[----:B------:R-:W-:Y:S01]  /*10060*/  FMNMX.FTZ R11, R44, R11, !PT ;  /* 0x0000000b2c0b7209 */ /* 0x000fe20007810000 */
[----:B------:R-:W5:Y:S01]  /*10070*/  MUFU.TANH R71, R71 ;  /* 0x0000004700477308 */ /* 0x000f620000002400 */
[----:B------:R-:W-:-:S02]  /*10080*/  FFMA.FTZ R54, R65, R9, -R80 ;  /* 0x0000000941367223 */ /* 0x000fc40000010850 */
[----:B0-----:R-:W-:-:S04]  /*10090*/  FMNMX.FTZ R11, R46, R11, !PT ;  /* 0x0000000b2e0b7209 */ /* 0x001fc80007810000 */
[----:B---3--:R-:W-:Y:S01]  /*100a0*/  FMNMX.FTZ R11, R48, R11, !PT ;  /* 0x0000000b300b7209 */ /* 0x008fe20007810000 */
[----:B------:R-:W0:Y:S03]  /*100b0*/  MUFU.TANH R72, R72 ;  /* 0x0000004800487308 */ /* 0x000e260000002400 */
[----:B-1----:R-:W-:-:S04]  /*100c0*/  FMNMX.FTZ R11, R51, R11, !PT ;  /* 0x0000000b330b7209 */ /* 0x002fc80007810000 */
[----:B------:R-:W-:Y:S01]  /*100d0*/  FMNMX.FTZ R11, R63, R11, !PT ;  /* 0x0000000b3f0b7209 */ /* 0x000fe20007810000 */
[----:B------:R-:W1:Y:S03]  /*100e0*/  MUFU.TANH R73, R73 ;  /* 0x0000004900497308 */ /* 0x000e660000002400 */
[----:B------:R-:W-:-:S04]  /*100f0*/  FMNMX.FTZ R11, R66, R11, !PT ;  /* 0x0000000b420b7209 */ /* 0x000fc80007810000 */
[----:B------:R-:W-:Y:S01]  /*10100*/  FMNMX.FTZ R11, R67, R11, !PT ;  /* 0x0000000b430b7209 */ /* 0x000fe20007810000 */
[----:B------:R-:W3:Y:S03]  /*10110*/  MUFU.TANH R74, R74 ;  /* 0x0000004a004a7308 */ /* 0x000ee60000002400 */
[----:B----4-:R-:W-:-:S04]  /*10120*/  FMNMX.FTZ R11, R69, R11, !PT ;  /* 0x0000000b450b7209 */ /* 0x010fc80007810000 */
[----:B--2---:R-:W-:Y:S01]  /*10130*/  FMNMX.FTZ R11, R70, R11, !PT ;  /* 0x0000000b460b7209 */ /* 0x004fe20007810000 */
[----:B------:R-:W2:Y:S03]  /*10140*/  MUFU.TANH R75, R75 ;  /* 0x0000004b004b7308 */ /* 0x000ea60000002400 */
[----:B-----5:R-:W-:-:S04]  /*10150*/  FMNMX.FTZ R11, R71, R11, !PT ;  /* 0x0000000b470b7209 */ /* 0x020fc80007810000 */
[----:B0-----:R-:W-:Y:S01]  /*10160*/  FMNMX.FTZ R11, R72, R11, !PT ;  /* 0x0000000b480b7209 */ /* 0x001fe20007810000 */
[----:B------:R-:W0:Y:S03]  /*10170*/  MUFU.TANH R76, R76 ;  /* 0x0000004c004c7308 */ /* 0x000e260000002400 */
[----:B-1----:R-:W-:Y:S01]  /*10180*/  FMNMX.FTZ R11, R73, R11, !PT ;  /* 0x0000000b490b7209 */ /* 0x002fe20007810000 */
[----:B------:R-:W-:Y:S02]  /*10190*/  WARPGROUP.DEPBAR.LE gsb0, 0x0 ;  /* 0x00008000000079c5 */ /* 0x000fe40000010000 */
[----:B------:R-:W-:Y:S01]  /*101a0*/  WARPGROUP.ARRIVE ;  /* 0x00000000000079c5 */ /* 0x000fe20000000000 */
[----:B---3--:R-:W-:Y:S01]  /*101b0*/  FMNMX.FTZ R11, R74, R11, !PT ;  /* 0x0000000b4a0b7209 */ /* 0x008fe20007810000 */
[----:B------:R-:W1:Y:S03]  /*101c0*/  MUFU.TANH R77, R77 ;  /* 0x0000004d004d7308 */ /* 0x000e660000002400 */
[----:B--2---:R-:W-:-:S05]  /*101d0*/  FMNMX.FTZ R11, R75, R11, !PT ;  /* 0x0000000b4b0b7209 */ /* 0x004fca0007810000 */
[----:B------:R-:W2:Y:S01]  /*101e0*/  MUFU.TANH R78, R78 ;  /* 0x0000004e004e7308 */ /* 0x000ea20000002400 */
[----:B0-----:R-:W-:-:S07]  /*101f0*/  FMNMX.FTZ R11, R76, R11, !PT ;  /* 0x0000000b4c0b7209 */ /* 0x001fce0007810000 */
[----:B------:R-:W-:Y:S01]  /*10200*/  MUFU.EX2 R15, R15 ;  /* 0x0000000f000f7308 */ /* 0x000fe20000000800 */
[----:B-1----:R-:W-:-:S07]  /*10210*/  FMNMX.FTZ R11, R77, R11, !PT ;  /* 0x0000000b4d0b7209 */ /* 0x002fce0007810000 */
[----:B------:R-:W0:Y:S01]  /*10220*/  MUFU.EX2 R148, R148 ;  /* 0x0000009400947308 */ /* 0x000e220000000800 */
[----:B--2---:R-:W-:-:S05]  /*10230*/  FMNMX.FTZ R11, R78, R11, !PT ;  /* 0x0000000b4e0b7209 */ /* 0x004fca0007810000 */
[----:B------:R-:W1:Y:S02]  /*10240*/  SHFL.BFLY PT, R42, R11, 0x2, 0x1f ;  /* 0x0c401f000b2a7f89 */ /* 0x000e6400000e0000 */
[----:B------:R-:W2:Y:S08]  /*10250*/  MUFU.EX2 R52, R52 ;  /* 0x0000003400347308 */ /* 0x000eb00000000800 */
[----:B------:R-:W3:Y:S01]  /*10260*/  MUFU.EX2 R150, R150 ;  /* 0x0000009600967308 */ /* 0x000ee20000000800 */
[----:B0-----:R-:W-:-:S07]  /*10270*/  FFMA.FTZ R3, R15, R3, R148 ;  /* 0x000000030f037223 */ /* 0x001fce0000010094 */
[----:B------:R-:W0:Y:S01]  /*10280*/  MUFU.EX2 R79, R79 ;  /* 0x0000004f004f7308 */ /* 0x000e220000000800 */
[C---:B--2---:R-:W-:Y:S01]  /*10290*/  FADD.FTZ R3, R52.reuse, R3 ;  /* 0x0000000334037221 */ /* 0x044fe20000010000 */
[----:B------:R-:W-:Y:S02]  /*102a0*/  F2FP.BF16.F32.PACK_AB R148, R52, R148 ;  /* 0x000000943494723e */ /* 0x000fe400000010ff */
[----:B-1----:R-:W-:Y:S01]  /*102b0*/  FMNMX.FTZ R11, R11, R42, !PT ;  /* 0x0000002a0b0b7209 */ /* 0x002fe20007810000 */
[----:B------:R-:W-:-:S03]  /*102c0*/  FFMA.FTZ R42, R59, R9, -R80 ;  /* 0x000000093b2a7223 */ /* 0x000fc60000010850 */
[----:B------:R-:W-:Y:S01]  /*102d0*/  MUFU.EX2 R144, R144 ;  /* 0x0000009000907308 */ /* 0x000fe20000000800 */
[----:B------:R-:W1:Y:S07]  /*102e0*/  SHFL.BFLY PT, R24, R11, 0x1, 0x1f ;  /* 0x0c201f000b187f89 */ /* 0x000e6e00000e0000 */
[----:B------:R-:W-:Y:S08]  /*102f0*/  MUFU.EX2 R53, R53 ;  /* 0x0000003500357308 */ /* 0x000ff00000000800 */
[----:B------:R-:W-:Y:S08]  /*10300*/  MUFU.EX2 R146, R146 ;  /* 0x0000009200927308 */ /* 0x000ff00000000800 */
[----:B------:R-:W-:Y:S01]  /*10310*/  MUFU.EX2 R26, R26 ;  /* 0x0000001a001a7308 */ /* 0x000fe20000000800 */
[----:B-1----:R-:W-:-:S05]  /*10320*/  FMNMX.FTZ R11, R11, R24, !PT ;  /* 0x000000180b0b7209 */ /* 0x002fca0007810000 */
[C---:B------:R-:W-:Y:S01]  /*10330*/  FADD.FTZ R24, -R11.reuse, R13 ;  /* 0x0000000d0b187221 */ /* 0x040fe20000010100 */
[-C--:B------:R-:W-:Y:S01]  /*10340*/  FMUL.FTZ R58, R11, R9.reuse ;  /* 0x000000090b3a7220 */ /* 0x080fe20000410000 */
[----:B------:R-:W-:Y:S02]  /*10350*/  MUFU.EX2 R13, R68 ;  /* 0x00000044000d7308 */ /* 0x000fe40000000800 */
[-C--:B------:R-:W-:Y:S01]  /*10360*/  FMUL.FTZ R24, R24, R9.reuse ;  /* 0x0000000918187220 */ /* 0x080fe20000410000 */
[-CC-:B------:R-:W-:Y:S01]  /*10370*/  FFMA.FTZ R57, R81, R9.reuse, -R58.reuse ;  /* 0x0000000951397223 */ /* 0x180fe2000001083a */
[-CC-:B------:R-:W-:Y:S01]  /*10380*/  FFMA.FTZ R56, R84, R9.reuse, -R58.reuse ;  /* 0x0000000954387223 */ /* 0x180fe2000001083a */
[----:B------:R-:W1:Y:S01]  /*10390*/  S2R R81, SR_TID.X ;  /* 0x0000000000517919 */ /* 0x000e620000002100 */
[-CC-:B------:R-:W-:Y:S01]  /*103a0*/  FFMA.FTZ R59, R137, R9.reuse, -R58.reuse ;  /* 0x00000009893b7223 */ /* 0x180fe2000001083a */
[-CC-:B------:R-:W-:Y:S01]  /*103b0*/  FFMA.FTZ R61, R139, R9.reuse, -R58.reuse ;  /* 0x000000098b3d7223 */ /* 0x180fe2000001083a */
[----:B------:R2:W-:Y:S01]  /*103c0*/  MUFU.EX2 R55, R24 ;  /* 0x0000001800377308 */ /* 0x0005e20000000800 */
[-CC-:B------:R-:W-:Y:S01]  /*103d0*/  FFMA.FTZ R60, R151, R9.reuse, -R58.reuse ;  /* 0x00000009973c7223 */ /* 0x180fe2000001083a */
[-CC-:B------:R-:W-:Y:S01]  /*103e0*/  FFMA.FTZ R137, R39, R9.reuse, -R58.reuse ;  /* 0x0000000927897223 */ /* 0x180fe2000001083a */
[-CC-:B------:R-:W-:Y:S01]  /*103f0*/  FFMA.FTZ R64, R149, R9.reuse, -R58.reuse ;  /* 0x0000000995407223 */ /* 0x180fe2000001083a */
[-CC-:B------:R-:W-:Y:S01]  /*10400*/  FFMA.FTZ R147, R147, R9.reuse, -R58.reuse ;  /* 0x0000000993937223 */ /* 0x180fe2000001083a */
[-CC-:B------:R-:W-:Y:S01]  /*10410*/  FFMA.FTZ R62, R143, R9.reuse, -R58.reuse ;  /* 0x000000098f3e7223 */ /* 0x180fe2000001083a */
[-CC-:B------:R-:W-:Y:S01]  /*10420*/  FFMA.FTZ R143, R34, R9.reuse, -R58.reuse ;  /* 0x00000009228f7223 */ /* 0x180fe2000001083a */
[-CC-:B------:R-:W-:Y:S01]  /*10430*/  FFMA.FTZ R65, R145, R9.reuse, -R58.reuse ;  /* 0x0000000991417223 */ /* 0x180fe2000001083a */
[----:B------:R-:W4:Y:S01]  /*10440*/  MUFU.EX2 R56, R56 ;  /* 0x0000003800387308 */ /* 0x000f220000000800 */
[----:B--2---:R-:W-:Y:S01]  /*10450*/  IADD3 R24, R8, 0x300, RZ ;  /* 0x0000030008187810 */ /* 0x004fe20007ffe0ff */
[-CC-:B------:R-:W-:Y:S01]  /*10460*/  FFMA.FTZ R34, R36, R9.reuse, -R58.reuse ;  /* 0x0000000924227223 */ /* 0x180fe2000001083a */
[----:B------:R-:W-:Y:S01]  /*10470*/  FFMA.FTZ R36, R40, R9, -R58 ;  /* 0x0000000928247223 */ /* 0x000fe2000001083a */
[----:B---3--:R-:W-:Y:S01]  /*10480*/  FADD.FTZ R40, R150, R3 ;  /* 0x0000000396287221 */ /* 0x008fe20000010000 */
[----:B------:R-:W-:Y:S01]  /*10490*/  R2UR UR10, R24 ;  /* 0x00000000180a72ca */ /* 0x000fe200000e0000 */
[----:B------:R-:W-:-:S02]  /*104a0*/  VIADD R24, R8, 0x380 ;  /* 0x0000038008187836 */ /* 0x000fc40000000000 */
[-C--:B------:R-:W-:Y:S01]  /*104b0*/  FFMA.FTZ R141, R141, R9.reuse, -R58 ;  /* 0x000000098d8d7223 */ /* 0x080fe2000001083a */
[----:B------:R-:W2:Y:S01]  /*104c0*/  MUFU.EX2 R57, R57 ;  /* 0x0000003900397308 */ /* 0x000ea20000000800 */
[----:B0-----:R-:W-:Y:S01]  /*104d0*/  FADD.FTZ R3, R79, R40 ;  /* 0x000000284f037221 */ /* 0x001fe20000010000 */
[-CC-:B------:R-:W-:Y:S01]  /*104e0*/  FFMA.FTZ R139, R43, R9.reuse, -R58.reuse ;  /* 0x000000092b8b7223 */ /* 0x180fe2000001083a */
[-CC-:B------:R-:W-:Y:S01]  /*104f0*/  FFMA.FTZ R8, R44, R9.reuse, -R58.reuse ;  /* 0x000000092c087223 */ /* 0x180fe2000001083a */
[-CC-:B------:R-:W-:Y:S01]  /*10500*/  FFMA.FTZ R133, R46, R9.reuse, -R58.reuse ;  /* 0x000000092e857223 */ /* 0x180fe2000001083a */
[-CC-:B------:R-:W-:Y:S01]  /*10510*/  FFMA.FTZ R48, R48, R9.reuse, -R58.reuse ;  /* 0x0000000930307223 */ /* 0x180fe2000001083a */
[-CC-:B------:R-:W-:Y:S01]  /*10520*/  FFMA.FTZ R135, R51, R9.reuse, -R58.reuse ;  /* 0x0000000933877223 */ /* 0x180fe2000001083a */
[-C--:B------:R-:W-:Y:S01]  /*10530*/  FFMA.FTZ R129, R66, R9.reuse, -R58 ;  /* 0x0000000942817223 */ /* 0x080fe2000001083a */
[----:B------:R-:W-:Y:S01]  /*10540*/  MUFU.EX2 R59, R59 ;  /* 0x0000003b003b7308 */ /* 0x000fe20000000800 */
[----:B----4-:R-:W-:Y:S01]  /*10550*/  FFMA.FTZ R0, R55, R0, R56 ;  /* 0x0000000037007223 */ /* 0x010fe20000010038 */
[----:B------:R-:W-:Y:S01]  /*10560*/  HGMMA.64x64x16.F32.BF16 R88, R124, gdesc[UR8].tnspB, R88, gsb0 ;  /* 0x40e000087c587df0 */ /* 0x000fe20008001858 */
[----:B------:R-:W-:Y:S01]  /*10570*/  R2UR UR10, R24 ;  /* 0x00000000180a72ca */ /* 0x000fe200000e0000 */
[----:B------:R-:W-:Y:S01]  /*10580*/  FFMA.FTZ R131, R69, R9, -R58 ;  /* 0x0000000945837223 */ /* 0x000fe2000001083a */
[----:B------:R-:W-:Y:S01]  /*10590*/  R2UR UR11, R25 ;  /* 0x00000000190b72ca */ /* 0x000fe200000e0000 */
[----:B------:R-:W-:Y:S01]  /*105a0*/  @!P1 IMAD R25, R18, 0x8, R2 ;  /* 0x0000000812199824 */ /* 0x000fe200078e0202 */
[----:B-1----:R-:W-:Y:S01]  /*105b0*/  SHF.R.U32.HI R68, RZ, 0x7, R81 ;  /* 0x00000007ff447819 */ /* 0x002fe20000011651 */
[----:B------:R-:W0:Y:S01]  /*105c0*/  MUFU.EX2 R61, R61 ;  /* 0x0000003d003d7308 */ /* 0x000e220000000800 */
[----:B------:R-:W-:Y:S01]  /*105d0*/  ISETP.GE.U32.AND P2, PT, R81, 0x180, PT ;  /* 0x000001805100780c */ /* 0x000fe20003f46070 */
[----:B------:R-:W-:-:S02]  /*105e0*/  @!P1 VIADD R25, R25, 0x16840 ;  /* 0x0001684019199836 */ /* 0x000fc40000000000 */
[-CC-:B------:R-:W-:Y:S01]  /*105f0*/  FFMA.FTZ R73, R73, R9.reuse, -R58.reuse ;  /* 0x0000000949497223 */ /* 0x180fe2000001083a */
[----:B------:R-:W-:Y:S02]  /*10600*/  VIADD R24, R68, 0x9 ;  /* 0x0000000944187836 */ /* 0x000fe40000000000 */
[-CC-:B------:R-:W-:Y:S01]  /*10610*/  FFMA.FTZ R74, R74, R9.reuse, -R58.reuse ;  /* 0x000000094a4a7223 */ /* 0x180fe2000001083a */
[-CC-:B------:R-:W-:Y:S01]  /*10620*/  FFMA.FTZ R75, R75, R9.reuse, -R58.reuse ;  /* 0x000000094b4b7223 */ /* 0x180fe2000001083a */
[----:B------:R-:W-:Y:S01]  /*10630*/  @!P1 PRMT R25, RZ, 0x654, R25 ;  /* 0x00000654ff199816 */ /* 0x000fe20000000019 */
[----:B------:R-:W-:Y:S01]  /*10640*/  MUFU.EX2 R60, R60 ;  /* 0x0000003c003c7308 */ /* 0x000fe20000000800 */
[----:B------:R-:W-:Y:S01]  /*10650*/  SEL R39, R24, 0x9, !P2 ;  /* 0x0000000918277807 */ /* 0x000fe20005000000 */
[-CC-:B------:R-:W-:Y:S01]  /*10660*/  FFMA.FTZ R76, R76, R9.reuse, -R58.reuse ;  /* 0x000000094c4c7223 */ /* 0x180fe2000001083a */
[----:B------:R-:W-:Y:S01]  /*10670*/  FFMA.FTZ R77, R77, R9, -R58 ;  /* 0x000000094d4d7223 */ /* 0x000fe2000001083a */
[C---:B------:R-:W-:Y:S01]  /*10680*/  ISETP.GT.AND P2, PT, R12.reuse, RZ, PT ;  /* 0x000000ff0c00720c */ /* 0x040fe20003f44270 */
[----:B------:R-:W-:Y:S01]  /*10690*/  VIADD R12, R12, 0xffffffff ;  /* 0xffffffff0c0c7836 */ /* 0x000fe20000000000 */
[----:B------:R-:W-:-:S02]  /*106a0*/  F2FP.BF16.F32.PACK_AB R150, R79, R150 ;  /* 0x000000964f96723e */ /* 0x000fc400000010ff */
[----:B------:R-:W1:Y:S01]  /*106b0*/  MUFU.EX2 R64, R64 ;  /* 0x0000004000407308 */ /* 0x000e620000000800 */
[----:B--2---:R-:W-:Y:S02]  /*106c0*/  F2FP.BF16.F32.PACK_AB R149, R57, R56 ;  /* 0x000000383995723e */ /* 0x004fe400000010ff */
[----:B0-----:R-:W-:-:S05]  /*106d0*/  F2FP.BF16.F32.PACK_AB R151, R61, R59 ;  /* 0x0000003b3d97723e */ /* 0x001fca00000010ff */
[----:B------:R-:W0:Y:S08]  /*106e0*/  MUFU.EX2 R147, R147 ;  /* 0x0000009300937308 */ /* 0x000e300000000800 */
[----:B------:R-:W2:Y:S01]  /*106f0*/  MUFU.EX2 R65, R65 ;  /* 0x0000004100417308 */ /* 0x000ea20000000800 */
[----:B-1----:R-:W-:-:S07]  /*10700*/  F2FP.BF16.F32.PACK_AB R145, R64, R60 ;  /* 0x0000003c4091723e */ /* 0x002fce00000010ff */
[----:B------:R-:W-:Y:S08]  /*10710*/  MUFU.EX2 R140, R140 ;  /* 0x0000008c008c7308 */ /* 0x000ff00000000800 */
[----:B------:R-:W1:Y:S08]  /*10720*/  MUFU.EX2 R62, R62 ;  /* 0x0000003e003e7308 */ /* 0x000e700000000800 */
[----:B------:R-:W-:Y:S08]  /*10730*/  MUFU.EX2 R27, R27 ;  /* 0x0000001b001b7308 */ /* 0x000ff00000000800 */
[----:B------:R-:W3:Y:S01]  /*10740*/  MUFU.EX2 R141, R141 ;  /* 0x0000008d008d7308 */ /* 0x000ee20000000800 */
[----:B------:R-:W-:-:S02]  /*10750*/  WARPGROUP.DEPBAR.LE gsb0, 0x0 ;  /* 0x00008000000079c5 */ /* 0x000fc40000010000 */
[----:B------:R-:W-:-:S05]  /*10760*/  WARPGROUP.ARRIVE ;  /* 0x00000000000079c5 */ /* 0x000fca0000000000 */
[----:B------:R-:W-:Y:S01]  /*10770*/  MUFU.EX2 R142, R142 ;  /* 0x0000008e008e7308 */ /* 0x000fe20000000800 */
[----:B------:R-:W-:Y:S01]  /*10780*/  FFMA.FTZ R125, R71, R9, -R58 ;  /* 0x00000009477d7223 */ /* 0x000fe2000001083a */
[----:B------:R-:W-:Y:S06]  /*10790*/  HGMMA.64x64x16.F32.BF16 R88, R120, gdesc[UR8].tnspB, R88, gsb0 ;  /* 0x40e0000878587df0 */ /* 0x000fec0008001858 */
[----:B------:R-:W4:Y:S08]  /*107a0*/  MUFU.EX2 R143, R143 ;  /* 0x0000008f008f7308 */ /* 0x000f300000000800 */
[----:B------:R-:W-:Y:S08]  /*107b0*/  MUFU.EX2 R30, R30 ;  /* 0x0000001e001e7308 */ /* 0x000ff00000000800 */
[----:B------:R-:W5:Y:S08]  /*107c0*/  MUFU.EX2 R34, R34 ;  /* 0x0000002200227308 */ /* 0x000f700000000800 */
[----:B------:R-:W-:Y:S08]  /*107d0*/  MUFU.EX2 R136, R136 ;  /* 0x0000008800887308 */ /* 0x000ff00000000800 */
[----:B------:R-:W5:Y:S08]  /*107e0*/  MUFU.EX2 R137, R137 ;  /* 0x0000008900897308 */ /* 0x000f700000000800 */
[----:B------:R-:W-:Y:S08]  /*107f0*/  MUFU.EX2 R28, R28 ;  /* 0x0000001c001c7308 */ /* 0x000ff00000000800 */
[----:B------:R-:W5:Y:S08]  /*10800*/  MUFU.EX2 R36, R36 ;  /* 0x0000002400247308 */ /* 0x000f700000000800 */
[----:B------:R-:W5:Y:S08]  /*10810*/  MUFU.EX2 R138, R138 ;  /* 0x0000008a008a7308 */ /* 0x000f700000000800 */
[----:B------:R-:W5:Y:S08]  /*10820*/  MUFU.EX2 R139, R139 ;  /* 0x0000008b008b7308 */ /* 0x000f700000000800 */
[----:B------:R-:W5:Y:S01]  /*10830*/  MUFU.EX2 R29, R29 ;  /* 0x0000001d001d7308 */ /* 0x000f620000000800 */
[----:B------:R-:W-:-:S02]  /*10840*/  WARPGROUP.DEPBAR.LE gsb0, 0x0 ;  /* 0x00008000000079c5 */ /* 0x000fc40000010000 */
[----:B------:R0:W-:Y:S06]  /*10850*/  BAR.ARV R39, 0x100 ;  /* 0x000400270000751d */ /* 0x0001ec0000002000 */
[----:B------:R2:W-:Y:S01]  /*10860*/  @!P1 SYNCS.ARRIVE.TRANS64.RED.A1T0 RZ, [R25+URZ], RZ ;  /* 0x000000ff19ff99a7 */ /* 0x0005e2000810043f */
[----:B------:R-:W5:Y:S01]  /*10870*/  MUFU.EX2 R8, R8 ;  /* 0x0000000800087308 */ /* 0x000f620000000800 */
[-C--:B------:R-:W-:Y:S01]  /*10880*/  FMUL.FTZ R88, R88, R15.reuse ;  /* 0x0000000f58587220 */ /* 0x080fe20000410000 */
[-C--:B------:R-:W-:Y:S01]  /*10890*/  FMUL.FTZ R89, R89, R15.reuse ;  /* 0x0000000f59597220 */ /* 0x080fe20000410000 */
[-C--:B------:R-:W-:Y:S01]  /*108a0*/  FMUL.FTZ R92, R92, R15.reuse ;  /* 0x0000000f5c5c7220 */ /* 0x080fe20000410000 */
[-C--:B------:R-:W-:Y:S01]  /*108b0*/  FMUL.FTZ R93, R93, R15.reuse ;  /* 0x0000000f5d5d7220 */ /* 0x080fe20000410000 */
[-C--:B------:R-:W-:Y:S01]  /*108c0*/  FMUL.FTZ R96, R96, R15.reuse ;  /* 0x0000000f60607220 */ /* 0x080fe20000410000 */
[----:B------:R-:W-:Y:S01]  /*108d0*/  FMUL.FTZ R97, R97, R15 ;  /* 0x0000000f61617220 */ /* 0x000fe20000410000 */
[----:B--2---:R-:W-:-:S02]  /*108e0*/  @!P1 IMAD R25, R14, 0x8, R2 ;  /* 0x000000080e199824 */ /* 0x004fc400078e0202 */
[----:B------:R-:W-:Y:S01]  /*108f0*/  FADD.FTZ R14, R57, R0 ;  /* 0x00000000390e7221 */ /* 0x000fe20000010000 */
[----:B------:R-:W2:Y:S01]  /*10900*/  MUFU.EX2 R132, R132 ;  /* 0x0000008400847308 */ /* 0x000ea20000000800 */
[----:B------:R-:W-:Y:S01]  /*10910*/  FFMA.FTZ R0, R63, R9, -R58 ;  /* 0x000000093f007223 */ /* 0x000fe2000001083a */
[----:B------:R-:W-:Y:S02]  /*10920*/  @!P1 VIADD R25, R25, 0x16860 ;  /* 0x0001686019199836 */ /* 0x000fe40000000000 */
[----:B------:R-:W-:Y:S01]  /*10930*/  FADD.FTZ R14, R59, R14 ;  /* 0x0000000e3b0e7221 */ /* 0x000fe20000010000 */
[-C--:B------:R-:W-:Y:S01]  /*10940*/  FMUL.FTZ R100, R100, R15.reuse ;  /* 0x0000000f64647220 */ /* 0x080fe20000410000 */
[-C--:B------:R-:W-:Y:S01]  /*10950*/  FMUL.FTZ R101, R101, R15.reuse ;  /* 0x0000000f65657220 */ /* 0x080fe20000410000 */
[----:B------:R-:W-:Y:S01]  /*10960*/  FMUL.FTZ R104, R104, R15 ;  /* 0x0000000f68687220 */ /* 0x000fe20000410000 */
[----:B0-----:R-:W-:Y:S01]  /*10970*/  @!P1 PRMT R39, RZ, 0x654, R25 ;  /* 0x00000654ff279816 */ /* 0x001fe20000000019 */
[----:B------:R-:W-:Y:S01]  /*10980*/  FADD.FTZ R25, R61, R14 ;  /* 0x0000000e3d197221 */ /* 0x000fe20000010000 */
[----:B------:R-:W-:Y:S01]  /*10990*/  FADD.FTZ R14, R144, R3 ;  /* 0x00000003900e7221 */ /* 0x000fe20000010000 */
[----:B------:R-:W0:Y:S01]  /*109a0*/  MUFU.EX2 R133, R133 ;  /* 0x0000008500857308 */ /* 0x000e220000000800 */
[----:B------:R1:W-:Y:S01]  /*109b0*/  @!P1 SYNCS.ARRIVE.TRANS64.RED.A1T0 RZ, [R39+URZ], RZ ;  /* 0x000000ff27ff99a7 */ /* 0x0003e2000810043f */
[----:B------:R-:W-:Y:S01]  /*109c0*/  FADD.FTZ R25, R60, R25 ;  /* 0x000000193c197221 */ /* 0x000fe20000010000 */
[--C-:B------:R-:W-:Y:S01]  /*109d0*/  FFMA.FTZ R3, R67, R9, -R58.reuse ;  /* 0x0000000943037223 */ /* 0x100fe2000001083a */
[-C--:B------:R-:W-:Y:S01]  /*109e0*/  FMUL.FTZ R105, R105, R15.reuse ;  /* 0x0000000f69697220 */ /* 0x080fe20000410000 */
[----:B------:R-:W-:Y:S01]  /*109f0*/  FMUL.FTZ R108, R108, R15 ;  /* 0x0000000f6c6c7220 */ /* 0x000fe20000410000 */
[----:B------:R-:W-:Y:S01]  /*10a00*/  FADD.FTZ R40, R64, R25 ;  /* 0x0000001940287221 */ /* 0x000fe20000010000 */
[-C--:B------:R-:W-:Y:S01]  /*10a10*/  FFMA.FTZ R25, R72, R9.reuse, -R58 ;  /* 0x0000000948197223 */ /* 0x080fe2000001083a */
[----:B------:R-:W-:Y:S01]  /*10a20*/  MUFU.EX2 R35, R35 ;  /* 0x0000002300237308 */ /* 0x000fe20000000800 */
[----:B-1----:R-:W-:Y:S01]  /*10a30*/  FADD.FTZ R39, R53, R14 ;  /* 0x0000000e35277221 */ /* 0x002fe20000010000 */
[----:B------:R-:W-:Y:S01]  /*10a40*/  FADD.FTZ R40, R147, R40 ;  /* 0x0000002893287221 */ /* 0x000fe20000010000 */
[-CC-:B------:R-:W-:Y:S01]  /*10a50*/  FFMA.FTZ R14, R70, R9.reuse, -R58.reuse ;  /* 0x00000009460e7223 */ /* 0x180fe2000001083a */
[----:B------:R-:W-:Y:S01]  /*10a60*/  FFMA.FTZ R58, R78, R9, -R58 ;  /* 0x000000094e3a7223 */ /* 0x000fe2000001083a */
[----:B------:R-:W-:Y:S01]  /*10a70*/  FADD.FTZ R39, R146, R39 ;  /* 0x0000002792277221 */ /* 0x000fe20000010000 */
[----:B------:R-:W-:Y:S01]  /*10a80*/  FADD.FTZ R43, R65, R40 ;  /* 0x00000028412b7221 */ /* 0x000fe20000010000 */
[C---:B------:R-:W-:Y:S01]  /*10a90*/  F2FP.BF16.F32.PACK_AB R146, R26.reuse, R146 ;  /* 0x000000921a92723e */ /* 0x040fe200000010ff */
[----:B------:R-:W1:Y:S01]  /*10aa0*/  MUFU.EX2 R24, R48 ;  /* 0x0000003000187308 */ /* 0x000e620000000800 */
[----:B------:R-:W-:Y:S01]  /*10ab0*/  FADD.FTZ R39, R26, R39 ;  /* 0x000000271a277221 */ /* 0x000fe20000010000 */
[----:B------:R-:W-:Y:S01]  /*10ac0*/  FADD.FTZ R44, R62, R43 ;  /* 0x0000002b3e2c7221 */ /* 0x000fe20000010000 */
[-C--:B------:R-:W-:Y:S01]  /*10ad0*/  FMUL.FTZ R109, R109, R15.reuse ;  /* 0x0000000f6d6d7220 */ /* 0x080fe20000410000 */
[-C--:B------:R-:W-:Y:S01]  /*10ae0*/  FMUL.FTZ R112, R112, R15.reuse ;  /* 0x0000000f70707220 */ /* 0x080fe20000410000 */
[----:B------:R-:W-:Y:S01]  /*10af0*/  FADD.FTZ R40, R140, R39 ;  /* 0x000000278c287221 */ /* 0x000fe20000010000 */
[----:B---3--:R-:W-:Y:S01]  /*10b00*/  FADD.FTZ R44, R141, R44 ;  /* 0x0000002c8d2c7221 */ /* 0x008fe20000010000 */
[C---:B------:R-:W-:Y:S01]  /*10b10*/  F2FP.BF16.F32.PACK_AB R140, R27.reuse, R140 ;  /* 0x0000008c1b8c723e */ /* 0x040fe200000010ff */
[----:B------:R-:W3:Y:S01]  /*10b20*/  MUFU.EX2 R134, R134 ;  /* 0x0000008600867308 */ /* 0x000ee20000000800 */
[----:B------:R-:W-:Y:S01]  /*10b30*/  FADD.FTZ R39, R27, R40 ;  /* 0x000000281b277221 */ /* 0x000fe20000010000 */
[----:B----4-:R-:W-:Y:S01]  /*10b40*/  FADD.FTZ R43, R143, R44 ;  /* 0x0000002c8f2b7221 */ /* 0x010fe20000010000 */
[-C--:B------:R-:W-:Y:S01]  /*10b50*/  FMUL.FTZ R113, R113, R15.reuse ;  /* 0x0000000f71717220 */ /* 0x080fe20000410000 */
[-C--:B------:R-:W-:Y:S01]  /*10b60*/  FMUL.FTZ R116, R116, R15.reuse ;  /* 0x0000000f74747220 */ /* 0x080fe20000410000 */
[----:B------:R-:W-:Y:S01]  /*10b70*/  FADD.FTZ R39, R142, R39 ;  /* 0x000000278e277221 */ /* 0x000fe20000010000 */
[----:B-----5:R-:W-:Y:S01]  /*10b80*/  FADD.FTZ R40, R34, R43 ;  /* 0x0000002b22287221 */ /* 0x020fe20000010000 */
[C---:B------:R-:W-:Y:S01]  /*10b90*/  F2FP.BF16.F32.PACK_AB R142, R30.reuse, R142 ;  /* 0x0000008e1e8e723e */ /* 0x040fe200000010ff */
[----:B------:R-:W4:Y:S01]  /*10ba0*/  MUFU.EX2 R135, R135 ;  /* 0x0000008700877308 */ /* 0x000f220000000800 */
[----:B------:R-:W-:Y:S01]  /*10bb0*/  FADD.FTZ R39, R30, R39 ;  /* 0x000000271e277221 */ /* 0x000fe20000010000 */
[----:B------:R-:W-:Y:S01]  /*10bc0*/  FADD.FTZ R43, R137, R40 ;  /* 0x00000028892b7221 */ /* 0x000fe20000010000 */
[----:B------:R-:W-:Y:S01]  /*10bd0*/  FMUL.FTZ R117, R117, R15 ;  /* 0x0000000f75757220 */ /* 0x000fe20000410000 */
[----:B------:R-:W-:Y:S01]  /*10be0*/  F2FP.BF16.F32.PACK_AB R144, R53, R144 ;  /* 0x000000903590723e */ /* 0x000fe200000010ff */
[----:B------:R-:W-:Y:S01]  /*10bf0*/  FADD.FTZ R39, R136, R39 ;  /* 0x0000002788277221 */ /* 0x000fe20000010000 */
[----:B------:R-:W-:Y:S01]  /*10c00*/  FADD.FTZ R40, R36, R43 ;  /* 0x0000002b24287221 */ /* 0x000fe20000010000 */
[----:B------:R-:W-:Y:S01]  /*10c10*/  F2FP.BF16.F32.PACK_AB R147, R65, R147 ;  /* 0x000000934193723e */ /* 0x000fe200000010ff */
[----:B------:R-:W5:Y:S01]  /*10c20*/  MUFU.EX2 R32, R32 ;  /* 0x0000002000207308 */ /* 0x000f620000000800 */
[----:B------:R-:W-:Y:S01]  /*10c30*/  FADD.FTZ R39, R28, R39 ;  /* 0x000000271c277221 */ /* 0x000fe20000010000 */
[----:B------:R-:W-:Y:S01]  /*10c40*/  F2FP.BF16.F32.PACK_AB R141, R141, R62 ;  /* 0x0000003e8d8d723e */ /* 0x000fe200000010ff */
[----:B------:R-:W-:Y:S01]  /*10c50*/  FMUL.FTZ R90, R90, R55 ;  /* 0x000000375a5a7220 */ /* 0x000fe20000410000 */
[----:B------:R-:W-:Y:S01]  /*10c60*/  F2FP.BF16.F32.PACK_AB R143, R34, R143 ;  /* 0x0000008f228f723e */ /* 0x000fe200000010ff */
[----:B------:R-:W-:Y:S01]  /*10c70*/  FADD.FTZ R44, R138, R39 ;  /* 0x000000278a2c7221 */ /* 0x000fe20000010000 */
[----:B------:R-:W-:Y:S01]  /*10c80*/  FADD.FTZ R39, R139, R40 ;  /* 0x000000288b277221 */ /* 0x000fe20000010000 */
[C---:B------:R-:W-:Y:S01]  /*10c90*/  F2FP.BF16.F32.PACK_AB R138, R29.reuse, R138 ;  /* 0x0000008a1d8a723e */ /* 0x040fe200000010ff */
[----:B------:R-:W5:Y:S01]  /*10ca0*/  MUFU.EX2 R0, R0 ;  /* 0x0000000000007308 */ /* 0x000f620000000800 */
[----:B------:R-:W-:Y:S01]  /*10cb0*/  FADD.FTZ R43, R29, R44 ;  /* 0x0000002c1d2b7221 */ /* 0x000fe20000010000 */
[C---:B------:R-:W-:Y:S01]  /*10cc0*/  FADD.FTZ R40, R8.reuse, R39 ;  /* 0x0000002708287221 */ /* 0x040fe20000010000 */
[----:B------:R-:W-:Y:S01]  /*10cd0*/  F2FP.BF16.F32.PACK_AB R139, R8, R139 ;  /* 0x0000008b088b723e */ /* 0x000fe200000010ff */
[----:B------:R-:W-:Y:S01]  /*10ce0*/  FMUL.FTZ R91, R91, R55 ;  /* 0x000000375b5b7220 */ /* 0x000fe20000410000 */
[----:B--2---:R-:W-:Y:S01]  /*10cf0*/  FADD.FTZ R44, R132, R43 ;  /* 0x0000002b842c7221 */ /* 0x004fe20000010000 */
[----:B0-----:R-:W-:Y:S01]  /*10d00*/  FADD.FTZ R39, R133, R40 ;  /* 0x0000002885277221 */ /* 0x001fe20000010000 */
[C---:B-1----:R-:W-:Y:S01]  /*10d10*/  F2FP.BF16.F32.PACK_AB R133, R24.reuse, R133 ;  /* 0x000000851885723e */ /* 0x042fe200000010ff */
[----:B------:R-:W0:Y:S01]  /*10d20*/  MUFU.EX2 R31, R31 ;  /* 0x0000001f001f7308 */ /* 0x000e220000000800 */
[----:B------:R-:W-:Y:S01]  /*10d30*/  FADD.FTZ R43, R35, R44 ;  /* 0x0000002c232b7221 */ /* 0x000fe20000010000 */
[----:B------:R-:W-:Y:S01]  /*10d40*/  FADD.FTZ R26, R24, R39 ;  /* 0x00000027181a7221 */ /* 0x000fe20000010000 */
[----:B------:R-:W-:Y:S01]  /*10d50*/  F2FP.BF16.F32.PACK_AB R136, R28, R136 ;  /* 0x000000881c88723e */ /* 0x000fe200000010ff */
[----:B------:R-:W-:Y:S01]  /*10d60*/  FMUL.FTZ R94, R94, R55 ;  /* 0x000000375e5e7220 */ /* 0x000fe20000410000 */
[----:B---3--:R-:W-:Y:S01]  /*10d70*/  FADD.FTZ R43, R134, R43 ;  /* 0x0000002b862b7221 */ /* 0x008fe20000010000 */
[----:B----4-:R-:W-:Y:S01]  /*10d80*/  FADD.FTZ R27, R135, R26 ;  /* 0x0000001a871b7221 */ /* 0x010fe20000010000 */
[----:B------:R-:W-:Y:S01]  /*10d90*/  F2FP.BF16.F32.PACK_AB R137, R36, R137 ;  /* 0x000000892489723e */ /* 0x000fe200000010ff */
[----:B------:R-:W1:Y:S01]  /*10da0*/  MUFU.EX2 R129, R129 ;  /* 0x0000008100817308 */ /* 0x000e620000000800 */
[----:B-----5:R-:W-:Y:S01]  /*10db0*/  FADD.FTZ R26, R32, R43 ;  /* 0x0000002b201a7221 */ /* 0x020fe20000010000 */
[C---:B------:R-:W-:Y:S01]  /*10dc0*/  FADD.FTZ R30, R0.reuse, R27 ;  /* 0x0000001b001e7221 */ /* 0x040fe20000010000 */
[----:B------:R-:W-:Y:S01]  /*10dd0*/  F2FP.BF16.F32.PACK_AB R135, R0, R135 ;  /* 0x000000870087723e */ /* 0x000fe200000010ff */
[-C--:B------:R-:W-:Y:S01]  /*10de0*/  FMUL.FTZ R95, R95, R55.reuse ;  /* 0x000000375f5f7220 */ /* 0x080fe20000410000 */
[----:B------:R-:W-:Y:S01]  /*10df0*/  F2FP.BF16.F32.PACK_AB R132, R35, R132 ;  /* 0x000000842384723e */ /* 0x000fe200000010ff */
[-C--:B------:R-:W-:Y:S01]  /*10e00*/  FMUL.FTZ R98, R98, R55.reuse ;  /* 0x0000003762627220 */ /* 0x080fe20000410000 */
[----:B------:R-:W-:Y:S01]  /*10e10*/  F2FP.BF16.F32.PACK_AB R134, R32, R134 ;  /* 0x000000862086723e */ /* 0x000fe200000010ff */
        /* <DEDUP_REMOVED lines=9> */
[----:B-1----:R-:W-:Y:S01]  /*10eb0*/  FADD.FTZ R30, R129, R30 ;  /* 0x0000001e811e7221 */ /* 0x002fe20000010000 */
[-C--:B------:R-:W-:Y:S01]  /*10ec0*/  FMUL.FTZ R111, R111, R55.reuse ;  /* 0x000000376f6f7220 */ /* 0x080fe20000410000 */
[-C--:B------:R-:W-:Y:S01]  /*10ed0*/  FMUL.FTZ R114, R114, R55.reuse ;  /* 0x0000003772727220 */ /* 0x080fe20000410000 */
[-C--:B------:R-:W-:Y:S01]  /*10ee0*/  FMUL.FTZ R115, R115, R55.reuse ;  /* 0x0000003773737220 */ /* 0x080fe20000410000 */
[-C--:B------:R-:W-:Y:S01]  /*10ef0*/  FMUL.FTZ R118, R118, R55.reuse ;  /* 0x0000003776767220 */ /* 0x080fe20000410000 */
[----:B------:R-:W-:Y:S01]  /*10f00*/  FMUL.FTZ R119, R119, R55 ;  /* 0x0000003777777220 */ /* 0x000fe20000410000 */
[----:B------:R-:W-:Y:S01]  /*10f10*/  IMAD.MOV.U32 R15, RZ, RZ, R10 ;  /* 0x000000ffff0f7224 */ /* 0x000fe200078e000a */
        /* <DEDUP_REMOVED lines=40> */
[----:B--2---:R-:W-:Y:S01]  /*111a0*/  FADD.FTZ R27, R75, R8 ;  /* 0x000000084b1b7221 */ /* 0x004fe20000010000 */
[----:B------:R-:W-:-:S06]  /*111b0*/  IMAD.MOV.U32 R8, RZ, RZ, R23 ;  /* 0x000000ffff087224 */ /* 0x000fcc00078e0017 */
[----:B------:R-:W2:Y:S01]  /*111c0*/  MUFU.EX2 R54, R54 ;  /* 0x0000003600367308 */ /* 0x000ea20000000800 */
[C---:B0-----:R-:W-:Y:S01]  /*111d0*/  FADD.FTZ R3, R50.reuse, R3 ;  /* 0x0000000332037221 */ /* 0x041fe20000010000 */
[----:B------:R-:W-:-:S06]  /*111e0*/  F2FP.BF16.F32.PACK_AB R120, R50, R49 ;  /* 0x000000313278723e */ /* 0x000fcc00000010ff */
[----:B------:R-:W0:Y:S01]  /*111f0*/  MUFU.EX2 R24, R77 ;  /* 0x0000004d00187308 */ /* 0x000e220000000800 */
[C---:B-1----:R-:W-:Y:S01]  /*11200*/  FADD.FTZ R27, R76.reuse, R27 ;  /* 0x0000001b4c1b7221 */ /* 0x042fe20000010000 */
[----:B------:R-:W-:-:S06]  /*11210*/  F2FP.BF16.F32.PACK_AB R121, R76, R75 ;  /* 0x0000004b4c79723e */ /* 0x000fcc00000010ff */
[----:B------:R-:W1:Y:S01]  /*11220*/  MUFU.EX2 R58, R58 ;  /* 0x0000003a003a7308 */ /* 0x000e620000000800 */
[----:B--2---:R-:W-:Y:S01]  /*11230*/  FADD.FTZ R0, R54, R3 ;  /* 0x0000000336007221 */ /* 0x004fe20000010000 */
[----:B------:R-:W-:-:S03]  /*11240*/  F2FP.BF16.F32.PACK_AB R122, R13, R54 ;  /* 0x000000360d7a723e */ /* 0x000fc600000010ff */
[----:B------:R-:W-:Y:S01]  /*11250*/  FADD.FTZ R3, R13, R0 ;  /* 0x000000000d037221 */ /* 0x000fe20000010000 */
[----:B------:R-:W-:Y:S02]  /*11260*/  IMAD.MOV.U32 R13, RZ, RZ, R11 ;  /* 0x000000ffff0d7224 */ /* 0x000fe400078e000b */
[----:B0-----:R-:W-:-:S04]  /*11270*/  FADD.FTZ R27, R24, R27 ;  /* 0x0000001b181b7221 */ /* 0x001fc80000010000 */
[C---:B-1----:R-:W-:Y:S01]  /*11280*/  FADD.FTZ R0, R58.reuse, R27 ;  /* 0x0000001b3a007221 */ /* 0x042fe20000010000 */
[----:B------:R-:W-:Y:S01]  /*11290*/  F2FP.BF16.F32.PACK_AB R123, R58, R24 ;  /* 0x000000183a7b723e */ /* 0x000fe200000010ff */
[----:B------:R-:W-:Y:S06]  /*112a0*/  @P2 BRA `(.L_x_2359) ;  /* 0xffffffd800442947 */ /* 0x000fec000383ffff */
.L_x_2349:
[----:B------:R-:W-:Y:S05]  /*112b0*/  WARPSYNC.ALL ;  /* 0x0000000000007948 */ /* 0x000fea0003800000 */
[----:B------:R-:W-:Y:S06]  /*112c0*/  BAR.ARV 0x8, 0x200 ;  /* 0x0208000000007b1d */ /* 0x000fec0000002000 */
[----:B------:R-:W-:Y:S05]  /*112d0*/  @!P0 BRA `(.L_x_2360) ;  /* 0x0000000000048947 */ /* 0x000fea0003800000 */
[----:B------:R-:W-:Y:S01]  /*112e0*/  BPT.TRAP 0x1 ;  /* 0x000000040000795c */ /* 0x000fe20000300000 */
.L_x_2360:
[----:B------:R-:W-:Y:S01]  /*112f0*/  IMAD R13, R18, 0x8, R2 ;  /* 0x00000008120d7824 */ /* 0x000fe200078e0202 */
[----:B------:R-:W-:-:S04]  /*11300*/  SHF.L.U32 R4, R23, 0x1f, RZ ;  /* 0x0000001f17047819 */ /* 0x000fc800000006ff */
[----:B------:R0:W1:Y:S01]  /*11310*/  SYNCS.PHASECHK.TRANS64.TRYWAIT P2, [R13+URZ+0x16850], R4 ;  /* 0x016850040d0075a7 */ /* 0x000062000804017f */
[----:B------:R-:W-:Y:S05]  /*11320*/  @!P0 BRA `(.L_x_2361) ;  /* 0x0000000000048947 */ /* 0x000fea0003800000 */
[----:B------:R-:W-:Y:S01]  /*11330*/  BPT.TRAP 0x1 ;  /* 0x000000040000795c */ /* 0x000fe20000300000 */
.L_x_2361:
[----:B------:R-:W-:-:S05]  /*11340*/  VIADD R2, R2, 0x400 ;  /* 0x0000040002027836 */ /* 0x000fca0000000000 */
[----:B------:R-:W-:-:S04]  /*11350*/  SHF.R.U32.HI R2, RZ, 0x4, R2 ;  /* 0x00000004ff027819 */ /* 0x000fc80000011602 */
[----:B------:R-:W-:Y:S01]  /*11360*/  LOP3.LUT R5, R2, 0x3fff, RZ, 0xc0, !PT ;  /* 0x00003fff02057812 */ /* 0x000fe200078ec0ff */
[----:B-1----:R-:W-:Y:S06]  /*11370*/  @P2 BRA `(.L_x_2362) ;  /* 0x0000000000082947 */ /* 0x002fec0003800000 */
[----:B------:R-:W1:Y:S02]  /*11380*/  SYNCS.PHASECHK.TRANS64.TRYWAIT P0, [R13+URZ+0x16850], R4 ;  /* 0x016850040d0075a7 */ /* 0x000e64000800017f */
[----:B-1----:R-:W-:Y:S05]  /*11390*/  @!P0 BRA `(.L_x_2363) ;  /* 0x00000094009c8947 */ /* 0x002fea0003800000 */
.L_x_2362:
[----:B01----:R-:W-:Y:S01]  /*113a0*/  IMAD R4, R18, 0x400, R5 ;  /* 0x0000040012047824 */ /* 0x003fe200078e0205 */
[----:B------:R-:W-:Y:S01]  /*113b0*/  MOV R5, 0x40000040 ;  /* 0x4000004000057802 */ /* 0x000fe20000000f00 */
[----:B------:R-:W-:Y:S05]  /*113c0*/  WARPSYNC.ALL ;  /* 0x0000000000007948 */ /* 0x000fea0003800000 */
[C---:B------:R-:W-:Y:S01]  /*113d0*/  R2UR UR6, R4.reuse ;  /* 0x00000000040672ca */ /* 0x040fe200000e0000 */
[----:B------:R-:W2:Y:S01]  /*113e0*/  LDL.LU R20, [R1+0x50] ;  /* 0x0000500001147983 */ /* 0x000ea20000300800 */
[----:B------:R-:W-:Y:S01]  /*113f0*/  R2UR UR7, R5 ;  /* 0x00000000050772ca */ /* 0x000fe200000e0000 */
[----:B------:R-:W-:Y:S01]  /*11400*/  WARPGROUP.ARRIVE ;  /* 0x00000000000079c5 */ /* 0x000fe20000000000 */
[----:B------:R-:W-:Y:S01]  /*11410*/  VIADD R6, R4, 0x80 ;  /* 0x0000008004067836 */ /* 0x000fe20000000000 */
[----:B------:R-:W0:Y:S01]  /*11420*/  SHFL.BFLY PT, R2, R3, 0x2, 0x1f ;  /* 0x0c401f0003027f89 */ /* 0x000e2200000e0000 */
[----:B------:R-:W-:-:S02]  /*11430*/  IMAD.MOV.U32 R7, RZ, RZ, 0x40000040 ;  /* 0x40000040ff077424 */ /* 0x000fc400078e00ff */
[----:B------:R-:W-:Y:S02]  /*11440*/  IMAD.MOV.U32 R5, RZ, RZ, 0x40000040 ;  /* 0x40000040ff057424 */ /* 0x000fe400078e00ff */
[----:B------:R-:W-:-:S05]  /*11450*/  VIADD R18, R18, 0x1 ;  /* 0x0000000112127836 */ /* 0x000fca0000000000 */
        /* <DEDUP_REMOVED lines=8> */
[----:B------:R-:W-:Y:S01]  /*114e0*/  IMAD.MOV.U32 R3, RZ, RZ, -0x800000 ;  /* 0xff800000ff037424 */ /* 0x000fe200078e00ff */
        /* <DEDUP_REMOVED lines=34> */
[----:B------:R-:W-:Y:S01]  /*11710*/  R2UR UR6, R6 ;  /* 0x00000000060672ca */ /* 0x000fe200000e0000 */
[----:B------:R-:W-:Y:S01]  /*11720*/  IMAD.MOV.U32 R6, RZ, RZ, RZ ;  /* 0x000000ffff067224 */ /* 0x000fe200078e00ff */
[----:B------:R-:W-:Y:S02]  /*11730*/  R2UR UR7, R7 ;  /* 0x00000000070772ca */ /* 0x000fe400000e0000 */
[----:B------:R-:W0:Y:S02]  /*11740*/  SHFL.BFLY PT, R7, R0, 0x2, 0x1f ;  /* 0x0c401f0000077f89 */ /* 0x000e2400000e0000 */
[----:B0-----:R-:W-:Y:S01]  /*11750*/  FADD.FTZ R7, R7, R0 ;  /* 0x0000000007077221 */ /* 0x001fe20000010000 */
[----:B------:R-:W-:-:S04]  /*11760*/  SEL R0, RZ, 0x1, P0 ;  /* 0x00000001ff007807 */ /* 0x000fc80000000000 */
[----:B------:R-:W-:Y:S01]  /*11770*/  LOP3.LUT R23, R23, R0, RZ, 0x3c, !PT ;  /* 0x0000000017177212 */ /* 0x000fe200078e3cff */
[----:B------:R-:W-:Y:S01]  /*11780*/  IMAD.MOV.U32 R0, RZ, RZ, -0x800000 ;  /* 0xff800000ff007424 */ /* 0x000fe200078e00ff */
[----:B------:R-:W-:Y:S02]  /*11790*/  WARPGROUP.DEPBAR.LE gsb0, 0x0 ;  /* 0x00008000000079c5 */ /* 0x000fe40000010000 */
[----:B------:R-:W-:-:S06]  /*117a0*/  WARPGROUP.ARRIVE ;  /* 0x00000000000079c5 */ /* 0x000fcc0000000000 */
[----:B------:R-:W-:Y:S01]  /*117b0*/  HGMMA.64x64x16.F32.BF16 R88, R124, gdesc[UR4].tnspB, R88, gsb0 ;  /* 0x40e000047c587df0 */ /* 0x000fe20008001858 */
[----:B------:R-:W-:Y:S02]  /*117c0*/  R2UR UR6, R4 ;  /* 0x00000000040672ca */ /* 0x000fe400000e0000 */
[----:B------:R-:W-:Y:S01]  /*117d0*/  R2UR UR7, R5 ;  /* 0x00000000050772ca */ /* 0x000fe200000e0000 */
[----:B------:R-:W0:Y:S04]  /*117e0*/  SHFL.BFLY PT, R4, R7, 0x1, 0x1f ;  /* 0x0c201f0007047f89 */ /* 0x000e2800000e0000 */
[----:B------:R-:W1:Y:S01]  /*117f0*/  SHFL.BFLY PT, R5, R2, 0x1, 0x1f ;  /* 0x0c201f0002057f89 */ /* 0x000e6200000e0000 */
[----:B0-----:R-:W-:Y:S01]  /*11800*/  FADD.FTZ R15, R7, R4 ;  /* 0x00000004070f7221 */ /* 0x001fe20000010000 */
[----:B------:R-:W-:Y:S01]  /*11810*/  @!P1 IADD3 R7, R13, 0x16860, RZ ;  /* 0x000168600d079810 */ /* 0x000fe20007ffe0ff */
[----:B-1----:R-:W-:-:S03]  /*11820*/  FADD.FTZ R12, R2, R5 ;  /* 0x00000005020c7221 */ /* 0x002fc60000010000 */
[----:B------:R-:W-:Y:S01]  /*11830*/  FSETP.NE.FTZ.AND P3, PT, R15, RZ, PT ;  /* 0x000000ff0f00720b */ /* 0x000fe20003f75000 */
[----:B------:R-:W-:Y:S01]  /*11840*/  IMAD.MOV.U32 R2, RZ, RZ, RZ ;  /* 0x000000ffff027224 */ /* 0x000fe200078e00ff */
[----:B------:R-:W-:Y:S02]  /*11850*/  @!P1 PRMT R7, RZ, 0x654, R7 ;  /* 0x00000654ff079816 */ /* 0x000fe40000000007 */
[----:B------:R-:W-:-:S09]  /*11860*/  FSETP.NE.FTZ.AND P2, PT, R12, RZ, PT ;  /* 0x000000ff0c00720b */ /* 0x000fd20003f55000 */
[----:B------:R-:W0:Y:S04]  /*11870*/  @P3 MUFU.LG2 R8, R15 ;  /* 0x0000000f00083308 */ /* 0x000e280000000c00 */
[C---:B------:R-:W-:Y:S01]  /*11880*/  @P2 FMUL.FTZ R5, R9.reuse, 0.69314718246459960938 ;  /* 0x3f31721809052820 */ /* 0x040fe20000410000 */
[----:B------:R-:W-:-:S03]  /*11890*/  @P3 FMUL.FTZ R9, R9, 0.69314718246459960938 ;  /* 0x3f31721809093820 */ /* 0x000fc60000410000 */
[----:B------:R-:W1:Y:S08]  /*118a0*/  @P2 MUFU.LG2 R4, R12 ;  /* 0x0000000c00042308 */ /* 0x000e700000000c00 */
[----:B------:R-:W2:Y:S01]  /*118b0*/  @P2 MUFU.RCP R2, R12 ;  /* 0x0000000c00022308 */ /* 0x000ea20000001000 */
[----:B0-----:R-:W-:-:S04]  /*118c0*/  @P3 FMUL.FTZ R8, R8, 0.69314718246459960938 ;  /* 0x3f31721808083820 */ /* 0x001fc80000410000 */
[----:B------:R-:W-:-:S03]  /*118d0*/  @P3 FFMA.FTZ R0, R9, R11, R8 ;  /* 0x0000000b09003223 */ /* 0x000fc60000010008 */
[----:B------:R-:W0:Y:S01]  /*118e0*/  @P3 MUFU.RCP R6, R15 ;  /* 0x0000000f00063308 */ /* 0x000e220000001000 */
[----:B-1----:R-:W-:-:S04]  /*118f0*/  @P2 FMUL.FTZ R4, R4, 0.69314718246459960938 ;  /* 0x3f31721804042820 */ /* 0x002fc80000410000 */
[----:B------:R-:W-:Y:S01]  /*11900*/  @P2 FFMA.FTZ R3, R5, R10, R4 ;  /* 0x0000000a05032223 */ /* 0x000fe20000010004 */
        /* <DEDUP_REMOVED lines=38> */
.L_x_2299:
[----:B------:R-:W2:Y:S01]  /*11b70*/  LDL R45, [R1+0x48] ;  /* 0x00004800012d7983 */ /* 0x000ea20000100800 */
[----:B------:R-:W-:Y:S05]  /*11b80*/  WARPSYNC.ALL ;  /* 0x0000000000007948 */ /* 0x000fea0003800000 */
[----:B------:R-:W0:Y:S01]  /*11b90*/  S2R R2, SR_TID.X ;  /* 0x0000000000027919 */ /* 0x000e220000002100 */
[----:B------:R-:W1:Y:S01]  /*11ba0*/  S2UR UR5, SR_CgaCtaId ;  /* 0x00000000000579c3 */ /* 0x000e620000008800 */
[----:B------:R-:W-:Y:S01]  /*11bb0*/  UMOV UR4, 0x400 ;  /* 0x0000040000047882 */ /* 0x000fe20000000000 */
[----:B------:R-:W-:Y:S01]  /*11bc0*/  BSSY B0, `(.L_x_2364) ;  /* 0x000018d000007945 */ /* 0x000fe20003800000 */
[----:B-1----:R-:W-:Y:S01]  /*11bd0*/  ULEA UR4, UR5, UR4, 0x18 ;  /* 0x0000000405047291 */ /* 0x002fe2000f8ec03f */
[----:B0-----:R-:W-:-:S05]  /*11be0*/  VIADD R46, R2, 0xffffff80 ;  /* 0xffffff80022e7836 */ /* 0x001fca0000000000 */
[----:B------:R-:W-:Y:S01]  /*11bf0*/  IMAD.U32 R2, RZ, RZ, UR4 ;  /* 0x00000004ff027e24 */ /* 0x000fe2000f8e00ff */
[----:B------:R-:W-:Y:S01]  /*11c00*/  BAR.SYNC.DEFER_BLOCKING 0x5, 0x200 ;  /* 0x0148000000007b1d */ /* 0x000fe20000010000 */
[--C-:B------:R-:W-:Y:S02]  /*11c10*/  SHF.R.S32.HI R44, RZ, 0x1f, R46.reuse ;  /* 0x0000001fff2c7819 */ /* 0x100fe4000001142e */
[----:B------:R-:W-:Y:S02]  /*11c20*/  SHF.R.S32.HI R4, RZ, 0x1f, R46 ;  /* 0x0000001fff047819 */ /* 0x000fe4000001142e */
[-C--:B------:R-:W-:Y:S02]  /*11c30*/  LEA.HI R44, R44, R46.reuse, RZ, 0x3 ;  /* 0x0000002e2c2c7211 */ /* 0x080fe400078f18ff */
[----:B------:R-:W-:Y:S02]  /*11c40*/  LEA.HI R4, R4, R46, RZ, 0x3 ;  /* 0x0000002e04047211 */ /* 0x000fe400078f18ff */
[----:B------:R-:W-:-:S02]  /*11c50*/  LOP3.LUT R44, R44, 0xfffffff8, RZ, 0xc0, !PT ;  /* 0xfffffff82c2c7812 */ /* 0x000fc400078ec0ff */
[----:B------:R-:W-:-:S03]  /*11c60*/  SHF.R.S32.HI R34, RZ, 0x3, R4 ;  /* 0x00000003ff227819 */ /* 0x000fc60000011404 */
[----:B------:R-:W-:-:S04]  /*11c70*/  IMAD.IADD R44, R46, 0x1, -R44 ;  /* 0x000000012e2c7824 */ /* 0x000fc800078e0a2c */
[----:B------:R-:W-:Y:S01]  /*11c80*/  IMAD.SHL.U32 R33, R44, 0x8, RZ ;  /* 0x000000082c217824 */ /* 0x000fe200078e00ff */
[----:B------:R0:W1:Y:S04]  /*11c90*/  LDS.128 R28, [R2+0x168d0] ;  /* 0x0168d000021c7984 */ /* 0x0000680000000c00 */
[----:B------:R-:W-:Y:S01]  /*11ca0*/  SHF.R.S32.HI R32, RZ, 0x1f, R33 ;  /* 0x0000001fff207819 */ /* 0x000fe20000011421 */
[----:B------:R-:W-:Y:S06]  /*11cb0*/  BAR.ARV 0x4, 0x200 ;  /* 0x0108000000007b1d */ /* 0x000fec0000002000 */
[----:B--2--5:R-:W-:Y:S01]  /*11cc0*/  SHF.R.S32.HI R24, RZ, 0x1f, R45 ;  /* 0x0000001fff187819 */ /* 0x024fe2000001142d */
[----:B------:R-:W-:-:S03]  /*11cd0*/  IMAD.SHL.U32 R40, R45, 0x4, RZ ;  /* 0x000000042d287824 */ /* 0x000fc600078e00ff */
[----:B------:R-:W-:Y:S01]  /*11ce0*/  SHF.L.U64.HI R38, R45, 0x2, R24 ;  /* 0x000000022d267819 */ /* 0x000fe20000010218 */
[----:B01----:R-:W-:Y:S06]  /*11cf0*/  @P1 BRA `(.L_x_2365) ;  /* 0x0000000c00a01947 */ /* 0x003fec0003800000 */
[----:B------:R-:W2:Y:S01]  /*11d00*/  LDL R6, [R1+0x5c] ;  /* 0x00005c0001067983 */ /* 0x000ea20000100800 */
[----:B------:R-:W0:Y:S01]  /*11d10*/  S2R R5, SR_SWINHI ;  /* 0x0000000000057919 */ /* 0x000e220000002f00 */
[----:B------:R-:W-:Y:S05]  /*11d20*/  WARPSYNC.ALL ;  /* 0x0000000000007948 */ /* 0x000fea0003800000 */
[----:B------:R-:W-:Y:S01]  /*11d30*/  F2FP.BF16.F32.PACK_AB R12, R12, R27 ;  /* 0x0000001b0c0c723e */ /* 0x000fe200000010ff */
[----:B------:R-:W-:Y:S01]  /*11d40*/  ULDC.64 UR4, c[0x0][0xc00] ;  /* 0x0003000000047ab9 */ /* 0x000fe20000000a00 */
[----:B------:R-:W-:Y:S01]  /*11d50*/  F2FP.BF16.F32.PACK_AB R13, R13, R90 ;  /* 0x0000005a0d0d723e */ /* 0x000fe200000010ff */
[----:B------:R-:W3:Y:S01]  /*11d60*/  LDL R41, [R1+0x44] ;  /* 0x0000440001297983 */ /* 0x000ee20000100800 */
[----:B------:R-:W-:-:S02]  /*11d70*/  F2FP.BF16.F32.PACK_AB R14, R14, R25 ;  /* 0x000000190e0e723e */ /* 0x000fc400000010ff */
[----:B------:R-:W-:Y:S01]  /*11d80*/  F2FP.BF16.F32.PACK_AB R15, R15, R94 ;  /* 0x0000005e0f0f723e */ /* 0x000fe200000010ff */
[----:B------:R-:W-:Y:S01]  /*11d90*/  IMAD.MOV.U32 R36, RZ, RZ, RZ ;  /* 0x000000ffff247224 */ /* 0x000fe200078e00ff */
[----:B------:R-:W3:Y:S01]  /*11da0*/  LDL R46, [R1+0x2c] ;  /* 0x00002c00012e7983 */ /* 0x000ee20000100800 */
[----:B------:R-:W1:Y:S01]  /*11db0*/  LDC R28, c[0x0][0xbe8] ;  /* 0x0002fa00ff1c7b82 */ /* 0x000e620000000800 */
[----:B------:R-:W-:Y:S02]  /*11dc0*/  MOV R20, R2 ;  /* 0x0000000200147202 */ /* 0x000fe40000000f00 */
[----:B0-----:R-:W-:-:S05]  /*11dd0*/  MOV R21, R5 ;  /* 0x0000000500157202 */ /* 0x001fca0000000f00 */
[----:B------:R-:W-:Y:S01]  /*11de0*/  BAR.SYNC.DEFER_BLOCKING 0x1, 0x180 ;  /* 0x0046000000007b1d */ /* 0x000fe20000010000 */
[----:B--2---:R-:W-:-:S03]  /*11df0*/  IMAD.WIDE R10, R6, 0x2, R20 ;  /* 0x00000002060a7825 */ /* 0x004fc600078e0214 */
[C---:B------:R-:W-:Y:S02]  /*11e00*/  IADD3 R35, P2, R10.reuse, 0x20, RZ ;  /* 0x000000200a237810 */ /* 0x040fe40007f5e0ff */
[C---:B------:R-:W-:Y:S02]  /*11e10*/  LOP3.LUT R9, R10.reuse, 0x380, RZ, 0xc0, !PT ;  /* 0x000003800a097812 */ /* 0x040fe400078ec0ff */
[C---:B------:R-:W-:Y:S02]  /*11e20*/  IADD3 R39, P0, R10.reuse, 0x60, RZ ;  /* 0x000000600a277810 */ /* 0x040fe40007f1e0ff */
[----:B------:R-:W-:Y:S02]  /*11e30*/  IADD3 R37, P1, R10, 0x40, RZ ;  /* 0x000000400a257810 */ /* 0x000fe40007f3e0ff */
[----:B------:R-:W-:Y:S02]  /*11e40*/  LOP3.LUT R4, R35, 0x380, RZ, 0xc0, !PT ;  /* 0x0000038023047812 */ /* 0x000fe400078ec0ff */
[----:B------:R-:W-:-:S02]  /*11e50*/  SHF.R.U64 R9, R9, 0x3, RZ ;  /* 0x0000000309097819 */ /* 0x000fc400000012ff */
[----:B------:R-:W-:Y:S02]  /*11e60*/  LOP3.LUT R6, R37, 0x380, RZ, 0xc0, !PT ;  /* 0x0000038025067812 */ /* 0x000fe400078ec0ff */
[----:B------:R-:W-:Y:S02]  /*11e70*/  LOP3.LUT R26, R39, 0x380, RZ, 0xc0, !PT ;  /* 0x00000380271a7812 */ /* 0x000fe400078ec0ff */
[----:B------:R-:W-:Y:S02]  /*11e80*/  SHF.R.U64 R4, R4, 0x3, RZ ;  /* 0x0000000304047819 */ /* 0x000fe400000012ff */
[----:B------:R-:W-:Y:S02]  /*11e90*/  LOP3.LUT R10, R9, R10, RZ, 0x3c, !PT ;  /* 0x0000000a090a7212 */ /* 0x000fe400078e3cff */
[----:B------:R-:W-:Y:S02]  /*11ea0*/  SHF.R.U64 R6, R6, 0x3, RZ ;  /* 0x0000000306067819 */ /* 0x000fe400000012ff */
[----:B------:R-:W-:Y:S01]  /*11eb0*/  SHF.R.U64 R26, R26, 0x3, RZ ;  /* 0x000000031a1a7819 */ /* 0x000fe200000012ff */
        /* <DEDUP_REMOVED lines=8> */
[----:B------:R-:W-:Y:S01]  /*11f40*/  MOV R25, R4 ;  /* 0x0000000400197202 */ /* 0x000fe20000000f00 */
[----:B------:R0:W-:Y:S01]  /*11f50*/  STSM.16.M88.4 [R10], R12 ;  /* 0x0000000c0a007844 */ /* 0x0001e20000000200 */
[----:B------:R-:W-:Y:S02]  /*11f60*/  ISETP.NE.U32.AND P0, PT, RZ, UR4, PT ;  /* 0x00000004ff007c0c */ /* 0x000fe4000bf05070 */
[----:B------:R-:W-:Y:S02]  /*11f70*/  IADD3 R26, P1, R40, UR4, RZ ;  /* 0x00000004281a7c10 */ /* 0x000fe4000ff3e0ff */
        /* <DEDUP_REMOVED lines=10> */
[----:B------:R-:W-:Y:S02]  /*12020*/  F2FP.BF16.F32.PACK_AB R13, R115, R114 ;  /* 0x00000072730d723e */ /* 0x000fe400000010ff */
[----:B------:R-:W-:Y:S02]  /*12030*/  F2FP.BF16.F32.PACK_AB R14, R117, R116 ;  /* 0x00000074750e723e */ /* 0x000fe400000010ff */
[----:B------:R-:W-:-:S02]  /*12040*/  F2FP.BF16.F32.PACK_AB R15, R119, R118 ;  /* 0x00000076770f723e */ /* 0x000fc400000010ff */
        /* <DEDUP_REMOVED lines=8> */
[----:B------:R-:W-:Y:S09]  /*120d0*/  BAR.SYNC.DEFER_BLOCKING 0x1, 0x180 ;  /* 0x0046000000007b1d */ /* 0x000ff20000010000 */
        /* <DEDUP_REMOVED lines=9> */
[----:B---3--:R-:W-:Y:S01]  /*12170*/  IMAD.IADD R15, R41, 0x1, R46 ;  /* 0x00000001290f7824 */ /* 0x008fe200078e022e */
[----:B0-----:R-:W-:Y:S06]  /*12180*/  @P1 BRA `(.L_x_2366) ;  /* 0x0000000000101947 */ /* 0x001fec0003800000 */
[----:B------:R-:W-:Y:S05]  /*12190*/  @!P0 BRA `(.L_x_2366) ;  /* 0x00000000000c8947 */ /* 0x000fea0003800000 */
[----:B------:R-:W3:Y:S04]  /*121a0*/  LDG.E R4, desc[UR40][R26.64] ;  /* 0x000000281a047981 */ /* 0x000ee8000c1e1900 */
[----:B-----5:R-:W3:Y:S02]  /*121b0*/  LDG.E R9, desc[UR40][R26.64+0x4] ;  /* 0x000004281a097981 */ /* 0x020ee4000c1e1900 */
[----:B---3--:R-:W-:-:S07]  /*121c0*/  IMAD.IADD R9, R9, 0x1, -R4 ;  /* 0x0000000109097824 */ /* 0x008fce00078e0a04 */
.L_x_2366:
[----:B------:R-:W3:Y:S01]  /*121d0*/  LDL R12, [R1+0x58] ;  /* 0x00005800010c7983 */ /* 0x000ee20000100800 */
[----:B-1----:R-:W-:Y:S01]  /*121e0*/  @P2 IMAD.HI.U32 R4, R15, R6, RZ ;  /* 0x000000060f042227 */ /* 0x002fe200078e00ff */
[----:B------:R-:W-:Y:S01]  /*121f0*/  ULDC.64 UR4, c[0x0][0xb90] ;  /* 0x0002e40000047ab9 */ /* 0x000fe20000000a00 */
[----:B-----5:R-:W-:Y:S01]  /*12200*/  SHF.R.S32.HI R37, RZ, 0x1f, R36 ;  /* 0x0000001fff257819 */ /* 0x020fe20000011424 */
[----:B------:R-:W4:Y:S01]  /*12210*/  LDL.LU R42, [R1+0x4c] ;  /* 0x00004c00012a7983 */ /* 0x000f220000300800 */
[----:B------:R-:W-:Y:S01]  /*12220*/  MOV R7, R15 ;  /* 0x0000000f00077202 */ /* 0x000fe20000000f00 */
[----:B------:R-:W-:Y:S01]  /*12230*/  IMAD R41, R9, R28, RZ ;  /* 0x0000001c09297224 */ /* 0x000fe200078e02ff */
[----:B--2---:R-:W-:Y:S01]  /*12240*/  @P2 SHF.R.U32.HI R7, RZ, R39, R4 ;  /* 0x00000027ff072219 */ /* 0x004fe20000011604 */
[----:B------:R-:W0:Y:S01]  /*12250*/  S2R R25, SR_TID.X ;  /* 0x0000000000197919 */ /* 0x000e220000002100 */
[----:B------:R-:W-:Y:S01]  /*12260*/  SEL R35, R24, RZ, !P0 ;  /* 0x000000ff18237207 */ /* 0x000fe20004000000 */
[----:B------:R-:W1:Y:S01]  /*12270*/  @P2 LDC R43, c[0x0][0xbec] ;  /* 0x0002fb00ff2b2b82 */ /* 0x000e620000000800 */
[----:B------:R-:W-:Y:S01]  /*12280*/  SEL R39, R45, RZ, !P0 ;  /* 0x000000ff2d277207 */ /* 0x000fe20004000000 */
[----:B------:R-:W-:-:S02]  /*12290*/  IMAD.MOV R13, RZ, RZ, -R7 ;  /* 0x000000ffff0d7224 */ /* 0x000fc400078e0a07 */
[----:B0-----:R-:W-:-:S05]  /*122a0*/  VIADD R26, R25, 0xffffff80 ;  /* 0xffffff80191a7836 */ /* 0x001fca0000000000 */
[----:B------:R-:W-:-:S04]  /*122b0*/  SHF.R.S32.HI R25, RZ, 0x1f, R26 ;  /* 0x0000001fff197819 */ /* 0x000fc8000001141a */
[----:B------:R-:W-:-:S04]  /*122c0*/  LEA.HI R25, R25, R26, RZ, 0x7 ;  /* 0x0000001a19197211 */ /* 0x000fc800078f38ff */
[----:B------:R-:W-:-:S05]  /*122d0*/  LOP3.LUT R25, R25, 0xffffff80, RZ, 0xc0, !PT ;  /* 0xffffff8019197812 */ /* 0x000fca00078ec0ff */
[----:B------:R-:W-:Y:S02]  /*122e0*/  IMAD.IADD R25, R26, 0x1, -R25 ;  /* 0x000000011a197824 */ /* 0x000fe400078e0a19 */
[----:B---3--:R-:W-:Y:S01]  /*122f0*/  IMAD.IADD R12, R12, 0x1, R46 ;  /* 0x000000010c0c7824 */ /* 0x008fe200078e022e */
        /* <DEDUP_REMOVED lines=33> */
[----:B------:R-:W2:Y:S01]  /*12510*/  SHFL.IDX PT, R7, R14, 0x1, 0x1c1f ;  /* 0x003c1f000e077f89 */ /* 0x000ea200000e0000 */
        /* <DEDUP_REMOVED lines=14> */
[----:B--2---:R2:W-:Y:S04]  /*12600*/  @!P0 ST.E desc[UR40][R6.64], R0 ;  /* 0x0000000006008985 */ /* 0x0045e8000c101928 */
[----:B------:R-:W3:Y:S04]  /*12610*/  LD.E.128 R8, desc[UR40][R8.64] ;  /* 0x0000002808087980 */ /* 0x000ee8000c101d00 */
[----:B------:R-:W4:Y:S04]  /*12620*/  LD.E.128 R12, desc[UR40][R12.64] ;  /* 0x000000280c0c7980 */ /* 0x000f28000c101d00 */
[----:B------:R-:W4:Y:S01]  /*12630*/  LD.E.128 R24, desc[UR40][R24.64] ;  /* 0x0000002818187980 */ /* 0x000f22000c101d00 */
[----:B------:R-:W-:-:S04]  /*12640*/  IADD3 R38, P0, R20, 0x4800, RZ ;  /* 0x0000480014267810 */ /* 0x000fc80007f1e0ff */
[----:B------:R-:W-:Y:S01]  /*12650*/  LOP3.LUT R20, R38, 0x380, RZ, 0xc0, !PT ;  /* 0x0000038026147812 */ /* 0x000fe200078ec0ff */
[----:B0-----:R-:W-:-:S03]  /*12660*/  IMAD.X R5, RZ, RZ, R21, P0 ;  /* 0x000000ffff057224 */ /* 0x001fc600000e0615 */
[----:B------:R-:W-:-:S04]  /*12670*/  SHF.R.U64 R3, R20, 0x3, RZ ;  /* 0x0000000314037819 */ /* 0x000fc800000012ff */
[----:B------:R-:W-:Y:S01]  /*12680*/  LOP3.LUT R4, R3, R38, RZ, 0x3c, !PT ;  /* 0x0000002603047212 */ /* 0x000fe200078e3cff */
[----:B------:R-:W-:Y:S02]  /*12690*/  IMAD R3, R37, UR4, RZ ;  /* 0x0000000425037c24 */ /* 0x000fe4000f8e02ff */
[----:B------:R-:W0:Y:S01]  /*126a0*/  @P2 LDC R37, c[0x0][0xbf0] ;  /* 0x0002fc00ff252b82 */ /* 0x000e220000000800 */
[C---:B------:R-:W-:Y:S02]  /*126b0*/  IMAD.WIDE.U32 R20, R36.reuse, UR4, RZ ;  /* 0x0000000424147c25 */ /* 0x040fe4000f8e00ff */
[----:B--2---:R-:W5:Y:S02]  /*126c0*/  LD.E.128 R4, desc[UR40][R4.64] ;  /* 0x0000002804047980 */ /* 0x004f64000c101d00 */
[----:B------:R-:W-:Y:S01]  /*126d0*/  IMAD R3, R36, UR5, R3 ;  /* 0x0000000524037c24 */ /* 0x000fe2000f8e0203 */
[----:B------:R-:W-:Y:S01]  /*126e0*/  ULDC.64 UR4, c[0x0][0xae8] ;  /* 0x0002ba0000047ab9 */ /* 0x000fe20000000a00 */
[----:B------:R-:W-:Y:S01]  /*126f0*/  IMAD R0, R44, 0x30, R34 ;  /* 0x000000302c007824 */ /* 0x000fe200078e0222 */
[----:B------:R-:W-:Y:S01]  /*12700*/  @!PT LDS RZ, [RZ] ;  /* 0x00000000fffff984 */ /* 0x000fe20000000800 */
[----:B------:R-:W-:Y:S01]  /*12710*/  @!PT LDS RZ, [RZ] ;  /* 0x00000000fffff984 */ /* 0x000fe20000000800 */
[----:B------:R-:W-:Y:S01]  /*12720*/  @!PT LDS RZ, [RZ] ;  /* 0x00000000fffff984 */ /* 0x000fe20000000800 */
[----:B------:R-:W-:Y:S01]  /*12730*/  @!PT LDS RZ, [RZ] ;  /* 0x00000000fffff984 */ /* 0x000fe20000000800 */
[----:B------:R2:W-:Y:S06]  /*12740*/  MEMBAR.ALL.CTA ;  /* 0x0000000000007992 */ /* 0x0005ec0000008000 */
[----:B--2---:R-:W2:Y:S01]  /*12750*/  FENCE.VIEW.ASYNC.S ;  /* 0x00000000000073c6 */ /* 0x004ea20000000000 */
[----:B------:R-:W-:-:S02]  /*12760*/  IMAD.IADD R21, R21, 0x1, R3 ;  /* 0x0000000115157824 */ /* 0x000fc400078e0203 */
[----:B------:R-:W-:Y:S02]  /*12770*/  IMAD R3, R40, UR4, RZ ;  /* 0x0000000428037c24 */ /* 0x000fe4000f8e02ff */
[----:B------:R-:W-:Y:S02]  /*12780*/  IMAD.IADD R36, R46, 0x1, R0 ;  /* 0x000000012e247824 */ /* 0x000fe400078e0200 */
[C---:B------:R-:W-:Y:S02]  /*12790*/  IMAD R3, R42.reuse, UR5, R3 ;  /* 0x000000052a037c24 */ /* 0x040fe4000f8e0203 */
[----:B------:R-:W-:Y:S01]  /*127a0*/  IMAD.WIDE.U32 R20, R42, UR4, R20 ;  /* 0x000000042a147c25 */ /* 0x000fe2000f8e0014 */
[----:B------:R-:W-:-:S03]  /*127b0*/  ULDC.64 UR4, c[0x0][0xaf0] ;  /* 0x0002bc0000047ab9 */ /* 0x000fc60000000a00 */
[----:B-1----:R-:W-:-:S04]  /*127c0*/  @P2 IMAD.HI.U32 R0, R36, R43, RZ ;  /* 0x0000002b24002227 */ /* 0x002fc800078e00ff */
[----:B------:R-:W-:Y:S02]  /*127d0*/  IMAD.IADD R21, R21, 0x1, R3 ;  /* 0x0000000115157824 */ /* 0x000fe400078e0203 */
[----:B------:R-:W-:Y:S01]  /*127e0*/  IMAD.MOV.U32 R3, RZ, RZ, R36 ;  /* 0x000000ffff037224 */ /* 0x000fe200078e0024 */
[----:B0-----:R-:W-:Y:S01]  /*127f0*/  @P2 SHF.R.U32.HI R3, RZ, R37, R0 ;  /* 0x00000025ff032219 */ /* 0x001fe20000011600 */
[----:B------:R-:W-:Y:S02]  /*12800*/  IMAD R35, R35, UR4, RZ ;  /* 0x0000000423237c24 */ /* 0x000fe4000f8e02ff */
[----:B------:R-:W-:Y:S01]  /*12810*/  IMAD.WIDE.U32 R20, R39, UR4, R20 ;  /* 0x0000000427147c25 */ /* 0x000fe2000f8e0014 */
[----:B------:R-:W-:Y:S02]  /*12820*/  SHF.R.S32.HI R0, RZ, 0x1f, R3 ;  /* 0x0000001fff007819 */ /* 0x000fe40000011403 */
[----:B------:R-:W-:Y:S01]  /*12830*/  IADD3 R37, -R3, RZ, RZ ;  /* 0x000000ff03257210 */ /* 0x000fe20007ffe1ff */
[----:B------:R-:W-:Y:S01]  /*12840*/  IMAD R35, R39, UR5, R35 ;  /* 0x0000000527237c24 */ /* 0x000fe2000f8e0223 */
[----:B------:R-:W-:Y:S01]  /*12850*/  ULDC.64 UR4, c[0x0][0xae0] ;  /* 0x0002b80000047ab9 */ /* 0x000fe20000000a00 */
[----:B------:R-:W-:-:S02]  /*12860*/  IMAD.IADD R40, R34, 0x1, R46 ;  /* 0x0000000122287824 */ /* 0x000fc400078e022e */
[----:B------:R-:W-:Y:S02]  /*12870*/  IMAD.IADD R21, R21, 0x1, R35 ;  /* 0x0000000115157824 */ /* 0x000fe400078e0223 */
[----:B------:R-:W-:Y:S02]  /*12880*/  IMAD R0, R0, UR4, RZ ;  /* 0x0000000400007c24 */ /* 0x000fe4000f8e02ff */
[----:B------:R-:W-:Y:S02]  /*12890*/  IMAD R35, R28, R37, R36 ;  /* 0x000000251c237224 */ /* 0x000fe400078e0224 */
[C---:B------:R-:W-:Y:S02]  /*128a0*/  IMAD R37, R3.reuse, UR5, R0 ;  /* 0x0000000503257c24 */ /* 0x040fe4000f8e0200 */
[----:B------:R-:W-:Y:S01]  /*128b0*/  IMAD.WIDE.U32 R20, R3, UR4, R20 ;  /* 0x0000000403147c25 */ /* 0x000fe2000f8e0014 */
[----:B------:R-:W-:Y:S01]  /*128c0*/  SHF.R.S32.HI R0, RZ, 0x1f, R35 ;  /* 0x0000001fff007819 */ /* 0x000fe20000011423 */
[----:B------:R-:W-:-:S02]  /*128d0*/  ULDC.64 UR4, c[0x0][0xad8] ;  /* 0x0002b60000047ab9 */ /* 0x000fc40000000a00 */
[----:B------:R-:W-:Y:S02]  /*128e0*/  IMAD.IADD R21, R21, 0x1, R37 ;  /* 0x0000000115157824 */ /* 0x000fe400078e0225 */
[----:B------:R-:W-:Y:S02]  /*128f0*/  IMAD R0, R0, UR4, RZ ;  /* 0x0000000400007c24 */ /* 0x000fe4000f8e02ff */
[----:B------:R-:W-:-:S04]  /*12900*/  IMAD.WIDE.U32 R20, R35, UR4, R20 ;  /* 0x0000000423147c25 */ /* 0x000fc8000f8e0014 */
[----:B------:R-:W-:Y:S01]  /*12910*/  IMAD R3, R35, UR5, R0 ;  /* 0x0000000523037c24 */ /* 0x000fe2000f8e0200 */
[----:B------:R-:W-:Y:S01]  /*12920*/  ULDC.64 UR4, c[0x0][0xa80] ;  /* 0x0002a00000047ab9 */ /* 0x000fe20000000a00 */
[----:B------:R-:W-:Y:S01]  /*12930*/  VIADD R0, R40, 0x30 ;  /* 0x0000003028007836 */ /* 0x000fe20000000000 */
[----:B------:R-:W-:Y:S01]  /*12940*/  LEA R28, P0, R20, UR4, 0x1 ;  /* 0x00000004141c7c11 */ /* 0x000fe2000f8008ff */
[----:B------:R-:W-:Y:S01]  /*12950*/  IMAD.IADD R3, R21, 0x1, R3 ;  /* 0x0000000115037824 */ /* 0x000fe200078e0203 */
[----:B------:R-:W-:-:S03]  /*12960*/  ULDC UR4, c[0x0][0xac8] ;  /* 0x0002b20000047ab9 */ /* 0x000fc60000000800 */
[----:B--2---:R-:W0:Y:S01]  /*12970*/  SHFL.IDX PT, R36, R28, 0x1, 0x181f ;  /* 0x00381f001c247f89 */ /* 0x004e2200000e0000 */
[----:B------:R-:W-:Y:S01]  /*12980*/  LEA.HI.X R38, R20, UR5, R3, 0x1, P0 ;  /* 0x0000000514267c11 */ /* 0x000fe200080f0c03 */
[C---:B------:R-:W-:Y:S01]  /*12990*/  VIADD R3, R40.reuse, 0x60 ;  /* 0x0000006028037836 */ /* 0x040fe20000000000 */
[----:B------:R-:W-:Y:S01]  /*129a0*/  ISETP.GE.AND P0, PT, R33, UR4, PT ;  /* 0x0000000421007c0c */ /* 0x000fe2000bf06270 */
[----:B------:R-:W1:Y:S03]  /*129b0*/  SHFL.IDX PT, R20, R28, RZ, 0x181f ;  /* 0x00181fff1c147589 */ /* 0x000e6600000e0000 */
[-C--:B------:R-:W-:Y:S01]  /*129c0*/  ISETP.GE.OR P3, PT, R40, R41.reuse, P0 ;  /* 0x000000292800720c */ /* 0x080fe20000766670 */
[----:B------:R-:W2:Y:S01]  /*129d0*/  SHFL.IDX PT, R21, R38, RZ, 0x181f ;  /* 0x00181fff26157589 */ /* 0x000ea200000e0000 */
[-C--:B------:R-:W-:Y:S01]  /*129e0*/  ISETP.GE.OR P2, PT, R0, R41.reuse, P0 ;  /* 0x000000290000720c */ /* 0x080fe20000746670 */
[----:B------:R-:W-:Y:S01]  /*129f0*/  VIADD R0, R2, 0x16820 ;  /* 0x0001682002007836 */ /* 0x000fe20000000000 */
[----:B------:R-:W-:Y:S01]  /*12a00*/  ISETP.GE.OR P1, PT, R3, R41, P0 ;  /* 0x000000290300720c */ /* 0x000fe20000726670 */
[----:B------:R-:W2:Y:S03]  /*12a10*/  SHFL.IDX PT, R42, R28, 0x2, 0x181f ;  /* 0x00581f001c2a7f89 */ /* 0x000ea600000e0000 */
[----:B------:R-:W-:Y:S01]  /*12a20*/  PRMT R0, RZ, 0x654, R0 ;  /* 0x00000654ff007816 */ /* 0x000fe20000000000 */
[----:B------:R-:W2:Y:S03]  /*12a30*/  SHFL.IDX PT, R35, R38, 0x1, 0x181f ;  /* 0x00381f0026237f89 */ /* 0x000ea600000e0000 */
[----:B------:R1:W-:Y:S01]  /*12a40*/  SYNCS.ARRIVE.TRANS64.RED.A1T0 RZ, [R0+URZ], RZ ;  /* 0x000000ff00ff79a7 */ /* 0x0003e2000810043f */
[----:B------:R-:W2:Y:S02]  /*12a50*/  SHFL.IDX PT, R37, R38, 0x2, 0x181f ;  /* 0x00581f0026257f89 */ /* 0x000ea400000e0000 */
[----:B0-----:R-:W-:-:S02]  /*12a60*/  @!P2 LEA R34, P4, R33, R36, 0x1 ;  /* 0x000000242122a211 */ /* 0x001fc400078808ff */
[----:B------:R-:W0:Y:S01]  /*12a70*/  SHFL.IDX PT, R28, R28, 0x3, 0x181f ;  /* 0x00781f001c1c7f89 */ /* 0x000e2200000e0000 */
[----:B-1----:R-:W-:Y:S01]  /*12a80*/  VIADD R0, R40, 0x90 ;  /* 0x0000009028007836 */ /* 0x002fe20000000000 */
[C---:B------:R-:W-:Y:S02]  /*12a90*/  @!P3 LEA R20, P5, R33.reuse, R20, 0x1 ;  /* 0x000000142114b211 */ /* 0x040fe400078a08ff */
[----:B------:R-:W1:Y:S02]  /*12aa0*/  SHFL.IDX PT, R38, R38, 0x3, 0x181f ;  /* 0x00781f0026267f89 */ /* 0x000e6400000e0000 */
[C---:B--2---:R-:W-:Y:S02]  /*12ab0*/  @!P3 LEA.HI.X R21, R33.reuse, R21, R32, 0x1, P5 ;  /* 0x000000152115b211 */ /* 0x044fe400028f0c20 */
[----:B------:R-:W-:Y:S02]  /*12ac0*/  ISETP.GE.OR P0, PT, R0, R41, P0 ;  /* 0x000000290000720c */ /* 0x000fe40000706670 */
[----:B------:R-:W-:-:S02]  /*12ad0*/  @!P1 LEA R36, P5, R33, R42, 0x1 ;  /* 0x0000002a21249211 */ /* 0x000fc400078a08ff */
        /* <DEDUP_REMOVED lines=10> */
.L_x_2365:
        /* <DEDUP_REMOVED lines=19> */
[----:B-1----:R-:W-:Y:S05]  /*12cb0*/  @P1 BRA `(.L_x_2368) ;  /* 0x0000000000101947 */ /* 0x002fea0003800000 */
[----:B------:R-:W-:Y:S05]  /*12cc0*/  @!P0 BRA `(.L_x_2368) ;  /* 0x00000000000c8947 */ /* 0x000fea0003800000 */
[----:B------:R-:W2:Y:S04]  /*12cd0*/  LDG.E R3, desc[UR40][R4.64] ;  /* 0x0000002804037981 */ /* 0x000ea8000c1e1900 */
[----:B-----5:R-:W2:Y:S02]  /*12ce0*/  LDG.E R8, desc[UR40][R4.64+0x4] ;  /* 0x0000042804087981 */ /* 0x020ea4000c1e1900 */
[----:B--2---:R-:W-:-:S07]  /*12cf0*/  IMAD.IADD R8, R8, 0x1, -R3 ;  /* 0x0000000108087824 */ /* 0x004fce00078e0a03 */
.L_x_2368:
[----:B------:R-:W2:Y:S04]  /*12d00*/  LDL R14, [R1+0x4c] ;  /* 0x00004c00010e7983 */ /* 0x000ea80000100800 */
[----:B------:R1:W5:Y:S01]  /*12d10*/  LDL R26, [R1+0x2c] ;  /* 0x00002c00011a7983 */ /* 0x0003620000100800 */
[----:B------:R-:W-:Y:S01]  /*12d20*/  BSSY B1, `(.L_x_2369) ;  /* 0x000002d000017945 */ /* 0x000fe20003800000 */
[----:B------:R-:W-:Y:S02]  /*12d30*/  SEL R13, R45, RZ, !P0 ;  /* 0x000000ff2d0d7207 */ /* 0x000fe40004000000 */
[----:B------:R-:W-:Y:S02]  /*12d40*/  SEL R24, R24, RZ, !P0 ;  /* 0x000000ff18187207 */ /* 0x000fe40004000000 */
[----:B-----5:R-:W-:-:S02]  /*12d50*/  SHF.R.S32.HI R11, RZ, 0x1f, R0 ;  /* 0x0000001fff0b7819 */ /* 0x020fc40000011400 */
[----:B--2---:R-:W-:Y:S01]  /*12d60*/  SHF.R.S32.HI R12, RZ, 0x1f, R14 ;  /* 0x0000001fff0c7819 */ /* 0x004fe2000001140e */
[----:B-1----:R-:W-:Y:S06]  /*12d70*/  @P3 BRA `(.L_x_2370) ;  /* 0x00000000009c3947 */ /* 0x002fec0003800000 */
[----:B------:R-:W1:Y:S01]  /*12d80*/  S2R R4, SR_TID.X ;  /* 0x0000000000047919 */ /* 0x000e620000002100 */
[----:B------:R-:W2:Y:S02]  /*12d90*/  LDC R9, c[0x0][0xbe8] ;  /* 0x0002fa00ff097b82 */ /* 0x000ea40000000800 */
[----:B--2---:R-:W-:Y:S01]  /*12da0*/  IMAD R3, R8, R9, RZ ;  /* 0x0000000908037224 */ /* 0x004fe200078e02ff */
[----:B-1----:R-:W-:-:S04]  /*12db0*/  IADD3 R10, R26, -0x80, R4 ;  /* 0xffffff801a0a7810 */ /* 0x002fc80007ffe004 */
        /* <DEDUP_REMOVED lines=19> */
[--C-:B------:R-:W-:Y:S02]  /*12ef0*/  IMAD.MOV R7, RZ, RZ, -R3.reuse ;  /* 0x000000ffff077224 */ /* 0x100fe400078e0a03 */
[----:B------:R-:W-:Y:S01]  /*12f00*/  IMAD R6, R13, UR5, R6 ;  /* 0x000000050d067c24 */ /* 0x000fe2000f8e0206 */
[----:B------:R-:W-:Y:S01]  /*12f10*/  ULDC.64 UR4, c[0x0][0xb88] ;  /* 0x0002e20000047ab9 */ /* 0x000fe20000000a00 */
[----:B------:R-:W-:Y:S01]  /*12f20*/  IMAD R7, R9, R7, R10 ;  /* 0x0000000709077224 */ /* 0x000fe200078e020a */
[----:B------:R-:W-:-:S04]  /*12f30*/  SHF.R.S32.HI R9, RZ, 0x1f, R3 ;  /* 0x0000001fff097819 */ /* 0x000fc80000011403 */
[----:B------:R-:W-:Y:S02]  /*12f40*/  SHF.R.S32.HI R3, RZ, 0x1f, R7 ;  /* 0x0000001fff037819 */ /* 0x000fe40000011407 */
[----:B------:R-:W-:-:S03]  /*12f50*/  IADD3.X R5, R9, R5, R6, P0, !PT ;  /* 0x0000000509057210 */ /* 0x000fc600007fe406 */
[----:B------:R-:W-:Y:S02]  /*12f60*/  IMAD R6, R3, UR4, RZ ;  /* 0x0000000403067c24 */ /* 0x000fe4000f8e02ff */
[----:B------:R-:W-:-:S04]  /*12f70*/  IMAD.WIDE.U32 R4, R7, UR4, R4 ;  /* 0x0000000407047c25 */ /* 0x000fc8000f8e0004 */
[----:B------:R-:W-:Y:S01]  /*12f80*/  IMAD R3, R7, UR5, R6 ;  /* 0x0000000507037c24 */ /* 0x000fe2000f8e0206 */
[----:B------:R-:W-:Y:S02]  /*12f90*/  ULDC.64 UR4, c[0x0][0xb50] ;  /* 0x0002d40000047ab9 */ /* 0x000fe40000000a00 */
[----:B------:R-:W-:Y:S02]  /*12fa0*/  LEA R6, P0, R4, UR4, 0x2 ;  /* 0x0000000404067c11 */ /* 0x000fe4000f8010ff */
[----:B------:R-:W-:-:S04]  /*12fb0*/  IADD3 R3, R5, R3, RZ ;  /* 0x0000000305037210 */ /* 0x000fc80007ffe0ff */
[----:B------:R-:W-:Y:S01]  /*12fc0*/  LEA.HI.X R7, R4, UR5, R3, 0x2, P0 ;  /* 0x0000000504077c11 */ /* 0x000fe200080f1403 */
[----:B------:R-:W-:-:S05]  /*12fd0*/  IMAD.MOV.U32 R3, RZ, RZ, -0x800000 ;  /* 0xff800000ff037424 */ /* 0x000fca00078e00ff */
[----:B------:R1:W-:Y:S02]  /*12fe0*/  STG.E desc[UR40][R6.64], R3 ;  /* 0x0000000306007986 */ /* 0x0003e4000c101928 */
.L_x_2370:
[----:B------:R-:W-:Y:S05]  /*12ff0*/  BSYNC B1 ;  /* 0x0000000000017941 */ /* 0x000fea0003800000 */
.L_x_2369:
[----:B------:R-:W2:Y:S01]  /*13000*/  @P2 LDC R9, c[0x0][0xbf0] ;  /* 0x0002fc00ff092b82 */ /* 0x000ea20000000800 */
[----:B------:R-:W-:Y:S01]  /*13010*/  ULDC.64 UR4, c[0x0][0xaa0] ;  /* 0x0002a80000047ab9 */ /* 0x000fe20000000a00 */
[----:B-1----:R-:W-:Y:S01]  /*13020*/  IMAD R6, R44, 0x30, R34 ;  /* 0x000000302c067824 */ /* 0x002fe200078e0222 */
[----:B------:R-:W-:Y:S01]  /*13030*/  ULDC.64 UR6, c[0x0][0xa80] ;  /* 0x0002a00000067ab9 */ /* 0x000fe20000000a00 */
[----:B------:R-:W-:Y:S02]  /*13040*/  IMAD R3, R11, UR4, RZ ;  /* 0x000000040b037c24 */ /* 0x000fe4000f8e02ff */
[----:B------:R-:W-:-:S04]  /*13050*/  IMAD.WIDE.U32 R4, R0, UR4, RZ ;  /* 0x0000000400047c25 */ /* 0x000fc8000f8e00ff */
[----:B------:R-:W-:Y:S01]  /*13060*/  IMAD R3, R0, UR5, R3 ;  /* 0x0000000500037c24 */ /* 0x000fe2000f8e0203 */
[----:B------:R-:W-:Y:S01]  /*13070*/  ULDC.64 UR4, c[0x0][0xae8] ;  /* 0x0002ba0000047ab9 */ /* 0x000fe20000000a00 */
[----:B------:R-:W-:Y:S02]  /*13080*/  IMAD.IADD R10, R26, 0x1, R6 ;  /* 0x000000011a0a7824 */ /* 0x000fe400078e0206 */
[----:B------:R-:W-:Y:S02]  /*13090*/  IMAD R0, R12, UR4, RZ ;  /* 0x000000040c007c24 */ /* 0x000fe4000f8e02ff */
[----:B------:R-:W-:Y:S02]  /*130a0*/  IMAD.IADD R5, R5, 0x1, R3 ;  /* 0x0000000105057824 */ /* 0x000fe400078e0203 */
[----:B------:R-:W-:Y:S02]  /*130b0*/  IMAD R7, R14, UR5, R0 ;  /* 0x000000050e077c24 */ /* 0x000fe4000f8e0200 */
[----:B0-----:R-:W-:-:S04]  /*130c0*/  @P2 IMAD.HI.U32 R0, R10, R27, RZ ;  /* 0x0000001b0a002227 */ /* 0x001fc800078e00ff */
[----:B------:R-:W-:Y:S01]  /*130d0*/  IMAD.MOV.U32 R3, RZ, RZ, R10 ;  /* 0x000000ffff037224 */ /* 0x000fe200078e000a */
[----:B--2---:R-:W-:Y:S01]  /*130e0*/  @P2 SHF.R.U32.HI R3, RZ, R9, R0 ;  /* 0x00000009ff032219 */ /* 0x004fe20000011600 */
        /* <DEDUP_REMOVED lines=30> */
[----:B------:R-:W1:Y:S03]  /*132d0*/  SHFL.IDX PT, R0, R20, RZ, 0x181f ;  /* 0x00181fff14007589 */ /* 0x000e6600000e0000 */
[C---:B------:R-:W-:Y:S01]  /*132e0*/  VIADD R8, R24.reuse, 0x30 ;  /* 0x0000003018087836 */ /* 0x040fe20000000000 */
[----:B------:R-:W2:Y:S01]  /*132f0*/  SHFL.IDX PT, R5, R7, 0x1, 0x181f ;  /* 0x00381f0007057f89 */ /* 0x000ea200000e0000 */
[C---:B------:R-:W-:Y:S01]  /*13300*/  ISETP.GE.OR P2, PT, R24.reuse, R21, P0 ;  /* 0x000000151800720c */ /* 0x040fe20000746670 */
[----:B------:R-:W-:-:S02]  /*13310*/  VIADD R10, R24, 0x60 ;  /* 0x00000060180a7836 */ /* 0x000fc40000000000 */
[----:B------:R-:W3:Y:S01]  /*13320*/  SHFL.IDX PT, R14, R7, 0x2, 0x181f ;  /* 0x00581f00070e7f89 */ /* 0x000ee200000e0000 */
[-C--:B------:R-:W-:Y:S02]  /*13330*/  ISETP.GE.OR P3, PT, R8, R21.reuse, P0 ;  /* 0x000000150800720c */ /* 0x080fe40000766670 */
        /* <DEDUP_REMOVED lines=16> */
.L_x_2554:
[----:B------:R-:W-:-:S05]  /*13440*/  VIADD R24, R24, 0x90 ;  /* 0x0000009018187836 */ /* 0x000fca0000000000 */
[----:B------:R-:W-:-:S13]  /*13450*/  ISETP.GE.OR P0, PT, R24, R21, P0 ;  /* 0x000000151800720c */ /* 0x000fda0000706670 */
[----:B--2---:R-:W-:-:S04]  /*13460*/  @!P0 LEA R14, P1, R33, R14, 0x1 ;  /* 0x0000000e210e8211 */ /* 0x004fc800078208ff */
[----:B-1----:R-:W-:-:S05]  /*13470*/  @!P0 LEA.HI.X R15, R33, R0, R32, 0x1, P1 ;  /* 0x00000000210f8211 */ /* 0x002fca00008f0c20 */
[----:B------:R1:W-:Y:S04]  /*13480*/  @!P0 ST.E.128 desc[UR40][R14.64], RZ ;  /* 0x000000ff0e008985 */ /* 0x0003e8000c101d28 */
.L_x_2367:
[----:B------:R-:W-:Y:S05]  /*13490*/  BSYNC B0 ;  /* 0x0000000000007941 */ /* 0x000fea0003800000 */
.L_x_2364:
[----:B------:R-:W-:Y:S02]  /*134a0*/  ULDC UR4, c[0x0][0xc3c] ;  /* 0x00030f0000047ab9 */ /* 0x000fe40000000800 */
[----:B------:R-:W-:-:S13]  /*134b0*/  ISETP.GE.AND P0, PT, R31, UR4, PT ;  /* 0x000000041f007c0c */ /* 0x000fda000bf06270 */
[----:B------:R-:W-:Y:S05]  /*134c0*/  @!P0 BRA `(.L_x_2372) ;  /* 0xfffffed800d88947 */ /* 0x000fea000383ffff */
[----:B------:R-:W-:Y:S05]  /*134d0*/  BRA `(.L_x_2239) ;  /* 0x0000006400d47947 */ /* 0x000fea0003800000 */
.L_x_2237:
        /* <DEDUP_REMOVED lines=18> */
.L_x_2373:
        /* <DEDUP_REMOVED lines=42> */
.L_x_2379:
        /* <DEDUP_REMOVED lines=12> */
.L_x_2378:
[----:B------:R-:W-:Y:S05]  /*13960*/  BSYNC B0 ;  /* 0x0000000000007941 */ /* 0x000fea0003800000 */
.L_x_2377:
        /* <DEDUP_REMOVED lines=20> */
[----:B------:R-:W-:Y:S01]  /*13ab0*/  MOV R6, R9 ;  /* 0x0000000900067202 */ /* 0x000fe20000000f00 */
[----:B------:R-:W-:-:S07]  /*13ac0*/  IMAD.MOV.U32 R9, RZ, RZ, R3 ;  /* 0x000000ffff097224 */ /* 0x000fce00078e0003 */
.L_x_2375:
        /* <DEDUP_REMOVED lines=21> */
.L_x_2380:
[----:B-1----:R-:W-:Y:S01]  /*13c20*/  IMAD R16, R16, UR5, R9 ;  /* 0x0000000510107c24 */ /* 0x002fe2000f8e0209 */
[----:B0-----:R-:W-:Y:S01]  /*13c30*/  IABS R6, R4 ;  /* 0x0000000400067213 */ /* 0x001fe20000000000 */
[----:B------:R-:W-:Y:S02]  /*13c40*/  IMAD R11, R15, R8, RZ ;  /* 0x000000080f0b7224 */ /* 0x000fe400078e02ff */
[----:B------:R-:W-:Y:S01]  /*13c50*/  IMAD.MOV.U32 R2, RZ, RZ, RZ ;  /* 0x000000ffff027224 */ /* 0x000fe200078e00ff */
[----:B------:R-:W-:Y:S01]  /*13c60*/  IADD3 R9, -R16, UR6, RZ ;  /* 0x0000000610097c10 */ /* 0x000fe2000fffe1ff */
[----:B------:R-:W-:Y:S02]  /*13c70*/  IMAD.MOV R6, RZ, RZ, -R6 ;  /* 0x000000ffff067224 */ /* 0x000fe400078e0a06 */
        /* <DEDUP_REMOVED lines=17> */
[----:B------:R-:W-:Y:S01]  /*13d90*/  IMAD R4, R4, R2, R9 ;  /* 0x0000000204047224 */ /* 0x000fe200078e0209 */
[----:B------:R-:W-:Y:S02]  /*13da0*/  MOV R2, RZ ;  /* 0x000000ff00027202 */ /* 0x000fe40000000f00 */
[----:B------:R-:W-:-:S04]  /*13db0*/  VIADDMNMX R7, R8, UR5, R7, PT ;  /* 0x0000000508077c46 */ /* 0x000fc8000b800107 */
[----:B------:R-:W-:-:S04]  /*13dc0*/  IABS R8, R7 ;  /* 0x0000000700087213 */ /* 0x000fc80000000000 */
[----:B------:R-:W0:Y:S08]  /*13dd0*/  I2F.RP R10, R8 ;  /* 0x00000008000a7306 */ /* 0x000e300000209400 */
[----:B0-----:R-:W0:Y:S02]  /*13de0*/  MUFU.RCP R10, R10 ;  /* 0x0000000a000a7308 */ /* 0x001e240000001000 */
[----:B0-----:R-:W-:Y:S01]  /*13df0*/  VIADD R3, R10, 0xffffffe ;  /* 0x0ffffffe0a037836 */ /* 0x001fe20000000000 */
[----:B------:R-:W-:-:S05]  /*13e00*/  IABS R10, R7 ;  /* 0x00000007000a7213 */ /* 0x000fca0000000000 */
[----:B------:R-:W0:Y:S02]  /*13e10*/  F2I.FTZ.U32.TRUNC.NTZ R3, R3 ;  /* 0x0000000300037305 */ /* 0x000e24000021f000 */
[----:B0-----:R-:W-:-:S04]  /*13e20*/  IMAD.MOV R11, RZ, RZ, -R3 ;  /* 0x000000ffff0b7224 */ /* 0x001fc800078e0a03 */
[----:B------:R-:W-:-:S04]  /*13e30*/  IMAD R9, R11, R8, RZ ;  /* 0x000000080b097224 */ /* 0x000fc800078e02ff */
[----:B------:R-:W-:Y:S01]  /*13e40*/  IMAD.HI.U32 R2, R3, R9, R2 ;  /* 0x0000000903027227 */ /* 0x000fe200078e0002 */
[----:B------:R-:W-:-:S03]  /*13e50*/  IABS R9, R4 ;  /* 0x0000000400097213 */ /* 0x000fc60000000000 */
        /* <DEDUP_REMOVED lines=19> */
.L_x_2376:
[----:B------:R-:W-:Y:S02]  /*13f90*/  IMAD.MOV.U32 R17, RZ, RZ, RZ ;  /* 0x000000ffff117224 */ /* 0x000fe400078e00ff */
[----:B------:R-:W-:Y:S02]  /*13fa0*/  IMAD.U32 R16, RZ, RZ, UR6 ;  /* 0x00000006ff107e24 */ /* 0x000fe4000f8e00ff */
[----:B------:R-:W-:-:S07]  /*13fb0*/  IMAD.MOV.U32 R18, RZ, RZ, RZ ;  /* 0x000000ffff127224 */ /* 0x000fce00078e00ff */
.L_x_2381:
[----:B------:R-:W-:-:S13]  /*13fc0*/  ISETP.NE.AND P0, PT, R5, RZ, PT ;  /* 0x000000ff0500720c */ /* 0x000fda0003f05270 */
[----:B------:R-:W0:Y:S01]  /*13fd0*/  @!P0 S2R R3, SR_CgaCtaId ;  /* 0x0000000000038919 */ /* 0x000e220000008800 */
[----:B------:R-:W-:-:S04]  /*13fe0*/  @!P0 MOV R0, 0x400 ;  /* 0x0000040000008802 */ /* 0x000fc80000000f00 */
[----:B0-----:R-:W-:-:S05]  /*13ff0*/  @!P0 LEA R0, R3, R0, 0x18 ;  /* 0x0000000003008211 */ /* 0x001fca00078ec0ff */
[----:B------:R0:W-:Y:S01]  /*14000*/  @!P0 STS.128 [R0+0x168d0], R16 ;  /* 0x0168d01000008388 */ /* 0x0001e20000000c00 */
[----:B------:R-:W-:Y:S06]  /*14010*/  BAR.ARV 0x5, 0x200 ;  /* 0x0148000000007b1d */ /* 0x000fec0000002000 */
.L_x_2374:
        /* <DEDUP_REMOVED lines=11> */
[----:B------:R-:W-:Y:S01]  /*140d0*/  MOV R27, 0x1 ;  /* 0x00000001001b7802 */ /* 0x000fe20000000f00 */
[----:B------:R-:W-:Y:S01]  /*140e0*/  IMAD.MOV.U32 R23, RZ, RZ, RZ ;  /* 0x000000ffff177224 */ /* 0x000fe200078e00ff */
[----:B------:R-:W-:Y:S01]  /*140f0*/  ULDC.64 UR38, c[0x0][0x198] ;  /* 0x0000660000267ab9 */ /* 0x000fe20000000a00 */
[----:B------:R-:W-:Y:S01]  /*14100*/  IMAD.MOV.U32 R28, RZ, RZ, RZ ;  /* 0x000000ffff1c7224 */ /* 0x000fe200078e00ff */
[----:B------:R-:W-:Y:S01]  /*14110*/  ULDC UR36, c[0x0][0xc] ;  /* 0x0000030000247ab9 */ /* 0x000fe20000000800 */
        /* <DEDUP_REMOVED lines=9> */
[----:B------:R-:W-:-:S05]  /*141b0*/  IMAD.SHL.U32 R2, R5, 0x10, RZ ;  /* 0x0000001005027824 */ /* 0x000fca00078e00ff */
[----:B------:R-:W-:Y:S01]  /*141c0*/  LOP3.LUT R0, R4, 0x70, R2, 0xf8, !PT ;  /* 0x0000007004007812 */ /* 0x000fe200078ef802 */
[----:B------:R-:W-:Y:S02]  /*141d0*/  IMAD R2, R3, 0x2, R22 ;  /* 0x0000000203027824 */ /* 0x000fe400078e0216 */
[----:B------:R-:W-:-:S03]  /*141e0*/  IMAD.MOV.U32 R0, RZ, RZ, 0x1 ;  /* 0x00000001ff007424 */ /* 0x000fc600078e00ff */
[----:B------:R3:W-:Y:S04]  /*141f0*/  STL [R1+0xc], R2 ;  /* 0x00000c0201007387 */ /* 0x0007e80000100800 */
[----:B------:R3:W-:Y:S02]  /*14200*/  STL [R1+0x4], R0 ;  /* 0x0000040001007387 */ /* 0x0007e40000100800 */
.L_x_2504:
[----:B0--3--:R-:W0:Y:S02]  /*14210*/  LDC.64 R2, c[0x0][0xc88] ;  /* 0x00032200ff027b82 */ /* 0x009e240000000a00 */
[----:B0-----:R-:W-:-:S05]  /*14220*/  IMAD.WIDE R2, R19, 0x4, R2 ;  /* 0x0000000413027825 */ /* 0x001fca00078e0202 */
[----:B--2---:R-:W2:Y:S01]  /*14230*/  LDG.E R13, desc[UR40][R2.64] ;  /* 0x00000028020d7981 */ /* 0x004ea2000c1e1900 */
[----:B------:R-:W-:Y:S05]  /*14240*/  YIELD ;  /* 0x0000000000007946 */ /* 0x000fea0003800000 */
[----:B------:R-:W-:Y:S01]  /*14250*/  ULDC.64 UR4, c[0x0][0xa28] ;  /* 0x00028a0000047ab9 */ /* 0x000fe20000000a00 */
[----:B------:R-:W-:Y:S01]  /*14260*/  ULDC.64 UR6, c[0x0][0xa00] ;  /* 0x0002800000067ab9 */ /* 0x000fe20000000a00 */
[----:B------:R-:W-:Y:S02]  /*14270*/  ISETP.NE.U32.AND P0, PT, RZ, UR4, PT ;  /* 0x00000004ff007c0c */ /* 0x000fe4000bf05070 */
[----:B-1----:R-:W-:Y:S01]  /*14280*/  CS2R R8, SRZ ;  /* 0x0000000000087805 */ /* 0x002fe2000001ff00 */
[----:B------:R-:W-:Y:S01]  /*14290*/  ULDC.64 UR8, c[0x0][0xa18] ;  /* 0x0002860000087ab9 */ /* 0x000fe20000000a00 */
[----:B------:R-:W-:-:S02]  /*142a0*/  ISETP.NE.AND.EX P1, PT, RZ, UR5, PT, P0 ;  /* 0x00000005ff007c0c */ /* 0x000fc4000bf25300 */
[----:B------:R-:W-:-:S04]  /*142b0*/  ISETP.NE.U32.AND P0, PT, RZ, UR6, PT ;  /* 0x00000006ff007c0c */ /* 0x000fc8000bf05070 */
[----:B------:R-:W-:Y:S02]  /*142c0*/  ISETP.NE.AND.EX P0, PT, RZ, UR7, PT, P0 ;  /* 0x00000007ff007c0c */ /* 0x000fe4000bf05300 */
[----:B--2---:R-:W-:Y:S01]  /*142d0*/  SHF.R.S32.HI R0, RZ, 0x1f, R13 ;  /* 0x0000001fff007819 */ /* 0x004fe2000001140d */
[----:B------:R-:W-:-:S04]  /*142e0*/  IMAD.SHL.U32 R24, R13, 0x4, RZ ;  /* 0x000000040d187824 */ /* 0x000fc800078e00ff */
[C---:B------:R-:W-:Y:S01]  /*142f0*/  @P1 LEA R4, P2, R13.reuse, UR4, 0x2 ;  /* 0x000000040d041c11 */ /* 0x040fe2000f8410ff */
[----:B------:R-:W-:Y:S01]  /*14300*/  STL [R1+0x10], R13 ;  /* 0x0000100d01007387 */ /* 0x000fe20000100800 */
[C-C-:B------:R-:W-:Y:S02]  /*14310*/  SHF.L.U64.HI R25, R13.reuse, 0x2, R0.reuse ;  /* 0x000000020d197819 */ /* 0x140fe40000010200 */
[----:B------:R-:W-:Y:S01]  /*14320*/  @P1 LEA.HI.X R5, R13, UR5, R0, 0x2, P2 ;  /* 0x000000050d051c11 */ /* 0x000fe200090f1400 */
[----:B------:R-:W-:Y:S01]  /*14330*/  ULDC.64 UR4, c[0x0][0xa08] ;  /* 0x0002820000047ab9 */ /* 0x000fe20000000a00 */
[C---:B------:R-:W-:Y:S01]  /*14340*/  IADD3 R2, P2, R24.reuse, UR6, RZ ;  /* 0x0000000618027c10 */ /* 0x040fe2000ff5e0ff */
[----:B------:R0:W-:Y:S03]  /*14350*/  STL [R1+0x30], R0 ;  /* 0x0000300001007387 */ /* 0x0001e60000100800 */
[C---:B------:R-:W-:Y:S01]  /*14360*/  IADD3.X R3, R25.reuse, UR7, RZ, P2, !PT ;  /* 0x0000000719037c10 */ /* 0x040fe200097fe4ff */
[----:B------:R-:W-:Y:S01]  /*14370*/  ULDC.64 UR6, c[0x0][0xa10] ;  /* 0x0002840000067ab9 */ /* 0x000fe20000000a00 */
[----:B------:R-:W-:Y:S01]  /*14380*/  ISETP.NE.U32.AND P3, PT, RZ, UR8, PT ;  /* 0x00000008ff007c0c */ /* 0x000fe2000bf65070 */
[----:B------:R1:W5:Y:S01]  /*14390*/  @P1 LDG.E R8, desc[UR40][R4.64] ;  /* 0x0000002804081981 */ /* 0x000362000c1e1900 */
[----:B------:R-:W-:Y:S01]  /*143a0*/  IADD3 R6, P4, R24, UR4, RZ ;  /* 0x0000000418067c10 */ /* 0x000fe2000ff9e0ff */
[----:B------:R-:W-:Y:S01]  /*143b0*/  IMAD.MOV.U32 R29, RZ, RZ, RZ ;  /* 0x000000ffff1d7224 */ /* 0x000fe200078e00ff */
[----:B------:R-:W-:Y:S01]  /*143c0*/  ISETP.NE.AND.EX P3, PT, RZ, UR9, PT, P3 ;  /* 0x00000009ff007c0c */ /* 0x000fe2000bf65330 */
[----:B------:R-:W2:Y:S01]  /*143d0*/  @P0 LDG.E R9, desc[UR40][R2.64] ;  /* 0x0000002802090981 */ /* 0x000ea2000c1e1900 */
[----:B------:R-:W-:Y:S01]  /*143e0*/  IADD3.X R7, R25, UR5, RZ, P4, !PT ;  /* 0x0000000519077c10 */ /* 0x000fe2000a7fe4ff */
[----:B0-----:R-:W-:Y:S01]  /*143f0*/  IMAD.MOV.U32 R0, RZ, RZ, RZ ;  /* 0x000000ffff007224 */ /* 0x001fe200078e00ff */
[----:B------:R-:W-:-:S02]  /*14400*/  ISETP.NE.U32.AND P1, PT, RZ, UR4, PT ;  /* 0x00000004ff007c0c */ /* 0x000fc4000bf25070 */
[----:B------:R-:W-:Y:S02]  /*14410*/  ISETP.NE.U32.AND P2, PT, RZ, UR6, PT ;  /* 0x00000006ff007c0c */ /* 0x000fe4000bf45070 */
[C---:B-1----:R-:W-:Y:S01]  /*14420*/  IADD3 R4, P4, R24.reuse, UR6, RZ ;  /* 0x0000000618047c10 */ /* 0x042fe2000ff9e0ff */
[----:B------:R-:W-:Y:S01]  /*14430*/  ULDC UR4, c[0x0][0x288] ;  /* 0x0000a20000047ab9 */ /* 0x000fe20000000800 */
[----:B------:R-:W-:Y:S02]  /*14440*/  ISETP.NE.AND.EX P1, PT, RZ, UR5, PT, P1 ;  /* 0x00000005ff007c0c */ /* 0x000fe4000bf25310 */
[----:B------:R-:W-:Y:S02]  /*14450*/  IADD3.X R5, R25, UR7, RZ, P4, !PT ;  /* 0x0000000719057c10 */ /* 0x000fe4000a7fe4ff */
[----:B------:R-:W-:Y:S02]  /*14460*/  @P3 IADD3 R10, P4, R24, UR8, RZ ;  /* 0x00000008180a3c10 */ /* 0x000fe4000ff9e0ff */
[----:B------:R-:W-:-:S02]  /*14470*/  ISETP.NE.AND.EX P2, PT, RZ, UR7, PT, P2 ;  /* 0x00000007ff007c0c */ /* 0x000fc4000bf45320 */
[----:B------:R-:W-:-:S05]  /*14480*/  @P3 IADD3.X R11, R25, UR9, RZ, P4, !PT ;  /* 0x00000009190b3c10 */ /* 0x000fca000a7fe4ff */
[----:B------:R-:W5:Y:S06]  /*14490*/  @P1 LDG.E R29, desc[UR40][R6.64] ;  /* 0x00000028061d1981 */ /* 0x000f6c000c1e1900 */
[----:B------:R-:W5:Y:S04]  /*144a0*/  @P2 LDG.E R0, desc[UR40][R4.64] ;  /* 0x0000002804002981 */ /* 0x000f68000c1e1900 */
        /* <DEDUP_REMOVED lines=15> */
[----:B----4-:R-:W-:Y:S06]  /*145a0*/  @P3 BRA `(.L_x_2383) ;  /* 0x0000000000143947 */ /* 0x010fec0003800000 */
[----:B------:R-:W-:Y:S05]  /*145b0*/  @!P0 BRA `(.L_x_2383) ;  /* 0x0000000000108947 */ /* 0x000fea0003800000 */
[----:B------:R-:W2:Y:S04]  /*145c0*/  LDG.E R11, desc[UR40][R2.64] ;  /* 0x00000028020b7981 */ /* 0x000ea8000c1e1900 */
[----:B------:R-:W2:Y:S02]  /*145d0*/  LDG.E R2, desc[UR40][R2.64+0x4] ;  /* 0x0000042802027981 */ /* 0x000ea4000c1e1900 */
[----:B--2---:R-:W-:-:S05]  /*145e0*/  IMAD.IADD R12, R2, 0x1, -R11 ;  /* 0x00000001020c7824 */ /* 0x004fca00078e0a0b */
[----:B------:R0:W-:Y:S02]  /*145f0*/  STL [R1+0x1c], R12 ;  /* 0x00001c0c01007387 */ /* 0x0001e40000100800 */
.L_x_2383:
        /* <DEDUP_REMOVED lines=10> */
.L_x_2384:
[----:B------:R-:W-:Y:S05]  /*146a0*/  @!P1 BRA `(.L_x_2385) ;  /* 0x00000000000c9947 */ /* 0x000fea0003800000 */
[----:B------:R-:W2:Y:S04]  /*146b0*/  LDG.E R10, desc[UR40][R6.64] ;  /* 0x00000028060a7981 */ /* 0x000ea8000c1e1900 */
[----:B------:R-:W2:Y:S02]  /*146c0*/  LDG.E R6, desc[UR40][R6.64+0x4] ;  /* 0x0000042806067981 */ /* 0x000ea4000c1e1900 */
[----:B--2---:R-:W-:-:S07]  /*146d0*/  IMAD.IADD R10, R6, 0x1, -R10 ;  /* 0x00000001060a7824 */ /* 0x004fce00078e0a0a */
.L_x_2385:
[----:B-1----:R-:W2:Y:S01]  /*146e0*/  @P2 LDG.E R2, desc[UR40][R4.64] ;  /* 0x0000002804022981 */ /* 0x002ea2000c1e1900 */
[----:B------:R-:W1:Y:S01]  /*146f0*/  LDC R3, c[0x0][0x448] ;  /* 0x00011200ff037b82 */ /* 0x000e620000000800 */
[----:B-----5:R-:W-:Y:S02]  /*14700*/  IADD3 R10, -R8, R10, RZ ;  /* 0x0000000a080a7210 */ /* 0x020fe40007ffe1ff */
[----:B------:R-:W2:Y:S01]  /*14710*/  @P2 LDG.E R4, desc[UR40][R4.64+0x4] ;  /* 0x0000042804042981 */ /* 0x000ea2000c1e1900 */
[----:B-1----:R-:W-:-:S13]  /*14720*/  ISETP.NE.AND P0, PT, R3, 0x1, PT ;  /* 0x000000010300780c */ /* 0x002fda0003f05270 */
[----:B------:R-:W1:Y:S01]  /*14730*/  @P0 LDC R3, c[0x0][0x450] ;  /* 0x00011400ff030b82 */ /* 0x000e620000000800 */
[----:B------:R-:W-:Y:S01]  /*14740*/  BSSY B0, `(.L_x_2386) ;  /* 0x00000ec000007945 */ /* 0x000fe20003800000 */
[----:B--2---:R-:W-:-:S06]  /*14750*/  @P2 IMAD.IADD R9, R4, 0x1, -R2 ;  /* 0x0000000104092824 */ /* 0x004fcc00078e0a02 */
[----:B------:R-:W2:Y:S01]  /*14760*/  @P0 LDC R4, c[0x0][0x44c] ;  /* 0x00011300ff040b82 */ /* 0x000ea20000000800 */
[----:B------:R-:W-:-:S04]  /*14770*/  IMAD R2, R17, 0xc0, RZ ;  /* 0x000000c011027824 */ /* 0x000fc800078e02ff */
[----:B------:R-:W-:-:S04]  /*14780*/  VIADD R2, R2, 0xbf ;  /* 0x000000bf02027836 */ /* 0x000fc80000000000 */
[----:B--2---:R-:W-:-:S05]  /*14790*/  @P0 IMAD.HI.U32 R4, R2, R4, RZ ;  /* 0x0000000402040227 */ /* 0x004fca00078e00ff */
[----:B-1----:R-:W-:Y:S01]  /*147a0*/  @P0 SHF.R.U32.HI R2, RZ, R3, R4 ;  /* 0x00000003ff020219 */ /* 0x002fe20000011604 */
[----:B------:R-:W-:-:S05]  /*147b0*/  IMAD.IADD R3, R10, 0x1, R9 ;  /* 0x000000010a037824 */ /* 0x000fca00078e0209 */
[C---:B------:R-:W-:Y:S01]  /*147c0*/  IADD3 R20, R3.reuse, 0x80, -R12 ;  /* 0x0000008003147810 */ /* 0x040fe20007ffe80c */
[----:B------:R-:W-:-:S04]  /*147d0*/  VIADD R3, R3, 0x7f ;  /* 0x0000007f03037836 */ /* 0x000fc80000000000 */
[----:B------:R-:W-:Y:S01]  /*147e0*/  IMAD.IADD R2, R20, 0x1, R2 ;  /* 0x0000000114027824 */ /* 0x000fe200078e0202 */
[----:B------:R-:W-:-:S04]  /*147f0*/  SHF.R.S32.HI R4, RZ, 0x1f, R3 ;  /* 0x0000001fff047819 */ /* 0x000fc80000011403 */
[----:B------:R-:W-:Y:S02]  /*14800*/  LEA.HI R4, R4, R3, RZ, 0x7 ;  /* 0x0000000304047211 */ /* 0x000fe400078f38ff */
[----:B------:R-:W-:-:S04]  /*14810*/  SHF.R.S32.HI R3, RZ, 0x1f, R2 ;  /* 0x0000001fff037819 */ /* 0x000fc80000011402 */
[----:B------:R-:W-:Y:S02]  /*14820*/  LEA.HI R3, R3, R2, RZ, 0x7 ;  /* 0x0000000203037211 */ /* 0x000fe400078f38ff */
[----:B------:R-:W-:Y:S02]  /*14830*/  SHF.R.S32.HI R21, RZ, 0x7, R4 ;  /* 0x00000007ff157819 */ /* 0x000fe40000011404 */
[----:B------:R-:W-:-:S04]  /*14840*/  SHF.R.S32.HI R3, RZ, 0x7, R3 ;  /* 0x00000007ff037819 */ /* 0x000fc80000011403 */
[----:B------:R-:W-:-:S05]  /*14850*/  VIMNMX R2, R21, R3, PT ;  /* 0x0000000315027248 */ /* 0x000fca0003fe0100 */
[--C-:B------:R-:W-:Y:S02]  /*14860*/  IMAD R2, R2, 0x80, -R10.reuse ;  /* 0x0000008002027824 */ /* 0x100fe400078e0a0a */
[----:B------:R-:W-:-:S03]  /*14870*/  IMAD.MOV R10, RZ, RZ, -R10 ;  /* 0x000000ffff0a7224 */ /* 0x000fc600078e0a0a */
[----:B------:R-:W-:Y:S02]  /*14880*/  VIMNMX R2, R2, R9, PT ;  /* 0x0000000902027248 */ /* 0x000fe40003fe0100 */
[----:B------:R-:W-:-:S04]  /*14890*/  VIMNMX R10, RZ, R10, !PT ;  /* 0x0000000aff0a7248 */ /* 0x000fc80007fe0100 */
[----:B------:R-:W-:Y:S02]  /*148a0*/  ISETP.GT.AND P0, PT, R2, R10, PT ;  /* 0x0000000a0200720c */ /* 0x000fe40003f04270 */
[----:B------:R-:W-:-:S11]  /*148b0*/  SHF.R.U32.HI R3, RZ, 0x7, R10 ;  /* 0x00000007ff037819 */ /* 0x000fd6000001160a */
[----:B------:R-:W-:-:S05]  /*148c0*/  @P0 VIADD R2, R2, 0x7f ;  /* 0x0000007f02020836 */ /* 0x000fca0000000000 */
[----:B------:R-:W-:-:S04]  /*148d0*/  @P0 SHF.R.S32.HI R4, RZ, 0x1f, R2 ;  /* 0x0000001fff040819 */ /* 0x000fc80000011402 */
[----:B------:R-:W-:Y:S01]  /*148e0*/  @P0 LEA.HI R2, R4, R2, RZ, 0x7 ;  /* 0x0000000204020211 */ /* 0x000fe200078f38ff */
[----:B------:R-:W-:-:S03]  /*148f0*/  IMAD.MOV.U32 R4, RZ, RZ, R3 ;  /* 0x000000ffff047224 */ /* 0x000fc600078e0003 */
[----:B------:R-:W-:-:S04]  /*14900*/  @P0 SHF.R.S32.HI R4, RZ, 0x7, R2 ;  /* 0x00000007ff040819 */ /* 0x000fc80000011402 */
[----:B------:R-:W-:Y:S02]  /*14910*/  ISETP.GT.AND P1, PT, R4, R3, PT ;  /* 0x000000030400720c */ /* 0x000fe40003f24270 */
[----:B------:R-:W-:-:S11]  /*14920*/  PLOP3.LUT P0, PT, PT, PT, PT, 0x80, 0x0 ;  /* 0x000000000000781c */ /* 0x000fd60003f0f070 */
        /* <DEDUP_REMOVED lines=8> */
.L_x_2557:
[----:B--2---:R-:W-:Y:S02]  /*149b0*/  ISETP.NE.AND P0, PT, R14, RZ, PT ;  /* 0x000000ff0e00720c */ /* 0x004fe40003f05270 */
[----:B------:R-:W-:-:S11]  /*149c0*/  PLOP3.LUT P6, PT, PT, PT, PT, 0x8, 0x0 ;  /* 0x000000000000781c */ /* 0x000fd60003fce170 */
[----:B------:R-:W-:Y:S05]  /*149d0*/  @P0 BRA `(.L_x_2389) ;  /* 0x00000000000c0947 */ /* 0x000fea0003800000 */
[----:B------:R-:W-:-:S03]  /*149e0*/  UMOV UR4, 0xffffffff ;  /* 0xffffffff00047882 */ /* 0x000fc60000000000 */
[----:B------:R-:W-:Y:S05]  /*149f0*/  BRA.DIV UR4, `(.L_x_2390) ;  /* 0x00000066044c7947 */ /* 0x000fea000b800000 */
[----:B------:R-:W-:-:S13]  /*14a00*/  ELECT P6, URZ, PT ;  /* 0x00000000003f782f */ /* 0x000fda00038c0000 */
.L_x_2389:
        /* <DEDUP_REMOVED lines=9> */
.L_x_2560:
[----:B------:R-:W-:Y:S05]  /*14aa0*/  BSYNC B1 ;  /* 0x0000000000017941 */ /* 0x000fea0003800000 */
.L_x_2391:
[----:B------:R-:W-:Y:S04]  /*14ab0*/  BSSY B1, `(.L_x_2393) ;  /* 0x0000050000017945 */ /* 0x000fe80003800000 */
[----:B------:R-:W-:Y:S05]  /*14ac0*/  @!P6 BRA `(.L_x_2394) ;  /* 0x000000040038e947 */ /* 0x000fea0003800000 */
[----:B------:R-:W2:Y:S01]  /*14ad0*/  LDL R6, [R1+0x4] ;  /* 0x0000040001067983 */ /* 0x000ea20000100800 */
[----:B-1----:R-:W-:Y:S01]  /*14ae0*/  IMAD R5, R28, 0x8, R22 ;  /* 0x000000081c057824 */ /* 0x002fe200078e0216 */
[----:B------:R-:W1:Y:S01]  /*14af0*/  S2R R7, SR_TID.X ;  /* 0x0000000000077919 */ /* 0x000e620000002100 */
[----:B------:R-:W-:Y:S01]  /*14b00*/  BSSY B2, `(.L_x_2395) ;  /* 0x0000006000027945 */ /* 0x000fe20003800000 */
[----:B-1----:R-:W-:-:S04]  /*14b10*/  LOP3.LUT R7, R7, 0x7f, RZ, 0xc0, !PT ;  /* 0x0000007f07077812 */ /* 0x002fc800078ec0ff */
[----:B------:R-:W-:Y:S02]  /*14b20*/  ISETP.NE.AND P1, PT, R7, RZ, PT ;  /* 0x000000ff0700720c */ /* 0x000fe40003f25270 */
[----:B--2---:R-:W-:-:S04]  /*14b30*/  SHF.L.U32 R6, R6, 0x1f, RZ ;  /* 0x0000001f06067819 */ /* 0x004fc800000006ff */
[----:B------:R-:W1:Y:S02]  /*14b40*/  SYNCS.PHASECHK.TRANS64.TRYWAIT P0, [R5+URZ+0x168a0], R6 ;  /* 0x0168a006050075a7 */ /* 0x000e64000800017f */
[----:B-1----:R-:W-:Y:S05]  /*14b50*/  @!P0 BRA `(.L_x_2396) ;  /* 0x0000006400288947 */ /* 0x002fea0003800000 */
.L_x_2561:
[----:B------:R-:W-:Y:S05]  /*14b60*/  BSYNC B2 ;  /* 0x0000000000027941 */ /* 0x000fea0003800000 */
.L_x_2395:
        /* <DEDUP_REMOVED lines=9> */
.L_x_2398:
[----:B------:R-:W-:Y:S05]  /*14c00*/  BSYNC B2 ;  /* 0x0000000000027941 */ /* 0x000fea0003800000 */
.L_x_2397:
[----:B------:R-:W-:Y:S01]  /*14c10*/  IMAD.MOV.U32 R11, RZ, RZ, RZ ;  /* 0x000000ffff0b7224 */ /* 0x000fe200078e00ff */
[----:B------:R-:W-:Y:S01]  /*14c20*/  UIADD3 UR4, UP0, UR38, 0x570, URZ ;  /* 0x0000057026047890 */ /* 0x000fe2000ff1e03f */
[----:B------:R-:W-:Y:S01]  /*14c30*/  IMAD R7, R4, 0x80, R0 ;  /* 0x0000008004077824 */ /* 0x000fe200078e0200 */
[----:B------:R-:W-:Y:S01]  /*14c40*/  PLOP3.LUT P0, PT, PT, PT, PT, 0x80, 0x0 ;  /* 0x000000000000781c */ /* 0x000fe20003f0f070 */
[C---:B------:R-:W-:Y:S01]  /*14c50*/  IMAD R8, R28.reuse, 0x4000, R22 ;  /* 0x000040001c087824 */ /* 0x040fe200078e0216 */
[----:B------:R-:W-:Y:S01]  /*14c60*/  R2UR UR10, R11 ;  /* 0x000000000b0a72ca */ /* 0x000fe200000e0000 */
[----:B------:R-:W-:Y:S01]  /*14c70*/  IMAD.SHL.U32 R10, R28, 0x2000, RZ ;  /* 0x000020001c0a7824 */ /* 0x000fe200078e00ff */
[----:B------:R-:W-:Y:S01]  /*14c80*/  IADD3 R7, R7, -0x80, RZ ;  /* 0xffffff8007077810 */ /* 0x000fe20007ffe0ff */
[----:B------:R-:W-:Y:S01]  /*14c90*/  VIADD R8, R8, 0xe400 ;  /* 0x0000e40008087836 */ /* 0x000fe20000000000 */
[----:B------:R-:W-:Y:S01]  /*14ca0*/  UIADD3.X UR5, URZ, UR39, URZ, UP0, !UPT ;  /* 0x000000273f057290 */ /* 0x000fe200087fe43f */
[----:B------:R-:W-:Y:S01]  /*14cb0*/  VIADD R9, R5, 0x16890 ;  /* 0x0001689005097836 */ /* 0x000fe20000000000 */
[----:B------:R-:W-:Y:S01]  /*14cc0*/  UMOV UR6, 0x0 ;  /* 0x0000000000067882 */ /* 0x000fe20000000000 */
[----:B------:R-:W-:-:S09]  /*14cd0*/  UMOV UR7, 0x12f00000 ;  /* 0x12f0000000077882 */ /* 0x000fd20000000000 */
.L_x_2399:
        /* <DEDUP_REMOVED lines=10> */
[----:B------:R-:W2:Y:S01]  /*14d80*/  SYNCS.PHASECHK.TRANS64.TRYWAIT P0, [R5+URZ+0x168c0], R6 ;  /* 0x0168c006050075a7 */ /* 0x000ea2000800017f */
[----:B------:R-:W-:Y:S04]  /*14d90*/  BSSY B2, `(.L_x_2400) ;  /* 0x0000002000027945 */ /* 0x000fe80003800000 */
[----:B--2---:R-:W-:Y:S05]  /*14da0*/  @!P0 BRA `(.L_x_2401) ;  /* 0x0000006000a88947 */ /* 0x004fea0003800000 */
.L_x_2562:
[----:B------:R-:W-:Y:S05]  /*14db0*/  BSYNC B2 ;  /* 0x0000000000027941 */ /* 0x000fea0003800000 */
.L_x_2400:
[----:B------:R-:W-:Y:S01]  /*14dc0*/  BSSY B2, `(.L_x_2402) ;  /* 0x000000b000027945 */ /* 0x000fe20003800000 */
[----:B------:R-:W-:Y:S02]  /*14dd0*/  IMAD.MOV.U32 R8, RZ, RZ, 0x0 ;  /* 0x00000000ff087424 */ /* 0x000fe400078e00ff */
[----:B------:R-:W-:Y:S01]  /*14de0*/  IMAD.MOV.U32 R9, RZ, RZ, 0x12f00000 ;  /* 0x12f00000ff097424 */ /* 0x000fe200078e00ff */
[----:B------:R-:W-:Y:S06]  /*14df0*/  @P1 BRA `(.L_x_2403) ;  /* 0x00000000001c1947 */ /* 0x000fec0003800000 */
[----:B0-----:R-:W0:Y:S01]  /*14e00*/  S2R R12, SR_TID.X ;  /* 0x00000000000c7919 */ /* 0x001e220000002100 */
[----:B-12---:R-:W-:-:S04]  /*14e10*/  IMAD.MOV.U32 R6, RZ, RZ, 0x4000 ;  /* 0x00004000ff067424 */ /* 0x006fc800078e00ff */
[----:B------:R3:W-:Y:S01]  /*14e20*/  SYNCS.ARRIVE.TRANS64 RZ, [R5+URZ+0x168b0], R6 ;  /* 0x0168b00605ff79a7 */ /* 0x0007e2000800003f */
[----:B0-----:R-:W-:-:S04]  /*14e30*/  LOP3.LUT R12, R12, 0x1f, RZ, 0xc0, !PT ;  /* 0x0000001f0c0c7812 */ /* 0x001fc800078ec0ff */
[----:B------:R-:W-:-:S13]  /*14e40*/  ISETP.NE.AND P0, PT, R12, RZ, PT ;  /* 0x000000ff0c00720c */ /* 0x000fda0003f05270 */
[----:B---3--:R-:W-:Y:S05]  /*14e50*/  @!P0 BRA `(.L_x_2403) ;  /* 0x0000000000048947 */ /* 0x008fea0003800000 */
[----:B------:R-:W-:Y:S01]  /*14e60*/  BPT.TRAP 0x1 ;  /* 0x000000040000795c */ /* 0x000fe20000300000 */
.L_x_2403:
[----:B------:R-:W-:Y:S05]  /*14e70*/  BSYNC B2 ;  /* 0x0000000000027941 */ /* 0x000fea0003800000 */
.L_x_2402:
[----:B------:R-:W-:Y:S01]  /*14e80*/  R2UR UR10, R11 ;  /* 0x000000000b0a72ca */ /* 0x000fe200000e0000 */
[----:B-12---:R-:W-:Y:S01]  /*14e90*/  IMAD R6, R10, 0x2, R22 ;  /* 0x000000020a067824 */ /* 0x006fe200078e0216 */
[----:B------:R-:W-:Y:S01]  /*14ea0*/  R2UR UR6, R8 ;  /* 0x00000000080672ca */ /* 0x000fe200000e0000 */
[----:B------:R-:W-:Y:S01]  /*14eb0*/  UIADD3 UR4, UP0, UR38, 0x670, URZ ;  /* 0x0000067026047890 */ /* 0x000fe2000ff1e03f */
[----:B------:R-:W-:Y:S01]  /*14ec0*/  R2UR UR7, R9 ;  /* 0x00000000090772ca */ /* 0x000fe200000e0000 */
[----:B------:R-:W-:Y:S01]  /*14ed0*/  VIADD R5, R5, 0x168b0 ;  /* 0x000168b005057836 */ /* 0x000fe20000000000 */
[----:B------:R-:W-:Y:S01]  /*14ee0*/  PLOP3.LUT P0, PT, PT, PT, PT, 0x80, 0x0 ;  /* 0x000000000000781c */ /* 0x000fe20003f0f070 */
[----:B------:R-:W-:Y:S01]  /*14ef0*/  VIADD R6, R6, 0x400 ;  /* 0x0000040006067836 */ /* 0x000fe20000000000 */
[----:B------:R-:W-:-:S12]  /*14f00*/  UIADD3.X UR5, URZ, UR39, URZ, UP0, !UPT ;  /* 0x000000273f057290 */ /* 0x000fd800087fe43f */
.L_x_2404:
        /* <DEDUP_REMOVED lines=10> */
.L_x_2394:
[----:B------:R-:W-:Y:S05]  /*14fb0*/  BSYNC B1 ;  /* 0x0000000000017941 */ /* 0x000fea0003800000 */
.L_x_2393:
[----:B------:R-:W2:Y:S01]  /*14fc0*/  LDL.LU R8, [R1+0x4] ;  /* 0x0000040001087983 */ /* 0x000ea20000300800 */
[----:B------:R-:W-:Y:S01]  /*14fd0*/  VIADD R28, R28, 0x1 ;  /* 0x000000011c1c7836 */ /* 0x000fe20000000000 */
[----:B------:R-:W-:Y:S01]  /*14fe0*/  PLOP3.LUT P0, PT, PT, PT, PT, 0x8, 0x0 ;  /* 0x000000000000781c */ /* 0x000fe20003f0e170 */
[----:B------:R-:W-:-:S03]  /*14ff0*/  VIADD R4, R4, 0xfffffffe ;  /* 0xfffffffe04047836 */ /* 0x000fc60000000000 */
[----:B------:R-:W-:Y:S02]  /*15000*/  ISETP.NE.AND P1, PT, R28, 0x2, PT ;  /* 0x000000021c00780c */ /* 0x000fe40003f25270 */
[----:B------:R-:W-:Y:S02]  /*15010*/  ISETP.GE.AND P2, PT, R4, R3, PT ;  /* 0x000000030400720c */ /* 0x000fe40003f46270 */
[----:B-1----:R-:W-:Y:S02]  /*15020*/  SEL R5, RZ, 0x1, P1 ;  /* 0x00000001ff057807 */ /* 0x002fe40000800000 */
[----:B------:R-:W-:Y:S02]  /*15030*/  SEL R28, R28, RZ, P1 ;  /* 0x000000ff1c1c7207 */ /* 0x000fe40000800000 */
[----:B--2---:R-:W-:-:S05]  /*15040*/  LOP3.LUT R8, R8, R5, RZ, 0x3c, !PT ;  /* 0x0000000508087212 */ /* 0x004fca00078e3cff */
[----:B------:R1:W-:Y:S02]  /*15050*/  STL [R1+0x4], R8 ;  /* 0x0000040801007387 */ /* 0x0003e40000100800 */
[----:B------:R-:W-:Y:S05]  /*15060*/  @!P2 BRA `(.L_x_2387) ;  /* 0x000000040064a947 */ /* 0x000fea0003800000 */
.L_x_2417:
[----:B------:R-:W-:Y:S05]  /*15070*/  YIELD ;  /* 0x0000000000007946 */ /* 0x000fea0003800000 */
[----:B------:R-:W-:Y:S04]  /*15080*/  BSSY B1, `(.L_x_2405) ;  /* 0x000004d000017945 */ /* 0x000fe80003800000 */
[----:B--2---:R-:W-:Y:S05]  /*15090*/  @!P6 BRA `(.L_x_2406) ;  /* 0x00000004002ce947 */ /* 0x004fea0003800000 */
[----:B------:R-:W2:Y:S01]  /*150a0*/  LDL R6, [R1+0x4] ;  /* 0x0000040001067983 */ /* 0x000ea20000100800 */
[----:B------:R-:W3:Y:S02]  /*150b0*/  S2R R5, SR_TID.X ;  /* 0x0000000000057919 */ /* 0x000ee40000002100 */
[----:B---3--:R-:W-:Y:S01]  /*150c0*/  LOP3.LUT R7, R5, 0x7f, RZ, 0xc0, !PT ;  /* 0x0000007f05077812 */ /* 0x008fe200078ec0ff */
[----:B------:R-:W-:Y:S01]  /*150d0*/  IMAD R5, R28, 0x8, R22 ;  /* 0x000000081c057824 */ /* 0x000fe200078e0216 */
[----:B------:R-:W-:Y:S02]  /*150e0*/  BSSY B2, `(.L_x_2407) ;  /* 0x0000005000027945 */ /* 0x000fe40003800000 */
[----:B------:R-:W-:Y:S02]  /*150f0*/  ISETP.NE.AND P2, PT, R7, RZ, PT ;  /* 0x000000ff0700720c */ /* 0x000fe40003f45270 */
[----:B--2---:R-:W-:-:S04]  /*15100*/  SHF.L.U32 R6, R6, 0x1f, RZ ;  /* 0x0000001f06067819 */ /* 0x004fc800000006ff */
[----:B------:R-:W2:Y:S02]  /*15110*/  SYNCS.PHASECHK.TRANS64.TRYWAIT P1, [R5+URZ+0x168a0], R6 ;  /* 0x0168a006050075a7 */ /* 0x000ea4000802017f */
[----:B--2---:R-:W-:Y:S05]  /*15120*/  @!P1 BRA `(.L_x_2408) ;  /* 0x0000005c00dc9947 */ /* 0x004fea0003800000 */
.L_x_2563:
[----:B------:R-:W-:Y:S05]  /*15130*/  BSYNC B2 ;  /* 0x0000000000027941 */ /* 0x000fea0003800000 */
.L_x_2407:
[----:B------:R-:W-:Y:S04]  /*15140*/  BSSY B2, `(.L_x_2409) ;  /* 0x0000009000027945 */ /* 0x000fe80003800000 */
[----:B------:R-:W-:Y:S05]  /*15150*/  @P2 BRA `(.L_x_2410) ;  /* 0x00000000001c2947 */ /* 0x000fea0003800000 */
[----:B------:R-:W1:Y:S02]  /*15160*/  S2R R7, SR_TID.X ;  /* 0x0000000000077919 */ /* 0x000e640000002100 */
[----:B-1----:R-:W-:Y:S01]  /*15170*/  LOP3.LUT R8, R7, 0x1f, RZ, 0xc0, !PT ;  /* 0x0000001f07087812 */ /* 0x002fe200078ec0ff */
[----:B------:R-:W-:-:S03]  /*15180*/  IMAD.MOV.U32 R7, RZ, RZ, 0x4000 ;  /* 0x00004000ff077424 */ /* 0x000fc600078e00ff */
[----:B------:R-:W-:Y:S01]  /*15190*/  ISETP.NE.AND P1, PT, R8, RZ, PT ;  /* 0x000000ff0800720c */ /* 0x000fe20003f25270 */
[----:B------:R3:W-:-:S12]  /*151a0*/  SYNCS.ARRIVE.TRANS64 RZ, [R5+URZ+0x16890], R7 ;  /* 0x0168900705ff79a7 */ /* 0x0007d8000800003f */
[----:B---3--:R-:W-:Y:S05]  /*151b0*/  @!P1 BRA `(.L_x_2410) ;  /* 0x0000000000049947 */ /* 0x008fea0003800000 */
[----:B------:R-:W-:Y:S01]  /*151c0*/  BPT.TRAP 0x1 ;  /* 0x000000040000795c */ /* 0x000fe20000300000 */
.L_x_2410:
[----:B------:R-:W-:Y:S05]  /*151d0*/  BSYNC B2 ;  /* 0x0000000000027941 */ /* 0x000fea0003800000 */
.L_x_2409:
[----:B------:R-:W-:Y:S01]  /*151e0*/  IMAD.MOV.U32 R11, RZ, RZ, RZ ;  /* 0x000000ffff0b7224 */ /* 0x000fe200078e00ff */
[----:B------:R-:W-:Y:S01]  /*151f0*/  UIADD3 UR4, UP0, UR38, 0x570, URZ ;  /* 0x0000057026047890 */ /* 0x000fe2000ff1e03f */
[----:B------:R-:W-:Y:S01]  /*15200*/  IMAD R7, R28, 0x4000, R22 ;  /* 0x000040001c077824 */ /* 0x000fe200078e0216 */
[----:B------:R-:W-:Y:S01]  /*15210*/  PLOP3.LUT P1, PT, PT, PT, PT, 0x80, 0x0 ;  /* 0x000000000000781c */ /* 0x000fe20003f2f070 */
[----:B-1----:R-:W-:Y:S01]  /*15220*/  IMAD R8, R4, 0x80, R0 ;  /* 0x0000008004087824 */ /* 0x002fe200078e0200 */
[----:B------:R-:W-:Y:S01]  /*15230*/  R2UR UR10, R11 ;  /* 0x000000000b0a72ca */ /* 0x000fe200000e0000 */
[----:B------:R-:W-:Y:S01]  /*15240*/  VIADD R10, R7, 0xe400 ;  /* 0x0000e400070a7836 */ /* 0x000fe20000000000 */
[----:B------:R-:W-:Y:S01]  /*15250*/  IADD3 R9, R5, 0x16890, RZ ;  /* 0x0001689005097810 */ /* 0x000fe20007ffe0ff */
[----:B------:R-:W-:Y:S01]  /*15260*/  UIADD3.X UR5, URZ, UR39, URZ, UP0, !UPT ;  /* 0x000000273f057290 */ /* 0x000fe200087fe43f */
[----:B------:R-:W-:Y:S01]  /*15270*/  UMOV UR6, 0x0 ;  /* 0x0000000000067882 */ /* 0x000fe20000000000 */
[----:B------:R-:W-:-:S10]  /*15280*/  UMOV UR7, 0x12f00000 ;  /* 0x12f0000000077882 */ /* 0x000fd40000000000 */
.L_x_2411:
        /* <DEDUP_REMOVED lines=13> */
.L_x_2564:
[----:B------:R-:W-:Y:S05]  /*15360*/  BSYNC B2 ;  /* 0x0000000000027941 */ /* 0x000fea0003800000 */
.L_x_2412:
[----:B------:R-:W-:Y:S01]  /*15370*/  BSSY B2, `(.L_x_2414) ;  /* 0x000000b000027945 */ /* 0x000fe20003800000 */
[----:B0-----:R-:W-:Y:S02]  /*15380*/  IMAD.MOV.U32 R12, RZ, RZ, 0x0 ;  /* 0x00000000ff0c7424 */ /* 0x001fe400078e00ff */
[----:B------:R-:W-:Y:S01]  /*15390*/  IMAD.MOV.U32 R13, RZ, RZ, 0x12f00000 ;  /* 0x12f00000ff0d7424 */ /* 0x000fe200078e00ff */
[----:B------:R-:W-:Y:S06]  /*153a0*/  @P2 BRA `(.L_x_2415) ;  /* 0x00000000001c2947 */ /* 0x000fec0003800000 */
[----:B------:R-:W0:Y:S01]  /*153b0*/  S2R R9, SR_TID.X ;  /* 0x0000000000097919 */ /* 0x000e220000002100 */
[----:B-12---:R-:W-:-:S04]  /*153c0*/  IMAD.MOV.U32 R6, RZ, RZ, 0x4000 ;  /* 0x00004000ff067424 */ /* 0x006fc800078e00ff */
[----:B------:R3:W-:Y:S01]  /*153d0*/  SYNCS.ARRIVE.TRANS64 RZ, [R5+URZ+0x168b0], R6 ;  /* 0x0168b00605ff79a7 */ /* 0x0007e2000800003f */
[----:B0-----:R-:W-:-:S04]  /*153e0*/  LOP3.LUT R9, R9, 0x1f, RZ, 0xc0, !PT ;  /* 0x0000001f09097812 */ /* 0x001fc800078ec0ff */
[----:B------:R-:W-:-:S13]  /*153f0*/  ISETP.NE.AND P1, PT, R9, RZ, PT ;  /* 0x000000ff0900720c */ /* 0x000fda0003f25270 */
[----:B---3--:R-:W-:Y:S05]  /*15400*/  @!P1 BRA `(.L_x_2415) ;  /* 0x0000000000049947 */ /* 0x008fea0003800000 */
[----:B------:R-:W-:Y:S01]  /*15410*/  BPT.TRAP 0x1 ;  /* 0x000000040000795c */ /* 0x000fe20000300000 */
.L_x_2415:
[----:B------:R-:W-:Y:S05]  /*15420*/  BSYNC B2 ;  /* 0x0000000000027941 */ /* 0x000fea0003800000 */
.L_x_2414:
[----:B------:R-:W-:Y:S01]  /*15430*/  R2UR UR10, R11 ;  /* 0x000000000b0a72ca */ /* 0x000fe200000e0000 */
[----:B------:R-:W-:Y:S01]  /*15440*/  UIADD3 UR4, UP0, UR38, 0x670, URZ ;  /* 0x0000067026047890 */ /* 0x000fe2000ff1e03f */
[----:B------:R-:W-:Y:S01]  /*15450*/  R2UR UR6, R12 ;  /* 0x000000000c0672ca */ /* 0x000fe200000e0000 */
[----:B------:R-:W-:Y:S01]  /*15460*/  VIADD R7, R7, 0x400 ;  /* 0x0000040007077836 */ /* 0x000fe20000000000 */
[----:B------:R-:W-:Y:S01]  /*15470*/  R2UR UR7, R13 ;  /* 0x000000000d0772ca */ /* 0x000fe200000e0000 */
[----:B-12---:R-:W-:Y:S01]  /*15480*/  VIADD R5, R5, 0x168b0 ;  /* 0x000168b005057836 */ /* 0x006fe20000000000 */
[----:B------:R-:W-:Y:S01]  /*15490*/  PLOP3.LUT P1, PT, PT, PT, PT, 0x80, 0x0 ;  /* 0x000000000000781c */ /* 0x000fe20003f2f070 */
[----:B------:R-:W-:-:S12]  /*154a0*/  UIADD3.X UR5, URZ, UR39, URZ, UP0, !UPT ;  /* 0x000000273f057290 */ /* 0x000fd800087fe43f */
.L_x_2416:
        /* <DEDUP_REMOVED lines=10> */
.L_x_2406:
[----:B------:R-:W-:Y:S05]  /*15550*/  BSYNC B1 ;  /* 0x0000000000017941 */ /* 0x000fea0003800000 */
.L_x_2405:
[----:B------:R-:W2:Y:S01]  /*15560*/  LDL.LU R6, [R1+0x4] ;  /* 0x0000040001067983 */ /* 0x000ea20000300800 */
[----:B------:R-:W-:Y:S01]  /*15570*/  VIADD R28, R28, 0x1 ;  /* 0x000000011c1c7836 */ /* 0x000fe20000000000 */
[C---:B------:R-:W-:Y:S01]  /*15580*/  ISETP.GT.AND P2, PT, R4.reuse, R3, PT ;  /* 0x000000030400720c */ /* 0x040fe20003f44270 */
[----:B------:R-:W-:-:S03]  /*15590*/  VIADD R4, R4, 0xffffffff ;  /* 0xffffffff04047836 */ /* 0x000fc60000000000 */
[----:B------:R-:W-:-:S04]  /*155a0*/  ISETP.NE.AND P1, PT, R28, 0x2, PT ;  /* 0x000000021c00780c */ /* 0x000fc80003f25270 */
[----:B------:R-:W-:Y:S02]  /*155b0*/  SEL R5, RZ, 0x1, P1 ;  /* 0x00000001ff057807 */ /* 0x000fe40000800000 */
[----:B------:R-:W-:Y:S02]  /*155c0*/  SEL R28, R28, RZ, P1 ;  /* 0x000000ff1c1c7207 */ /* 0x000fe40000800000 */
[----:B--2---:R-:W-:-:S05]  /*155d0*/  LOP3.LUT R6, R6, R5, RZ, 0x3c, !PT ;  /* 0x0000000506067212 */ /* 0x004fca00078e3cff */
[----:B------:R2:W-:Y:S01]  /*155e0*/  STL [R1+0x4], R6 ;  /* 0x0000040601007387 */ /* 0x0005e20000100800 */
[----:B------:R-:W-:Y:S05]  /*155f0*/  @P2 BRA `(.L_x_2417) ;  /* 0xfffffff8009c2947 */ /* 0x000fea000383ffff */
.L_x_2387:
[----:B------:R-:W-:Y:S05]  /*15600*/  BSYNC B0 ;  /* 0x0000000000007941 */ /* 0x000fea0003800000 */
.L_x_2386:
[----:B------:R-:W3:Y:S01]  /*15610*/  LDC R0, c[0x0][0x448] ;  /* 0x00011200ff007b82 */ /* 0x000ee20000000800 */
[----:B------:R-:W-:Y:S01]  /*15620*/  IMAD.MOV.U32 R2, RZ, RZ, 0xc0 ;  /* 0x000000c0ff027424 */ /* 0x000fe200078e00ff */
[----:B------:R-:W-:Y:S05]  /*15630*/  @!P0 WARPSYNC.ALL ;  /* 0x0000000000008948 */ /* 0x000fea0003800000 */
[----:B------:R-:W-:Y:S01]  /*15640*/  IMAD R2, R17, R2, 0xbf ;  /* 0x000000bf11027424 */ /* 0x000fe200078e0202 */
[----:B------:R-:W-:Y:S01]  /*15650*/  BSSY B7, `(.L_x_2418) ;  /* 0x0000363000077945 */ /* 0x000fe20003800000 */
[----:B------:R-:W-:Y:S01]  /*15660*/  @!P0 BAR.SYNC.DEFER_BLOCKING 0xc, 0x200 ;  /* 0x0308000000008b1d */ /* 0x000fe20000010000 */
[----:B---3--:R-:W-:-:S13]  /*15670*/  ISETP.NE.AND P1, PT, R0, 0x1, PT ;  /* 0x000000010000780c */ /* 0x008fda0003f25270 */
[----:B------:R-:W3:Y:S08]  /*15680*/  @P1 LDC R3, c[0x0][0x44c] ;  /* 0x00011300ff031b82 */ /* 0x000ef00000000800 */
[----:B------:R-:W4:Y:S01]  /*15690*/  @P1 LDC R0, c[0x0][0x450] ;  /* 0x00011400ff001b82 */ /* 0x000f220000000800 */
[----:B---3--:R-:W-:-:S05]  /*156a0*/  @P1 IMAD.HI.U32 R3, R2, R3, RZ ;  /* 0x0000000302031227 */ /* 0x008fca00078e00ff */
[----:B----4-:R-:W-:-:S05]  /*156b0*/  @P1 SHF.R.U32.HI R2, RZ, R0, R3 ;  /* 0x00000000ff021219 */ /* 0x010fca0000011603 */
[----:B------:R-:W-:-:S05]  /*156c0*/  IMAD.IADD R2, R20, 0x1, R2 ;  /* 0x0000000114027824 */ /* 0x000fca00078e0202 */
[----:B------:R-:W-:-:S04]  /*156d0*/  SHF.R.S32.HI R0, RZ, 0x1f, R2 ;  /* 0x0000001fff007819 */ /* 0x000fc80000011402 */
[----:B------:R-:W-:-:S04]  /*156e0*/  LEA.HI R0, R0, R2, RZ, 0x7 ;  /* 0x0000000200007211 */ /* 0x000fc800078f38ff */
[----:B------:R-:W-:-:S04]  /*156f0*/  SHF.R.S32.HI R0, RZ, 0x7, R0 ;  /* 0x00000007ff007819 */ /* 0x000fc80000011400 */
[----:B------:R-:W-:-:S04]  /*15700*/  VIMNMX R4, R21, R0, PT ;  /* 0x0000000015047248 */ /* 0x000fc80003fe0100 */
[----:B------:R-:W-:Y:S01]  /*15710*/  ISETP.GT.AND P0, PT, R4, RZ, PT ;  /* 0x000000ff0400720c */ /* 0x000fe20003f04270 */
[----:B------:R3:W-:-:S12]  /*15720*/  STL [R1+0x14], R4 ;  /* 0x0000140401007387 */ /* 0x0007d80000100800 */
[----:B---3--:R-:W-:Y:S05]  /*15730*/  @P0 BRA `(.L_x_2419) ;  /* 0x0000000000440947 */ /* 0x008fea0003800000 */
[----:B------:R-:W3:Y:S02]  /*15740*/  S2R R5, SR_TID.X ;  /* 0x0000000000057919 */ /* 0x000ee40000002100 */
[----:B---3--:R-:W-:-:S04]  /*15750*/  LOP3.LUT R5, R5, 0x7f, RZ, 0xc0, !PT ;  /* 0x0000007f05057812 */ /* 0x008fc800078ec0ff */
[----:B------:R-:W-:-:S13]  /*15760*/  ISETP.NE.AND P0, PT, R5, RZ, PT ;  /* 0x000000ff0500720c */ /* 0x000fda0003f05270 */
[----:B------:R-:W-:Y:S05]  /*15770*/  @P0 BRA `(.L_x_2420) ;  /* 0x0000003400400947 */ /* 0x000fea0003800000 */
[----:B------:R-:W3:Y:S01]  /*15780*/  S2R R5, SR_LANEID ;  /* 0x0000000000057919 */ /* 0x000ee20000000000 */
[----:B------:R-:W-:Y:S01]  /*15790*/  VOTEU.ANY UR4, UPT, PT ;  /* 0x0000000000047886 */ /* 0x000fe200038e0100 */
[----:B------:R-:W4:Y:S01]  /*157a0*/  LDC.64 R2, c[0x0][0xc60] ;  /* 0x00031800ff027b82 */ /* 0x000f220000000a00 */
[----:B------:R-:W3:Y:S02]  /*157b0*/  FLO.U32 R0, UR4 ;  /* 0x0000000400007d00 */ /* 0x000ee400080e0000 */
[----:B---3--:R-:W-:-:S06]  /*157c0*/  ISETP.EQ.U32.AND P0, PT, R0, R5, PT ;  /* 0x000000050000720c */ /* 0x008fcc0003f02070 */
[----:B------:R-:W4:Y:S07]  /*157d0*/  POPC R5, UR4 ;  /* 0x0000000400057d09 */ /* 0x000f2e0008000000 */
[----:B----4-:R-:W3:Y:S01]  /*157e0*/  @P0 ATOMG.E.ADD.STRONG.GPU PT, R3, desc[UR40][R2.64], R5 ;  /* 0x00000005020309a8 */ /* 0x010ee200081ee1e8 */
[----:B------:R-:W4:Y:S02]  /*157f0*/  S2R R4, SR_LTMASK ;  /* 0x0000000000047919 */ /* 0x000f240000003900 */
[----:B----4-:R-:W-:-:S04]  /*15800*/  LOP3.LUT R4, R4, UR4, RZ, 0xc0, !PT ;  /* 0x0000000404047c12 */ /* 0x010fc8000f8ec0ff */
[----:B------:R-:W4:Y:S01]  /*15810*/  POPC R7, R4 ;  /* 0x0000000400077309 */ /* 0x000f220000000000 */
[----:B---3--:R-:W4:Y:S02]  /*15820*/  SHFL.IDX PT, R0, R3, R0, 0x1f ;  /* 0x00001f0003007589 */ /* 0x008f2400000e0000 */
[----:B----4-:R-:W-:Y:S01]  /*15830*/  IADD3 R16, R0, UR36, R7 ;  /* 0x0000002400107c10 */ /* 0x010fe2000fffe007 */
[----:B------:R-:W-:Y:S06]  /*15840*/  BRA `(.L_x_2420) ;  /* 0x00000034000c7947 */ /* 0x000fec0003800000 */
.L_x_2419:
        /* <DEDUP_REMOVED lines=10> */
[----:B------:R-:W3:Y:S01]  /*158f0*/  LDC.64 R2, c[0x4][R2] ;  /* 0x0100000002027b82 */ /* 0x000ee20000000a00 */
[----:B------:R-:W-:Y:S02]  /*15900*/  IMAD.U32 R5, RZ, RZ, UR7 ;  /* 0x00000007ff057e24 */ /* 0x000fe4000f8e00ff */
[----:B--2---:R-:W-:Y:S02]  /*15910*/  IMAD.U32 R6, RZ, RZ, UR8 ;  /* 0x00000008ff067e24 */ /* 0x004fe4000f8e00ff */
[----:B------:R-:W-:-:S02]  /*15920*/  IMAD.U32 R7, RZ, RZ, UR9 ;  /* 0x00000009ff077e24 */ /* 0x000fc4000f8e00ff */
[----:B------:R-:W-:Y:S02]  /*15930*/  IMAD.U32 R10, RZ, RZ, UR4 ;  /* 0x00000004ff0a7e24 */ /* 0x000fe4000f8e00ff */
[----:B-1----:R-:W-:Y:S02]  /*15940*/  IMAD.MOV.U32 R8, RZ, RZ, 0x70 ;  /* 0x00000070ff087424 */ /* 0x002fe400078e00ff */
[----:B0-----:R-:W-:Y:S02]  /*15950*/  IMAD.MOV.U32 R12, RZ, RZ, 0x1 ;  /* 0x00000001ff0c7424 */ /* 0x001fe400078e00ff */
[----:B------:R-:W-:-:S07]  /*15960*/  IMAD.MOV.U32 R13, RZ, RZ, RZ ;  /* 0x000000ffff0d7224 */ /* 0x000fce00078e00ff */
[----:B------:R-:W-:-:S07]  /*15970*/  LEPC R20, `(.L_x_2422) ;  /* 0x000000001014794e */ /* 0x000fce0000000000 */
[----:B---3--:R-:W-:Y:S05]  /*15980*/  CALL.ABS.NOINC R2 ;  /* 0x0000000002007343 */ /* 0x008fea0003c00000 */
.L_x_2422:
[----:B------:R-:W-:Y:S05]  /*15990*/  BSYNC B6 ;  /* 0x0000000000067941 */ /* 0x000fea0003800000 */
.L_x_2421:
        /* <DEDUP_REMOVED lines=8> */
[----:B------:R3:W4:Y:S01]  /*15a20*/  LDC.64 R2, c[0x4][R0] ;  /* 0x0100000000027b82 */ /* 0x0007220000000a00 */
[----:B------:R-:W-:Y:S02]  /*15a30*/  IMAD.U32 R4, RZ, RZ, UR6 ;  /* 0x00000006ff047e24 */ /* 0x000fe4000f8e00ff */
[----:B------:R-:W-:Y:S02]  /*15a40*/  IMAD.U32 R5, RZ, RZ, UR7 ;  /* 0x00000007ff057e24 */ /* 0x000fe4000f8e00ff */
[----:B--2---:R-:W-:Y:S02]  /*15a50*/  IMAD.U32 R6, RZ, RZ, UR8 ;  /* 0x00000008ff067e24 */ /* 0x004fe4000f8e00ff */
[----:B------:R-:W-:-:S02]  /*15a60*/  IMAD.U32 R7, RZ, RZ, UR9 ;  /* 0x00000009ff077e24 */ /* 0x000fc4000f8e00ff */
[----:B------:R-:W-:Y:S02]  /*15a70*/  IMAD.U32 R10, RZ, RZ, UR4 ;  /* 0x00000004ff0a7e24 */ /* 0x000fe4000f8e00ff */
[----:B------:R-:W-:Y:S02]  /*15a80*/  IMAD.U32 R11, RZ, RZ, UR5 ;  /* 0x00000005ff0b7e24 */ /* 0x000fe4000f8e00ff */
[----:B-1----:R-:W-:Y:S02]  /*15a90*/  IMAD.MOV.U32 R8, RZ, RZ, 0x70 ;  /* 0x00000070ff087424 */ /* 0x002fe400078e00ff */
[----:B0-----:R-:W-:Y:S02]  /*15aa0*/  IMAD.MOV.U32 R12, RZ, RZ, 0x1 ;  /* 0x00000001ff0c7424 */ /* 0x001fe400078e00ff */
[----:B---3--:R-:W-:-:S07]  /*15ab0*/  IMAD.MOV.U32 R13, RZ, RZ, RZ ;  /* 0x000000ffff0d7224 */ /* 0x008fce00078e00ff */
[----:B------:R-:W-:-:S07]  /*15ac0*/  LEPC R20, `(.L_x_2425) ;  /* 0x000000001014794e */ /* 0x000fce0000000000 */
[----:B----4-:R-:W-:Y:S05]  /*15ad0*/  CALL.ABS.NOINC R2 ;  /* 0x0000000002007343 */ /* 0x010fea0003c00000 */
.L_x_2425:
        /* <DEDUP_REMOVED lines=16> */
.L_x_2424:
[----:B------:R-:W-:Y:S05]  /*15be0*/  BSYNC B6 ;  /* 0x0000000000067941 */ /* 0x000fea0003800000 */
.L_x_2423:
[----:B------:R-:W-:Y:S01]  /*15bf0*/  ULDC.64 UR4, c[0x0][0x9f8] ;  /* 0x00027e0000047ab9 */ /* 0x000fe20000000a00 */
[----:B------:R-:W3:Y:S01]  /*15c00*/  LDL R20, [R1+0x14] ;  /* 0x0000140001147983 */ /* 0x000ee20000100800 */
[----:B------:R-:W-:Y:S01]  /*15c10*/  ISETP.NE.U32.AND P0, PT, RZ, UR4, PT ;  /* 0x00000004ff007c0c */ /* 0x000fe2000bf05070 */
[----:B------:R-:W4:Y:S03]  /*15c20*/  LDC.64 R2, c[0x0][0x418] ;  /* 0x00010600ff027b82 */ /* 0x000f260000000a00 */
[----:B------:R-:W-:-:S13]  /*15c30*/  ISETP.NE.AND.EX P0, PT, RZ, UR5, PT, P0 ;  /* 0x00000005ff007c0c */ /* 0x000fda000bf05300 */
[----:B------:R-:W-:-:S04]  /*15c40*/  @P0 IADD3 R24, P1, R24, UR4, RZ ;  /* 0x0000000418180c10 */ /* 0x000fc8000ff3e0ff */
[----:B------:R-:W-:Y:S01]  /*15c50*/  @P0 IADD3.X R25, R25, UR5, RZ, P1, !PT ;  /* 0x0000000519190c10 */ /* 0x000fe20008ffe4ff */
[----:B------:R-:W-:-:S04]  /*15c60*/  ULDC.64 UR4, c[0x0][0xa08] ;  /* 0x0002820000047ab9 */ /* 0x000fc80000000a00 */
[----:B------:R3:W5:Y:S01]  /*15c70*/  @P0 LDG.E R26, desc[UR40][R24.64] ;  /* 0x00000028181a0981 */ /* 0x000762000c1e1900 */
[----:B----4-:R-:W-:Y:S01]  /*15c80*/  LOP3.LUT P0, RZ, R2, UR4, RZ, 0xfc, !PT ;  /* 0x0000000402ff7c12 */ /* 0x010fe2000f80fcff */
[----:B------:R-:W-:-:S03]  /*15c90*/  UMOV UR4, 0xffffffff ;  /* 0xffffffff00047882 */ /* 0x000fc60000000000 */
[----:B------:R-:W-:Y:S01]  /*15ca0*/  LOP3.LUT P0, RZ, R3, UR5, RZ, 0xfc, P0 ;  /* 0x0000000503ff7c12 */ /* 0x000fe2000800fcff */
[----:B---3--:R-:W-:Y:S01]  /*15cb0*/  VIADD R25, R20, 0xffffffff ;  /* 0xffffffff14197836 */ /* 0x008fe20000000000 */
[----:B-----5:R-:W-:Y:S02]  /*15cc0*/  SHF.R.S32.HI R7, RZ, 0x1f, R26 ;  /* 0x0000001fff077819 */ /* 0x020fe4000001141a */
[----:B------:R-:W-:-:S03]  /*15cd0*/  SEL R24, R26, RZ, !P0 ;  /* 0x000000ff1a187207 */ /* 0x000fc60004000000 */
[----:B------:R3:W-:Y:S01]  /*15ce0*/  STL [R1+0x8], R7 ;  /* 0x0000080701007387 */ /* 0x0007e20000100800 */
[----:B------:R-:W-:Y:S05]  /*15cf0*/  BRA.DIV UR4, `(.L_x_2426) ;  /* 0x0000005604107947 */ /* 0x000fea000b800000 */
[----:B------:R-:W4:Y:S02]  /*15d00*/  S2R R0, SR_TID.X ;  /* 0x0000000000007919 */ /* 0x000f240000002100 */
[----:B----4-:R-:W-:-:S04]  /*15d10*/  SHF.R.U32.HI R0, RZ, 0x5, R0 ;  /* 0x00000005ff007819 */ /* 0x010fc80000011600 */
[----:B------:R-:W-:-:S05]  /*15d20*/  LOP3.LUT R0, R0, 0x3, RZ, 0xc0, !PT ;  /* 0x0000000300007812 */ /* 0x000fca00078ec0ff */
[----:B------:R4:W0:Y:S02]  /*15d30*/  SHFL.IDX PT, R14, R0, RZ, 0x1f ;  /* 0x00001fff000e7589 */ /* 0x00082400000e0000 */
.L_x_2567:
[----:B----4-:R-:W4:Y:S01]  /*15d40*/  LDL.LU R0, [R1] ;  /* 0x0000000001007983 */ /* 0x010f220000300800 */
[----:B------:R-:W-:Y:S02]  /*15d50*/  PLOP3.LUT P1, PT, PT, PT, PT, 0x8, 0x0 ;  /* 0x000000000000781c */ /* 0x000fe40003f2e170 */
[----:B0-----:R-:W-:Y:S02]  /*15d60*/  ISETP.NE.AND P0, PT, R14, RZ, PT ;  /* 0x000000ff0e00720c */ /* 0x001fe40003f05270 */
[----:B----4-:R-:W-:-:S09]  /*15d70*/  LOP3.LUT R0, R0, 0xfffffffe, RZ, 0xc0, !PT ;  /* 0xfffffffe00007812 */ /* 0x010fd200078ec0ff */
[----:B------:R-:W-:-:S05]  /*15d80*/  @P1 LOP3.LUT R0, R0, 0x1, RZ, 0xfc, !PT ;  /* 0x0000000100001812 */ /* 0x000fca00078efcff */
[----:B------:R0:W-:Y:S01]  /*15d90*/  STL [R1], R0 ;  /* 0x0000000001007387 */ /* 0x0001e20000100800 */
[----:B------:R-:W-:Y:S05]  /*15da0*/  @P0 BRA `(.L_x_2427) ;  /* 0x0000000000f40947 */ /* 0x000fea0003800000 */
[----:B------:R-:W-:-:S03]  /*15db0*/  UMOV UR4, 0xffffffff ;  /* 0xffffffff00047882 */ /* 0x000fc60000000000 */
[----:B------:R-:W-:Y:S05]  /*15dc0*/  BRA.DIV UR4, `(.L_x_2428) ;  /* 0x0000005604107947 */ /* 0x000fea000b800000 */
[----:B------:R-:W-:-:S13]  /*15dd0*/  ELECT P6, URZ, PT ;  /* 0x00000000003f782f */ /* 0x000fda00038c0000 */
.L_x_2570:
[----:B------:R-:W-:Y:S05]  /*15de0*/  @!P6 BRA `(.L_x_2427) ;  /* 0x0000000000e4e947 */ /* 0x000fea0003800000 */
[----:B------:R-:W-:-:S04]  /*15df0*/  ISETP.NE.U32.AND P0, PT, R2, RZ, PT ;  /* 0x000000ff0200720c */ /* 0x000fc80003f05070 */
[----:B------:R-:W-:-:S13]  /*15e00*/  ISETP.NE.AND.EX P0, PT, R3, RZ, PT, P0 ;  /* 0x000000ff0300720c */ /* 0x000fda0003f05300 */
[----:B------:R-:W-:Y:S05]  /*15e10*/  @!P0 BRA `(.L_x_2429) ;  /* 0x0000000000448947 */ /* 0x000fea0003800000 */
[----:B--2---:R-:W2:Y:S01]  /*15e20*/  LDC R6, c[0x0][0x43c] ;  /* 0x00010f00ff067b82 */ /* 0x004ea20000000800 */
[----:B------:R-:W-:Y:S01]  /*15e30*/  ULDC.64 UR4, c[0x0][0x428] ;  /* 0x00010a0000047ab9 */ /* 0x000fe20000000a00 */
[----:B--2---:R-:W-:-:S13]  /*15e40*/  ISETP.NE.AND P0, PT, R6, 0x1, PT ;  /* 0x000000010600780c */ /* 0x004fda0003f05270 */
[----:B------:R-:W0:Y:S02]  /*15e50*/  @P0 LDC.64 R4, c[0x0][0x440] ;  /* 0x00011000ff040b82 */ /* 0x000e240000000a00 */
[----:B0-----:R-:W-:-:S04]  /*15e60*/  @P0 IMAD.HI.U32 R0, R25, R4, RZ ;  /* 0x0000000419000227 */ /* 0x001fc800078e00ff */
        /* <DEDUP_REMOVED lines=12> */
.L_x_2429:
[----:B0-----:R-:W-:Y:S01]  /*15f30*/  IMAD R0, R23, 0x8, R22 ;  /* 0x0000000817007824 */ /* 0x001fe200078e0216 */
[----:B----4-:R-:W-:-:S04]  /*15f40*/  SHF.L.U32 R2, R27, 0x1f, RZ ;  /* 0x0000001f1b027819 */ /* 0x010fc800000006ff */
[----:B------:R-:W0:Y:S02]  /*15f50*/  SYNCS.PHASECHK.TRANS64.TRYWAIT P0, [R0+URZ+0x16840], R2 ;  /* 0x01684002000075a7 */ /* 0x000e24000800017f */
[----:B0-----:R-:W-:Y:S05]  /*15f60*/  @!P0 BRA `(.L_x_2430) ;  /* 0x0000005000c88947 */ /* 0x001fea0003800000 */
.L_x_2571:
[----:B------:R-:W4:Y:S02]  /*15f70*/  S2R R3, SR_TID.X ;  /* 0x0000000000037919 */ /* 0x000f240000002100 */
[----:B----4-:R-:W-:-:S04]  /*15f80*/  LOP3.LUT R3, R3, 0x7f, RZ, 0xc0, !PT ;  /* 0x0000007f03037812 */ /* 0x010fc800078ec0ff */
[----:B------:R-:W-:-:S13]  /*15f90*/  ISETP.NE.AND P0, PT, R3, RZ, PT ;  /* 0x000000ff0300720c */ /* 0x000fda0003f05270 */
[----:B------:R-:W-:Y:S05]  /*15fa0*/  @P0 BRA `(.L_x_2431) ;  /* 0x00000000001c0947 */ /* 0x000fea0003800000 */
[----:B------:R-:W4:Y:S01]  /*15fb0*/  S2R R3, SR_TID.X ;  /* 0x0000000000037919 */ /* 0x000f220000002100 */
[----:B0-----:R-:W-:-:S04]  /*15fc0*/  IMAD.MOV.U32 R2, RZ, RZ, 0x4000 ;  /* 0x00004000ff027424 */ /* 0x001fc800078e00ff */
[----:B------:R0:W-:Y:S01]  /*15fd0*/  SYNCS.ARRIVE.TRANS64 RZ, [R0+URZ+0x16830], R2 ;  /* 0x0168300200ff79a7 */ /* 0x0001e2000800003f */
[----:B----4-:R-:W-:-:S04]  /*15fe0*/  LOP3.LUT R3, R3, 0x1f, RZ, 0xc0, !PT ;  /* 0x0000001f03037812 */ /* 0x010fc800078ec0ff */
[----:B------:R-:W-:-:S13]  /*15ff0*/  ISETP.NE.AND P0, PT, R3, RZ, PT ;  /* 0x000000ff0300720c */ /* 0x000fda0003f05270 */
[----:B0-----:R-:W-:Y:S05]  /*16000*/  @!P0 BRA `(.L_x_2431) ;  /* 0x0000000000048947 */ /* 0x001fea0003800000 */
[----:B------:R-:W-:Y:S01]  /*16010*/  BPT.TRAP 0x1 ;  /* 0x000000040000795c */ /* 0x000fe20000300000 */
.L_x_2431:
[----:B0-----:R-:W4:Y:S01]  /*16020*/  LDL.LU R2, [R1] ;  /* 0x0000000001027983 */ /* 0x001f220000300800 */
        /* <DEDUP_REMOVED lines=17> */
[----:B----4-:R-:W-:-:S04]  /*16140*/  LOP3.LUT R2, R2, 0xfffffffe, RZ, 0xc0, !PT ;  /* 0xfffffffe02027812 */ /* 0x010fc800078ec0ff */
[----:B------:R-:W-:-:S05]  /*16150*/  @P0 LOP3.LUT R2, R2, 0x1, RZ, 0xfc, !PT ;  /* 0x0000000102020812 */ /* 0x000fca00078efcff */
[----:B------:R0:W-:Y:S01]  /*16160*/  STL [R1], R2 ;  /* 0x0000000201007387 */ /* 0x0001e20000100800 */
[----:B------:R-:W-:Y:S01]  /*16170*/  NOP ;  /* 0x0000000000007918 */ /* 0x000fe20000000000 */
.L_x_2427:
[----:B------:R-:W4:Y:S04]  /*16180*/  LDL.LU R4, [R1+0x18] ;  /* 0x0000180001047983 */ /* 0x000f280000300800 */
[----:B--2---:R-:W2:Y:S04]  /*16190*/  LDL.LU R6, [R1+0x10] ;  /* 0x0000100001067983 */ /* 0x004ea80000300800 */
[----:B------:R-:W5:Y:S01]  /*161a0*/  LDL.LU R3, [R1+0x30] ;  /* 0x0000300001037983 */ /* 0x000f620000300800 */
[----:B------:R-:W-:Y:S05]  /*161b0*/  WARPSYNC.ALL ;  /* 0x0000000000007948 */ /* 0x000fea0003800000 */
[----:B0-----:R-:W-:Y:S01]  /*161c0*/  ULDC.64 UR6, c[0x0][0xa00] ;  /* 0x0002800000067ab9 */ /* 0x001fe20000000a00 */
[----:B------:R-:W-:Y:S01]  /*161d0*/  ULDC.64 UR4, c[0x0][0x298] ;  /* 0x0000a60000047ab9 */ /* 0x000fe20000000a00 */
[----:B------:R-:W-:Y:S01]  /*161e0*/  BAR.SYNC.DEFER_BLOCKING 0x8, 0x200 ;  /* 0x0208000000007b1d */ /* 0x000fe20000010000 */
[----:B------:R-:W-:Y:S01]  /*161f0*/  ISETP.NE.U32.AND P0, PT, RZ, UR6, PT ;  /* 0x00000006ff007c0c */ /* 0x000fe2000bf05070 */
[----:B------:R-:W-:-:S03]  /*16200*/  VIADD R0, R22, 0x8400 ;  /* 0x0000840016007836 */ /* 0x000fc60000000000 */
[----:B------:R-:W-:Y:S01]  /*16210*/  ISETP.NE.AND.EX P0, PT, RZ, UR7, PT, P0 ;  /* 0x00000007ff007c0c */ /* 0x000fe2000bf05300 */
[----:B------:R-:W-:Y:S01]  /*16220*/  BSSY B6, `(.L_x_2432) ;  /* 0x0000020000067945 */ /* 0x000fe20003800000 */
[----:B------:R-:W-:Y:S02]  /*16230*/  LOP3.LUT P1, RZ, R0, 0x3ff, RZ, 0xc0, !PT ;  /* 0x000003ff00ff7812 */ /* 0x000fe4000782c0ff */
[----:B----4-:R-:W-:-:S05]  /*16240*/  SHF.R.S32.HI R2, RZ, 0x1f, R4 ;  /* 0x0000001fff027819 */ /* 0x010fca0000011404 */
[----:B------:R-:W-:Y:S01]  /*16250*/  IMAD R2, R2, UR4, RZ ;  /* 0x0000000402027c24 */ /* 0x000fe2000f8e02ff */
[----:B-----5:R-:W-:-:S03]  /*16260*/  SEL R3, R3, RZ, !P0 ;  /* 0x000000ff03037207 */ /* 0x020fc60004000000 */
[----:B------:R-:W-:Y:S01]  /*16270*/  IMAD R0, R4, UR5, R2 ;  /* 0x0000000504007c24 */ /* 0x000fe2000f8e0202 */
[----:B--2---:R-:W-:Y:S01]  /*16280*/  SEL R2, R6, RZ, !P0 ;  /* 0x000000ff06027207 */ /* 0x004fe20004000000 */
[----:B------:R-:W-:-:S05]  /*16290*/  IMAD.WIDE.U32 R4, R4, UR4, RZ ;  /* 0x0000000404047c25 */ /* 0x000fca000f8e00ff */
[----:B------:R-:W-:Y:S04]  /*162a0*/  STL.64 [R1+0x28], R4 ;  /* 0x0000280401007387 */ /* 0x000fe80000100a00 */
[----:B------:R0:W-:Y:S04]  /*162b0*/  STL [R1+0x10], R2 ;  /* 0x0000100201007387 */ /* 0x0001e80000100800 */
[----:B------:R2:W-:Y:S01]  /*162c0*/  STL [R1+0x34], R3 ;  /* 0x0000340301007387 */ /* 0x0005e20000100800 */
[----:B0-----:R-:W-:Y:S01]  /*162d0*/  IMAD.IADD R2, R5, 0x1, R0 ;  /* 0x0000000105027824 */ /* 0x001fe200078e0200 */
        /* <DEDUP_REMOVED lines=10> */
[----:B------:R-:W0:Y:S01]  /*16380*/  LDC.64 R2, c[0x4][R2] ;  /* 0x0100000002027b82 */ /* 0x000e220000000a00 */
[----:B------:R-:W-:Y:S02]  /*16390*/  IMAD.U32 R5, RZ, RZ, UR5 ;  /* 0x00000005ff057e24 */ /* 0x000fe4000f8e00ff */
[----:B---3--:R-:W-:Y:S02]  /*163a0*/  IMAD.U32 R7, RZ, RZ, UR7 ;  /* 0x00000007ff077e24 */ /* 0x008fe4000f8e00ff */
[----:B------:R-:W-:-:S02]  /*163b0*/  IMAD.U32 R10, RZ, RZ, UR8 ;  /* 0x00000008ff0a7e24 */ /* 0x000fc4000f8e00ff */
[----:B------:R-:W-:Y:S02]  /*163c0*/  IMAD.U32 R11, RZ, RZ, UR9 ;  /* 0x00000009ff0b7e24 */ /* 0x000fe4000f8e00ff */
[----:B-1----:R-:W-:Y:S02]  /*163d0*/  IMAD.MOV.U32 R8, RZ, RZ, 0x70 ;  /* 0x00000070ff087424 */ /* 0x002fe400078e00ff */
[----:B------:R-:W-:Y:S02]  /*163e0*/  IMAD.MOV.U32 R12, RZ, RZ, 0x1 ;  /* 0x00000001ff0c7424 */ /* 0x000fe400078e00ff */
[----:B------:R-:W-:-:S07]  /*163f0*/  IMAD.MOV.U32 R13, RZ, RZ, RZ ;  /* 0x000000ffff0d7224 */ /* 0x000fce00078e00ff */
[----:B------:R-:W-:-:S07]  /*16400*/  LEPC R20, `(.L_x_2433) ;  /* 0x000000001014794e */ /* 0x000fce0000000000 */
[----:B0-----:R-:W-:Y:S05]  /*16410*/  CALL.ABS.NOINC R2 ;  /* 0x0000000002007343 */ /* 0x001fea0003c00000 */
.L_x_2433:
[----:B------:R-:W-:Y:S05]  /*16420*/  BSYNC B6 ;  /* 0x0000000000067941 */ /* 0x000fea0003800000 */
.L_x_2432:
[----:B--2---:R-:W2:Y:S01]  /*16430*/  LDL.LU R0, [R1+0x18] ;  /* 0x0000180001007983 */ /* 0x004ea20000300800 */
[----:B------:R-:W0:Y:S01]  /*16440*/  LDC R9, c[0x0][0x448] ;  /* 0x00011200ff097b82 */ /* 0x000e220000000800 */
[----:B------:R-:W-:Y:S01]  /*16450*/  ULDC.64 UR4, c[0x0][0x2d8] ;  /* 0x0000b60000047ab9 */ /* 0x000fe20000000a00 */
[----:B------:R-:W-:Y:S01]  /*16460*/  ULDC.64 UR6, c[0x0][0x2c8] ;  /* 0x0000b20000067ab9 */ /* 0x000fe20000000a00 */
[----:B------:R-:W2:Y:S01]  /*16470*/  LDL.LU.64 R2, [R1+0x28] ;  /* 0x0000280001027983 */ /* 0x000ea20000300a00 */
[----:B------:R-:W-:-:S03]  /*16480*/  ULDC.64 UR8, c[0x0][0x280] ;  /* 0x0000a00000087ab9 */ /* 0x000fc60000000a00 */
[----:B------:R-:W4:Y:S04]  /*16490*/  LDL.LU R20, [R1+0x30] ;  /* 0x0000300001147983 */ /* 0x000f280000300800 */
[----:B------:R-:W3:Y:S04]  /*164a0*/  LDL.LU R21, [R1+0x34] ;  /* 0x0000340001157983 */ /* 0x000ee80000300800 */
[----:B------:R-:W3:Y:S04]  /*164b0*/  LDL.LU R4, [R1+0x10] ;  /* 0x0000100001047983 */ /* 0x000ee80000300800 */
[----:B------:R0:W5:Y:S02]  /*164c0*/  LDL R10, [R1+0xc] ;  /* 0x00000c00010a7983 */ /* 0x0001640000100800 */
[----:B0-----:R-:W-:-:S13]  /*164d0*/  ISETP.NE.AND P1, PT, R9, 0x1, PT ;  /* 0x000000010900780c */ /* 0x001fda0003f25270 */
[----:B------:R-:W0:Y:S08]  /*164e0*/  @P1 LDC R5, c[0x0][0x450] ;  /* 0x00011400ff051b82 */ /* 0x000e300000000800 */
[----:B-1----:R-:W1:Y:S01]  /*164f0*/  @P1 LDC R8, c[0x0][0x44c] ;  /* 0x00011300ff081b82 */ /* 0x002e620000000800 */
[----:B------:R-:W1:Y:S01]  /*16500*/  S2R R11, SR_TID.X ;  /* 0x00000000000b7919 */ /* 0x000e620000002100 */
[----:B--2---:R-:W-:-:S02]  /*16510*/  IMAD.MOV.U32 R3, RZ, RZ, R0 ;  /* 0x000000ffff037224 */ /* 0x004fc400078e0000 */
[----:B----4-:R-:W-:Y:S02]  /*16520*/  IMAD R0, R20, UR4, RZ ;  /* 0x0000000414007c24 */ /* 0x010fe4000f8e02ff */
[C---:B------:R-:W-:Y:S01]  /*16530*/  IMAD.WIDE.U32 R2, R18.reuse, UR4, R2 ;  /* 0x0000000412027c25 */ /* 0x040fe2000f8e0002 */
[----:B------:R-:W2:Y:S03]  /*16540*/  S2R R20, SR_TID.X ;  /* 0x0000000000147919 */ /* 0x000ea60000002100 */
[----:B------:R-:W-:Y:S01]  /*16550*/  IMAD R0, R18, UR5, R0 ;  /* 0x0000000512007c24 */ /* 0x000fe2000f8e0200 */
[----:B------:R-:W-:-:S03]  /*16560*/  ULDC.64 UR4, c[0x0][0x2e0] ;  /* 0x0000b80000047ab9 */ /* 0x000fc60000000a00 */
[----:B------:R-:W-:Y:S02]  /*16570*/  IMAD.IADD R3, R3, 0x1, R0 ;  /* 0x0000000103037824 */ /* 0x000fe400078e0200 */
[----:B---3--:R-:W-:Y:S02]  /*16580*/  IMAD R0, R21, UR4, RZ ;  /* 0x0000000415007c24 */ /* 0x008fe4000f8e02ff */
        /* <DEDUP_REMOVED lines=32> */
[----:B0-----:R-:W-:-:S04]  /*16790*/  @P1 SHF.R.U32.HI R6, RZ, R5, R8 ;  /* 0x00000005ff061219 */ /* 0x001fc80000011608 */
[----:B------:R-:W-:-:S05]  /*167a0*/  IADD3 R5, -R6, RZ, RZ ;  /* 0x000000ff06057210 */ /* 0x000fca0007ffe1ff */
        /* <DEDUP_REMOVED lines=97> */
[----:B0-----:R-:W-:-:S04]  /*16dc0*/  IADD3 R0, R17, 0x80, RZ ;  /* 0x0000008011007810 */ /* 0x001fc80007ffe0ff */
        /* <DEDUP_REMOVED lines=29> */
.L_x_2596:
[----:B0-----:R-:W-:Y:S02]  /*16fa0*/  VIADD R2, R17, 0xb0 ;  /* 0x000000b011027836 */ /* 0x001fe40000000000 */
[----:B------:R-:W-:-:S03]  /*16fb0*/  VIADD R8, R22, 0x16800 ;  /* 0x0001680016087836 */ /* 0x000fc60000000000 */
[----:B------:R-:W-:-:S13]  /*16fc0*/  ISETP.GE.AND P1, PT, R2, R3, PT ;  /* 0x000000030200720c */ /* 0x000fda0003f26270 */
[----:B------:R-:W-:-:S05]  /*16fd0*/  @!P1 LEA R2, P2, R20, R14, 0x1 ;  /* 0x0000000e14029211 */ /* 0x000fca00078408ff */
[----:B-1----:R-:W-:-:S05]  /*16fe0*/  @!P1 IMAD.X R3, RZ, RZ, R0, P2 ;  /* 0x000000ffff039224 */ /* 0x002fca00010e0600 */
[----:B------:R-:W-:Y:S01]  /*16ff0*/  @!PT LDS RZ, [RZ] ;  /* 0x00000000fffff984 */ /* 0x000fe20000000800 */
[----:B------:R-:W-:Y:S01]  /*17000*/  @!PT LDS RZ, [RZ] ;  /* 0x00000000fffff984 */ /* 0x000fe20000000800 */
[----:B------:R-:W-:Y:S01]  /*17010*/  @!PT LDS RZ, [RZ] ;  /* 0x00000000fffff984 */ /* 0x000fe20000000800 */
[----:B------:R0:W-:Y:S01]  /*17020*/  @!P1 LDGSTS.E.BYPASS.LTC128B.128 [R10+0xdc00], desc[UR40][R2.64], !P0 ;  /* 0x0dc00000020a9fae */ /* 0x0001e2000c101d68 */
[----:B------:R-:W-:Y:S01]  /*17030*/  PLOP3.LUT P0, PT, PT, PT, PT, 0x80, 0x0 ;  /* 0x000000000000781c */ /* 0x000fe20003f0f070 */
[----:B------:R-:W-:-:S12]  /*17040*/  NOP ;  /* 0x0000000000007918 */ /* 0x000fd80000000000 */
.L_x_2435:
        /* <DEDUP_REMOVED lines=18> */
[----:B--2---:R-:W-:Y:S02]  /*17170*/  ISETP.GE.AND P1, PT, R2, 0x2, PT ;  /* 0x000000020200780c */ /* 0x004fe40003f26270 */
[----:B01----:R-:W-:Y:S11]  /*17180*/  @!P0 BRA `(.L_x_2437) ;  /* 0x0000005000388947 */ /* 0x003ff60003800000 */
.L_x_2597:
[----:B------:R-:W-:Y:S05]  /*17190*/  BSYNC B0 ;  /* 0x0000000000007941 */ /* 0x000fea0003800000 */
.L_x_2436:
[----:B------:R-:W-:Y:S04]  /*171a0*/  BSSY B0, `(.L_x_2438) ;  /* 0x000016c000007945 */ /* 0x000fe80003800000 */
[----:B------:R-:W-:Y:S05]  /*171b0*/  @!P1 BRA `(.L_x_2439) ;  /* 0x0000001400a89947 */ /* 0x000fea0003800000 */
[----:B------:R-:W2:Y:S01]  /*171c0*/  LDL R2, [R1+0x14] ;  /* 0x0000140001027983 */ /* 0x000ea20000100800 */
[----:B------:R-:W-:Y:S01]  /*171d0*/  BSSY B2, `(.L_x_2440) ;  /* 0x000007e000027945 */ /* 0x000fe20003800000 */
[C---:B--2---:R-:W-:Y:S02]  /*171e0*/  LOP3.LUT R0, R2.reuse, 0x1, RZ, 0xc0, !PT ;  /* 0x0000000102007812 */ /* 0x044fe400078ec0ff */
[----:B------:R-:W-:Y:S02]  /*171f0*/  IADD3 R6, R2, -0x2, RZ ;  /* 0xfffffffe02067810 */ /* 0x000fe40007ffe0ff */
[----:B------:R-:W-:-:S03]  /*17200*/  ISETP.NE.U32.AND P0, PT, R0, 0x1, PT ;  /* 0x000000010000780c */ /* 0x000fc60003f05070 */
[----:B------:R-:W-:-:S10]  /*17210*/  IMAD.MOV.U32 R0, RZ, RZ, R6 ;  /* 0x000000ffff007224 */ /* 0x000fd400078e0006 */
        /* <DEDUP_REMOVED lines=12> */
[----:B------:R-:W-:Y:S01]  /*172e0*/  ISETP.NE.U32.AND P0, PT, RZ, UR4, PT ;  /* 0x00000004ff007c0c */ /* 0x000fe2000bf05070 */
[----:B------:R-:W-:-:S03]  /*172f0*/  IMAD.MOV.U32 R0, RZ, RZ, R6 ;  /* 0x000000ffff007224 */ /* 0x000fc600078e0006 */
        /* <DEDUP_REMOVED lines=20> */
.L_x_2444:
[----:B------:R-:W-:Y:S01]  /*17440*/  IMAD R2, R7, 0x8, R22 ;  /* 0x0000000807027824 */ /* 0x000fe200078e0216 */
[----:B0-----:R-:W-:Y:S01]  /*17450*/  SHF.L.U32 R3, R9, 0x1f, RZ ;  /* 0x0000001f09037819 */ /* 0x001fe200000006ff */
[----:B------:R-:W-:Y:S03]  /*17460*/  BSSY B3, `(.L_x_2445) ;  /* 0x0000003000037945 */ /* 0x000fe60003800000 */
[----:B------:R-:W0:Y:S02]  /*17470*/  SYNCS.PHASECHK.TRANS64.TRYWAIT P0, [R2+URZ+0x16840], R3 ;  /* 0x01684003020075a7 */ /* 0x000e24000800017f */
[----:B0-----:R-:W-:Y:S05]  /*17480*/  @!P0 BRA `(.L_x_2446) ;  /* 0x0000004c008c8947 */ /* 0x001fea0003800000 */
.L_x_2598:
[----:B------:R-:W-:Y:S05]  /*17490*/  BSYNC B3 ;  /* 0x0000000000037941 */ /* 0x000fea0003800000 */
.L_x_2445:
        /* <DEDUP_REMOVED lines=12> */
.L_x_2448:
[----:B------:R-:W-:Y:S05]  /*17560*/  BSYNC B3 ;  /* 0x0000000000037941 */ /* 0x000fea0003800000 */
.L_x_2447:
        /* <DEDUP_REMOVED lines=11> */
.L_x_2449:
        /* <DEDUP_REMOVED lines=15> */
.L_x_2599:
[----:B------:R-:W-:Y:S05]  /*17710*/  BSYNC B3 ;  /* 0x0000000000037941 */ /* 0x000fea0003800000 */
.L_x_2450:
[----:B------:R-:W-:Y:S01]  /*17720*/  BSSY B3, `(.L_x_2452) ;  /* 0x000000c000037945 */ /* 0x000fe20003800000 */
[----:B------:R-:W-:Y:S01]  /*17730*/  IMAD.MOV.U32 R12, RZ, RZ, 0x0 ;  /* 0x00000000ff0c7424 */ /* 0x000fe200078e00ff */
[----:B------:R-:W-:Y:S02]  /*17740*/  MOV R13, 0x14f00000 ;  /* 0x14f00000000d7802 */ /* 0x000fe40000000f00 */
        /* <DEDUP_REMOVED lines=9> */
.L_x_2453:
[----:B------:R-:W-:Y:S05]  /*177e0*/  BSYNC B3 ;  /* 0x0000000000037941 */ /* 0x000fea0003800000 */
.L_x_2452:
        /* <DEDUP_REMOVED lines=11> */
.L_x_2454:
        /* <DEDUP_REMOVED lines=12> */
.L_x_2443:
[----:B------:R-:W-:Y:S05]  /*17960*/  BSYNC B1 ;  /* 0x0000000000017941 */ /* 0x000fea0003800000 */
.L_x_2442:
[----:B------:R-:W2:Y:S01]  /*17970*/  LDL.LU R0, [R1+0x14] ;  /* 0x0000140001007983 */ /* 0x000ea20000300800 */
[----:B------:R-:W-:Y:S02]  /*17980*/  IMAD.MOV.U32 R23, RZ, RZ, R7 ;  /* 0x000000ffff177224 */ /* 0x000fe400078e0007 */
[----:B------:R-:W-:Y:S02]  /*17990*/  IMAD.MOV.U32 R27, RZ, RZ, R9 ;  /* 0x000000ffff1b7224 */ /* 0x000fe400078e0009 */
[----:B--2---:R-:W-:-:S07]  /*179a0*/  VIADD R0, R0, 0xfffffffd ;  /* 0xfffffffd00007836 */ /* 0x004fce0000000000 */
.L_x_2441:
[----:B------:R-:W-:Y:S05]  /*179b0*/  BSYNC B2 ;  /* 0x0000000000027941 */ /* 0x000fea0003800000 */
.L_x_2440:
[----:B------:R-:W-:-:S13]  /*179c0*/  ISETP.NE.AND P0, PT, R6, RZ, PT ;  /* 0x000000ff0600720c */ /* 0x000fda0003f05270 */
[----:B------:R-:W-:Y:S05]  /*179d0*/  @!P0 BRA `(.L_x_2439) ;  /* 0x0000000c00a08947 */ /* 0x000fea0003800000 */
[----:B------:R-:W-:-:S07]  /*179e0*/  IMAD.MOV.U32 R4, RZ, RZ, R24 ;  /* 0x000000ffff047224 */ /* 0x000fce00078e0018 */
.L_x_2481:
[----:B------:R-:W2:Y:S01]  /*179f0*/  LDL R2, [R1] ;  /* 0x0000000001027983 */ /* 0x000ea20000100800 */
[----:B------:R-:W-:Y:S01]  /*17a00*/  VIADD R6, R23, 0x1 ;  /* 0x0000000117067836 */ /* 0x000fe20000000000 */
[----:B------:R-:W-:Y:S05]  /*17a10*/  YIELD ;  /* 0x0000000000007946 */ /* 0x000fea0003800000 */
[C---:B------:R-:W-:Y:S01]  /*17a20*/  ISETP.NE.AND P0, PT, R6.reuse, 0x2, PT ;  /* 0x000000020600780c */ /* 0x040fe20003f05270 */
[----:B------:R-:W-:Y:S03]  /*17a30*/  BSSY B1, `(.L_x_2455) ;  /* 0x000006d000017945 */ /* 0x000fe60003800000 */
[----:B------:R-:W-:-:S02]  /*17a40*/  SEL R6, R6, RZ, P0 ;  /* 0x000000ff06067207 */ /* 0x000fc40000000000 */
[----:B--2---:R-:W-:Y:S02]  /*17a50*/  LOP3.LUT P1, RZ, R2, 0x1, RZ, 0xc0, !PT ;  /* 0x0000000102ff7812 */ /* 0x004fe4000782c0ff */
[----:B------:R-:W-:-:S04]  /*17a60*/  SEL R2, RZ, 0x1, P0 ;  /* 0x00000001ff027807 */ /* 0x000fc80000000000 */
[----:B------:R-:W-:-:S07]  /*17a70*/  LOP3.LUT R7, R27, R2, RZ, 0x3c, !PT ;  /* 0x000000021b077212 */ /* 0x000fce00078e3cff */
        /* <DEDUP_REMOVED lines=13> */
[----:B------:R-:W-:-:S04]  /*17b50*/  @P0 SHF.R.U32.HI R2, RZ, R3, R4 ;  /* 0x00000003ff020219 */ /* 0x000fc80000011604 */
[----:B------:R-:W-:-:S05]  /*17b60*/  IADD3 R3, -R2, RZ, RZ ;  /* 0x000000ff02037210 */ /* 0x000fca0007ffe1ff */
        /* <DEDUP_REMOVED lines=9> */
.L_x_2457:
[----:B------:R-:W-:Y:S01]  /*17c00*/  IMAD R2, R6, 0x8, R22 ;  /* 0x0000000806027824 */ /* 0x000fe200078e0216 */
[----:B0-----:R-:W-:Y:S01]  /*17c10*/  SHF.L.U32 R3, R7, 0x1f, RZ ;  /* 0x0000001f07037819 */ /* 0x001fe200000006ff */
[----:B------:R-:W-:Y:S03]  /*17c20*/  BSSY B2, `(.L_x_2458) ;  /* 0x0000003000027945 */ /* 0x000fe60003800000 */
[----:B------:R-:W0:Y:S02]  /*17c30*/  SYNCS.PHASECHK.TRANS64.TRYWAIT P0, [R2+URZ+0x16840], R3 ;  /* 0x01684003020075a7 */ /* 0x000e24000800017f */
[----:B0-----:R-:W-:Y:S05]  /*17c40*/  @!P0 BRA `(.L_x_2459) ;  /* 0x0000004400c48947 */ /* 0x001fea0003800000 */
.L_x_2600:
[----:B------:R-:W-:Y:S05]  /*17c50*/  BSYNC B2 ;  /* 0x0000000000027941 */ /* 0x000fea0003800000 */
.L_x_2458:
        /* <DEDUP_REMOVED lines=12> */
.L_x_2461:
[----:B------:R-:W-:Y:S05]  /*17d20*/  BSYNC B2 ;  /* 0x0000000000027941 */ /* 0x000fea0003800000 */
.L_x_2460:
        /* <DEDUP_REMOVED lines=11> */
.L_x_2462:
        /* <DEDUP_REMOVED lines=15> */
.L_x_2601:
[----:B------:R-:W-:Y:S05]  /*17ed0*/  BSYNC B2 ;  /* 0x0000000000027941 */ /* 0x000fea0003800000 */
.L_x_2463:
        /* <DEDUP_REMOVED lines=11> */
.L_x_2466:
[----:B------:R-:W-:Y:S05]  /*17f90*/  BSYNC B2 ;  /* 0x0000000000027941 */ /* 0x000fea0003800000 */
.L_x_2465:
        /* <DEDUP_REMOVED lines=10> */
.L_x_2467:
        /* <DEDUP_REMOVED lines=12> */
.L_x_2456:
[----:B------:R-:W-:Y:S05]  /*18100*/  BSYNC B1 ;  /* 0x0000000000017941 */ /* 0x000fea0003800000 */
.L_x_2455:
[----:B------:R-:W2:Y:S01]  /*18110*/  LDL R2, [R1] ;  /* 0x0000000001027983 */ /* 0x000ea20000100800 */
[----:B------:R-:W-:Y:S01]  /*18120*/  VIADD R23, R6, 0x1 ;  /* 0x0000000106177836 */ /* 0x000fe20000000000 */
[----:B------:R-:W-:Y:S04]  /*18130*/  BSSY B1, `(.L_x_2468) ;  /* 0x000006f000017945 */ /* 0x000fe80003800000 */
[----:B------:R-:W-:-:S04]  /*18140*/  ISETP.NE.AND P0, PT, R23, 0x2, PT ;  /* 0x000000021700780c */ /* 0x000fc80003f05270 */
[----:B------:R-:W-:Y:S02]  /*18150*/  SEL R23, R23, RZ, P0 ;  /* 0x000000ff17177207 */ /* 0x000fe40000000000 */
[----:B--2---:R-:W-:Y:S02]  /*18160*/  LOP3.LUT P1, RZ, R2, 0x1, RZ, 0xc0, !PT ;  /* 0x0000000102ff7812 */ /* 0x004fe4000782c0ff */
[----:B------:R-:W-:-:S04]  /*18170*/  SEL R2, RZ, 0x1, P0 ;  /* 0x00000001ff027807 */ /* 0x000fc80000000000 */
[----:B------:R-:W-:-:S07]  /*18180*/  LOP3.LUT R27, R7, R2, RZ, 0x3c, !PT ;  /* 0x00000002071b7212 */ /* 0x000fce00078e3cff */
        /* <DEDUP_REMOVED lines=24> */
.L_x_2470:
[----:B------:R-:W-:Y:S01]  /*18310*/  IMAD R2, R23, 0x8, R22 ;  /* 0x0000000817027824 */ /* 0x000fe200078e0216 */
[----:B0-----:R-:W-:Y:S01]  /*18320*/  SHF.L.U32 R3, R27, 0x1f, RZ ;  /* 0x0000001f1b037819 */ /* 0x001fe200000006ff */
[----:B------:R-:W-:Y:S03]  /*18330*/  BSSY B2, `(.L_x_2471) ;  /* 0x0000003000027945 */ /* 0x000fe60003800000 */
[----:B------:R-:W0:Y:S02]  /*18340*/  SYNCS.PHASECHK.TRANS64.TRYWAIT P0, [R2+URZ+0x16840], R3 ;  /* 0x01684003020075a7 */ /* 0x000e24000800017f */
[----:B0-----:R-:W-:Y:S05]  /*18350*/  @!P0 BRA `(.L_x_2472) ;  /* 0x0000004000288947 */ /* 0x001fea0003800000 */
.L_x_2602:
[----:B------:R-:W-:Y:S05]  /*18360*/  BSYNC B2 ;  /* 0x0000000000027941 */ /* 0x000fea0003800000 */
.L_x_2471:
        /* <DEDUP_REMOVED lines=12> */
.L_x_2474:
[----:B------:R-:W-:Y:S05]  /*18430*/  BSYNC B2 ;  /* 0x0000000000027941 */ /* 0x000fea0003800000 */
.L_x_2473:
        /* <DEDUP_REMOVED lines=12> */
.L_x_2475:
        /* <DEDUP_REMOVED lines=15> */
.L_x_2603:
[----:B------:R-:W-:Y:S05]  /*185f0*/  BSYNC B2 ;  /* 0x0000000000027941 */ /* 0x000fea0003800000 */
.L_x_2476:
[----:B------:R-:W-:Y:S01]  /*18600*/  BSSY B2, `(.L_x_2478) ;  /* 0x000000b000027945 */ /* 0x000fe20003800000 */
[----:B0-----:R-:W-:Y:S01]  /*18610*/  IMAD.MOV.U32 R2, RZ, RZ, 0x0 ;  /* 0x00000000ff027424 */ /* 0x001fe200078e00ff */
[----:B------:R-:W-:Y:S02]  /*18620*/  MOV R3, 0x14f00000 ;  /* 0x14f0000000037802 */ /* 0x000fe40000000f00 */
        /* <DEDUP_REMOVED lines=8> */
.L_x_2479:
[----:B------:R-:W-:Y:S05]  /*186b0*/  BSYNC B2 ;  /* 0x0000000000027941 */ /* 0x000fea0003800000 */
.L_x_2478:
        /* <DEDUP_REMOVED lines=10> */
.L_x_2480:
        /* <DEDUP_REMOVED lines=12> */
.L_x_2469:
[----:B------:R-:W-:Y:S05]  /*18820*/  BSYNC B1 ;  /* 0x0000000000017941 */ /* 0x000fea0003800000 */
.L_x_2468:
[C---:B------:R-:W-:Y:S01]  /*18830*/  ISETP.GT.AND P0, PT, R0.reuse, 0x1, PT ;  /* 0x000000010000780c */ /* 0x040fe20003f04270 */
[----:B------:R-:W-:-:S12]  /*18840*/  VIADD R0, R0, 0xfffffffe ;  /* 0xfffffffe00007836 */ /* 0x000fd80000000000 */
[----:B------:R-:W-:Y:S05]  /*18850*/  @P0 BRA `(.L_x_2481) ;  /* 0xfffffff000640947 */ /* 0x000fea000383ffff */
.L_x_2439:
[----:B------:R-:W-:Y:S05]  /*18860*/  BSYNC B0 ;  /* 0x0000000000007941 */ /* 0x000fea0003800000 */
.L_x_2438:
        /* <DEDUP_REMOVED lines=17> */
.L_x_2483:
[----:B------:R-:W-:Y:S05]  /*18980*/  BSYNC B0 ;  /* 0x0000000000007941 */ /* 0x000fea0003800000 */
.L_x_2482:
        /* <DEDUP_REMOVED lines=10> */
.L_x_2604:
[----:B------:R-:W-:Y:S05]  /*18a30*/  BSYNC B1 ;  /* 0x0000000000017941 */ /* 0x000fea0003800000 */
.L_x_2486:
        /* <DEDUP_REMOVED lines=9> */
.L_x_2489:
[----:B------:R-:W-:Y:S05]  /*18ad0*/  BSYNC B1 ;  /* 0x0000000000017941 */ /* 0x000fea0003800000 */
.L_x_2488:
        /* <DEDUP_REMOVED lines=10> */
.L_x_2490:
        /* <DEDUP_REMOVED lines=10> */
.L_x_2485:
[----:B------:R-:W-:Y:S05]  /*18c20*/  BSYNC B0 ;  /* 0x0000000000007941 */ /* 0x000fea0003800000 */
.L_x_2484:
[----:B------:R-:W-:-:S05]  /*18c30*/  VIADD R23, R23, 0x1 ;  /* 0x0000000117177836 */ /* 0x000fca0000000000 */
[----:B------:R-:W-:-:S04]  /*18c40*/  ISETP.NE.AND P0, PT, R23, 0x2, PT ;  /* 0x000000021700780c */ /* 0x000fc80003f05270 */
[----:B------:R-:W-:Y:S02]  /*18c50*/  SEL R0, RZ, 0x1, P0 ;  /* 0x00000001ff007807 */ /* 0x000fe40000000000 */
[----:B------:R-:W-:Y:S02]  /*18c60*/  SEL R23, R23, RZ, P0 ;  /* 0x000000ff17177207 */ /* 0x000fe40000000000 */
[----:B------:R-:W-:-:S07]  /*18c70*/  LOP3.LUT R27, R27, R0, RZ, 0x3c, !PT ;  /* 0x000000001b1b7212 */ /* 0x000fce00078e3cff */
.L_x_2420:
[----:B------:R-:W-:Y:S05]  /*18c80*/  BSYNC B7 ;  /* 0x0000000000077941 */ /* 0x000fea0003800000 */
.L_x_2418:
[----:B------:R-:W3:Y:S02]  /*18c90*/  LDL R0, [R1] ;  /* 0x0000000001007983 */ /* 0x000ee40000100800 */
[----:B---3--:R-:W-:-:S13]  /*18ca0*/  LOP3.LUT P0, RZ, R0, 0x2, RZ, 0xc0, !PT ;  /* 0x0000000200ff7812 */ /* 0x008fda000780c0ff */
[----:B------:R-:W-:Y:S05]  /*18cb0*/  @!P0 BRA `(.L_x_2491) ;  /* 0x0000000000248947 */ /* 0x000fea0003800000 */
[----:B------:R-:W-:Y:S05]  /*18cc0*/  WARPSYNC.ALL ;  /* 0x0000000000007948 */ /* 0x000fea0003800000 */
[----:B------:R-:W3:Y:S08]  /*18cd0*/  S2UR UR5, SR_CgaCtaId ;  /* 0x00000000000579c3 */ /* 0x000ef00000008800 */
[----:B------:R-:W-:Y:S06]  /*18ce0*/  BAR.SYNC.DEFER_BLOCKING 0x5, 0x200 ;  /* 0x0148000000007b1d */ /* 0x000fec0000010000 */
[----:B------:R-:W-:-:S02]  /*18cf0*/  UMOV UR4, 0x400 ;  /* 0x0000040000047882 */ /* 0x000fc40000000000 */
[----:B---3--:R-:W-:-:S06]  /*18d00*/  ULEA UR4, UR5, UR4, 0x18 ;  /* 0x0000000405047291 */ /* 0x008fcc000f8ec03f */
[----:B0-----:R-:W-:-:S05]  /*18d10*/  IMAD.U32 R22, RZ, RZ, UR4 ;  /* 0x00000004ff167e24 */ /* 0x001fca000f8e00ff */
[----:B------:R0:W3:Y:S01]  /*18d20*/  LDS.128 R16, [R22+0x168d0] ;  /* 0x0168d00016107984 */ /* 0x0000e20000000c00 */
[----:B------:R-:W-:Y:S06]  /*18d30*/  BAR.ARV 0x4, 0x200 ;  /* 0x0108000000007b1d */ /* 0x000fec0000002000 */
[----:B------:R-:W-:Y:S05]  /*18d40*/  BRA `(.L_x_2492) ;  /* 0x0000000800cc7947 */ /* 0x000fea0003800000 */
.L_x_2491:
[----:B------:R-:W1:Y:S01]  /*18d50*/  S2R R0, SR_TID.X ;  /* 0x0000000000007919 */ /* 0x000e620000002100 */
[----:B------:R-:W-:Y:S01]  /*18d60*/  UMOV UR4, 0xffffffff ;  /* 0xffffffff00047882 */ /* 0x000fe20000000000 */
[----:B-1----:R-:W-:-:S04]  /*18d70*/  LOP3.LUT R8, R0, 0x1f, RZ, 0xc0, !PT ;  /* 0x0000001f00087812 */ /* 0x002fc800078ec0ff */
[----:B------:R-:W-:Y:S01]  /*18d80*/  ISETP.NE.AND P0, PT, R8, 0x1f, PT ;  /* 0x0000001f0800780c */ /* 0x000fe20003f05270 */
[----:B------:R-:W-:-:S12]  /*18d90*/  BRA.DIV UR4, `(.L_x_2493) ;  /* 0x0000003604d47947 */ /* 0x000fd8000b800000 */
[----:B------:R-:W-:Y:S01]  /*18da0*/  IADD3 R5, R19, R8, RZ ;  /* 0x0000000813057210 */ /* 0x000fe20007ffe0ff */
[----:B------:R-:W-:-:S03]  /*18db0*/  ULDC UR4, c[0x0][0xc3c] ;  /* 0x00030f0000047ab9 */ /* 0x000fc60000000800 */
[----:B------:R-:W-:-:S13]  /*18dc0*/  ISETP.GE.OR P1, PT, R5, UR4, !P0 ;  /* 0x0000000405007c0c */ /* 0x000fda000c726670 */
[----:B0-----:R-:W0:Y:S02]  /*18dd0*/  @!P1 LDC.64 R2, c[0x0][0xc80] ;  /* 0x00032000ff029b82 */ /* 0x001e240000000a00 */
[----:B0-----:R-:W-:-:S06]  /*18de0*/  @!P1 IMAD.WIDE R2, R5, 0x4, R2 ;  /* 0x0000000405029825 */ /* 0x001fcc00078e0202 */
[----:B------:R-:W3:Y:S01]  /*18df0*/  @!P1 LDG.E R2, desc[UR40][R2.64] ;  /* 0x0000002802029981 */ /* 0x000ee2000c1e1900 */
[----:B------:R-:W-:Y:S01]  /*18e00*/  IMAD.MOV.U32 R17, RZ, RZ, RZ ;  /* 0x000000ffff117224 */ /* 0x000fe200078e00ff */
[C---:B------:R-:W-:Y:S02]  /*18e10*/  ISETP.GE.U32.AND P2, PT, R8.reuse, 0x2, PT ;  /* 0x000000020800780c */ /* 0x040fe40003f46070 */
[C---:B------:R-:W-:Y:S01]  /*18e20*/  ISETP.GE.U32.AND P3, PT, R8.reuse, 0x4, PT ;  /* 0x000000040800780c */ /* 0x040fe20003f66070 */
[----:B------:R-:W-:Y:S01]  /*18e30*/  SHFL.IDX PT, R0, R16, RZ, 0x1f ;  /* 0x00001fff10007589 */ /* 0x000fe200000e0000 */
[C---:B------:R-:W-:Y:S02]  /*18e40*/  ISETP.GE.U32.AND P4, PT, R8.reuse, 0x8, PT ;  /* 0x000000080800780c */ /* 0x040fe40003f86070 */
[C---:B------:R-:W-:Y:S01]  /*18e50*/  ISETP.GE.U32.AND P5, PT, R8.reuse, 0x10, PT ;  /* 0x000000100800780c */ /* 0x040fe20003fa6070 */
[----:B---3--:R-:W-:Y:S01]  /*18e60*/  @!P1 IMAD.MOV.U32 R17, RZ, RZ, R2 ;  /* 0x000000ffff119224 */ /* 0x008fe200078e0002 */
[----:B------:R-:W-:-:S04]  /*18e70*/  ISETP.NE.AND P1, PT, R8, RZ, PT ;  /* 0x000000ff0800720c */ /* 0x000fc80003f25270 */
[----:B------:R-:W0:Y:S02]  /*18e80*/  SHFL.UP PT, R14, R17, 0x1, RZ ;  /* 0x04200000110e7989 */ /* 0x000e2400000e00ff */
[----:B0-----:R-:W-:-:S05]  /*18e90*/  SEL R4, R14, RZ, P1 ;  /* 0x000000ff0e047207 */ /* 0x001fca0000800000 */
[----:B------:R-:W-:-:S05]  /*18ea0*/  IMAD.IADD R4, R17, 0x1, R4 ;  /* 0x0000000111047824 */ /* 0x000fca00078e0204 */
[----:B------:R-:W0:Y:S02]  /*18eb0*/  SHFL.UP PT, R14, R4, 0x2, RZ ;  /* 0x04400000040e7989 */ /* 0x000e2400000e00ff */
[----:B0-----:R-:W-:-:S05]  /*18ec0*/  SEL R5, R14, RZ, P2 ;  /* 0x000000ff0e057207 */ /* 0x001fca0001000000 */
[----:B--2---:R-:W-:Y:S02]  /*18ed0*/  IMAD.IADD R6, R4, 0x1, R5 ;  /* 0x0000000104067824 */ /* 0x004fe400078e0205 */
        /* <DEDUP_REMOVED lines=11> */
.L_x_2614:
[----:B------:R-:W-:Y:S02]  /*18f90*/  ULDC UR4, c[0x0][0xc38] ;  /* 0x00030e0000047ab9 */ /* 0x000fe40000000800 */
[----:B------:R-:W-:-:S04]  /*18fa0*/  IMAD.U32 R4, RZ, RZ, UR4 ;  /* 0x00000004ff047e24 */ /* 0x000fc8000f8e00ff */
[----:B-1----:R-:W-:-:S04]  /*18fb0*/  IMAD R14, R14, R4, RZ ;  /* 0x000000040e0e7224 */ /* 0x002fc800078e02ff */
[----:B------:R-:W-:-:S05]  /*18fc0*/  IMAD.IADD R5, R5, 0x1, R14 ;  /* 0x0000000105057824 */ /* 0x000fca00078e020e */
[----:B------:R-:W-:-:S13]  /*18fd0*/  ISETP.GT.AND P6, PT, R5, R0, PT ;  /* 0x000000000500720c */ /* 0x000fda0003fc4270 */
[----:B------:R-:W-:Y:S05]  /*18fe0*/  @P6 BRA `(.L_x_2494) ;  /* 0x00000000009c6947 */ /* 0x000fea0003800000 */
.L_x_2499:
[----:B------:R-:W1:Y:S01]  /*18ff0*/  LDC R2, c[0x0][0xc3c] ;  /* 0x00030f00ff027b82 */ /* 0x000e620000000800 */
[----:B------:R-:W-:-:S05]  /*19000*/  VIADD R19, R19, 0x1f ;  /* 0x0000001f13137836 */ /* 0x000fca0000000000 */
[----:B-1----:R-:W-:-:S13]  /*19010*/  ISETP.GE.AND P6, PT, R19, R2, PT ;  /* 0x000000021300720c */ /* 0x002fda0003fc6270 */
[----:B------:R-:W-:Y:S05]  /*19020*/  @P6 BRA `(.L_x_2495) ;  /* 0x0000000400d06947 */ /* 0x000fea0003800000 */
[----:B0-----:R-:W0:Y:S01]  /*19030*/  S2R R3, SR_TID.X ;  /* 0x0000000000037919 */ /* 0x001e220000002100 */
[----:B------:R-:W-:Y:S01]  /*19040*/  BSSY B0, `(.L_x_2496) ;  /* 0x0000009000007945 */ /* 0x000fe20003800000 */
[----:B------:R-:W-:Y:S01]  /*19050*/  IMAD.MOV.U32 R17, RZ, RZ, RZ ;  /* 0x000000ffff117224 */ /* 0x000fe200078e00ff */
[----:B0-----:R-:W-:-:S05]  /*19060*/  LOP3.LUT R3, R3, 0x1f, RZ, 0xc0, !PT ;  /* 0x0000001f03037812 */ /* 0x001fca00078ec0ff */
[----:B------:R-:W-:-:S05]  /*19070*/  IMAD.IADD R7, R19, 0x1, R3 ;  /* 0x0000000113077824 */ /* 0x000fca00078e0203 */
[----:B------:R-:W-:-:S13]  /*19080*/  ISETP.GE.OR P6, PT, R7, R2, !P0 ;  /* 0x000000020700720c */ /* 0x000fda00047c6670 */
[----:B------:R-:W-:Y:S05]  /*19090*/  @P6 BRA `(.L_x_2497) ;  /* 0x00000000000c6947 */ /* 0x000fea0003800000 */
[----:B------:R-:W0:Y:S02]  /*190a0*/  LDC.64 R2, c[0x0][0xc80] ;  /* 0x00032000ff027b82 */ /* 0x000e240000000a00 */
[----:B0-----:R-:W-:-:S05]  /*190b0*/  IMAD.WIDE R2, R7, 0x4, R2 ;  /* 0x0000000407027825 */ /* 0x001fca00078e0202 */
[----:B------:R0:W5:Y:S02]  /*190c0*/  LDG.E R17, desc[UR40][R2.64] ;  /* 0x0000002802117981 */ /* 0x000164000c1e1900 */
.L_x_2497:
[----:B------:R-:W-:Y:S05]  /*190d0*/  BSYNC B0 ;  /* 0x0000000000007941 */ /* 0x000fea0003800000 */
.L_x_2496:
        /* <DEDUP_REMOVED lines=18> */
.L_x_2622:
[----:B------:R-:W-:Y:S02]  /*19200*/  ULDC UR4, c[0x0][0xc38] ;  /* 0x00030e0000047ab9 */ /* 0x000fe40000000800 */
[----:B------:R-:W-:-:S04]  /*19210*/  IMAD.U32 R4, RZ, RZ, UR4 ;  /* 0x00000004ff047e24 */ /* 0x000fc8000f8e00ff */
[----:B-1----:R-:W-:-:S04]  /*19220*/  IMAD R14, R14, R4, RZ ;  /* 0x000000040e0e7224 */ /* 0x002fc800078e02ff */
[----:B------:R-:W-:-:S05]  /*19230*/  IMAD.IADD R5, R14, 0x1, R5 ;  /* 0x000000010e057824 */ /* 0x000fca00078e0205 */
[----:B------:R-:W-:-:S13]  /*19240*/  ISETP.GT.AND P6, PT, R5, R0, PT ;  /* 0x000000000500720c */ /* 0x000fda0003fc4270 */
[----:B------:R-:W-:Y:S05]  /*19250*/  @!P6 BRA `(.L_x_2499) ;  /* 0xfffffffc0064e947 */ /* 0x000fea000383ffff */
.L_x_2494:
        /* <DEDUP_REMOVED lines=8> */
.L_x_2626:
[----:B------:R-:W-:Y:S01]  /*192e0*/  ISETP.NE.AND P0, PT, R2, RZ, PT ;  /* 0x000000ff0200720c */ /* 0x000fe20003f05270 */
[----:B------:R-:W-:-:S12]  /*192f0*/  IMAD.MOV.U32 R14, RZ, RZ, RZ ;  /* 0x000000ffff0e7224 */ /* 0x000fd800078e00ff */
[----:B------:R-:W-:Y:S05]  /*19300*/  @!P0 BRA `(.L_x_2501) ;  /* 0x0000000000108947 */ /* 0x000fea0003800000 */
[----:B------:R-:W-:Y:S01]  /*19310*/  UMOV UR4, 0xffffffff ;  /* 0xffffffff00047882 */ /* 0x000fe20000000000 */
[----:B------:R-:W-:Y:S02]  /*19320*/  VIADD R12, R6, 0xffffffff ;  /* 0xffffffff060c7836 */ /* 0x000fe40000000000 */
[----:B------:R-:W-:Y:S05]  /*19330*/  BRA.DIV UR4, `(.L_x_2502) ;  /* 0x0000003a04947947 */ /* 0x000fea000b800000 */
[----:B------:R3:W4:Y:S02]  /*19340*/  SHFL.IDX PT, R14, R3, R12, 0x1f ;  /* 0x00001f0c030e7589 */ /* 0x00072400000e0000 */
.L_x_2501:
[----:B0--3--:R-:W0:Y:S01]  /*19350*/  LDC.64 R2, c[0x0][0xc90] ;  /* 0x00032400ff027b82 */ /* 0x009e220000000a00 */
[----:B------:R-:W-:-:S04]  /*19360*/  IMAD.IADD R19, R6, 0x1, R19 ;  /* 0x0000000106137824 */ /* 0x000fc800078e0213 */
[----:B0-----:R-:W-:-:S05]  /*19370*/  IMAD.WIDE R2, R19, 0x4, R2 ;  /* 0x0000000413027825 */ /* 0x001fca00078e0202 */
[----:B-1----:R0:W2:Y:S01]  /*19380*/  LDG.E R6, desc[UR40][R2.64] ;  /* 0x0000002802067981 */ /* 0x0020a2000c1e1900 */
[----:B----4-:R-:W-:-:S04]  /*19390*/  IMAD R16, R14, R4, R16 ;  /* 0x000000040e107224 */ /* 0x010fc800078e0210 */
[----:B------:R-:W-:Y:S02]  /*193a0*/  IMAD.IADD R0, R0, 0x1, -R16 ;  /* 0x0000000100007824 */ /* 0x000fe400078e0a10 */
[----:B0-----:R-:W-:Y:S02]  /*193b0*/  IMAD.MOV.U32 R2, RZ, RZ, RZ ;  /* 0x000000ffff027224 */ /* 0x001fe400078e00ff */
[----:B--2---:R-:W-:-:S05]  /*193c0*/  IMAD R5, R17, R6, RZ ;  /* 0x0000000611057224 */ /* 0x004fca00078e02ff */
        /* <DEDUP_REMOVED lines=31> */
[----:B0-----:R-:W-:-:S02]  /*195c0*/  IADD3 R2, R8, 0xffffffe, RZ ;  /* 0x0ffffffe08027810 */ /* 0x001fc40007ffe0ff */
[----:B------:R-:W-:-:S04]  /*195d0*/  IABS R8, R0 ;  /* 0x0000000000087213 */ /* 0x000fc80000000000 */
        /* <DEDUP_REMOVED lines=25> */
.L_x_2495:
[----:B------:R-:W-:Y:S01]  /*19770*/  UMOV UR4, URZ ;  /* 0x0000003f00047c82 */ /* 0x000fe20008000000 */
[----:B------:R-:W-:Y:S01]  /*19780*/  UMOV UR5, URZ ;  /* 0x0000003f00057c82 */ /* 0x000fe20008000000 */
[----:B------:R-:W-:Y:S01]  /*19790*/  ULDC UR6, c[0x0][0xc3c] ;  /* 0x00030f0000067ab9 */ /* 0x000fe20000000800 */
[----:B------:R-:W-:Y:S02]  /*197a0*/  IMAD.MOV.U32 R16, RZ, RZ, R0 ;  /* 0x000000ffff107224 */ /* 0x000fe400078e0000 */
[----:B------:R-:W-:Y:S02]  /*197b0*/  IMAD.U32 R17, RZ, RZ, UR4 ;  /* 0x00000004ff117e24 */ /* 0x000fe4000f8e00ff */
[----:B------:R-:W-:Y:S02]  /*197c0*/  IMAD.U32 R18, RZ, RZ, UR5 ;  /* 0x00000005ff127e24 */ /* 0x000fe4000f8e00ff */
[----:B------:R-:W-:-:S07]  /*197d0*/  IMAD.U32 R19, RZ, RZ, UR6 ;  /* 0x00000006ff137e24 */ /* 0x000fce000f8e00ff */
.L_x_2503:
        /* <DEDUP_REMOVED lines=10> */
.L_x_2492:
[----:B------:R-:W-:Y:S02]  /*19880*/  ULDC UR4, c[0x0][0xc3c] ;  /* 0x00030f0000047ab9 */ /* 0x000fe40000000800 */
[----:B---3--:R-:W-:-:S13]  /*19890*/  ISETP.GE.AND P0, PT, R19, UR4, PT ;  /* 0x0000000413007c0c */ /* 0x008fda000bf06270 */
[----:B------:R-:W-:Y:S05]  /*198a0*/  @!P0 BRA `(.L_x_2504) ;  /* 0xffffffa800588947 */ /* 0x000fea000383ffff */
[----:B------:R-:W-:Y:S05]  /*198b0*/  BSYNC B8 ;  /* 0x0000000000087941 */ /* 0x000fea0003800000 */
.L_x_2382:
[----:B0-----:R-:W3:Y:S01]  /*198c0*/  LDL.LU R0, [R1+0x20] ;  /* 0x0000200001007983 */ /* 0x001ee20000300800 */
[----:B------:R-:W-:Y:S01]  /*198d0*/  BSSY B0, `(.L_x_2505) ;  /* 0x000000b000007945 */ /* 0x000fe20003800000 */
[----:B------:R-:W0:Y:S01]  /*198e0*/  S2R R5, SR_CgaCtaId ;  /* 0x0000000000057919 */ /* 0x000e220000008800 */
[----:B---3--:R-:W-:-:S05]  /*198f0*/  VIADD R0, R0, 0x1 ;  /* 0x0000000100007836 */ /* 0x008fca0000000000 */
[----:B------:R-:W-:-:S04]  /*19900*/  LEA.HI R2, R0, R0, RZ, 0x1 ;  /* 0x0000000000027211 */ /* 0x000fc800078f08ff */
[----:B------:R-:W-:Y:S02]  /*19910*/  LOP3.LUT R3, R2, 0xfffffffe, RZ, 0xc0, !PT ;  /* 0xfffffffe02037812 */ /* 0x000fe400078ec0ff */
[----:B------:R-:W-:Y:S02]  /*19920*/  MOV R2, 0x400 ;  /* 0x0000040000027802 */ /* 0x000fe40000000f00 */
[----:B------:R-:W-:Y:S02]  /*19930*/  IADD3 R0, R0, -R3, RZ ;  /* 0x8000000300007210 */ /* 0x000fe40007ffe0ff */
[----:B0-----:R-:W-:Y:S02]  /*19940*/  LEA R9, R5, R2, 0x18 ;  /* 0x0000000205097211 */ /* 0x001fe400078ec0ff */
[----:B------:R-:W-:-:S04]  /*19950*/  SHF.L.U32 R0, R0, 0x1f, RZ ;  /* 0x0000001f00007819 */ /* 0x000fc800000006ff */
[----:B------:R-:W0:Y:S02]  /*19960*/  SYNCS.PHASECHK.TRANS64.TRYWAIT P0, [R9+URZ+0x16820], R0 ;  /* 0x01682000090075a7 */ /* 0x000e24000800017f */
[----:B0-----:R-:W-:Y:S05]  /*19970*/  @!P0 BRA `(.L_x_2506) ;  /* 0x0000003400288947 */ /* 0x001fea0003800000 */
.L_x_2629:
[----:B------:R-:W-:Y:S05]  /*19980*/  BSYNC B0 ;  /* 0x0000000000007941 */ /* 0x000fea0003800000 */
.L_x_2505:
[----:B------:R-:W-:-:S03]  /*19990*/  UMOV UR4, 0xffffffff ;  /* 0xffffffff00047882 */ /* 0x000fc60000000000 */
[----:B------:R-:W-:Y:S05]  /*199a0*/  BRA.DIV UR4, `(.L_x_2507) ;  /* 0x0000003604307947 */ /* 0x000fea000b800000 */
[----:B0-----:R-:W0:Y:S02]  /*199b0*/  S2R R0, SR_TID.X ;  /* 0x0000000000007919 */ /* 0x001e240000002100 */
[----:B0-----:R-:W-:-:S04]  /*199c0*/  SHF.R.U32.HI R0, RZ, 0x5, R0 ;  /* 0x00000005ff007819 */ /* 0x001fc80000011600 */
[----:B------:R-:W-:-:S05]  /*199d0*/  LOP3.LUT R0, R0, 0x3, RZ, 0xc0, !PT ;  /* 0x0000000300007812 */ /* 0x000fca00078ec0ff */
[----:B------:R0:W3:Y:S02]  /*199e0*/  SHFL.IDX PT, R14, R0, RZ, 0x1f ;  /* 0x00001fff000e7589 */ /* 0x0000e400000e0000 */
.L_x_2632:
[----:B---3--:R-:W-:-:S13]  /*199f0*/  ISETP.NE.AND P0, PT, R14, RZ, PT ;  /* 0x000000ff0e00720c */ /* 0x008fda0003f05270 */
[----:B------:R-:W-:Y:S05]  /*19a00*/  @P0 BRA `(.L_x_2239) ;  /* 0x0000000000880947 */ /* 0x000fea0003800000 */
[----:B------:R-:W-:-:S03]  /*19a10*/  UMOV UR4, 0xffffffff ;  /* 0xffffffff00047882 */ /* 0x000fc60000000000 */
[----:B------:R-:W-:Y:S05]  /*19a20*/  BRA.DIV UR4, `(.L_x_2508) ;  /* 0x0000003604447947 */ /* 0x000fea000b800000 */
[----:B------:R-:W-:-:S13]  /*19a30*/  ELECT P6, URZ, PT ;  /* 0x00000000003f782f */ /* 0x000fda00038c0000 */
.L_x_2635:
[----:B------:R-:W-:Y:S05]  /*19a40*/  @!P6 BRA `(.L_x_2239) ;  /* 0x000000000078e947 */ /* 0x000fea0003800000 */
[----:B0-----:R-:W3:Y:S02]  /*19a50*/  LDL.LU R0, [R1+0x3c] ;  /* 0x00003c0001007983 */ /* 0x001ee40000300800 */
[----:B---3--:R-:W-:-:S04]  /*19a60*/  LOP3.LUT R0, R0, 0x2, RZ, 0xfc, !PT ;  /* 0x0000000200007812 */ /* 0x008fc800078efcff */
[----:B------:R-:W-:-:S13]  /*19a70*/  ISETP.NE.AND P2, PT, R0, 0x3, PT ;  /* 0x000000030000780c */ /* 0x000fda0003f45270 */
[----:B------:R-:W-:Y:S05]  /*19a80*/  @!P2 BRA `(.L_x_2509) ;  /* 0x000000000004a947 */ /* 0x000fea0003800000 */
[----:B------:R-:W-:Y:S01]  /*19a90*/  BPT.TRAP 0x1 ;  /* 0x000000040000795c */ /* 0x000fe20000300000 */
.L_x_2509:
[----:B------:R-:W-:Y:S01]  /*19aa0*/  VIADD R0, R9, 0x16840 ;  /* 0x0001684009007836 */ /* 0x000fe20000000000 */
[----:B------:R-:W-:Y:S01]  /*19ab0*/  SHF.L.U32 R3, R27, 0x1f, RZ ;  /* 0x0000001f1b037819 */ /* 0x000fe200000006ff */
[C---:B------:R-:W-:Y:S02]  /*19ac0*/  VIADD R2, R23.reuse, 0x1 ;  /* 0x0000000117027836 */ /* 0x040fe40000000000 */
[----:B--2---:R-:W-:-:S03]  /*19ad0*/  IMAD R6, R23, 0x8, R0 ;  /* 0x0000000817067824 */ /* 0x004fc600078e0200 */
        /* <DEDUP_REMOVED lines=8> */
.L_x_2636:
[----:B------:R-:W2:Y:S02]  /*19b60*/  SYNCS.PHASECHK.TRANS64.TRYWAIT P0, [R7+URZ], R2 ;  /* 0x00000002070075a7 */ /* 0x000ea4000800017f */
[----:B--2---:R-:W-:Y:S05]  /*19b70*/  @!P0 BRA `(.L_x_2511) ;  /* 0x0000003400248947 */ /* 0x004fea0003800000 */
.L_x_2637:
[----:B------:R-:W-:Y:S05]  /*19b80*/  @!P2 BRA `(.L_x_2512) ;  /* 0x000000000004a947 */ /* 0x000fea0003800000 */
[----:B------:R-:W-:Y:S01]  /*19b90*/  BPT.TRAP 0x1 ;  /* 0x000000040000795c */ /* 0x000fe20000300000 */
.L_x_2512:
[----:B------:R-:W-:-:S04]  /*19ba0*/  VIADD R0, R9, 0x16860 ;  /* 0x0001686009007836 */ /* 0x000fc80000000000 */
[----:B------:R-:W-:-:S04]  /*19bb0*/  IMAD R4, R23, 0x8, R0 ;  /* 0x0000000817047824 */ /* 0x000fc800078e0200 */
[----:B------:R-:W3:Y:S02]  /*19bc0*/  SYNCS.PHASECHK.TRANS64.TRYWAIT P0, [R4+URZ], R3 ;  /* 0x00000003040075a7 */ /* 0x000ee4000800017f */
[----:B---3--:R-:W-:Y:S05]  /*19bd0*/  @!P0 BRA `(.L_x_2513) ;  /* 0x0000003400208947 */ /* 0x008fea0003800000 */
.L_x_2638:
[----:B------:R-:W-:-:S07]  /*19be0*/  IMAD R5, R5, 0x8, R0 ;  /* 0x0000000805057824 */ /* 0x000fce00078e0200 */
.L_x_2514:
[----:B------:R0:W0:Y:S02]  /*19bf0*/  SYNCS.PHASECHK.TRANS64.TRYWAIT P0, [R5+URZ], R2 ;  /* 0x00000002050075a7 */ /* 0x000024000800017f */
[----:B0-----:R-:W-:Y:S05]  /*19c00*/  @!P0 NANOSLEEP.SYNCS 0x989680 ;  /* 0x009896800000895d */ /* 0x001fea0003900000 */
[----:B------:R-:W0:Y:S02]  /*19c10*/  @!P0 SYNCS.PHASECHK.TRANS64 P0, [R5+URZ], R2 ;  /* 0x00000002050085a7 */ /* 0x000e24000800007f */
[----:B0-----:R-:W-:Y:S05]  /*19c20*/  @!P0 BRA `(.L_x_2514) ;  /* 0xfffffffc00f08947 */ /* 0x001fea000383ffff */
.L_x_2239:
[----:B------:R-:W-:Y:S05]  /*19c30*/  BSYNC B9 ;  /* 0x0000000000097941 */ /* 0x000fea0003800000 */
.L_x_2236:
[----:B------:R-:W-:Y:S05]  /*19c40*/  EXIT ;  /* 0x000000000000794d */ /* 0x000fea0003800000 */
.L_x_2257:
[----:B0-----:R0:W1:Y:S02]  /*19c50*/  SYNCS.PHASECHK.TRANS64.TRYWAIT P6, [R78+URZ+0x16890], R90 ;  /* 0x0168905a4e0075a7 */ /* 0x00106400080c017f */
[----:B-1----:R-:W-:Y:S05]  /*19c60*/  @!P6 NANOSLEEP.SYNCS 0x989680 ;  /* 0x009896800000e95d */ /* 0x002fea0003900000 */
[----:B------:R-:W1:Y:S02]  /*19c70*/  @!P6 SYNCS.PHASECHK.TRANS64 P6, [R78+URZ+0x16890], R90 ;  /* 0x0168905a4e00e5a7 */ /* 0x000e6400080c007f */
[----:B-1----:R-:W-:Y:S05]  /*19c80*/  @!P6 BRA `(.L_x_2257) ;  /* 0xfffffffc00f0e947 */ /* 0x002fea000383ffff */
[----:B------:R-:W-:Y:S05]  /*19c90*/  BRA `(.L_x_2515) ;  /* 0xfffffe8c00ec7947 */ /* 0x000fea000383ffff */
.L_x_2277:
[----:B0-----:R0:W1:Y:S02]  /*19ca0*/  SYNCS.PHASECHK.TRANS64.TRYWAIT P5, [R78+URZ+0x16890], R90 ;  /* 0x0168905a4e0075a7 */ /* 0x00106400080a017f */
[----:B-1----:R-:W-:Y:S05]  /*19cb0*/  @!P5 NANOSLEEP.SYNCS 0x989680 ;  /* 0x009896800000d95d */ /* 0x002fea0003900000 */
[----:B------:R-:W1:Y:S02]  /*19cc0*/  @!P5 SYNCS.PHASECHK.TRANS64 P5, [R78+URZ+0x16890], R90 ;  /* 0x0168905a4e00d5a7 */ /* 0x000e6400080a007f */
[----:B-1----:R-:W-:Y:S05]  /*19cd0*/  @!P5 BRA `(.L_x_2277) ;  /* 0xfffffffc00f0d947 */ /* 0x002fea000383ffff */
[----:B------:R-:W-:Y:S05]  /*19ce0*/  BRA `(.L_x_2516) ;  /* 0xfffffea000bc7947 */ /* 0x000fea000383ffff */
.L_x_2286:
[----:B-1----:R1:W2:Y:S02]  /*19cf0*/  SYNCS.PHASECHK.TRANS64.TRYWAIT P4, [R78+URZ+0x16890], R90 ;  /* 0x0168905a4e0075a7 */ /* 0x0022a4000808017f */
[----:B--2---:R-:W-:Y:S05]  /*19d00*/  @!P4 NANOSLEEP.SYNCS 0x989680 ;  /* 0x009896800000c95d */ /* 0x004fea0003900000 */
[----:B------:R-:W2:Y:S02]  /*19d10*/  @!P4 SYNCS.PHASECHK.TRANS64 P4, [R78+URZ+0x16890], R90 ;  /* 0x0168905a4e00c5a7 */ /* 0x000ea4000808007f */
[----:B--2---:R-:W-:Y:S05]  /*19d20*/  @!P4 BRA `(.L_x_2286) ;  /* 0xfffffffc00f0c947 */ /* 0x004fea000383ffff */
[----:B------:R-:W-:Y:S05]  /*19d30*/  BRA `(.L_x_2517) ;  /* 0xfffffeb400247947 */ /* 0x000fea000383ffff */
.L_x_2292:
[----:B--2---:R2:W3:Y:S02]  /*19d40*/  SYNCS.PHASECHK.TRANS64.TRYWAIT P3, [R78+URZ+0x168b0], R90 ;  /* 0x0168b05a4e0075a7 */ /* 0x0044e4000806017f */
[----:B---3--:R-:W-:Y:S05]  /*19d50*/  @!P3 NANOSLEEP.SYNCS 0x989680 ;  /* 0x009896800000b95d */ /* 0x008fea0003900000 */
[----:B------:R-:W3:Y:S02]  /*19d60*/  @!P3 SYNCS.PHASECHK.TRANS64 P3, [R78+URZ+0x168b0], R90 ;  /* 0x0168b05a4e00b5a7 */ /* 0x000ee4000806007f */
[----:B---3--:R-:W-:Y:S05]  /*19d70*/  @!P3 BRA `(.L_x_2292) ;  /* 0xfffffffc00f0b947 */ /* 0x008fea000383ffff */
[----:B------:R-:W-:Y:S05]  /*19d80*/  BRA `(.L_x_2518) ;  /* 0xfffffeb400b87947 */ /* 0x000fea000383ffff */
.L_x_2300:
        /* <DEDUP_REMOVED lines=13> */
.L_x_2520:
[----:B------:R-:W-:Y:S05]  /*19e60*/  BSYNC B0 ;  /* 0x0000000000007941 */ /* 0x000fea0003800000 */
.L_x_2519:
[----:B------:R0:W-:Y:S01]  /*19e70*/  STL [R1+0x1c], R14 ;  /* 0x00001c0e01007387 */ /* 0x0001e20000100800 */
[----:B------:R-:W-:Y:S05]  /*19e80*/  BRA `(.L_x_2521) ;  /* 0xfffffebc003c7947 */ /* 0x000fea000383ffff */
.L_x_2312:
        /* <DEDUP_REMOVED lines=8> */
.L_x_2523:
[----:B------:R-:W-:Y:S05]  /*19f10*/  BSYNC B1 ;  /* 0x0000000000017941 */ /* 0x000fea0003800000 */
.L_x_2522:
[----:B------:R-:W-:Y:S01]  /*19f20*/  IMAD.MOV.U32 R13, RZ, RZ, R4 ;  /* 0x000000ffff0d7224 */ /* 0x000fe200078e0004 */
[----:B------:R-:W-:Y:S01]  /*19f30*/  MOV R3, R14 ;  /* 0x0000000e00037202 */ /* 0x000fe20000000f00 */
[----:B------:R-:W-:Y:S02]  /*19f40*/  IMAD.MOV.U32 R12, RZ, RZ, RZ ;  /* 0x000000ffff0c7224 */ /* 0x000fe400078e00ff */
[----:B------:R-:W-:Y:S02]  /*19f50*/  IMAD.MOV.U32 R11, RZ, RZ, 0x1c1f ;  /* 0x00001c1fff0b7424 */ /* 0x000fe400078e00ff */
[----:B------:R-:W-:-:S07]  /*19f60*/  IMAD.MOV.U32 R15, RZ, RZ, -0x1 ;  /* 0xffffffffff0f7424 */ /* 0x000fce00078e00ff */
[----:B------:R-:W-:Y:S05]  /*19f70*/  WARPSYNC.COLLECTIVE R15, `(.L_x_2524) ;  /* 0x000000000f087348 */ /* 0x000fea0003c00000 */
[----:B------:R0:W1:Y:S02]  /*19f80*/  SHFL.IDX P6, R14, R13, R12, R11 ;  /* 0x0000000c0d0e7389 */ /* 0x00006400000c000b */
[----:B01----:R-:W-:Y:S01]  /*19f90*/  ENDCOLLECTIVE ;  /* 0x000000000000791b */ /* 0x003fe20003800000 */
.L_x_2524:
[----:B------:R-:W-:Y:S02]  /*19fa0*/  IMAD.MOV.U32 R13, RZ, RZ, R8 ;  /* 0x000000ffff0d7224 */ /* 0x000fe400078e0008 */
[----:B------:R-:W-:-:S07]  /*19fb0*/  IMAD.MOV.U32 R0, RZ, RZ, R14 ;  /* 0x000000ffff007224 */ /* 0x000fce00078e000e */
[----:B------:R-:W-:Y:S05]  /*19fc0*/  WARPSYNC.COLLECTIVE R15, `(.L_x_2525) ;  /* 0x000000000f087348 */ /* 0x000fea0003c00000 */
[----:B------:R0:W1:Y:S02]  /*19fd0*/  SHFL.IDX P6, R14, R13, R12, R11 ;  /* 0x0000000c0d0e7389 */ /* 0x00006400000c000b */
[----:B01----:R-:W-:Y:S01]  /*19fe0*/  ENDCOLLECTIVE ;  /* 0x000000000000791b */ /* 0x003fe20003800000 */
.L_x_2525:
[----:B------:R-:W-:Y:S02]  /*19ff0*/  IMAD.MOV.U32 R13, RZ, RZ, R7 ;  /* 0x000000ffff0d7224 */ /* 0x000fe400078e0007 */
[----:B------:R-:W-:-:S07]  /*1a000*/  IMAD.MOV.U32 R5, RZ, RZ, R14 ;  /* 0x000000ffff057224 */ /* 0x000fce00078e000e */
[----:B------:R-:W-:Y:S05]  /*1a010*/  WARPSYNC.COLLECTIVE R15, `(.L_x_2526) ;  /* 0x000000000f087348 */ /* 0x000fea0003c00000 */
[----:B------:R0:W1:Y:S02]  /*1a020*/  SHFL.IDX P6, R14, R13, R12, R11 ;  /* 0x0000000c0d0e7389 */ /* 0x00006400000c000b */
[----:B01----:R-:W-:Y:S01]  /*1a030*/  ENDCOLLECTIVE ;  /* 0x000000000000791b */ /* 0x003fe20003800000 */
.L_x_2526:
[----:B------:R-:W-:Y:S05]  /*1a040*/  BRA `(.L_x_2527) ;  /* 0xfffffec000c47947 */ /* 0x000fea000383ffff */
.L_x_2315:
        /* <DEDUP_REMOVED lines=8> */
.L_x_2529:
[----:B------:R-:W-:Y:S05]  /*1a0d0*/  BSYNC B1 ;  /* 0x0000000000017941 */ /* 0x000fea0003800000 */
.L_x_2528:
[----:B------:R-:W-:Y:S01]  /*1a0e0*/  IMAD.MOV.U32 R13, RZ, RZ, R4 ;  /* 0x000000ffff0d7224 */ /* 0x000fe200078e0004 */
[----:B------:R-:W-:Y:S01]  /*1a0f0*/  MOV R15, 0xffffffff ;  /* 0xffffffff000f7802 */ /* 0x000fe20000000f00 */
[----:B------:R-:W-:Y:S02]  /*1a100*/  IMAD.MOV.U32 R12, RZ, RZ, 0x1 ;  /* 0x00000001ff0c7424 */ /* 0x000fe400078e00ff */
[----:B------:R-:W-:Y:S02]  /*1a110*/  IMAD.MOV.U32 R11, RZ, RZ, 0x1c1f ;  /* 0x00001c1fff0b7424 */ /* 0x000fe400078e00ff */
[----:B------:R-:W-:-:S07]  /*1a120*/  IMAD.MOV.U32 R3, RZ, RZ, R14 ;  /* 0x000000ffff037224 */ /* 0x000fce00078e000e */
[----:B------:R-:W-:Y:S05]  /*1a130*/  WARPSYNC.COLLECTIVE R15, `(.L_x_2530) ;  /* 0x000000000f087348 */ /* 0x000fea0003c00000 */
[----:B------:R0:W1:Y:S02]  /*1a140*/  SHFL.IDX P6, R14, R13, R12, R11 ;  /* 0x0000000c0d0e7389 */ /* 0x00006400000c000b */
[----:B01----:R-:W-:Y:S01]  /*1a150*/  ENDCOLLECTIVE ;  /* 0x000000000000791b */ /* 0x003fe20003800000 */
.L_x_2530:
[----:B------:R-:W-:Y:S02]  /*1a160*/  IMAD.MOV.U32 R13, RZ, RZ, R8 ;  /* 0x000000ffff0d7224 */ /* 0x000fe400078e0008 */
[----:B------:R-:W-:-:S07]  /*1a170*/  IMAD.MOV.U32 R0, RZ, RZ, R14 ;  /* 0x000000ffff007224 */ /* 0x000fce00078e000e */
[----:B------:R-:W-:Y:S05]  /*1a180*/  WARPSYNC.COLLECTIVE R15, `(.L_x_2531) ;  /* 0x000000000f087348 */ /* 0x000fea0003c00000 */
[----:B------:R0:W1:Y:S02]  /*1a190*/  SHFL.IDX P6, R14, R13, R12, R11 ;  /* 0x0000000c0d0e7389 */ /* 0x00006400000c000b */
[----:B01----:R-:W-:Y:S01]  /*1a1a0*/  ENDCOLLECTIVE ;  /* 0x000000000000791b */ /* 0x003fe20003800000 */
.L_x_2531:
[----:B------:R-:W-:Y:S02]  /*1a1b0*/  IMAD.MOV.U32 R13, RZ, RZ, R7 ;  /* 0x000000ffff0d7224 */ /* 0x000fe400078e0007 */
[----:B------:R-:W-:-:S07]  /*1a1c0*/  IMAD.MOV.U32 R5, RZ, RZ, R14 ;  /* 0x000000ffff057224 */ /* 0x000fce00078e000e */
[----:B------:R-:W-:Y:S05]  /*1a1d0*/  WARPSYNC.COLLECTIVE R15, `(.L_x_2532) ;  /* 0x000000000f087348 */ /* 0x000fea0003c00000 */
[----:B------:R0:W1:Y:S02]  /*1a1e0*/  SHFL.IDX P6, R14, R13, R12, R11 ;  /* 0x0000000c0d0e7389 */ /* 0x00006400000c000b */
[----:B01----:R-:W-:Y:S01]  /*1a1f0*/  ENDCOLLECTIVE ;  /* 0x000000000000791b */ /* 0x003fe20003800000 */
.L_x_2532:
[----:B------:R-:W-:Y:S05]  /*1a200*/  BRA `(.L_x_2533) ;  /* 0xfffffec400287947 */ /* 0x000fea000383ffff */
.L_x_2319:
[----:B0-----:R0:W1:Y:S02]  /*1a210*/  SYNCS.PHASECHK.TRANS64.TRYWAIT P0, [R2+URZ+0x16800], R43 ;  /* 0x0168002b020075a7 */ /* 0x001064000800017f */
[----:B-1----:R-:W-:Y:S05]  /*1a220*/  @!P0 NANOSLEEP.SYNCS 0x989680 ;  /* 0x009896800000895d */ /* 0x002fea0003900000 */
[----:B------:R-:W1:Y:S02]  /*1a230*/  @!P0 SYNCS.PHASECHK.TRANS64 P0, [R2+URZ+0x16800], R43 ;  /* 0x0168002b020085a7 */ /* 0x000e64000800007f */
[----:B-1----:R-:W-:Y:S05]  /*1a240*/  @!P0 BRA `(.L_x_2319) ;  /* 0xfffffffc00f08947 */ /* 0x002fea000383ffff */
[----:B------:R-:W-:Y:S05]  /*1a250*/  BRA `(.L_x_2534) ;  /* 0xfffffec800347947 */ /* 0x000fea000383ffff */
.L_x_2327:
        /* <DEDUP_REMOVED lines=9> */
.L_x_2536:
[----:B------:R-:W-:Y:S05]  /*1a2f0*/  BSYNC B1 ;  /* 0x0000000000017941 */ /* 0x000fea0003800000 */
.L_x_2535:
        /* <DEDUP_REMOVED lines=10> */
.L_x_2537:
[----:B------:R-:W-:Y:S02]  /*1a3a0*/  IMAD.MOV.U32 R13, RZ, RZ, R24 ;  /* 0x000000ffff0d7224 */ /* 0x000fe400078e0018 */
[----:B------:R-:W-:-:S07]  /*1a3b0*/  IMAD.MOV.U32 R3, RZ, RZ, R14 ;  /* 0x000000ffff037224 */ /* 0x000fce00078e000e */
[----:B------:R-:W-:Y:S05]  /*1a3c0*/  WARPSYNC.COLLECTIVE R15, `(.L_x_2538) ;  /* 0x000000000f087348 */ /* 0x000fea0003c00000 */
[----:B------:R0:W1:Y:S02]  /*1a3d0*/  SHFL.IDX P6, R14, R13, R12, R11 ;  /* 0x0000000c0d0e7389 */ /* 0x00006400000c000b */
[----:B01----:R-:W-:Y:S01]  /*1a3e0*/  ENDCOLLECTIVE ;  /* 0x000000000000791b */ /* 0x003fe20003800000 */
.L_x_2538:
[----:B------:R-:W-:Y:S01]  /*1a3f0*/  MOV R13, R27 ;  /* 0x0000001b000d7202 */ /* 0x000fe20000000f00 */
[----:B------:R-:W-:-:S07]  /*1a400*/  IMAD.MOV.U32 R4, RZ, RZ, R14 ;  /* 0x000000ffff047224 */ /* 0x000fce00078e000e */
[----:B------:R-:W-:Y:S05]  /*1a410*/  WARPSYNC.COLLECTIVE R15, `(.L_x_2539) ;  /* 0x000000000f087348 */ /* 0x000fea0003c00000 */
[----:B------:R0:W1:Y:S02]  /*1a420*/  SHFL.IDX P6, R14, R13, R12, R11 ;  /* 0x0000000c0d0e7389 */ /* 0x00006400000c000b */
[----:B01----:R-:W-:Y:S01]  /*1a430*/  ENDCOLLECTIVE ;  /* 0x000000000000791b */ /* 0x003fe20003800000 */
.L_x_2539:
        /* <DEDUP_REMOVED lines=25> */
.L_x_2540:
        /* <DEDUP_REMOVED lines=21> */
.L_x_2541:
[----:B------:R-:W-:Y:S01]  /*1a720*/  IMAD.MOV.U32 R6, RZ, RZ, R30 ;  /* 0x000000ffff067224 */ /* 0x000fe200078e001e */
[----:B------:R-:W-:Y:S01]  /*1a730*/  PRMT R54, R5, 0x7610, R54 ;  /* 0x0000761005367816 */ /* 0x000fe20000000036 */
[----:B------:R-:W-:Y:S01]  /*1a740*/  IMAD.MOV.U32 R7, RZ, RZ, R31 ;  /* 0x000000ffff077224 */ /* 0x000fe200078e001f */
[----:B------:R-:W-:Y:S02]  /*1a750*/  CS2R R4, SRZ ;  /* 0x0000000000047805 */ /* 0x000fe4000001ff00 */
[----:B------:R-:W-:Y:S02]  /*1a760*/  PRMT R33, R33, 0x5410, R6 ;  /* 0x0000541021217816 */ /* 0x000fe40000000006 */
[----:B------:R-:W-:Y:S01]  /*1a770*/  PRMT R55, R7, 0x7610, R55 ;  /* 0x0000761007377816 */ /* 0x000fe20000000037 */
[----:B------:R-:W-:Y:S01]  /*1a780*/  IMAD.MOV.U32 R13, RZ, RZ, R24 ;  /* 0x000000ffff0d7224 */ /* 0x000fe200078e0018 */
[----:B------:R-:W-:-:S07]  /*1a790*/  MOV R3, R14 ;  /* 0x0000000e00037202 */ /* 0x000fce0000000f00 */
[----:B------:R-:W-:Y:S05]  /*1a7a0*/  WARPSYNC.COLLECTIVE R15, `(.L_x_2542) ;  /* 0x000000000f087348 */ /* 0x000fea0003c00000 */
[----:B------:R0:W1:Y:S02]  /*1a7b0*/  SHFL.IDX P6, R14, R13, R12, R11 ;  /* 0x0000000c0d0e7389 */ /* 0x00006400000c000b */
[----:B01----:R-:W-:Y:S01]  /*1a7c0*/  ENDCOLLECTIVE ;  /* 0x000000000000791b */ /* 0x003fe20003800000 */
.L_x_2542:
[----:B------:R-:W-:Y:S02]  /*1a7d0*/  IMAD.MOV.U32 R13, RZ, RZ, R27 ;  /* 0x000000ffff0d7224 */ /* 0x000fe400078e001b */
[----:B------:R-:W-:-:S07]  /*1a7e0*/  IMAD.MOV.U32 R24, RZ, RZ, R14 ;  /* 0x000000ffff187224 */ /* 0x000fce00078e000e */
[----:B------:R-:W-:Y:S05]  /*1a7f0*/  WARPSYNC.COLLECTIVE R15, `(.L_x_2543) ;  /* 0x000000000f087348 */ /* 0x000fea0003c00000 */
[----:B------:R0:W1:Y:S02]  /*1a800*/  SHFL.IDX P6, R14, R13, R12, R11 ;  /* 0x0000000c0d0e7389 */ /* 0x00006400000c000b */
[----:B01----:R-:W-:Y:S01]  /*1a810*/  ENDCOLLECTIVE ;  /* 0x000000000000791b */ /* 0x003fe20003800000 */
.L_x_2543:
[----:B------:R-:W-:Y:S05]  /*1a820*/  BRA `(.L_x_2544) ;  /* 0xfffffed4005c7947 */ /* 0x000fea000383ffff */
.L_x_2331:
[----:B0-----:R0:W1:Y:S02]  /*1a830*/  SYNCS.PHASECHK.TRANS64.TRYWAIT P1, [R2+URZ+0x16800], R13 ;  /* 0x0168000d020075a7 */ /* 0x001064000802017f */
[----:B-1----:R-:W-:Y:S05]  /*1a840*/  @!P1 NANOSLEEP.SYNCS 0x989680 ;  /* 0x009896800000995d */ /* 0x002fea0003900000 */
[----:B------:R-:W1:Y:S02]  /*1a850*/  @!P1 SYNCS.PHASECHK.TRANS64 P1, [R2+URZ+0x16800], R13 ;  /* 0x0168000d020095a7 */ /* 0x000e64000802007f */
[----:B-1----:R-:W-:Y:S05]  /*1a860*/  @!P1 BRA `(.L_x_2331) ;  /* 0xfffffffc00f09947 */ /* 0x002fea000383ffff */
[----:B------:R-:W-:Y:S05]  /*1a870*/  BRA `(.L_x_2545) ;  /* 0xfffffed800047947 */ /* 0x000fea000383ffff */
.L_x_2337:
[----:B--2---:R2:W3:Y:S02]  /*1a880*/  SYNCS.PHASECHK.TRANS64.TRYWAIT P2, [R0+URZ+0x16830], R3 ;  /* 0x01683003000075a7 */ /* 0x0044e4000804017f */
[----:B---3--:R-:W-:Y:S05]  /*1a890*/  @!P2 NANOSLEEP.SYNCS 0x989680 ;  /* 0x009896800000a95d */ /* 0x008fea0003900000 */
[----:B------:R-:W3:Y:S02]  /*1a8a0*/  @!P2 SYNCS.PHASECHK.TRANS64 P2, [R0+URZ+0x16830], R3 ;  /* 0x016830030000a5a7 */ /* 0x000ee4000804007f */
[----:B---3--:R-:W-:Y:S05]  /*1a8b0*/  @!P2 BRA `(.L_x_2337) ;  /* 0xfffffffc00f0a947 */ /* 0x008fea000383ffff */
[----:B------:R-:W-:Y:S05]  /*1a8c0*/  BRA `(.L_x_2336) ;  /* 0xfffffee400cc7947 */ /* 0x000fea000383ffff */
.L_x_2343:
[----:B-1----:R1:W2:Y:S02]  /*1a8d0*/  SYNCS.PHASECHK.TRANS64.TRYWAIT P4, [R9+URZ+0x16830], R10 ;  /* 0x0168300a090075a7 */ /* 0x0022a4000808017f */
[----:B--2---:R-:W-:Y:S05]  /*1a8e0*/  @!P4 NANOSLEEP.SYNCS 0x989680 ;  /* 0x009896800000c95d */ /* 0x004fea0003900000 */
[----:B------:R-:W2:Y:S02]  /*1a8f0*/  @!P4 SYNCS.PHASECHK.TRANS64 P4, [R9+URZ+0x16830], R10 ;  /* 0x0168300a0900c5a7 */ /* 0x000ea4000808007f */
[----:B--2---:R-:W-:Y:S05]  /*1a900*/  @!P4 BRA `(.L_x_2343) ;  /* 0xfffffffc00f0c947 */ /* 0x004fea000383ffff */
[----:B------:R-:W-:Y:S05]  /*1a910*/  BRA `(.L_x_2342) ;  /* 0xffffff1000887947 */ /* 0x000fea000383ffff */
.L_x_2347:
[----:B-1----:R1:W2:Y:S02]  /*1a920*/  SYNCS.PHASECHK.TRANS64.TRYWAIT P3, [R9+URZ+0x16850], R8 ;  /* 0x01685008090075a7 */ /* 0x0022a4000806017f */
[----:B--2---:R-:W-:Y:S05]  /*1a930*/  @!P3 NANOSLEEP.SYNCS 0x989680 ;  /* 0x009896800000b95d */ /* 0x004fea0003900000 */
[----:B------:R-:W2:Y:S02]  /*1a940*/  @!P3 SYNCS.PHASECHK.TRANS64 P3, [R9+URZ+0x16850], R8 ;  /* 0x016850080900b5a7 */ /* 0x000ea4000806007f */
[----:B--2---:R-:W-:Y:S05]  /*1a950*/  @!P3 BRA `(.L_x_2347) ;  /* 0xfffffffc00f0b947 */ /* 0x004fea000383ffff */
[----:B------:R-:W-:Y:S05]  /*1a960*/  BRA `(.L_x_2344) ;  /* 0xffffff1400487947 */ /* 0x000fea000383ffff */
.L_x_2354:
[----:B-1----:R1:W2:Y:S02]  /*1a970*/  SYNCS.PHASECHK.TRANS64.TRYWAIT P3, [R9+URZ+0x16830], R10 ;  /* 0x0168300a090075a7 */ /* 0x0022a4000806017f */
[----:B--2---:R-:W-:Y:S05]  /*1a980*/  @!P3 NANOSLEEP.SYNCS 0x989680 ;  /* 0x009896800000b95d */ /* 0x004fea0003900000 */
[----:B------:R-:W2:Y:S02]  /*1a990*/  @!P3 SYNCS.PHASECHK.TRANS64 P3, [R9+URZ+0x16830], R10 ;  /* 0x0168300a0900b5a7 */ /* 0x000ea4000806007f */
[----:B--2---:R-:W-:Y:S05]  /*1a9a0*/  @!P3 BRA `(.L_x_2354) ;  /* 0xfffffffc00f0b947 */ /* 0x004fea000383ffff */
[----:B------:R-:W-:Y:S05]  /*1a9b0*/  BRA `(.L_x_2353) ;  /* 0xffffff4000d07947 */ /* 0x000fea000383ffff */
.L_x_2358:
[----:B-1----:R1:W2:Y:S02]  /*1a9c0*/  SYNCS.PHASECHK.TRANS64.TRYWAIT P2, [R9+URZ+0x16850], R8 ;  /* 0x01685008090075a7 */ /* 0x0022a4000804017f */
[----:B--2---:R-:W-:Y:S05]  /*1a9d0*/  @!P2 NANOSLEEP.SYNCS 0x989680 ;  /* 0x009896800000a95d */ /* 0x004fea0003900000 */
[----:B------:R-:W2:Y:S02]  /*1a9e0*/  @!P2 SYNCS.PHASECHK.TRANS64 P2, [R9+URZ+0x16850], R8 ;  /* 0x016850080900a5a7 */ /* 0x000ea4000804007f */
[----:B--2---:R-:W-:Y:S05]  /*1a9f0*/  @!P2 BRA `(.L_x_2358) ;  /* 0xfffffffc00f0a947 */ /* 0x004fea000383ffff */
[----:B------:R-:W-:Y:S05]  /*1aa00*/  BRA `(.L_x_2355) ;  /* 0xffffff4400907947 */ /* 0x000fea000383ffff */
.L_x_2363:
[----:B-1----:R1:W2:Y:S02]  /*1aa10*/  SYNCS.PHASECHK.TRANS64.TRYWAIT P0, [R13+URZ+0x16850], R4 ;  /* 0x016850040d0075a7 */ /* 0x0022a4000800017f */
[----:B--2---:R-:W-:Y:S05]  /*1aa20*/  @!P0 NANOSLEEP.SYNCS 0x989680 ;  /* 0x009896800000895d */ /* 0x004fea0003900000 */
[----:B------:R-:W2:Y:S02]  /*1aa30*/  @!P0 SYNCS.PHASECHK.TRANS64 P0, [R13+URZ+0x16850], R4 ;  /* 0x016850040d0085a7 */ /* 0x000ea4000800007f */
[----:B--2---:R-:W-:Y:S05]  /*1aa40*/  @!P0 BRA `(.L_x_2363) ;  /* 0xfffffffc00f08947 */ /* 0x004fea000383ffff */
[----:B------:R-:W-:Y:S05]  /*1aa50*/  BRA `(.L_x_2362) ;  /* 0xffffff6800507947 */ /* 0x000fea000383ffff */
.L_x_2371:
[----:B------:R-:W-:Y:S01]  /*1aa60*/  IMAD.MOV.U32 R13, RZ, RZ, R20 ;  /* 0x000000ffff0d7224 */ /* 0x000fe200078e0014 */
[----:B------:R-:W-:Y:S01]  /*1aa70*/  MOV R15, 0xffffffff ;  /* 0xffffffff000f7802 */ /* 0x000fe20000000f00 */
[----:B------:R-:W-:Y:S02]  /*1aa80*/  IMAD.MOV.U32 R12, RZ, RZ, RZ ;  /* 0x000000ffff0c7224 */ /* 0x000fe400078e00ff */
[----:B------:R-:W-:Y:S02]  /*1aa90*/  IMAD.MOV.U32 R11, RZ, RZ, 0x181f ;  /* 0x0000181fff0b7424 */ /* 0x000fe400078e00ff */
[----:B------:R-:W-:Y:S02]  /*1aaa0*/  IMAD R21, R8, R25, RZ ;  /* 0x0000001908157224 */ /* 0x000fe400078e02ff */
[----:B------:R-:W-:-:S07]  /*1aab0*/  IMAD.IADD R24, R34, 0x1, R26 ;  /* 0x0000000122187824 */ /* 0x000fce00078e021a */
[----:B------:R-:W-:Y:S05]  /*1aac0*/  WARPSYNC.COLLECTIVE R15, `(.L_x_2546) ;  /* 0x000000000f087348 */ /* 0x000fea0003c00000 */
[----:B------:R0:W1:Y:S02]  /*1aad0*/  SHFL.IDX P6, R14, R13, R12, R11 ;  /* 0x0000000c0d0e7389 */ /* 0x00006400000c000b */
[----:B01----:R-:W-:Y:S01]  /*1aae0*/  ENDCOLLECTIVE ;  /* 0x000000000000791b */ /* 0x003fe20003800000 */
.L_x_2546:
        /* <DEDUP_REMOVED lines=10> */
.L_x_2547:
[----:B------:R-:W-:Y:S02]  /*1ab90*/  IMAD.MOV.U32 R13, RZ, RZ, R20 ;  /* 0x000000ffff0d7224 */ /* 0x000fe400078e0014 */
[----:B------:R-:W-:Y:S02]  /*1aba0*/  IMAD.MOV.U32 R12, RZ, RZ, 0x1 ;  /* 0x00000001ff0c7424 */ /* 0x000fe400078e00ff */
[----:B------:R-:W-:-:S07]  /*1abb0*/  IMAD.MOV.U32 R3, RZ, RZ, R14 ;  /* 0x000000ffff037224 */ /* 0x000fce00078e000e */
[----:B------:R-:W-:Y:S05]  /*1abc0*/  WARPSYNC.COLLECTIVE R15, `(.L_x_2548) ;  /* 0x000000000f087348 */ /* 0x000fea0003c00000 */
[----:B------:R0:W1:Y:S02]  /*1abd0*/  SHFL.IDX P6, R14, R13, R12, R11 ;  /* 0x0000000c0d0e7389 */ /* 0x00006400000c000b */
[----:B01----:R-:W-:Y:S01]  /*1abe0*/  ENDCOLLECTIVE ;  /* 0x000000000000791b */ /* 0x003fe20003800000 */
.L_x_2548:
[----:B------:R-:W-:-:S04]  /*1abf0*/  @!P3 LEA R10, P5, R33, R3, 0x1 ;  /* 0x00000003210ab211 */ /* 0x000fc800078a08ff */
[----:B------:R-:W-:Y:S01]  /*1ac00*/  @!P3 LEA.HI.X R3, R33, R0, R32, 0x1, P5 ;  /* 0x000000002103b211 */ /* 0x000fe200028f0c20 */
[----:B------:R-:W-:Y:S02]  /*1ac10*/  IMAD.MOV.U32 R13, RZ, RZ, R7 ;  /* 0x000000ffff0d7224 */ /* 0x000fe400078e0007 */
[----:B------:R-:W-:-:S07]  /*1ac20*/  IMAD.MOV.U32 R4, RZ, RZ, R14 ;  /* 0x000000ffff047224 */ /* 0x000fce00078e000e */
[----:B------:R-:W-:Y:S05]  /*1ac30*/  WARPSYNC.COLLECTIVE R15, `(.L_x_2549) ;  /* 0x000000000f087348 */ /* 0x000fea0003c00000 */
[----:B------:R0:W1:Y:S02]  /*1ac40*/  SHFL.IDX P6, R14, R13, R12, R11 ;  /* 0x0000000c0d0e7389 */ /* 0x00006400000c000b */
[----:B01----:R-:W-:Y:S01]  /*1ac50*/  ENDCOLLECTIVE ;  /* 0x000000000000791b */ /* 0x003fe20003800000 */
.L_x_2549:
[----:B------:R-:W-:Y:S02]  /*1ac60*/  IMAD.MOV.U32 R13, RZ, RZ, R20 ;  /* 0x000000ffff0d7224 */ /* 0x000fe400078e0014 */
[----:B------:R-:W-:Y:S02]  /*1ac70*/  IMAD.MOV.U32 R12, RZ, RZ, 0x2 ;  /* 0x00000002ff0c7424 */ /* 0x000fe400078e00ff */
[----:B------:R-:W-:-:S07]  /*1ac80*/  IMAD.MOV.U32 R5, RZ, RZ, R14 ;  /* 0x000000ffff057224 */ /* 0x000fce00078e000e */
[----:B------:R-:W-:Y:S05]  /*1ac90*/  WARPSYNC.COLLECTIVE R15, `(.L_x_2550) ;  /* 0x000000000f087348 */ /* 0x000fea0003c00000 */
[----:B------:R0:W1:Y:S02]  /*1aca0*/  SHFL.IDX P6, R14, R13, R12, R11 ;  /* 0x0000000c0d0e7389 */ /* 0x00006400000c000b */
[----:B01----:R-:W-:Y:S01]  /*1acb0*/  ENDCOLLECTIVE ;  /* 0x000000000000791b */ /* 0x003fe20003800000 */
.L_x_2550:
[----:B------:R-:W-:-:S04]  /*1acc0*/  @!P4 LEA R8, P1, R33, R5, 0x1 ;  /* 0x000000052108c211 */ /* 0x000fc800078208ff */
[----:B------:R-:W-:Y:S01]  /*1acd0*/  @!P4 LEA.HI.X R9, R33, R4, R32, 0x1, P1 ;  /* 0x000000042109c211 */ /* 0x000fe200008f0c20 */
[----:B------:R-:W-:Y:S02]  /*1ace0*/  IMAD.MOV.U32 R13, RZ, RZ, R7 ;  /* 0x000000ffff0d7224 */ /* 0x000fe400078e0007 */
[----:B------:R-:W-:-:S07]  /*1acf0*/  IMAD.MOV.U32 R6, RZ, RZ, R14 ;  /* 0x000000ffff067224 */ /* 0x000fce00078e000e */
[----:B------:R-:W-:Y:S05]  /*1ad00*/  WARPSYNC.COLLECTIVE R15, `(.L_x_2551) ;  /* 0x000000000f087348 */ /* 0x000fea0003c00000 */
[----:B------:R0:W1:Y:S02]  /*1ad10*/  SHFL.IDX P6, R14, R13, R12, R11 ;  /* 0x0000000c0d0e7389 */ /* 0x00006400000c000b */
[----:B01----:R-:W-:Y:S01]  /*1ad20*/  ENDCOLLECTIVE ;  /* 0x000000000000791b */ /* 0x003fe20003800000 */
.L_x_2551:
        /* <DEDUP_REMOVED lines=12> */
.L_x_2552:
[----:B------:R0:W-:Y:S01]  /*1adf0*/  @!P2 ST.E.128 desc[UR40][R4.64], RZ ;  /* 0x000000ff0400a985 */ /* 0x0001e2000c101d28 */
[----:B------:R-:W-:Y:S02]  /*1ae00*/  IMAD.MOV.U32 R13, RZ, RZ, R7 ;  /* 0x000000ffff0d7224 */ /* 0x000fe400078e0007 */
[----:B------:R-:W-:-:S07]  /*1ae10*/  IMAD.MOV.U32 R0, RZ, RZ, R14 ;  /* 0x000000ffff007224 */ /* 0x000fce00078e000e */
[----:B0-----:R-:W-:Y:S05]  /*1ae20*/  WARPSYNC.COLLECTIVE R15, `(.L_x_2553) ;  /* 0x000000000f087348 */ /* 0x001fea0003c00000 */
[----:B------:R1:W2:Y:S02]  /*1ae30*/  SHFL.IDX P6, R14, R13, R12, R11 ;  /* 0x0000000c0d0e7389 */ /* 0x0002a400000c000b */
[----:B012---:R-:W-:Y:S01]  /*1ae40*/  ENDCOLLECTIVE ;  /* 0x000000000000791b */ /* 0x007fe20003800000 */
.L_x_2553:
[----:B------:R-:W-:Y:S05]  /*1ae50*/  BRA `(.L_x_2554) ;  /* 0xffffff8400787947 */ /* 0x000fea000383ffff */
.L_x_2388:
        /* <DEDUP_REMOVED lines=11> */
.L_x_2556:
[----:B------:R-:W-:Y:S05]  /*1af10*/  BSYNC B1 ;  /* 0x0000000000017941 */ /* 0x000fea0003800000 */
.L_x_2555:
[----:B------:R-:W-:Y:S05]  /*1af20*/  BRA `(.L_x_2557) ;  /* 0xffffff9800a07947 */ /* 0x000fea000383ffff */
.L_x_2390:
[----:B------:R-:W-:Y:S01]  /*1af30*/  BSSY B1, `(.L_x_2558) ;  /* 0x0000006000017945 */ /* 0x000fe20003800000 */
[----:B------:R-:W-:-:S07]  /*1af40*/  IMAD.MOV.U32 R15, RZ, RZ, -0x1 ;  /* 0xffffffffff0f7424 */ /* 0x000fce00078e00ff */
[----:B01----:R-:W-:Y:S05]  /*1af50*/  WARPSYNC.COLLECTIVE R15, `(.L_x_2559) ;  /* 0x000000000f0c7348 */ /* 0x003fea0003c00000 */
[----:B------:R-:W-:Y:S02]  /*1af60*/  ELECT P6, UR62, PT ;  /* 0x00000000003e782f */ /* 0x000fe400038c0000 */
[----:B------:R-:W-:Y:S01]  /*1af70*/  MOV R14, UR62 ;  /* 0x0000003e000e7c02 */ /* 0x000fe20008000f00 */
[----:B01----:R-:W-:Y:S10]  /*1af80*/  ENDCOLLECTIVE ;  /* 0x000000000000791b */ /* 0x003ff40003800000 */
.L_x_2559:
[----:B------:R-:W-:Y:S05]  /*1af90*/  BSYNC B1 ;  /* 0x0000000000017941 */ /* 0x000fea0003800000 */
.L_x_2558:
[----:B------:R-:W-:Y:S05]  /*1afa0*/  BRA `(.L_x_2389) ;  /* 0xffffff9800987947 */ /* 0x000fea000383ffff */
.L_x_2392:
[----:B-1----:R1:W2:Y:S02]  /*1afb0*/  SYNCS.PHASECHK.TRANS64.TRYWAIT P0, [R22+URZ+0x16820], R5 ;  /* 0x01682005160075a7 */ /* 0x0022a4000800017f */
[----:B--2---:R-:W-:Y:S05]  /*1afc0*/  @!P0 NANOSLEEP.SYNCS 0x989680 ;  /* 0x009896800000895d */ /* 0x004fea0003900000 */
[----:B------:R-:W2:Y:S02]  /*1afd0*/  @!P0 SYNCS.PHASECHK.TRANS64 P0, [R22+URZ+0x16820], R5 ;  /* 0x01682005160085a7 */ /* 0x000ea4000800007f */
[----:B--2---:R-:W-:Y:S05]  /*1afe0*/  @!P0 BRA `(.L_x_2392) ;  /* 0xfffffffc00f08947 */ /* 0x004fea000383ffff */
[----:B------:R-:W-:Y:S05]  /*1aff0*/  BRA `(.L_x_2560) ;  /* 0xffffff9800a87947 */ /* 0x000fea000383ffff */
.L_x_2396:
[----:B-1----:R1:W2:Y:S02]  /*1b000*/  SYNCS.PHASECHK.TRANS64.TRYWAIT P0, [R5+URZ+0x168a0], R6 ;  /* 0x0168a006050075a7 */ /* 0x0022a4000800017f */
[----:B--2---:R-:W-:Y:S05]  /*1b010*/  @!P0 NANOSLEEP.SYNCS 0x989680 ;  /* 0x009896800000895d */ /* 0x004fea0003900000 */
[----:B------:R-:W2:Y:S02]  /*1b020*/  @!P0 SYNCS.PHASECHK.TRANS64 P0, [R5+URZ+0x168a0], R6 ;  /* 0x0168a006050085a7 */ /* 0x000ea4000800007f */
[----:B--2---:R-:W-:Y:S05]  /*1b030*/  @!P0 BRA `(.L_x_2396) ;  /* 0xfffffffc00f08947 */ /* 0x004fea000383ffff */
[----:B------:R-:W-:Y:S05]  /*1b040*/  BRA `(.L_x_2561) ;  /* 0xffffff9800c47947 */ /* 0x000fea000383ffff */
.L_x_2401:
[----:B--2---:R2:W3:Y:S02]  /*1b050*/  SYNCS.PHASECHK.TRANS64.TRYWAIT P0, [R5+URZ+0x168c0], R6 ;  /* 0x0168c006050075a7 */ /* 0x0044e4000800017f */
[----:B---3--:R-:W-:Y:S05]  /*1b060*/  @!P0 NANOSLEEP.SYNCS 0x989680 ;  /* 0x009896800000895d */ /* 0x008fea0003900000 */
[----:B------:R-:W3:Y:S02]  /*1b070*/  @!P0 SYNCS.PHASECHK.TRANS64 P0, [R5+URZ+0x168c0], R6 ;  /* 0x0168c006050085a7 */ /* 0x000ee4000800007f */
[----:B---3--:R-:W-:Y:S05]  /*1b080*/  @!P0 BRA `(.L_x_2401) ;  /* 0xfffffffc00f08947 */ /* 0x008fea000383ffff */
[----:B------:R-:W-:Y:S05]  /*1b090*/  BRA `(.L_x_2562) ;  /* 0xffffff9c00447947 */ /* 0x000fea000383ffff */
.L_x_2408:
[----:B--2---:R2:W3:Y:S02]  /*1b0a0*/  SYNCS.PHASECHK.TRANS64.TRYWAIT P1, [R5+URZ+0x168a0], R6 ;  /* 0x0168a006050075a7 */ /* 0x0044e4000802017f */
[----:B---3--:R-:W-:Y:S05]  /*1b0b0*/  @!P1 NANOSLEEP.SYNCS 0x989680 ;  /* 0x009896800000995d */ /* 0x008fea0003900000 */
[----:B------:R-:W3:Y:S02]  /*1b0c0*/  @!P1 SYNCS.PHASECHK.TRANS64 P1, [R5+URZ+0x168a0], R6 ;  /* 0x0168a006050095a7 */ /* 0x000ee4000802007f */
[----:B---3--:R-:W-:Y:S05]  /*1b0d0*/  @!P1 BRA `(.L_x_2408) ;  /* 0xfffffffc00f09947 */ /* 0x008fea000383ffff */
[----:B------:R-:W-:Y:S05]  /*1b0e0*/  BRA `(.L_x_2563) ;  /* 0xffffffa000107947 */ /* 0x000fea000383ffff */
.L_x_2413:
[----:B-1----:R1:W3:Y:S02]  /*1b0f0*/  SYNCS.PHASECHK.TRANS64.TRYWAIT P1, [R5+URZ+0x168c0], R6 ;  /* 0x0168c006050075a7 */ /* 0x0022e4000802017f */
[----:B---3--:R-:W-:Y:S05]  /*1b100*/  @!P1 NANOSLEEP.SYNCS 0x989680 ;  /* 0x009896800000995d */ /* 0x008fea0003900000 */
[----:B------:R-:W3:Y:S02]  /*1b110*/  @!P1 SYNCS.PHASECHK.TRANS64 P1, [R5+URZ+0x168c0], R6 ;  /* 0x0168c006050095a7 */ /* 0x000ee4000802007f */
[----:B---3--:R-:W-:Y:S05]  /*1b120*/  @!P1 BRA `(.L_x_2413) ;  /* 0xfffffffc00f09947 */ /* 0x008fea000383ffff */
[----:B------:R-:W-:Y:S05]  /*1b130*/  BRA `(.L_x_2564) ;  /* 0xffffffa000887947 */ /* 0x000fea000383ffff */
.L_x_2426:
[----:B------:R-:W4:Y:S01]  /*1b140*/  S2R R20, SR_TID.X ;  /* 0x0000000000147919 */ /* 0x000f220000002100 */
[----:B------:R-:W-:Y:S01]  /*1b150*/  BSSY B0, `(.L_x_2565) ;  /* 0x000000a000007945 */ /* 0x000fe20003800000 */
[----:B0-----:R-:W-:Y:S02]  /*1b160*/  IMAD.MOV.U32 R12, RZ, RZ, RZ ;  /* 0x000000ffff0c7224 */ /* 0x001fe400078e00ff */
[----:B------:R-:W-:Y:S02]  /*1b170*/  IMAD.MOV.U32 R11, RZ, RZ, 0x1f ;  /* 0x0000001fff0b7424 */ /* 0x000fe400078e00ff */
[----:B------:R-:W-:Y:S01]  /*1b180*/  IMAD.MOV.U32 R15, RZ, RZ, -0x1 ;  /* 0xffffffffff0f7424 */ /* 0x000fe200078e00ff */
[----:B----4-:R-:W-:-:S04]  /*1b190*/  SHF.R.U32.HI R20, RZ, 0x5, R20 ;  /* 0x00000005ff147819 */ /* 0x010fc80000011614 */
[----:B------:R-:W-:-:S05]  /*1b1a0*/  LOP3.LUT R20, R20, 0x3, RZ, 0xc0, !PT ;  /* 0x0000000314147812 */ /* 0x000fca00078ec0ff */
[----:B------:R-:W-:-:S07]  /*1b1b0*/  IMAD.MOV.U32 R13, RZ, RZ, R20 ;  /* 0x000000ffff0d7224 */ /* 0x000fce00078e0014 */
[----:B-123--:R-:W-:Y:S05]  /*1b1c0*/  WARPSYNC.COLLECTIVE R15, `(.L_x_2566) ;  /* 0x000000000f087348 */ /* 0x00efea0003c00000 */
[----:B------:R0:W4:Y:S02]  /*1b1d0*/  SHFL.IDX P6, R14, R13, R12, R11 ;  /* 0x0000000c0d0e7389 */ /* 0x00012400000c000b */
[----:B01234-:R-:W-:Y:S01]  /*1b1e0*/  ENDCOLLECTIVE ;  /* 0x000000000000791b */ /* 0x01ffe20003800000 */
.L_x_2566:
[----:B------:R-:W-:Y:S05]  /*1b1f0*/  BSYNC B0 ;  /* 0x0000000000007941 */ /* 0x000fea0003800000 */
.L_x_2565:
[----:B------:R-:W-:Y:S05]  /*1b200*/  BRA `(.L_x_2567) ;  /* 0xffffffa800cc7947 */ /* 0x000fea000383ffff */
.L_x_2428:
[----:B------:R-:W-:Y:S01]  /*1b210*/  BSSY B0, `(.L_x_2568) ;  /* 0x0000006000007945 */ /* 0x000fe20003800000 */
[----:B------:R-:W-:-:S07]  /*1b220*/  IMAD.MOV.U32 R15, RZ, RZ, -0x1 ;  /* 0xffffffffff0f7424 */ /* 0x000fce00078e00ff */
[----:B0123--:R-:W-:Y:S05]  /*1b230*/  WARPSYNC.COLLECTIVE R15, `(.L_x_2569) ;  /* 0x000000000f0c7348 */ /* 0x00ffea0003c00000 */
[----:B------:R-:W-:Y:S02]  /*1b240*/  ELECT P6, UR62, PT ;  /* 0x00000000003e782f */ /* 0x000fe400038c0000 */
[----:B------:R-:W-:Y:S01]  /*1b250*/  MOV R14, UR62 ;  /* 0x0000003e000e7c02 */ /* 0x000fe20008000f00 */
[----:B0123--:R-:W-:Y:S10]  /*1b260*/  ENDCOLLECTIVE ;  /* 0x000000000000791b */ /* 0x00fff40003800000 */
.L_x_2569:
[----:B------:R-:W-:Y:S05]  /*1b270*/  BSYNC B0 ;  /* 0x0000000000007941 */ /* 0x000fea0003800000 */
.L_x_2568:
[----:B------:R-:W-:Y:S05]  /*1b280*/  BRA `(.L_x_2570) ;  /* 0xffffffa800d47947 */ /* 0x000fea000383ffff */
.L_x_2430:
[----:B0-----:R0:W4:Y:S02]  /*1b290*/  SYNCS.PHASECHK.TRANS64.TRYWAIT P0, [R0+URZ+0x16840], R2 ;  /* 0x01684002000075a7 */ /* 0x001124000800017f */
[----:B----4-:R-:W-:Y:S05]  /*1b2a0*/  @!P0 NANOSLEEP.SYNCS 0x989680 ;  /* 0x009896800000895d */ /* 0x010fea0003900000 */
[----:B------:R-:W4:Y:S02]  /*1b2b0*/  @!P0 SYNCS.PHASECHK.TRANS64 P0, [R0+URZ+0x16840], R2 ;  /* 0x01684002000085a7 */ /* 0x000f24000800007f */
[----:B----4-:R-:W-:Y:S05]  /*1b2c0*/  @!P0 BRA `(.L_x_2430) ;  /* 0xfffffffc00f08947 */ /* 0x010fea000383ffff */
[----:B------:R-:W-:Y:S05]  /*1b2d0*/  BRA `(.L_x_2571) ;  /* 0xffffffac00247947 */ /* 0x000fea000383ffff */
.L_x_2434:
[----:B------:R-:W2:Y:S01]  /*1b2e0*/  LDL.LU R11, [R1+0x1c] ;  /* 0x00001c00010b7983 */ /* 0x000ea20000300800 */
[----:B------:R-:W-:Y:S01]  /*1b2f0*/  IMAD.MOV.U32 R13, RZ, RZ, R4 ;  /* 0x000000ffff0d7224 */ /* 0x000fe200078e0004 */
[----:B------:R-:W-:Y:S01]  /*1b300*/  MOV R12, RZ ;  /* 0x000000ff000c7202 */ /* 0x000fe20000000f00 */
        /* <DEDUP_REMOVED lines=9> */
.L_x_2572:
[----:B------:R-:W-:Y:S02]  /*1b3a0*/  IMAD.MOV.U32 R13, RZ, RZ, R0 ;  /* 0x000000ffff0d7224 */ /* 0x000fe400078e0000 */
[----:B------:R-:W-:-:S07]  /*1b3b0*/  IMAD.MOV.U32 R6, RZ, RZ, R14 ;  /* 0x000000ffff067224 */ /* 0x000fce00078e000e */
[----:B------:R-:W-:Y:S05]  /*1b3c0*/  WARPSYNC.COLLECTIVE R15, `(.L_x_2573) ;  /* 0x000000000f087348 */ /* 0x000fea0003c00000 */
[----:B------:R0:W1:Y:S02]  /*1b3d0*/  SHFL.IDX P6, R14, R13, R12, R11 ;  /* 0x0000000c0d0e7389 */ /* 0x00006400000c000b */
[----:B01----:R-:W-:Y:S01]  /*1b3e0*/  ENDCOLLECTIVE ;  /* 0x000000000000791b */ /* 0x003fe20003800000 */
.L_x_2573:
[----:B------:R-:W-:Y:S02]  /*1b3f0*/  IMAD.MOV.U32 R13, RZ, RZ, R4 ;  /* 0x000000ffff0d7224 */ /* 0x000fe400078e0004 */
[----:B------:R-:W-:Y:S02]  /*1b400*/  IMAD.MOV.U32 R12, RZ, RZ, 0x1 ;  /* 0x00000001ff0c7424 */ /* 0x000fe400078e00ff */
[----:B------:R-:W-:-:S07]  /*1b410*/  IMAD.MOV.U32 R7, RZ, RZ, R14 ;  /* 0x000000ffff077224 */ /* 0x000fce00078e000e */
[----:B------:R-:W-:Y:S05]  /*1b420*/  WARPSYNC.COLLECTIVE R15, `(.L_x_2574) ;  /* 0x000000000f087348 */ /* 0x000fea0003c00000 */
[----:B------:R0:W1:Y:S02]  /*1b430*/  SHFL.IDX P6, R14, R13, R12, R11 ;  /* 0x0000000c0d0e7389 */ /* 0x00006400000c000b */
[----:B01----:R-:W-:Y:S01]  /*1b440*/  ENDCOLLECTIVE ;  /* 0x000000000000791b */ /* 0x003fe20003800000 */
.L_x_2574:
        /* <DEDUP_REMOVED lines=15> */
.L_x_2575:
[----:B------:R-:W-:Y:S02]  /*1b540*/  IMAD.MOV.U32 R13, RZ, RZ, R4 ;  /* 0x000000ffff0d7224 */ /* 0x000fe400078e0004 */
[----:B------:R-:W-:Y:S02]  /*1b550*/  IMAD.MOV.U32 R12, RZ, RZ, 0x2 ;  /* 0x00000002ff0c7424 */ /* 0x000fe400078e00ff */
[----:B------:R-:W-:-:S07]  /*1b560*/  IMAD.MOV.U32 R7, RZ, RZ, R14 ;  /* 0x000000ffff077224 */ /* 0x000fce00078e000e */
[----:B------:R-:W-:Y:S05]  /*1b570*/  WARPSYNC.COLLECTIVE R15, `(.L_x_2576) ;  /* 0x000000000f087348 */ /* 0x000fea0003c00000 */
[----:B------:R0:W1:Y:S02]  /*1b580*/  SHFL.IDX P6, R14, R13, R12, R11 ;  /* 0x0000000c0d0e7389 */ /* 0x00006400000c000b */
[----:B01----:R-:W-:Y:S01]  /*1b590*/  ENDCOLLECTIVE ;  /* 0x000000000000791b */ /* 0x003fe20003800000 */
.L_x_2576:
        /* <DEDUP_REMOVED lines=16> */
.L_x_2577:
[----:B------:R-:W-:Y:S02]  /*1b6a0*/  IMAD.MOV.U32 R13, RZ, RZ, R4 ;  /* 0x000000ffff0d7224 */ /* 0x000fe400078e0004 */
[----:B------:R-:W-:Y:S02]  /*1b6b0*/  IMAD.MOV.U32 R12, RZ, RZ, 0x3 ;  /* 0x00000003ff0c7424 */ /* 0x000fe400078e00ff */
[----:B------:R-:W-:-:S07]  /*1b6c0*/  IMAD.MOV.U32 R7, RZ, RZ, R14 ;  /* 0x000000ffff077224 */ /* 0x000fce00078e000e */
[----:B------:R-:W-:Y:S05]  /*1b6d0*/  WARPSYNC.COLLECTIVE R15, `(.L_x_2578) ;  /* 0x000000000f087348 */ /* 0x000fea0003c00000 */
[----:B------:R0:W1:Y:S02]  /*1b6e0*/  SHFL.IDX P6, R14, R13, R12, R11 ;  /* 0x0000000c0d0e7389 */ /* 0x00006400000c000b */
[----:B01----:R-:W-:Y:S01]  /*1b6f0*/  ENDCOLLECTIVE ;  /* 0x000000000000791b */ /* 0x003fe20003800000 */
.L_x_2578:
        /* <DEDUP_REMOVED lines=16> */
.L_x_2579:
[----:B------:R-:W-:Y:S02]  /*1b800*/  IMAD.MOV.U32 R13, RZ, RZ, R4 ;  /* 0x000000ffff0d7224 */ /* 0x000fe400078e0004 */
[----:B------:R-:W-:Y:S02]  /*1b810*/  IMAD.MOV.U32 R12, RZ, RZ, 0x4 ;  /* 0x00000004ff0c7424 */ /* 0x000fe400078e00ff */
[----:B------:R-:W-:-:S07]  /*1b820*/  IMAD.MOV.U32 R7, RZ, RZ, R14 ;  /* 0x000000ffff077224 */ /* 0x000fce00078e000e */
[----:B------:R-:W-:Y:S05]  /*1b830*/  WARPSYNC.COLLECTIVE R15, `(.L_x_2580) ;  /* 0x000000000f087348 */ /* 0x000fea0003c00000 */
[----:B------:R0:W1:Y:S02]  /*1b840*/  SHFL.IDX P6, R14, R13, R12, R11 ;  /* 0x0000000c0d0e7389 */ /* 0x00006400000c000b */
[----:B01----:R-:W-:Y:S01]  /*1b850*/  ENDCOLLECTIVE ;  /* 0x000000000000791b */ /* 0x003fe20003800000 */
.L_x_2580:
        /* <DEDUP_REMOVED lines=16> */
.L_x_2581:
[----:B------:R-:W-:Y:S02]  /*1b960*/  IMAD.MOV.U32 R13, RZ, RZ, R4 ;  /* 0x000000ffff0d7224 */ /* 0x000fe400078e0004 */
[----:B------:R-:W-:Y:S02]  /*1b970*/  IMAD.MOV.U32 R12, RZ, RZ, 0x5 ;  /* 0x00000005ff0c7424 */ /* 0x000fe400078e00ff */
[----:B------:R-:W-:-:S07]  /*1b980*/  IMAD.MOV.U32 R7, RZ, RZ, R14 ;  /* 0x000000ffff077224 */ /* 0x000fce00078e000e */
[----:B------:R-:W-:Y:S05]  /*1b990*/  WARPSYNC.COLLECTIVE R15, `(.L_x_2582) ;  /* 0x000000000f087348 */ /* 0x000fea0003c00000 */
[----:B------:R0:W1:Y:S02]  /*1b9a0*/  SHFL.IDX P6, R14, R13, R12, R11 ;  /* 0x0000000c0d0e7389 */ /* 0x00006400000c000b */
[----:B01----:R-:W-:Y:S01]  /*1b9b0*/  ENDCOLLECTIVE ;  /* 0x000000000000791b */ /* 0x003fe20003800000 */
.L_x_2582:
        /* <DEDUP_REMOVED lines=16> */
.L_x_2583:
[----:B------:R-:W-:Y:S02]  /*1bac0*/  IMAD.MOV.U32 R13, RZ, RZ, R4 ;  /* 0x000000ffff0d7224 */ /* 0x000fe400078e0004 */
[----:B------:R-:W-:Y:S02]  /*1bad0*/  IMAD.MOV.U32 R12, RZ, RZ, 0x6 ;  /* 0x00000006ff0c7424 */ /* 0x000fe400078e00ff */
[----:B------:R-:W-:-:S07]  /*1bae0*/  IMAD.MOV.U32 R7, RZ, RZ, R14 ;  /* 0x000000ffff077224 */ /* 0x000fce00078e000e */
[----:B------:R-:W-:Y:S05]  /*1baf0*/  WARPSYNC.COLLECTIVE R15, `(.L_x_2584) ;  /* 0x000000000f087348 */ /* 0x000fea0003c00000 */
[----:B------:R0:W1:Y:S02]  /*1bb00*/  SHFL.IDX P6, R14, R13, R12, R11 ;  /* 0x0000000c0d0e7389 */ /* 0x00006400000c000b */
[----:B01----:R-:W-:Y:S01]  /*1bb10*/  ENDCOLLECTIVE ;  /* 0x000000000000791b */ /* 0x003fe20003800000 */
.L_x_2584:
        /* <DEDUP_REMOVED lines=16> */
.L_x_2585:
[----:B------:R-:W-:Y:S02]  /*1bc20*/  IMAD.MOV.U32 R13, RZ, RZ, R4 ;  /* 0x000000ffff0d7224 */ /* 0x000fe400078e0004 */
[----:B------:R-:W-:Y:S02]  /*1bc30*/  IMAD.MOV.U32 R12, RZ, RZ, 0x7 ;  /* 0x00000007ff0c7424 */ /* 0x000fe400078e00ff */
[----:B------:R-:W-:-:S07]  /*1bc40*/  IMAD.MOV.U32 R7, RZ, RZ, R14 ;  /* 0x000000ffff077224 */ /* 0x000fce00078e000e */
[----:B------:R-:W-:Y:S05]  /*1bc50*/  WARPSYNC.COLLECTIVE R15, `(.L_x_2586) ;  /* 0x000000000f087348 */ /* 0x000fea0003c00000 */
[----:B------:R0:W1:Y:S02]  /*1bc60*/  SHFL.IDX P6, R14, R13, R12, R11 ;  /* 0x0000000c0d0e7389 */ /* 0x00006400000c000b */
[----:B01----:R-:W-:Y:S01]  /*1bc70*/  ENDCOLLECTIVE ;  /* 0x000000000000791b */ /* 0x003fe20003800000 */
.L_x_2586:
[----:B------:R-:W-:-:S05]  /*1bc80*/  @!P1 LEA R7, P2, R20, R7, 0x1 ;  /* 0x0000000714079211 */ /* 0x000fca00078408ff */
[----:B------:R-:W-:-:S05]  /*1bc90*/  @!P1 IMAD.X R6, RZ, RZ, R6, P2 ;  /* 0x000000ffff069224 */ /* 0x000fca00010e0606 */
[-C--:B------:R-:W-:Y:S01]  /*1bca0*/  @!P1 LOP3.LUT R7, R7, R6.reuse, RZ, 0x3c, !PT ;  /* 0x0000000607079212 */ /* 0x080fe200078e3cff */
[----:B------:R-:W-:Y:S02]  /*1bcb0*/  IMAD.MOV.U32 R13, RZ, RZ, R0 ;  /* 0x000000ffff0d7224 */ /* 0x000fe400078e0000 */
[----:B------:R-:W-:Y:S01]  /*1bcc0*/  VIADD R0, R17, 0x70 ;  /* 0x0000007011007836 */ /* 0x000fe20000000000 */
[----:B------:R-:W-:-:S04]  /*1bcd0*/  @!P1 LOP3.LUT R6, R7, R6, RZ, 0x3c, !PT ;  /* 0x0000000607069212 */ /* 0x000fc800078e3cff */
[----:B------:R-:W-:Y:S02]  /*1bce0*/  @!P1 LOP3.LUT R7, R7, R6, RZ, 0x3c, !PT ;  /* 0x0000000607079212 */ /* 0x000fe400078e3cff */
[----:B------:R-:W-:-:S07]  /*1bcf0*/  MOV R4, R14 ;  /* 0x0000000e00047202 */ /* 0x000fce0000000f00 */
[----:B------:R-:W-:Y:S05]  /*1bd00*/  WARPSYNC.COLLECTIVE R15, `(.L_x_2587) ;  /* 0x000000000f087348 */ /* 0x000fea0003c00000 */
[----:B------:R0:W1:Y:S02]  /*1bd10*/  SHFL.IDX P6, R14, R13, R12, R11 ;  /* 0x0000000c0d0e7389 */ /* 0x00006400000c000b */
[----:B01----:R-:W-:Y:S01]  /*1bd20*/  ENDCOLLECTIVE ;  /* 0x000000000000791b */ /* 0x003fe20003800000 */
.L_x_2587:
        /* <DEDUP_REMOVED lines=13> */
.L_x_2588:
        /* <DEDUP_REMOVED lines=13> */
.L_x_2589:
[----:B------:R-:W-:Y:S02]  /*1bed0*/  IMAD.MOV.U32 R13, RZ, RZ, R2 ;  /* 0x000000ffff0d7224 */ /* 0x000fe400078e0002 */
[----:B------:R-:W-:Y:S02]  /*1bee0*/  IMAD.MOV.U32 R12, RZ, RZ, 0x1 ;  /* 0x00000001ff0c7424 */ /* 0x000fe400078e00ff */
[----:B------:R-:W-:-:S07]  /*1bef0*/  IMAD.MOV.U32 R8, RZ, RZ, R14 ;  /* 0x000000ffff087224 */ /* 0x000fce00078e000e */
[----:B------:R-:W-:Y:S05]  /*1bf00*/  WARPSYNC.COLLECTIVE R15, `(.L_x_2590) ;  /* 0x000000000f087348 */ /* 0x000fea0003c00000 */
[----:B------:R0:W1:Y:S02]  /*1bf10*/  SHFL.IDX P6, R14, R13, R12, R11 ;  /* 0x0000000c0d0e7389 */ /* 0x00006400000c000b */
[----:B01----:R-:W-:Y:S01]  /*1bf20*/  ENDCOLLECTIVE ;  /* 0x000000000000791b */ /* 0x003fe20003800000 */
.L_x_2590:
        /* <DEDUP_REMOVED lines=14> */
.L_x_2591:
[----:B------:R-:W-:Y:S02]  /*1c010*/  IMAD.MOV.U32 R13, RZ, RZ, R2 ;  /* 0x000000ffff0d7224 */ /* 0x000fe400078e0002 */
[----:B------:R-:W-:Y:S02]  /*1c020*/  IMAD.MOV.U32 R12, RZ, RZ, 0x2 ;  /* 0x00000002ff0c7424 */ /* 0x000fe400078e00ff */
[----:B------:R-:W-:-:S07]  /*1c030*/  IMAD.MOV.U32 R6, RZ, RZ, R14 ;  /* 0x000000ffff067224 */ /* 0x000fce00078e000e */
[----:B------:R-:W-:Y:S05]  /*1c040*/  WARPSYNC.COLLECTIVE R15, `(.L_x_2592) ;  /* 0x000000000f087348 */ /* 0x000fea0003c00000 */
[----:B------:R0:W1:Y:S02]  /*1c050*/  SHFL.IDX P6, R14, R13, R12, R11 ;  /* 0x0000000c0d0e7389 */ /* 0x00006400000c000b */
[----:B01----:R-:W-:Y:S01]  /*1c060*/  ENDCOLLECTIVE ;  /* 0x000000000000791b */ /* 0x003fe20003800000 */
.L_x_2592:
        /* <DEDUP_REMOVED lines=13> */
.L_x_2593:
[----:B------:R-:W-:Y:S02]  /*1c140*/  IMAD.MOV.U32 R13, RZ, RZ, R2 ;  /* 0x000000ffff0d7224 */ /* 0x000fe400078e0002 */
[----:B------:R-:W-:Y:S02]  /*1c150*/  IMAD.MOV.U32 R12, RZ, RZ, 0x3 ;  /* 0x00000003ff0c7424 */ /* 0x000fe400078e00ff */
[----:B------:R-:W-:-:S07]  /*1c160*/  IMAD.MOV.U32 R6, RZ, RZ, R14 ;  /* 0x000000ffff067224 */ /* 0x000fce00078e000e */
[----:B------:R-:W-:Y:S05]  /*1c170*/  WARPSYNC.COLLECTIVE R15, `(.L_x_2594) ;  /* 0x000000000f087348 */ /* 0x000fea0003c00000 */
[----:B------:R0:W1:Y:S02]  /*1c180*/  SHFL.IDX P6, R14, R13, R12, R11 ;  /* 0x0000000c0d0e7389 */ /* 0x00006400000c000b */
[----:B01----:R-:W-:Y:S01]  /*1c190*/  ENDCOLLECTIVE ;  /* 0x000000000000791b */ /* 0x003fe20003800000 */
.L_x_2594:
        /* <DEDUP_REMOVED lines=12> */
.L_x_2595:
[----:B------:R-:W-:Y:S05]  /*1c260*/  BRA `(.L_x_2596) ;  /* 0xffffffac004c7947 */ /* 0x000fea000383ffff */
.L_x_2437:
[----:B0-----:R0:W1:Y:S02]  /*1c270*/  SYNCS.PHASECHK.TRANS64.TRYWAIT P0, [R22+URZ+0x16820], R3 ;  /* 0x01682003160075a7 */ /* 0x001064000800017f */
[----:B-1----:R-:W-:Y:S05]  /*1c280*/  @!P0 NANOSLEEP.SYNCS 0x989680 ;  /* 0x009896800000895d */ /* 0x002fea0003900000 */
[----:B------:R-:W1:Y:S02]  /*1c290*/  @!P0 SYNCS.PHASECHK.TRANS64 P0, [R22+URZ+0x16820], R3 ;  /* 0x01682003160085a7 */ /* 0x000e64000800007f */
[----:B-1----:R-:W-:Y:S05]  /*1c2a0*/  @!P0 BRA `(.L_x_2437) ;  /* 0xfffffffc00f08947 */ /* 0x002fea000383ffff */
[----:B------:R-:W-:Y:S05]  /*1c2b0*/  BRA `(.L_x_2597) ;  /* 0xffffffac00b47947 */ /* 0x000fea000383ffff */
.L_x_2446:
[----:B0-----:R0:W2:Y:S02]  /*1c2c0*/  SYNCS.PHASECHK.TRANS64.TRYWAIT P0, [R2+URZ+0x16840], R3 ;  /* 0x01684003020075a7 */ /* 0x0010a4000800017f */
[----:B--2---:R-:W-:Y:S05]  /*1c2d0*/  @!P0 NANOSLEEP.SYNCS 0x989680 ;  /* 0x009896800000895d */ /* 0x004fea0003900000 */
[----:B------:R-:W2:Y:S02]  /*1c2e0*/  @!P0 SYNCS.PHASECHK.TRANS64 P0, [R2+URZ+0x16840], R3 ;  /* 0x01684003020085a7 */ /* 0x000ea4000800007f */
[----:B--2---:R-:W-:Y:S05]  /*1c2f0*/  @!P0 BRA `(.L_x_2446) ;  /* 0xfffffffc00f08947 */ /* 0x004fea000383ffff */
[----:B------:R-:W-:Y:S05]  /*1c300*/  BRA `(.L_x_2598) ;  /* 0xffffffb000607947 */ /* 0x000fea000383ffff */
.L_x_2451:
[----:B0-----:R0:W1:Y:S02]  /*1c310*/  SYNCS.PHASECHK.TRANS64.TRYWAIT P0, [R3+URZ+0x60], R2 ;  /* 0x00006002030075a7 */ /* 0x001064000800017f */
[----:B-1----:R-:W-:Y:S05]  /*1c320*/  @!P0 NANOSLEEP.SYNCS 0x989680 ;  /* 0x009896800000895d */ /* 0x002fea0003900000 */
[----:B------:R-:W1:Y:S02]  /*1c330*/  @!P0 SYNCS.PHASECHK.TRANS64 P0, [R3+URZ+0x60], R2 ;  /* 0x00006002030085a7 */ /* 0x000e64000800007f */
[----:B-1----:R-:W-:Y:S05]  /*1c340*/  @!P0 BRA `(.L_x_2451) ;  /* 0xfffffffc00f08947 */ /* 0x002fea000383ffff */
[----:B------:R-:W-:Y:S05]  /*1c350*/  BRA `(.L_x_2599) ;  /* 0xffffffb000ec7947 */ /* 0x000fea000383ffff */
.L_x_2459:
[----:B0-----:R0:W2:Y:S02]  /*1c360*/  SYNCS.PHASECHK.TRANS64.TRYWAIT P0, [R2+URZ+0x16840], R3 ;  /* 0x01684003020075a7 */ /* 0x0010a4000800017f */
[----:B--2---:R-:W-:Y:S05]  /*1c370*/  @!P0 NANOSLEEP.SYNCS 0x989680 ;  /* 0x009896800000895d */ /* 0x004fea0003900000 */
[----:B------:R-:W2:Y:S02]  /*1c380*/  @!P0 SYNCS.PHASECHK.TRANS64 P0, [R2+URZ+0x16840], R3 ;  /* 0x01684003020085a7 */ /* 0x000ea4000800007f */
[----:B--2---:R-:W-:Y:S05]  /*1c390*/  @!P0 BRA `(.L_x_2459) ;  /* 0xfffffffc00f08947 */ /* 0x004fea000383ffff */
[----:B------:R-:W-:Y:S05]  /*1c3a0*/  BRA `(.L_x_2600) ;  /* 0xffffffb800287947 */ /* 0x000fea000383ffff */
.L_x_2464:
[----:B0-----:R0:W1:Y:S02]  /*1c3b0*/  SYNCS.PHASECHK.TRANS64.TRYWAIT P0, [R10+URZ+0x60], R27 ;  /* 0x0000601b0a0075a7 */ /* 0x001064000800017f */
[----:B-1----:R-:W-:Y:S05]  /*1c3c0*/  @!P0 NANOSLEEP.SYNCS 0x989680 ;  /* 0x009896800000895d */ /* 0x002fea0003900000 */
[----:B------:R-:W1:Y:S02]  /*1c3d0*/  @!P0 SYNCS.PHASECHK.TRANS64 P0, [R10+URZ+0x60], R27 ;  /* 0x0000601b0a0085a7 */ /* 0x000e64000800007f */
[----:B-1----:R-:W-:Y:S05]  /*1c3e0*/  @!P0 BRA `(.L_x_2464) ;  /* 0xfffffffc00f08947 */ /* 0x002fea000383ffff */
[----:B------:R-:W-:Y:S05]  /*1c3f0*/  BRA `(.L_x_2601) ;  /* 0xffffffb800b47947 */ /* 0x000fea000383ffff */
.L_x_2472:
[----:B0-----:R0:W2:Y:S02]  /*1c400*/  SYNCS.PHASECHK.TRANS64.TRYWAIT P0, [R2+URZ+0x16840], R3 ;  /* 0x01684003020075a7 */ /* 0x0010a4000800017f */
[----:B--2---:R-:W-:Y:S05]  /*1c410*/  @!P0 NANOSLEEP.SYNCS 0x989680 ;  /* 0x009896800000895d */ /* 0x004fea0003900000 */
[----:B------:R-:W2:Y:S02]  /*1c420*/  @!P0 SYNCS.PHASECHK.TRANS64 P0, [R2+URZ+0x16840], R3 ;  /* 0x01684003020085a7 */ /* 0x000ea4000800007f */
[----:B--2---:R-:W-:Y:S05]  /*1c430*/  @!P0 BRA `(.L_x_2472) ;  /* 0xfffffffc00f08947 */ /* 0x004fea000383ffff */
[----:B------:R-:W-:Y:S05]  /*1c440*/  BRA `(.L_x_2602) ;  /* 0xffffffbc00c47947 */ /* 0x000fea000383ffff */
.L_x_2477:
[----:B0-----:R0:W1:Y:S02]  /*1c450*/  SYNCS.PHASECHK.TRANS64.TRYWAIT P0, [R7+URZ+0x60], R2 ;  /* 0x00006002070075a7 */ /* 0x001064000800017f */
[----:B-1----:R-:W-:Y:S05]  /*1c460*/  @!P0 NANOSLEEP.SYNCS 0x989680 ;  /* 0x009896800000895d */ /* 0x002fea0003900000 */
[----:B------:R-:W1:Y:S02]  /*1c470*/  @!P0 SYNCS.PHASECHK.TRANS64 P0, [R7+URZ+0x60], R2 ;  /* 0x00006002070085a7 */ /* 0x000e64000800007f */
[----:B-1----:R-:W-:Y:S05]  /*1c480*/  @!P0 BRA `(.L_x_2477) ;  /* 0xfffffffc00f08947 */ /* 0x002fea000383ffff */
[----:B------:R-:W-:Y:S05]  /*1c490*/  BRA `(.L_x_2603) ;  /* 0xffffffc000547947 */ /* 0x000fea000383ffff */
.L_x_2487:
[----:B0-----:R0:W1:Y:S02]  /*1c4a0*/  SYNCS.PHASECHK.TRANS64.TRYWAIT P0, [R3+URZ+0x16860], R0 ;  /* 0x01686000030075a7 */ /* 0x001064000800017f */
[----:B-1----:R-:W-:Y:S05]  /*1c4b0*/  @!P0 NANOSLEEP.SYNCS 0x989680 ;  /* 0x009896800000895d */ /* 0x002fea0003900000 */
[----:B------:R-:W1:Y:S02]  /*1c4c0*/  @!P0 SYNCS.PHASECHK.TRANS64 P0, [R3+URZ+0x16860], R0 ;  /* 0x01686000030085a7 */ /* 0x000e64000800007f */
[----:B-1----:R-:W-:Y:S05]  /*1c4d0*/  @!P0 BRA `(.L_x_2487) ;  /* 0xfffffffc00f08947 */ /* 0x002fea000383ffff */
[----:B------:R-:W-:Y:S05]  /*1c4e0*/  BRA `(.L_x_2604) ;  /* 0xffffffc400507947 */ /* 0x000fea000383ffff */
.L_x_2493:
[----:B------:R-:W-:Y:S01]  /*1c4f0*/  BSSY B0, `(.L_x_2605) ;  /* 0x0000008000007945 */ /* 0x000fe20003800000 */
[----:B------:R-:W-:Y:S01]  /*1c500*/  MOV R13, R16 ;  /* 0x00000010000d7202 */ /* 0x000fe20000000f00 */
[----:B0-----:R-:W-:Y:S02]  /*1c510*/  IMAD.MOV.U32 R12, RZ, RZ, RZ ;  /* 0x000000ffff0c7224 */ /* 0x001fe400078e00ff */
[----:B------:R-:W-:Y:S02]  /*1c520*/  IMAD.MOV.U32 R11, RZ, RZ, 0x1f ;  /* 0x0000001fff0b7424 */ /* 0x000fe400078e00ff */
[----:B------:R-:W-:-:S07]  /*1c530*/  IMAD.MOV.U32 R15, RZ, RZ, -0x1 ;  /* 0xffffffffff0f7424 */ /* 0x000fce00078e00ff */
[----:B--2---:R-:W-:Y:S05]  /*1c540*/  WARPSYNC.COLLECTIVE R15, `(.L_x_2606) ;  /* 0x000000000f087348 */ /* 0x004fea0003c00000 */
[----:B------:R0:W1:Y:S02]  /*1c550*/  SHFL.IDX P6, R14, R13, R12, R11 ;  /* 0x0000000c0d0e7389 */ /* 0x00006400000c000b */
[----:B012---:R-:W-:Y:S01]  /*1c560*/  ENDCOLLECTIVE ;  /* 0x000000000000791b */ /* 0x007fe20003800000 */
.L_x_2606:
[----:B------:R-:W-:Y:S05]  /*1c570*/  BSYNC B0 ;  /* 0x0000000000007941 */ /* 0x000fea0003800000 */
.L_x_2605:
        /* <DEDUP_REMOVED lines=9> */
.L_x_2607:
        /* <DEDUP_REMOVED lines=18> */
.L_x_2608:
[----:B------:R-:W-:Y:S02]  /*1c730*/  MOV R12, 0x2 ;  /* 0x00000002000c7802 */ /* 0x000fe40000000f00 */
[----:B------:R-:W-:-:S05]  /*1c740*/  SEL R4, R14, RZ, P1 ;  /* 0x000000ff0e047207 */ /* 0x000fca0000800000 */
[----:B------:R-:W-:-:S04]  /*1c750*/  IMAD.IADD R4, R17, 0x1, R4 ;  /* 0x0000000111047824 */ /* 0x000fc800078e0204 */
[----:B------:R-:W-:-:S07]  /*1c760*/  IMAD.MOV.U32 R13, RZ, RZ, R4 ;  /* 0x000000ffff0d7224 */ /* 0x000fce00078e0004 */
[----:B------:R-:W-:Y:S05]  /*1c770*/  WARPSYNC.COLLECTIVE R15, `(.L_x_2609) ;  /* 0x000000000f087348 */ /* 0x000fea0003c00000 */
[----:B------:R0:W1:Y:S02]  /*1c780*/  SHFL.UP P6, R14, R13, R12, R11 ;  /* 0x0400000c0d0e7389 */ /* 0x00006400000c000b */
[----:B01----:R-:W-:Y:S01]  /*1c790*/  ENDCOLLECTIVE ;  /* 0x000000000000791b */ /* 0x003fe20003800000 */
.L_x_2609:
[----:B------:R-:W-:Y:S01]  /*1c7a0*/  IMAD.MOV.U32 R12, RZ, RZ, 0x4 ;  /* 0x00000004ff0c7424 */ /* 0x000fe200078e00ff */
[----:B------:R-:W-:-:S05]  /*1c7b0*/  SEL R3, R14, RZ, P2 ;  /* 0x000000ff0e037207 */ /* 0x000fca0001000000 */
[----:B------:R-:W-:-:S04]  /*1c7c0*/  IMAD.IADD R6, R4, 0x1, R3 ;  /* 0x0000000104067824 */ /* 0x000fc800078e0203 */
[----:B------:R-:W-:-:S07]  /*1c7d0*/  IMAD.MOV.U32 R13, RZ, RZ, R6 ;  /* 0x000000ffff0d7224 */ /* 0x000fce00078e0006 */
[----:B------:R-:W-:Y:S05]  /*1c7e0*/  WARPSYNC.COLLECTIVE R15, `(.L_x_2610) ;  /* 0x000000000f087348 */ /* 0x000fea0003c00000 */
[----:B------:R0:W1:Y:S02]  /*1c7f0*/  SHFL.UP P6, R14, R13, R12, R11 ;  /* 0x0400000c0d0e7389 */ /* 0x00006400000c000b */
[----:B01----:R-:W-:Y:S01]  /*1c800*/  ENDCOLLECTIVE ;  /* 0x000000000000791b */ /* 0x003fe20003800000 */
.L_x_2610:
[----:B------:R-:W-:Y:S01]  /*1c810*/  IMAD.MOV.U32 R12, RZ, RZ, 0x8 ;  /* 0x00000008ff0c7424 */ /* 0x000fe200078e00ff */
[----:B------:R-:W-:-:S05]  /*1c820*/  SEL R3, R14, RZ, P3 ;  /* 0x000000ff0e037207 */ /* 0x000fca0001800000 */
[----:B------:R-:W-:-:S04]  /*1c830*/  IMAD.IADD R2, R6, 0x1, R3 ;  /* 0x0000000106027824 */ /* 0x000fc800078e0203 */
[----:B------:R-:W-:-:S07]  /*1c840*/  IMAD.MOV.U32 R13, RZ, RZ, R2 ;  /* 0x000000ffff0d7224 */ /* 0x000fce00078e0002 */
[----:B------:R-:W-:Y:S05]  /*1c850*/  WARPSYNC.COLLECTIVE R15, `(.L_x_2611) ;  /* 0x000000000f087348 */ /* 0x000fea0003c00000 */
[----:B------:R0:W1:Y:S02]  /*1c860*/  SHFL.UP P6, R14, R13, R12, R11 ;  /* 0x0400000c0d0e7389 */ /* 0x00006400000c000b */
[----:B01----:R-:W-:Y:S01]  /*1c870*/  ENDCOLLECTIVE ;  /* 0x000000000000791b */ /* 0x003fe20003800000 */
.L_x_2611:
[----:B------:R-:W-:Y:S01]  /*1c880*/  IMAD.MOV.U32 R12, RZ, RZ, 0x10 ;  /* 0x00000010ff0c7424 */ /* 0x000fe200078e00ff */
[----:B------:R-:W-:-:S05]  /*1c890*/  SEL R3, R14, RZ, P4 ;  /* 0x000000ff0e037207 */ /* 0x000fca0002000000 */
[----:B------:R-:W-:-:S04]  /*1c8a0*/  IMAD.IADD R3, R2, 0x1, R3 ;  /* 0x0000000102037824 */ /* 0x000fc800078e0203 */
[----:B------:R-:W-:-:S07]  /*1c8b0*/  IMAD.MOV.U32 R13, RZ, RZ, R3 ;  /* 0x000000ffff0d7224 */ /* 0x000fce00078e0003 */
[----:B------:R-:W-:Y:S05]  /*1c8c0*/  WARPSYNC.COLLECTIVE R15, `(.L_x_2612) ;  /* 0x000000000f087348 */ /* 0x000fea0003c00000 */
[----:B------:R0:W1:Y:S02]  /*1c8d0*/  SHFL.UP P6, R14, R13, R12, R11 ;  /* 0x0400000c0d0e7389 */ /* 0x00006400000c000b */
[----:B01----:R-:W-:Y:S01]  /*1c8e0*/  ENDCOLLECTIVE ;  /* 0x000000000000791b */ /* 0x003fe20003800000 */
.L_x_2612:
        /* <DEDUP_REMOVED lines=8> */
.L_x_2613:
[----:B------:R-:W-:Y:S05]  /*1c970*/  BRA `(.L_x_2614) ;  /* 0xffffffc400847947 */ /* 0x000fea000383ffff */
.L_x_2498:
[----:B------:R-:W-:Y:S01]  /*1c980*/  BSSY B0, `(.L_x_2615) ;  /* 0x0000008000007945 */ /* 0x000fe20003800000 */
[----:B-----5:R-:W-:Y:S01]  /*1c990*/  IMAD.MOV.U32 R13, RZ, RZ, R17 ;  /* 0x000000ffff0d7224 */ /* 0x020fe200078e0011 */
[----:B------:R-:W-:Y:S01]  /*1c9a0*/  MOV R15, 0xffffffff ;  /* 0xffffffff000f7802 */ /* 0x000fe20000000f00 */
[----:B------:R-:W-:Y:S02]  /*1c9b0*/  IMAD.MOV.U32 R12, RZ, RZ, 0x1 ;  /* 0x00000001ff0c7424 */ /* 0x000fe400078e00ff */
[----:B------:R-:W-:-:S07]  /*1c9c0*/  IMAD.MOV.U32 R11, RZ, RZ, RZ ;  /* 0x000000ffff0b7224 */ /* 0x000fce00078e00ff */
[----:B0-----:R-:W-:Y:S05]  /*1c9d0*/  WARPSYNC.COLLECTIVE R15, `(.L_x_2616) ;  /* 0x000000000f087348 */ /* 0x001fea0003c00000 */
[----:B------:R1:W2:Y:S02]  /*1c9e0*/  SHFL.UP P6, R14, R13, R12, R11 ;  /* 0x0400000c0d0e7389 */ /* 0x0002a400000c000b */
[----:B012---:R-:W-:Y:S01]  /*1c9f0*/  ENDCOLLECTIVE ;  /* 0x000000000000791b */ /* 0x007fe20003800000 */
.L_x_2616:
[----:B------:R-:W-:Y:S05]  /*1ca00*/  BSYNC B0 ;  /* 0x0000000000007941 */ /* 0x000fea0003800000 */
.L_x_2615:
        /* <DEDUP_REMOVED lines=8> */
.L_x_2617:
[----:B------:R-:W-:Y:S01]  /*1ca90*/  IMAD.MOV.U32 R12, RZ, RZ, 0x4 ;  /* 0x00000004ff0c7424 */ /* 0x000fe200078e00ff */
[----:B------:R-:W-:-:S05]  /*1caa0*/  SEL R2, R14, RZ, P2 ;  /* 0x000000ff0e027207 */ /* 0x000fca0001000000 */
[----:B------:R-:W-:-:S04]  /*1cab0*/  IMAD.IADD R2, R13, 0x1, R2 ;  /* 0x000000010d027824 */ /* 0x000fc800078e0202 */
[----:B------:R-:W-:-:S07]  /*1cac0*/  IMAD.MOV.U32 R13, RZ, RZ, R2 ;  /* 0x000000ffff0d7224 */ /* 0x000fce00078e0002 */
[----:B------:R-:W-:Y:S05]  /*1cad0*/  WARPSYNC.COLLECTIVE R15, `(.L_x_2618) ;  /* 0x000000000f087348 */ /* 0x000fea0003c00000 */
[----:B------:R0:W1:Y:S02]  /*1cae0*/  SHFL.UP P6, R14, R13, R12, R11 ;  /* 0x0400000c0d0e7389 */ /* 0x00006400000c000b */
[----:B01----:R-:W-:Y:S01]  /*1caf0*/  ENDCOLLECTIVE ;  /* 0x000000000000791b */ /* 0x003fe20003800000 */
.L_x_2618:
[----:B------:R-:W-:Y:S01]  /*1cb00*/  IMAD.MOV.U32 R12, RZ, RZ, 0x8 ;  /* 0x00000008ff0c7424 */ /* 0x000fe200078e00ff */
[----:B------:R-:W-:-:S05]  /*1cb10*/  SEL R3, R14, RZ, P3 ;  /* 0x000000ff0e037207 */ /* 0x000fca0001800000 */
[----:B------:R-:W-:-:S04]  /*1cb20*/  IMAD.IADD R3, R2, 0x1, R3 ;  /* 0x0000000102037824 */ /* 0x000fc800078e0203 */
[----:B------:R-:W-:-:S07]  /*1cb30*/  IMAD.MOV.U32 R13, RZ, RZ, R3 ;  /* 0x000000ffff0d7224 */ /* 0x000fce00078e0003 */
[----:B------:R-:W-:Y:S05]  /*1cb40*/  WARPSYNC.COLLECTIVE R15, `(.L_x_2619) ;  /* 0x000000000f087348 */ /* 0x000fea0003c00000 */
[----:B------:R0:W1:Y:S02]  /*1cb50*/  SHFL.UP P6, R14, R13, R12, R11 ;  /* 0x0400000c0d0e7389 */ /* 0x00006400000c000b */
[----:B01----:R-:W-:Y:S01]  /*1cb60*/  ENDCOLLECTIVE ;  /* 0x000000000000791b */ /* 0x003fe20003800000 */
.L_x_2619:
[----:B------:R-:W-:Y:S01]  /*1cb70*/  IMAD.MOV.U32 R12, RZ, RZ, 0x10 ;  /* 0x00000010ff0c7424 */ /* 0x000fe200078e00ff */
[----:B------:R-:W-:-:S05]  /*1cb80*/  SEL R4, R14, RZ, P4 ;  /* 0x000000ff0e047207 */ /* 0x000fca0002000000 */
[----:B------:R-:W-:-:S04]  /*1cb90*/  IMAD.IADD R4, R3, 0x1, R4 ;  /* 0x0000000103047824 */ /* 0x000fc800078e0204 */
[----:B------:R-:W-:-:S07]  /*1cba0*/  IMAD.MOV.U32 R13, RZ, RZ, R4 ;  /* 0x000000ffff0d7224 */ /* 0x000fce00078e0004 */
[----:B------:R-:W-:Y:S05]  /*1cbb0*/  WARPSYNC.COLLECTIVE R15, `(.L_x_2620) ;  /* 0x000000000f087348 */ /* 0x000fea0003c00000 */
[----:B------:R0:W1:Y:S02]  /*1cbc0*/  SHFL.UP P6, R14, R13, R12, R11 ;  /* 0x0400000c0d0e7389 */ /* 0x00006400000c000b */
[----:B01----:R-:W-:Y:S01]  /*1cbd0*/  ENDCOLLECTIVE ;  /* 0x000000000000791b */ /* 0x003fe20003800000 */
.L_x_2620:
[----:B------:R-:W-:Y:S01]  /*1cbe0*/  IMAD.MOV.U32 R12, RZ, RZ, 0x1f ;  /* 0x0000001fff0c7424 */ /* 0x000fe200078e00ff */
[----:B------:R-:W-:Y:S02]  /*1cbf0*/  MOV R11, 0x1f ;  /* 0x0000001f000b7802 */ /* 0x000fe40000000f00 */
[----:B------:R-:W-:-:S05]  /*1cc00*/  SEL R3, R14, RZ, P5 ;  /* 0x000000ff0e037207 */ /* 0x000fca0002800000 */
[----:B------:R-:W-:-:S04]  /*1cc10*/  IMAD.IADD R3, R4, 0x1, R3 ;  /* 0x0000000104037824 */ /* 0x000fc800078e0203 */
[----:B------:R-:W-:-:S07]  /*1cc20*/  IMAD.MOV.U32 R13, RZ, RZ, R3 ;  /* 0x000000ffff0d7224 */ /* 0x000fce00078e0003 */
[----:B------:R-:W-:Y:S05]  /*1cc30*/  WARPSYNC.COLLECTIVE R15, `(.L_x_2621) ;  /* 0x000000000f087348 */ /* 0x000fea0003c00000 */
[----:B------:R0:W1:Y:S02]  /*1cc40*/  SHFL.IDX P6, R14, R13, R12, R11 ;  /* 0x0000000c0d0e7389 */ /* 0x00006400000c000b */
[----:B01----:R-:W-:Y:S01]  /*1cc50*/  ENDCOLLECTIVE ;  /* 0x000000000000791b */ /* 0x003fe20003800000 */
.L_x_2621:
[----:B------:R-:W-:Y:S05]  /*1cc60*/  BRA `(.L_x_2622) ;  /* 0xffffffc400647947 */ /* 0x000fea000383ffff */
.L_x_2500:
[----:B------:R-:W-:Y:S01]  /*1cc70*/  BSSY B0, `(.L_x_2623) ;  /* 0x0000006000007945 */ /* 0x000fe20003800000 */
[----:B------:R-:W-:Y:S01]  /*1cc80*/  PLOP3.LUT P6, PT, P6, PT, PT, 0x8, 0x0 ;  /* 0x000000000000781c */ /* 0x000fe200037ce170 */
[----:B------:R-:W-:-:S12]  /*1cc90*/  IMAD.MOV.U32 R15, RZ, RZ, -0x1 ;  /* 0xffffffffff0f7424 */ /* 0x000fd800078e00ff */
[----:B0-----:R-:W-:Y:S05]  /*1cca0*/  WARPSYNC.COLLECTIVE R15, `(.L_x_2624) ;  /* 0x000000000f087348 */ /* 0x001fea0003c00000 */
[----:B------:R-:W-:Y:S01]  /*1ccb0*/  VOTE.ANY R14, PT, P6 ;  /* 0x00000000000e7806 */ /* 0x000fe200030e0100 */
[----:B0-----:R-:W-:Y:S06]  /*1ccc0*/  ENDCOLLECTIVE ;  /* 0x000000000000791b */ /* 0x001fec0003800000 */
.L_x_2624:
[----:B------:R-:W-:Y:S05]  /*1ccd0*/  BSYNC B0 ;  /* 0x0000000000007941 */ /* 0x000fea0003800000 */
.L_x_2623:
        /* <DEDUP_REMOVED lines=9> */
.L_x_2625:
[----:B------:R-:W-:Y:S01]  /*1cd70*/  IMAD.MOV.U32 R17, RZ, RZ, R14 ;  /* 0x000000ffff117224 */ /* 0x000fe200078e000e */
[----:B------:R-:W-:Y:S06]  /*1cd80*/  BRA `(.L_x_2626) ;  /* 0xffffffc400547947 */ /* 0x000fec000383ffff */
.L_x_2502:
[----:B------:R-:W-:Y:S01]  /*1cd90*/  BSSY B0, `(.L_x_2627) ;  /* 0x0000007000007945 */ /* 0x000fe20003800000 */
[----:B------:R-:W-:Y:S02]  /*1cda0*/  IMAD.MOV.U32 R13, RZ, RZ, R3 ;  /* 0x000000ffff0d7224 */ /* 0x000fe400078e0003 */
[----:B------:R-:W-:Y:S02]  /*1cdb0*/  IMAD.MOV.U32 R11, RZ, RZ, 0x1f ;  /* 0x0000001fff0b7424 */ /* 0x000fe400078e00ff */
[----:B------:R-:W-:-:S07]  /*1cdc0*/  IMAD.MOV.U32 R15, RZ, RZ, -0x1 ;  /* 0xffffffffff0f7424 */ /* 0x000fce00078e00ff */
[----:B012---:R-:W-:Y:S05]  /*1cdd0*/  WARPSYNC.COLLECTIVE R15, `(.L_x_2628) ;  /* 0x000000000f087348 */ /* 0x007fea0003c00000 */
[----:B------:R3:W4:Y:S02]  /*1cde0*/  SHFL.IDX P6, R14, R13, R12, R11 ;  /* 0x0000000c0d0e7389 */ /* 0x00072400000c000b */
[----:B01234-:R-:W-:Y:S01]  /*1cdf0*/  ENDCOLLECTIVE ;  /* 0x000000000000791b */ /* 0x01ffe20003800000 */
.L_x_2628:
[----:B------:R-:W-:Y:S05]  /*1ce00*/  BSYNC B0 ;  /* 0x0000000000007941 */ /* 0x000fea0003800000 */
.L_x_2627:
[----:B------:R-:W-:Y:S05]  /*1ce10*/  BRA `(.L_x_2501) ;  /* 0xffffffc4004c7947 */ /* 0x000fea000383ffff */
.L_x_2506:
[----:B0-----:R0:W3:Y:S02]  /*1ce20*/  SYNCS.PHASECHK.TRANS64.TRYWAIT P0, [R9+URZ+0x16820], R0 ;  /* 0x01682000090075a7 */ /* 0x0010e4000800017f */
[----:B---3--:R-:W-:Y:S05]  /*1ce30*/  @!P0 NANOSLEEP.SYNCS 0x989680 ;  /* 0x009896800000895d */ /* 0x008fea0003900000 */
[----:B------:R-:W3:Y:S02]  /*1ce40*/  @!P0 SYNCS.PHASECHK.TRANS64 P0, [R9+URZ+0x16820], R0 ;  /* 0x01682000090085a7 */ /* 0x000ee4000800007f */
[----:B---3--:R-:W-:Y:S05]  /*1ce50*/  @!P0 BRA `(.L_x_2506) ;  /* 0xfffffffc00f08947 */ /* 0x008fea000383ffff */
[----:B------:R-:W-:Y:S05]  /*1ce60*/  BRA `(.L_x_2629) ;  /* 0xffffffc800c47947 */ /* 0x000fea000383ffff */
.L_x_2507:
        /* <DEDUP_REMOVED lines=8> */
[----:B012-4-:R-:W-:Y:S05]  /*1cef0*/  WARPSYNC.COLLECTIVE R15, `(.L_x_2631) ;  /* 0x000000000f087348 */ /* 0x017fea0003c00000 */
[----:B------:R3:W0:Y:S02]  /*1cf00*/  SHFL.IDX P6, R14, R13, R12, R11 ;  /* 0x0000000c0d0e7389 */ /* 0x00062400000c000b */
[----:B01234-:R-:W-:Y:S01]  /*1cf10*/  ENDCOLLECTIVE ;  /* 0x000000000000791b */ /* 0x01ffe20003800000 */
.L_x_2631:
[----:B------:R-:W-:Y:S05]  /*1cf20*/  BSYNC B0 ;  /* 0x0000000000007941 */ /* 0x000fea0003800000 */
.L_x_2630:
[----:B------:R-:W-:Y:S05]  /*1cf30*/  BRA `(.L_x_2632) ;  /* 0xffffffc800ac7947 */ /* 0x000fea000383ffff */
.L_x_2508:
[----:B------:R-:W-:Y:S01]  /*1cf40*/  BSSY B0, `(.L_x_2633) ;  /* 0x0000006000007945 */ /* 0x000fe20003800000 */
[----:B------:R-:W-:-:S07]  /*1cf50*/  IMAD.MOV.U32 R15, RZ, RZ, -0x1 ;  /* 0xffffffffff0f7424 */ /* 0x000fce00078e00ff */
[----:B012-4-:R-:W-:Y:S05]  /*1cf60*/  WARPSYNC.COLLECTIVE R15, `(.L_x_2634) ;  /* 0x000000000f0c7348 */ /* 0x017fea0003c00000 */
[----:B------:R-:W-:Y:S02]  /*1cf70*/  ELECT P6, UR62, PT ;  /* 0x00000000003e782f */ /* 0x000fe400038c0000 */
[----:B------:R-:W-:Y:S01]  /*1cf80*/  MOV R14, UR62 ;  /* 0x0000003e000e7c02 */ /* 0x000fe20008000f00 */
[----:B012-4-:R-:W-:Y:S10]  /*1cf90*/  ENDCOLLECTIVE ;  /* 0x000000000000791b */ /* 0x017ff40003800000 */
.L_x_2634:
[----:B------:R-:W-:Y:S05]  /*1cfa0*/  BSYNC B0 ;  /* 0x0000000000007941 */ /* 0x000fea0003800000 */
.L_x_2633:
[----:B------:R-:W-:Y:S05]  /*1cfb0*/  BRA `(.L_x_2635) ;  /* 0xffffffc800a07947 */ /* 0x000fea000383ffff */
.L_x_2510:
[----:B0-----:R0:W2:Y:S02]  /*1cfc0*/  SYNCS.PHASECHK.TRANS64.TRYWAIT P0, [R6+URZ], R3 ;  /* 0x00000003060075a7 */ /* 0x0010a4000800017f */
[----:B--2---:R-:W-:Y:S05]  /*1cfd0*/  @!P0 NANOSLEEP.SYNCS 0x989680 ;  /* 0x009896800000895d */ /* 0x004fea0003900000 */
[----:B------:R-:W2:Y:S02]  /*1cfe0*/  @!P0 SYNCS.PHASECHK.TRANS64 P0, [R6+URZ], R3 ;  /* 0x00000003060085a7 */ /* 0x000ea4000800007f */
[----:B--2---:R-:W-:Y:S05]  /*1cff0*/  @!P0 BRA `(.L_x_2510) ;  /* 0xfffffffc00f08947 */ /* 0x004fea000383ffff */
[----:B------:R-:W-:Y:S05]  /*1d000*/  BRA `(.L_x_2636) ;  /* 0xffffffc800d47947 */ /* 0x000fea000383ffff */
.L_x_2511:
[----:B--2---:R2:W3:Y:S02]  /*1d010*/  SYNCS.PHASECHK.TRANS64.TRYWAIT P0, [R7+URZ], R2 ;  /* 0x00000002070075a7 */ /* 0x0044e4000800017f */
[----:B---3--:R-:W-:Y:S05]  /*1d020*/  @!P0 NANOSLEEP.SYNCS 0x989680 ;  /* 0x009896800000895d */ /* 0x008fea0003900000 */
[----:B------:R-:W3:Y:S02]  /*1d030*/  @!P0 SYNCS.PHASECHK.TRANS64 P0, [R7+URZ], R2 ;  /* 0x00000002070085a7 */ /* 0x000ee4000800007f */
[----:B---3--:R-:W-:Y:S05]  /*1d040*/  @!P0 BRA `(.L_x_2511) ;  /* 0xfffffffc00f08947 */ /* 0x008fea000383ffff */
[----:B------:R-:W-:Y:S05]  /*1d050*/  BRA `(.L_x_2637) ;  /* 0xffffffc800c87947 */ /* 0x000fea000383ffff */
.L_x_2513:
[----:B---3--:R3:W0:Y:S02]  /*1d060*/  SYNCS.PHASECHK.TRANS64.TRYWAIT P0, [R4+URZ], R3 ;  /* 0x00000003040075a7 */ /* 0x008624000800017f */
[----:B0-----:R-:W-:Y:S05]  /*1d070*/  @!P0 NANOSLEEP.SYNCS 0x989680 ;  /* 0x009896800000895d */ /* 0x001fea0003900000 */
[----:B------:R-:W0:Y:S02]  /*1d080*/  @!P0 SYNCS.PHASECHK.TRANS64 P0, [R4+URZ], R3 ;  /* 0x00000003040085a7 */ /* 0x000e24000800007f */
[----:B0-----:R-:W-:Y:S05]  /*1d090*/  @!P0 BRA `(.L_x_2513) ;  /* 0xfffffffc00f08947 */ /* 0x001fea000383ffff */
[----:B------:R-:W-:Y:S05]  /*1d0a0*/  BRA `(.L_x_2638) ;  /* 0xffffffc800cc7947 */ /* 0x000fea000383ffff */
.L_x_2639:
        /* <DEDUP_REMOVED lines=13> */
.L_x_2648:


//--------------------- .nv.global.init           --------------------------
	.section	.nv.global.init,"aw",@progbits
.nv.global.init:
	.type		$str$20,@object
	.size		$str$20,($str$21 - $str$20)
$str$20:
        /*0000*/ 	.byte	0x28, 0x61, 0x64, 0x64, 0x72, 0x65, 0x73, 0x73, 0x20, 0x26, 0x20, 0x6d, 0x61, 0x73, 0x6b, 0x29
        /*0010*/ 	.byte	0x20, 0x3d, 0x3d, 0x20, 0x30, 0x00
	.type		$str$21,@object
	.size		$str$21,(__unnamed_4 - $str$21)
$str$21:
        /*0016*/ 	.byte	0x2f, 0x74, 0x6d, 0x70, 0x2f, 0x6f, 0x73, 0x73, 0x5f, 0x6b, 0x65, 0x72, 0x6e, 0x65, 0x6c, 0x73
        /*0026*/ 	.byte	0x5f, 0x73, 0x72, 0x63, 0x2f, 0x66, 0x6c, 0x61, 0x73, 0x68, 0x5f, 0x61, 0x74, 0x74, 0x65, 0x6e
        /*0036*/ 	.byte	0x74, 0x69, 0x6f, 0x6e, 0x2f, 0x63, 0x73, 0x72, 0x63, 0x2f, 0x63, 0x75, 0x74, 0x6c, 0x61, 0x73
        /*0046*/ 	.byte	0x73, 0x2f, 0x69, 0x6e, 0x63, 0x6c, 0x75, 0x64, 0x65, 0x2f, 0x63, 0x75, 0x74, 0x65, 0x2f, 0x70
        /*0056*/ 	.byte	0x6f, 0x69, 0x6e, 0x74, 0x65, 0x72, 0x5f, 0x66, 0x6c, 0x61, 0x67, 0x67, 0x65, 0x64, 0x2e, 0x68
        /*0066*/ 	.byte	0x70, 0x70, 0x00
	.type		__unnamed_4,@object
	.size		__unnamed_4,(__unnamed_9 - __unnamed_4)
__unnamed_4:
        /* <DEDUP_REMOVED lines=24> */
        /*01e9*/ 	.byte	0x00
	.type		__unnamed_9,@object
	.size		__unnamed_9,(__unnamed_5 - __unnamed_9)
__unnamed_9:
        /* <DEDUP_REMOVED lines=24> */
        /*036a*/ 	.byte	0x3e, 0x20, 0x26, 0x5d, 0x00
	.type		__unnamed_5,@object
	.size		__unnamed_5,(__unnamed_3 - __unnamed_5)
__unnamed_5:
        /* <DEDUP_REMOVED lines=25> */
	.type		__unnamed_3,@object
	.size		__unnamed_3,(__unnamed_2 - __unnamed_3)
__unnamed_3:
        /* <DEDUP_REMOVED lines=29> */
	.type		__unnamed_2,@object
	.size		__unnamed_2,(__unnamed_7 - __unnamed_2)
__unnamed_2:
        /* <DEDUP_REMOVED lines=29> */
	.type		__unnamed_7,@object
	.size		__unnamed_7,(__unnamed_8 - __unnamed_7)
__unnamed_7:
        /* <DEDUP_REMOVED lines=28> */
        /*0a4c*/ 	.byte	0x3c, 0x31, 0x32, 0x32, 0x38, 0x38, 0x3e, 0x3e, 0x3e, 0x3e, 0x3e, 0x5d, 0x00
	.type		__unnamed_8,@object
	.size		__unnamed_8,(__unnamed_1 - __unnamed_8)
__unnamed_8:
        /* <DEDUP_REMOVED lines=29> */
	.type		__unnamed_1,@object
	.size		__unnamed_1,(__unnamed_6 - __unnamed_1)
__unnamed_1:
        /* <DEDUP_REMOVED lines=28> */
        /*0de6*/ 	.byte	0x3c, 0x38, 0x31, 0x39, 0x32, 0x3e, 0x3e, 0x3e, 0x3e, 0x3e, 0x20, 0x26, 0x5d, 0x00
	.type		__unnamed_6,@object
	.size		__unnamed_6,(.L_5 - __unnamed_6)
__unnamed_6:
        /* <DEDUP_REMOVED lines=28> */
        /*0fb4*/ 	.byte	0x3c, 0x31, 0x32, 0x32, 0x38, 0x38, 0x3e, 0x3e, 0x3e, 0x3e, 0x3e, 0x20, 0x26, 0x5d, 0x00
.L_5:


//--------------------- .nv.shared._ZN7cutlass13device_kernelIN5flash11enable_sm90INS1_16FlashAttnFwdSm90INS1_25CollectiveMainloopFwdSm90ILi2EN4cute5tupleIJNS5_1CILi1EEES8_S8_EEENS6_IJNS7_ILi192EEESA_NS7_ILi64EEEEEELi64ENS_10bfloat16_tEfNS_4arch4Sm90ELb0ELb0ELb1ELb0ELb0ELb0ELb0ELb0ELb1ELb1ELb0ELb0EEENS1_21CollectiveEpilogueFwdINS6_IJSA_SB_SA_EEES9_SD_SF_Li384ELb0ELb1ELb0ELb0EEENS1_29StaticPersistentTileSchedulerILb0EEEEEEEEEvNT_6ParamsE --------------------------
	.section	.nv.shared._ZN7cutlass13device_kernelIN5flash11enable_sm90INS1_16FlashAttnFwdSm90INS1_25CollectiveMainloopFwdSm90ILi2EN4cute5tupleIJNS5_1CILi1EEES8_S8_EEENS6_IJNS7_ILi192EEESA_NS7_ILi64EEEEEELi64ENS_10bfloat16_tEfNS_4arch4Sm90ELb0ELb0ELb1ELb0ELb0ELb0ELb0ELb0ELb1ELb1ELb0ELb0EEENS1_21CollectiveEpilogueFwdINS6_IJSA_SB_SA_EEES9_SD_SF_Li384ELb0ELb1ELb0ELb0EEENS1_29StaticPersistentTileSchedulerILb0EEEEEEEEEvNT_6ParamsE,"aw",@nobits
	.sectionflags	@""
	.align	16
	.zero		1024


//--------------------- .nv.shared.reserved.0     --------------------------
	.section	.nv.shared.reserved.0,"aw",@nobits
	.weak		__nv_reservedSMEM_offset_0_alias
	.size		__nv_reservedSMEM_offset_0_alias, 0, 0
	.other		__nv_reservedSMEM_offset_0_alias,@"STO_CUDA_RESERVED_SHARED STV_DEFAULT"
__nv_reservedSMEM_offset_0_alias:
	.zero		0


//--------------------- .nv.global                --------------------------
	.section	.nv.global,"aw",@nobits
.nv.global:
	.type		_ZN81_INTERNAL_c6180452_45_flash_fwd_hdim64_bf16_softcap_packgqa_sm90_cu_93b96ec2_38324cute1_E,@object
	.size		_ZN81_INTERNAL_c6180452_45_flash_fwd_hdim64_bf16_softcap_packgqa_sm90_cu_93b96ec2_38324cute1_E,(_ZN81_INTERNAL_c6180452_45_flash_fwd_hdim64_bf16_softcap_packgqa_sm90_cu_93b96ec2_38324cuda3std3__45__cpo6cbeginE - _ZN81_INTERNAL_c6180452_45_flash_fwd_hdim64_bf16_softcap_packgqa_sm90_cu_93b96ec2_38324cute1_E)
_ZN81_INTERNAL_c6180452_45_flash_fwd_hdim64_bf16_softcap_packgqa_sm90_cu_93b96ec2_38324cute1_E:
	.zero		1
	.type		_ZN81_INTERNAL_c6180452_45_flash_fwd_hdim64_bf16_softcap_packgqa_sm90_cu_93b96ec2_38324cuda3std3__45__cpo6cbeginE,@object
	.size		_ZN81_INTERNAL_c6180452_45_flash_fwd_hdim64_bf16_softcap_packgqa_sm90_cu_93b96ec2_38324cuda3std3__45__cpo6cbeginE,(_ZN81_INTERNAL_c6180452_45_flash_fwd_hdim64_bf16_softcap_packgqa_sm90_cu_93b96ec2_38324cuda3std3__48in_placeE - _ZN81_INTERNAL_c6180452_45_flash_fwd_hdim64_bf16_softcap_packgqa_sm90_cu_93b96ec2_38324cuda3std3__45__cpo6cbeginE)
_ZN81_INTERNAL_c6180452_45_flash_fwd_hdim64_bf16_softcap_packgqa_sm90_cu_93b96ec2_38324cuda3std3__45__cpo6cbeginE:
	.zero		1
	.type		_ZN81_INTERNAL_c6180452_45_flash_fwd_hdim64_bf16_softcap_packgqa_sm90_cu_93b96ec2_38324cuda3std3__48in_placeE,@object
	.size		_ZN81_INTERNAL_c6180452_45_flash_fwd_hdim64_bf16_softcap_packgqa_sm90_cu_93b96ec2_38324cuda3std3__48in_placeE,(_ZN81_INTERNAL_c6180452_45_flash_fwd_hdim64_bf16_softcap_packgqa_sm90_cu_93b96ec2_38324cuda3std6ranges3__45__cpo9iter_moveE - _ZN81_INTERNAL_c6180452_45_flash_fwd_hdim64_bf16_softcap_packgqa_sm90_cu_93b96ec2_38324cuda3std3__48in_placeE)
_ZN81_INTERNAL_c6180452_45_flash_fwd_hdim64_bf16_softcap_packgqa_sm90_cu_93b96ec2_38324cuda3std3__48in_placeE:
	.zero		1
	.type		_ZN81_INTERNAL_c6180452_45_flash_fwd_hdim64_bf16_softcap_packgqa_sm90_cu_93b96ec2_38324cuda3std6ranges3__45__cpo9iter_moveE,@object
	.size		_ZN81_INTERNAL_c6180452_45_flash_fwd_hdim64_bf16_softcap_packgqa_sm90_cu_93b96ec2_38324cuda3std6ranges3__45__cpo9iter_moveE,(_ZN81_INTERNAL_c6180452_45_flash_fwd_hdim64_bf16_softcap_packgqa_sm90_cu_93b96ec2_38324cuda3std3__45__cpo5beginE - _ZN81_INTERNAL_c6180452_45_flash_fwd_hdim64_bf16_softcap_packgqa_sm90_cu_93b96ec2_38324cuda3std6ranges3__45__cpo9iter_moveE)
_ZN81_INTERNAL_c6180452_45_flash_fwd_hdim64_bf16_softcap_packgqa_sm90_cu_93b96ec2_38324cuda3std6ranges3__45__cpo9iter_moveE:
	.zero		1
	.type		_ZN81_INTERNAL_c6180452_45_flash_fwd_hdim64_bf16_softcap_packgqa_sm90_cu_93b96ec2_38324cuda3std3__45__cpo5beginE,@object
	.size		_ZN81_INTERNAL_c6180452_45_flash_fwd_hdim64_bf16_softcap_packgqa_sm90_cu_93b96ec2_38324cuda3std3__45__cpo5beginE,(_ZN81_INTERNAL_c6180452_45_flash_fwd_hdim64_bf16_softcap_packgqa_sm90_cu_93b96ec2_38324cuda3std3__483_GLOBAL__N__c6180452_45_flash_fwd_hdim64_bf16_softcap_packgqa_sm90_cu_93b96ec2_38326ignoreE - _ZN81_INTERNAL_c6180452_45_flash_fwd_hdim64_bf16_softcap_packgqa_sm90_cu_93b96ec2_38324cuda3std3__45__cpo5beginE)
_ZN81_INTERNAL_c6180452_45_flash_fwd_hdim64_bf16_softcap_packgqa_sm90_cu_93b96ec2_38324cuda3std3__45__cpo5beginE:
	.zero		1
	.type		_ZN81_INTERNAL_c6180452_45_flash_fwd_hdim64_bf16_softcap_packgqa_sm90_cu_93b96ec2_38324cuda3std3__483_GLOBAL__N__c6180452_45_flash_fwd_hdim64_bf16_softcap_packgqa_sm90_cu_93b96ec2_38326ignoreE,@object
	.size		_ZN81_INTERNAL_c6180452_45_flash_fwd_hdim64_bf16_softcap_packgqa_sm90_cu_93b96ec2_38324cuda3std3__483_GLOBAL__N__c6180452_45_flash_fwd_hdim64_bf16_softcap_packgqa_sm90_cu_93b96ec2_38326ignoreE,(_ZN81_INTERNAL_c6180452_45_flash_fwd_hdim64_bf16_softcap_packgqa_sm90_cu_93b96ec2_38324cute7productE - _ZN81_INTERNAL_c6180452_45_flash_fwd_hdim64_bf16_softcap_packgqa_sm90_cu_93b96ec2_38324cuda3std3__483_GLOBAL__N__c6180452_45_flash_fwd_hdim64_bf16_softcap_packgqa_sm90_cu_93b96ec2_38326ignoreE)
_ZN81_INTERNAL_c6180452_45_flash_fwd_hdim64_bf16_softcap_packgqa_sm90_cu_93b96ec2_38324cuda3std3__483_GLOBAL__N__c6180452_45_flash_fwd_hdim64_bf16_softcap_packgqa_sm90_cu_93b96ec2_38326ignoreE:
	.zero		1
	.type		_ZN81_INTERNAL_c6180452_45_flash_fwd_hdim64_bf16_softcap_packgqa_sm90_cu_93b96ec2_38324cute7productE,@object
	.size		_ZN81_INTERNAL_c6180452_45_flash_fwd_hdim64_bf16_softcap_packgqa_sm90_cu_93b96ec2_38324cute7productE,(_ZN81_INTERNAL_c6180452_45_flash_fwd_hdim64_bf16_softcap_packgqa_sm90_cu_93b96ec2_38324cuda3std3__45__cpo3endE - _ZN81_INTERNAL_c6180452_45_flash_fwd_hdim64_bf16_softcap_packgqa_sm90_cu_93b96ec2_38324cute7productE)
_ZN81_INTERNAL_c6180452_45_flash_fwd_hdim64_bf16_softcap_packgqa_sm90_cu_93b96ec2_38324cute7productE:
	.zero		1
	.type		_ZN81_INTERNAL_c6180452_45_flash_fwd_hdim64_bf16_softcap_packgqa_sm90_cu_93b96ec2_38324cuda3std3__45__cpo3endE,@object
	.size		_ZN81_INTERNAL_c6180452_45_flash_fwd_hdim64_bf16_softcap_packgqa_sm90_cu_93b96ec2_38324cuda3std3__45__cpo3endE,(_ZN81_INTERNAL_c6180452_45_flash_fwd_hdim64_bf16_softcap_packgqa_sm90_cu_93b96ec2_38324cuda3std3__419piecewise_constructE - _ZN81_INTERNAL_c6180452_45_flash_fwd_hdim64_bf16_softcap_packgqa_sm90_cu_93b96ec2_38324cuda3std3__45__cpo3endE)
_ZN81_INTERNAL_c6180452_45_flash_fwd_hdim64_bf16_softcap_packgqa_sm90_cu_93b96ec2_38324cuda3std3__45__cpo3endE:
	.zero		1
	.type		_ZN81_INTERNAL_c6180452_45_flash_fwd_hdim64_bf16_softcap_packgqa_sm90_cu_93b96ec2_38324cuda3std3__419piecewise_constructE,@object
	.size		_ZN81_INTERNAL_c6180452_45_flash_fwd_hdim64_bf16_softcap_packgqa_sm90_cu_93b96ec2_38324cuda3std3__419piecewise_constructE,(_ZN81_INTERNAL_c6180452_45_flash_fwd_hdim64_bf16_softcap_packgqa_sm90_cu_93b96ec2_38324cuda3std3__45__cpo4cendE - _ZN81_INTERNAL_c6180452_45_flash_fwd_hdim64_bf16_softcap_packgqa_sm90_cu_93b96ec2_38324cuda3std3__419piecewise_constructE)
_ZN81_INTERNAL_c6180452_45_flash_fwd_hdim64_bf16_softcap_packgqa_sm90_cu_93b96ec2_38324cuda3std3__419piecewise_constructE:
	.zero		1
	.type		_ZN81_INTERNAL_c6180452_45_flash_fwd_hdim64_bf16_softcap_packgqa_sm90_cu_93b96ec2_38324cuda3std3__45__cpo4cendE,@object
	.size		_ZN81_INTERNAL_c6180452_45_flash_fwd_hdim64_bf16_softcap_packgqa_sm90_cu_93b96ec2_38324cuda3std3__45__cpo4cendE,(_ZN81_INTERNAL_c6180452_45_flash_fwd_hdim64_bf16_softcap_packgqa_sm90_cu_93b96ec2_38324cuda3std6ranges3__45__cpo4swapE - _ZN81_INTERNAL_c6180452_45_flash_fwd_hdim64_bf16_softcap_packgqa_sm90_cu_93b96ec2_38324cuda3std3__45__cpo4cendE)
_ZN81_INTERNAL_c6180452_45_flash_fwd_hdim64_bf16_softcap_packgqa_sm90_cu_93b96ec2_38324cuda3std3__45__cpo4cendE:
	.zero		1
	.type		_ZN81_INTERNAL_c6180452_45_flash_fwd_hdim64_bf16_softcap_packgqa_sm90_cu_93b96ec2_38324cuda3std6ranges3__45__cpo4swapE,@object
	.size		_ZN81_INTERNAL_c6180452_45_flash_fwd_hdim64_bf16_softcap_packgqa_sm90_cu_93b96ec2_38324cuda3std6ranges3__45__cpo4swapE,(.L_16 - _ZN81_INTERNAL_c6180452_45_flash_fwd_hdim64_bf16_softcap_packgqa_sm90_cu_93b96ec2_38324cuda3std6ranges3__45__cpo4swapE)
_ZN81_INTERNAL_c6180452_45_flash_fwd_hdim64_bf16_softcap_packgqa_sm90_cu_93b96ec2_38324cuda3std6ranges3__45__cpo4swapE:
	.zero		1
.L_16:


//--------------------- .nv.shared._ZN7cutlass13device_kernelIN5flash11enable_sm90INS1_16FlashAttnFwdSm90INS1_25CollectiveMainloopFwdSm90ILi2EN4cute5tupleIJNS5_1CILi1EEES8_S8_EEENS6_IJNS7_ILi192EEESA_NS7_ILi64EEEEEELi64ENS_10bfloat16_tEfNS_4arch4Sm90ELb0ELb0ELb1ELb1ELb0ELb0ELb0ELb0ELb1ELb1ELb0ELb0EEENS1_21CollectiveEpilogueFwdINS6_IJSA_SB_SA_EEES9_SD_SF_Li384ELb1ELb1ELb0ELb0EEENS1_36VarlenDynamicPersistentTileSchedulerILi192ELi192ELi384ELi128ELb0ELb1ELb1ELb0ELb1ELb1EEEEEEEEEvNT_6ParamsE --------------------------
	.section	.nv.shared._ZN7cutlass13device_kernelIN5flash11enable_sm90INS1_16FlashAttnFwdSm90INS1_25CollectiveMainloopFwdSm90ILi2EN4cute5tupleIJNS5_1CILi1EEES8_S8_EEENS6_IJNS7_ILi192EEESA_NS7_ILi64EEEEEELi64ENS_10bfloat16_tEfNS_4arch4Sm90ELb0ELb0ELb1ELb1ELb0ELb0ELb0ELb0ELb1ELb1ELb0ELb0EEENS1_21CollectiveEpilogueFwdINS6_IJSA_SB_SA_EEES9_SD_SF_Li384ELb1ELb1ELb0ELb0EEENS1_36VarlenDynamicPersistentTileSchedulerILi192ELi192ELi384ELi128ELb0ELb1ELb1ELb0ELb1ELb1EEEEEEEEEvNT_6ParamsE,"aw",@nobits
	.sectionflags	@""
	.align	16
	.zero		1024


//--------------------- .nv.shared._ZN7cutlass13device_kernelIN5flash11enable_sm90INS1_16FlashAttnFwdSm90INS1_25CollectiveMainloopFwdSm90ILi2EN4cute5tupleIJNS5_1CILi1EEES8_S8_EEENS6_IJNS7_ILi192EEESA_NS7_ILi64EEEEEELi64ENS_10bfloat16_tEfNS_4arch4Sm90ELb0ELb0ELb1ELb1ELb0ELb1ELb0ELb0ELb1ELb1ELb0ELb0EEENS1_21CollectiveEpilogueFwdINS6_IJSA_SB_SA_EEES9_SD_SF_Li384ELb1ELb1ELb0ELb0EEENS1_36VarlenDynamicPersistentTileSchedulerILi192ELi192ELi384ELi128ELb0ELb1ELb1ELb0ELb1ELb1EEEEEEEEEvNT_6ParamsE --------------------------
	.section	.nv.shared._ZN7cutlass13device_kernelIN5flash11enable_sm90INS1_16FlashAttnFwdSm90INS1_25CollectiveMainloopFwdSm90ILi2EN4cute5tupleIJNS5_1CILi1EEES8_S8_EEENS6_IJNS7_ILi192EEESA_NS7_ILi64EEEEEELi64ENS_10bfloat16_tEfNS_4arch4Sm90ELb0ELb0ELb1ELb1ELb0ELb1ELb0ELb0ELb1ELb1ELb0ELb0EEENS1_21CollectiveEpilogueFwdINS6_IJSA_SB_SA_EEES9_SD_SF_Li384ELb1ELb1ELb0ELb0EEENS1_36VarlenDynamicPersistentTileSchedulerILi192ELi192ELi384ELi128ELb0ELb1ELb1ELb0ELb1ELb1EEEEEEEEEvNT_6ParamsE,"aw",@nobits
	.sectionflags	@""
	.align	16
	.zero		1024


//--------------------- .nv.shared._ZN7cutlass13device_kernelIN5flash11enable_sm90INS1_16FlashAttnFwdSm90INS1_25CollectiveMainloopFwdSm90ILi2EN4cute5tupleIJNS5_1CILi1EEES8_S8_EEENS6_IJNS7_ILi192EEENS7_ILi128EEENS7_ILi64EEEEEELi64ENS_10bfloat16_tEfNS_4arch4Sm90ELb0ELb1ELb1ELb0ELb0ELb0ELb0ELb1ELb1ELb1ELb0ELb0EEENS1_21CollectiveEpilogueFwdINS6_IJSA_SC_SB_EEES9_SE_SG_Li384ELb0ELb1ELb0ELb0EEENS1_30DynamicPersistentTileSchedulerILi384ELi128ELb0ELb1ELb1EEEEEEEEEvNT_6ParamsE --------------------------
	.section	.nv.shared._ZN7cutlass13device_kernelIN5flash11enable_sm90INS1_16FlashAttnFwdSm90INS1_25CollectiveMainloopFwdSm90ILi2EN4cute5tupleIJNS5_1CILi1EEES8_S8_EEENS6_IJNS7_ILi192EEENS7_ILi128EEENS7_ILi64EEEEEELi64ENS_10bfloat16_tEfNS_4arch4Sm90ELb0ELb1ELb1ELb0ELb0ELb0ELb0ELb1ELb1ELb1ELb0ELb0EEENS1_21CollectiveEpilogueFwdINS6_IJSA_SC_SB_EEES9_SE_SG_Li384ELb0ELb1ELb0ELb0EEENS1_30DynamicPersistentTileSchedulerILi384ELi128ELb0ELb1ELb1EEEEEEEEEvNT_6ParamsE,"aw",@nobits
	.sectionflags	@""
	.align	16
	.zero		1024


//--------------------- .nv.shared._ZN7cutlass13device_kernelIN5flash11enable_sm90INS1_16FlashAttnFwdSm90INS1_25CollectiveMainloopFwdSm90ILi2EN4cute5tupleIJNS5_1CILi1EEES8_S8_EEENS6_IJNS7_ILi192EEENS7_ILi128EEENS7_ILi64EEEEEELi64ENS_10bfloat16_tEfNS_4arch4Sm90ELb0ELb1ELb1ELb1ELb0ELb0ELb0ELb1ELb1ELb1ELb0ELb0EEENS1_21CollectiveEpilogueFwdINS6_IJSA_SC_SB_EEES9_SE_SG_Li384ELb1ELb1ELb0ELb0EEENS1_36VarlenDynamicPersistentTileSchedulerILi192ELi128ELi384ELi128ELb0ELb1ELb1ELb1ELb0ELb1EEEEEEEEEvNT_6ParamsE --------------------------
	.section	.nv.shared._ZN7cutlass13device_kernelIN5flash11enable_sm90INS1_16FlashAttnFwdSm90INS1_25CollectiveMainloopFwdSm90ILi2EN4cute5tupleIJNS5_1CILi1EEES8_S8_EEENS6_IJNS7_ILi192EEENS7_ILi128EEENS7_ILi64EEEEEELi64ENS_10bfloat16_tEfNS_4arch4Sm90ELb0ELb1ELb1ELb1ELb0ELb0ELb0ELb1ELb1ELb1ELb0ELb0EEENS1_21CollectiveEpilogueFwdINS6_IJSA_SC_SB_EEES9_SE_SG_Li384ELb1ELb1ELb0ELb0EEENS1_36VarlenDynamicPersistentTileSchedulerILi192ELi128ELi384ELi128ELb0ELb1ELb1ELb1ELb0ELb1EEEEEEEEEvNT_6ParamsE,"aw",@nobits
	.sectionflags	@""
	.align	16
	.zero		1024


//--------------------- .nv.shared._ZN7cutlass13device_kernelIN5flash11enable_sm90INS1_16FlashAttnFwdSm90INS1_25CollectiveMainloopFwdSm90ILi2EN4cute5tupleIJNS5_1CILi1EEES8_S8_EEENS6_IJNS7_ILi192EEENS7_ILi128EEENS7_ILi64EEEEEELi64ENS_10bfloat16_tEfNS_4arch4Sm90ELb0ELb1ELb1ELb1ELb0ELb1ELb0ELb1ELb1ELb1ELb0ELb0EEENS1_21CollectiveEpilogueFwdINS6_IJSA_SC_SB_EEES9_SE_SG_Li384ELb1ELb1ELb0ELb0EEENS1_36VarlenDynamicPersistentTileSchedulerILi192ELi128ELi384ELi128ELb0ELb1ELb1ELb1ELb0ELb1EEEEEEEEEvNT_6ParamsE --------------------------
	.section	.nv.shared._ZN7cutlass13device_kernelIN5flash11enable_sm90INS1_16FlashAttnFwdSm90INS1_25CollectiveMainloopFwdSm90ILi2EN4cute5tupleIJNS5_1CILi1EEES8_S8_EEENS6_IJNS7_ILi192EEENS7_ILi128EEENS7_ILi64EEEEEELi64ENS_10bfloat16_tEfNS_4arch4Sm90ELb0ELb1ELb1ELb1ELb0ELb1ELb0ELb1ELb1ELb1ELb0ELb0EEENS1_21CollectiveEpilogueFwdINS6_IJSA_SC_SB_EEES9_SE_SG_Li384ELb1ELb1ELb0ELb0EEENS1_36VarlenDynamicPersistentTileSchedulerILi192ELi128ELi384ELi128ELb0ELb1ELb1ELb1ELb0ELb1EEEEEEEEEvNT_6ParamsE,"aw",@nobits
	.sectionflags	@""
	.align	16
	.zero		1024


//--------------------- .nv.shared._ZN7cutlass13device_kernelIN5flash11enable_sm90INS1_16FlashAttnFwdSm90INS1_25CollectiveMainloopFwdSm90ILi2EN4cute5tupleIJNS5_1CILi1EEES8_S8_EEENS6_IJNS7_ILi192EEENS7_ILi128EEENS7_ILi64EEEEEELi64ENS_10bfloat16_tEfNS_4arch4Sm90ELb1ELb0ELb1ELb0ELb0ELb0ELb0ELb1ELb1ELb1ELb0ELb0EEENS1_21CollectiveEpilogueFwdINS6_IJSA_SC_SB_EEES9_SE_SG_Li384ELb0ELb1ELb0ELb0EEENS1_30DynamicPersistentTileSchedulerILi384ELi128ELb0ELb1ELb1EEEEEEEEEvNT_6ParamsE --------------------------
	.section	.nv.shared._ZN7cutlass13device_kernelIN5flash11enable_sm90INS1_16FlashAttnFwdSm90INS1_25CollectiveMainloopFwdSm90ILi2EN4cute5tupleIJNS5_1CILi1EEES8_S8_EEENS6_IJNS7_ILi192EEENS7_ILi128EEENS7_ILi64EEEEEELi64ENS_10bfloat16_tEfNS_4arch4Sm90ELb1ELb0ELb1ELb0ELb0ELb0ELb0ELb1ELb1ELb1ELb0ELb0EEENS1_21CollectiveEpilogueFwdINS6_IJSA_SC_SB_EEES9_SE_SG_Li384ELb0ELb1ELb0ELb0EEENS1_30DynamicPersistentTileSchedulerILi384ELi128ELb0ELb1ELb1EEEEEEEEEvNT_6ParamsE,"aw",@nobits
	.sectionflags	@""
	.align	16
	.zero		1024


//--------------------- .nv.shared._ZN7cutlass13device_kernelIN5flash11enable_sm90INS1_16FlashAttnFwdSm90INS1_25CollectiveMainloopFwdSm90ILi2EN4cute5tupleIJNS5_1CILi1EEES8_S8_EEENS6_IJNS7_ILi192EEENS7_ILi128EEENS7_ILi64EEEEEELi64ENS_10bfloat16_tEfNS_4arch4Sm90ELb1ELb0ELb1ELb1ELb0ELb0ELb0ELb1ELb1ELb1ELb0ELb0EEENS1_21CollectiveEpilogueFwdINS6_IJSA_SC_SB_EEES9_SE_SG_Li384ELb1ELb1ELb0ELb0EEENS1_36VarlenDynamicPersistentTileSchedulerILi192ELi128ELi384ELi128ELb0ELb1ELb1ELb1ELb1ELb1EEEEEEEEEvNT_6ParamsE --------------------------
	.section	.nv.shared._ZN7cutlass13device_kernelIN5flash11enable_sm90INS1_16FlashAttnFwdSm90INS1_25CollectiveMainloopFwdSm90ILi2EN4cute5tupleIJNS5_1CILi1EEES8_S8_EEENS6_IJNS7_ILi192EEENS7_ILi128EEENS7_ILi64EEEEEELi64ENS_10bfloat16_tEfNS_4arch4Sm90ELb1ELb0ELb1ELb1ELb0ELb0ELb0ELb1ELb1ELb1ELb0ELb0EEENS1_21CollectiveEpilogueFwdINS6_IJSA_SC_SB_EEES9_SE_SG_Li384ELb1ELb1ELb0ELb0EEENS1_36VarlenDynamicPersistentTileSchedulerILi192ELi128ELi384ELi128ELb0ELb1ELb1ELb1ELb1ELb1EEEEEEEEEvNT_6ParamsE,"aw",@nobits
	.sectionflags	@""
	.align	16
	.zero		1024


//--------------------- .nv.shared._ZN7cutlass13device_kernelIN5flash11enable_sm90INS1_16FlashAttnFwdSm90INS1_25CollectiveMainloopFwdSm90ILi2EN4cute5tupleIJNS5_1CILi1EEES8_S8_EEENS6_IJNS7_ILi192EEENS7_ILi128EEENS7_ILi64EEEEEELi64ENS_10bfloat16_tEfNS_4arch4Sm90ELb1ELb0ELb1ELb1ELb0ELb1ELb0ELb1ELb1ELb1ELb0ELb0EEENS1_21CollectiveEpilogueFwdINS6_IJSA_SC_SB_EEES9_SE_SG_Li384ELb1ELb1ELb0ELb0EEENS1_36VarlenDynamicPersistentTileSchedulerILi192ELi128ELi384ELi128ELb0ELb1ELb1ELb1ELb1ELb1EEEEEEEEEvNT_6ParamsE --------------------------
	.section	.nv.shared._ZN7cutlass13device_kernelIN5flash11enable_sm90INS1_16FlashAttnFwdSm90INS1_25CollectiveMainloopFwdSm90ILi2EN4cute5tupleIJNS5_1CILi1EEES8_S8_EEENS6_IJNS7_ILi192EEENS7_ILi128EEENS7_ILi64EEEEEELi64ENS_10bfloat16_tEfNS_4arch4Sm90ELb1ELb0ELb1ELb1ELb0ELb1ELb0ELb1ELb1ELb1ELb0ELb0EEENS1_21CollectiveEpilogueFwdINS6_IJSA_SC_SB_EEES9_SE_SG_Li384ELb1ELb1ELb0ELb0EEENS1_36VarlenDynamicPersistentTileSchedulerILi192ELi128ELi384ELi128ELb0ELb1ELb1ELb1ELb1ELb1EEEEEEEEEvNT_6ParamsE,"aw",@nobits
	.sectionflags	@""
	.align	16
	.zero		1024


//--------------------- .nv.constant0._ZN7cutlass13device_kernelIN5flash11enable_sm90INS1_16FlashAttnFwdSm90INS1_25CollectiveMainloopFwdSm90ILi2EN4cute5tupleIJNS5_1CILi1EEES8_S8_EEENS6_IJNS7_ILi192EEESA_NS7_ILi64EEEEEELi64ENS_10bfloat16_tEfNS_4arch4Sm90ELb0ELb0ELb1ELb0ELb0ELb0ELb0ELb0ELb1ELb1ELb0ELb0EEENS1_21CollectiveEpilogueFwdINS6_IJSA_SB_SA_EEES9_SD_SF_Li384ELb0ELb1ELb0ELb0EEENS1_29StaticPersistentTileSchedulerILb0EEEEEEEEEvNT_6ParamsE --------------------------
	.section	.nv.constant0._ZN7cutlass13device_kernelIN5flash11enable_sm90INS1_16FlashAttnFwdSm90INS1_25CollectiveMainloopFwdSm90ILi2EN4cute5tupleIJNS5_1CILi1EEES8_S8_EEENS6_IJNS7_ILi192EEESA_NS7_ILi64EEEEEELi64ENS_10bfloat16_tEfNS_4arch4Sm90ELb0ELb0ELb1ELb0ELb0ELb0ELb0ELb0ELb1ELb1ELb0ELb0EEENS1_21CollectiveEpilogueFwdINS6_IJSA_SB_SA_EEES9_SD_SF_Li384ELb0ELb1ELb0ELb0EEENS1_29StaticPersistentTileSchedulerILb0EEEEEEEEEvNT_6ParamsE,"a",@progbits
	.sectionflags	@""
	.align	4
.nv.constant0._ZN7cutlass13device_kernelIN5flash11enable_sm90INS1_16FlashAttnFwdSm90INS1_25CollectiveMainloopFwdSm90ILi2EN4cute5tupleIJNS5_1CILi1EEES8_S8_EEENS6_IJNS7_ILi192EEESA_NS7_ILi64EEEEEELi64ENS_10bfloat16_tEfNS_4arch4Sm90ELb0ELb0ELb1ELb0ELb0ELb0ELb0ELb0ELb1ELb1ELb0ELb0EEENS1_21CollectiveEpilogueFwdINS6_IJSA_SB_SA_EEES9_SD_SF_Li384ELb0ELb1ELb0ELb0EEENS1_29StaticPersistentTileSchedulerILb0EEEEEEEEEvNT_6ParamsE:
	.zero		3200


//--------------------- .nv.constant0._ZN7cutlass13device_kernelIN5flash11enable_sm90INS1_16FlashAttnFwdSm90INS1_25CollectiveMainloopFwdSm90ILi2EN4cute5tupleIJNS5_1CILi1EEES8_S8_EEENS6_IJNS7_ILi192EEESA_NS7_ILi64EEEEEELi64ENS_10bfloat16_tEfNS_4arch4Sm90ELb0ELb0ELb1ELb1ELb0ELb0ELb0ELb0ELb1ELb1ELb0ELb0EEENS1_21CollectiveEpilogueFwdINS6_IJSA_SB_SA_EEES9_SD_SF_Li384ELb1ELb1ELb0ELb0EEENS1_36VarlenDynamicPersistentTileSchedulerILi192ELi192ELi384ELi128ELb0ELb1ELb1ELb0ELb1ELb1EEEEEEEEEvNT_6ParamsE --------------------------
	.section	.nv.constant0._ZN7cutlass13device_kernelIN5flash11enable_sm90INS1_16FlashAttnFwdSm90INS1_25CollectiveMainloopFwdSm90ILi2EN4cute5tupleIJNS5_1CILi1EEES8_S8_EEENS6_IJNS7_ILi192EEESA_NS7_ILi64EEEEEELi64ENS_10bfloat16_tEfNS_4arch4Sm90ELb0ELb0ELb1ELb1ELb0ELb0ELb0ELb0ELb1ELb1ELb0ELb0EEENS1_21CollectiveEpilogueFwdINS6_IJSA_SB_SA_EEES9_SD_SF_Li384ELb1ELb1ELb0ELb0EEENS1_36VarlenDynamicPersistentTileSchedulerILi192ELi192ELi384ELi128ELb0ELb1ELb1ELb0ELb1ELb1EEEEEEEEEvNT_6ParamsE,"a",@progbits
	.sectionflags	@""
	.align	4
.nv.constant0._ZN7cutlass13device_kernelIN5flash11enable_sm90INS1_16FlashAttnFwdSm90INS1_25CollectiveMainloopFwdSm90ILi2EN4cute5tupleIJNS5_1CILi1EEES8_S8_EEENS6_IJNS7_ILi192EEESA_NS7_ILi64EEEEEELi64ENS_10bfloat16_tEfNS_4arch4Sm90ELb0ELb0ELb1ELb1ELb0ELb0ELb0ELb0ELb1ELb1ELb0ELb0EEENS1_21CollectiveEpilogueFwdINS6_IJSA_SB_SA_EEES9_SD_SF_Li384ELb1ELb1ELb0ELb0EEENS1_36VarlenDynamicPersistentTileSchedulerILi192ELi192ELi384ELi128ELb0ELb1ELb1ELb0ELb1ELb1EEEEEEEEEvNT_6ParamsE:
	.zero		3328


//--------------------- .nv.constant0._ZN7cutlass13device_kernelIN5flash11enable_sm90INS1_16FlashAttnFwdSm90INS1_25CollectiveMainloopFwdSm90ILi2EN4cute5tupleIJNS5_1CILi1EEES8_S8_EEENS6_IJNS7_ILi192EEESA_NS7_ILi64EEEEEELi64ENS_10bfloat16_tEfNS_4arch4Sm90ELb0ELb0ELb1ELb1ELb0ELb1ELb0ELb0ELb1ELb1ELb0ELb0EEENS1_21CollectiveEpilogueFwdINS6_IJSA_SB_SA_EEES9_SD_SF_Li384ELb1ELb1ELb0ELb0EEENS1_36VarlenDynamicPersistentTileSchedulerILi192ELi192ELi384ELi128ELb0ELb1ELb1ELb0ELb1ELb1EEEEEEEEEvNT_6ParamsE --------------------------
	.section	.nv.constant0._ZN7cutlass13device_kernelIN5flash11enable_sm90INS1_16FlashAttnFwdSm90INS1_25CollectiveMainloopFwdSm90ILi2EN4cute5tupleIJNS5_1CILi1EEES8_S8_EEENS6_IJNS7_ILi192EEESA_NS7_ILi64EEEEEELi64ENS_10bfloat16_tEfNS_4arch4Sm90ELb0ELb0ELb1ELb1ELb0ELb1ELb0ELb0ELb1ELb1ELb0ELb0EEENS1_21CollectiveEpilogueFwdINS6_IJSA_SB_SA_EEES9_SD_SF_Li384ELb1ELb1ELb0ELb0EEENS1_36VarlenDynamicPersistentTileSchedulerILi192ELi192ELi384ELi128ELb0ELb1ELb1ELb0ELb1ELb1EEEEEEEEEvNT_6ParamsE,"a",@progbits
	.sectionflags	@""
	.align	4
.nv.constant0._ZN7cutlass13device_kernelIN5flash11enable_sm90INS1_16FlashAttnFwdSm90INS1_25CollectiveMainloopFwdSm90ILi2EN4cute5tupleIJNS5_1CILi1EEES8_S8_EEENS6_IJNS7_ILi192EEESA_NS7_ILi64EEEEEELi64ENS_10bfloat16_tEfNS_4arch4Sm90ELb0ELb0ELb1ELb1ELb0ELb1ELb0ELb0ELb1ELb1ELb0ELb0EEENS1_21CollectiveEpilogueFwdINS6_IJSA_SB_SA_EEES9_SD_SF_Li384ELb1ELb1ELb0ELb0EEENS1_36VarlenDynamicPersistentTileSchedulerILi192ELi192ELi384ELi128ELb0ELb1ELb1ELb0ELb1ELb1EEEEEEEEEvNT_6ParamsE:
	.zero		3328


//--------------------- .nv.constant0._ZN7cutlass13device_kernelIN5flash11enable_sm90INS1_16FlashAttnFwdSm90INS1_25CollectiveMainloopFwdSm90ILi2EN4cute5tupleIJNS5_1CILi1EEES8_S8_EEENS6_IJNS7_ILi192EEENS7_ILi128EEENS7_ILi64EEEEEELi64ENS_10bfloat16_tEfNS_4arch4Sm90ELb0ELb1ELb1ELb0ELb0ELb0ELb0ELb1ELb1ELb1ELb0ELb0EEENS1_21CollectiveEpilogueFwdINS6_IJSA_SC_SB_EEES9_SE_SG_Li384ELb0ELb1ELb0ELb0EEENS1_30DynamicPersistentTileSchedulerILi384ELi128ELb0ELb1ELb1EEEEEEEEEvNT_6ParamsE --------------------------
	.section	.nv.constant0._ZN7cutlass13device_kernelIN5flash11enable_sm90INS1_16FlashAttnFwdSm90INS1_25CollectiveMainloopFwdSm90ILi2EN4cute5tupleIJNS5_1CILi1EEES8_S8_EEENS6_IJNS7_ILi192EEENS7_ILi128EEENS7_ILi64EEEEEELi64ENS_10bfloat16_tEfNS_4arch4Sm90ELb0ELb1ELb1ELb0ELb0ELb0ELb0ELb1ELb1ELb1ELb0ELb0EEENS1_21CollectiveEpilogueFwdINS6_IJSA_SC_SB_EEES9_SE_SG_Li384ELb0ELb1ELb0ELb0EEENS1_30DynamicPersistentTileSchedulerILi384ELi128ELb0ELb1ELb1EEEEEEEEEvNT_6ParamsE,"a",@progbits
	.sectionflags	@""
	.align	4
.nv.constant0._ZN7cutlass13device_kernelIN5flash11enable_sm90INS1_16FlashAttnFwdSm90INS1_25CollectiveMainloopFwdSm90ILi2EN4cute5tupleIJNS5_1CILi1EEES8_S8_EEENS6_IJNS7_ILi192EEENS7_ILi128EEENS7_ILi64EEEEEELi64ENS_10bfloat16_tEfNS_4arch4Sm90ELb0ELb1ELb1ELb0ELb0ELb0ELb0ELb1ELb1ELb1ELb0ELb0EEENS1_21CollectiveEpilogueFwdINS6_IJSA_SC_SB_EEES9_SE_SG_Li384ELb0ELb1ELb0ELb0EEENS1_30DynamicPersistentTileSchedulerILi384ELi128ELb0ELb1ELb1EEEEEEEEEvNT_6ParamsE:
	.zero		3328


//--------------------- .nv.constant0._ZN7cutlass13device_kernelIN5flash11enable_sm90INS1_16FlashAttnFwdSm90INS1_25CollectiveMainloopFwdSm90ILi2EN4cute5tupleIJNS5_1CILi1EEES8_S8_EEENS6_IJNS7_ILi192EEENS7_ILi128EEENS7_ILi64EEEEEELi64ENS_10bfloat16_tEfNS_4arch4Sm90ELb0ELb1ELb1ELb1ELb0ELb0ELb0ELb1ELb1ELb1ELb0ELb0EEENS1_21CollectiveEpilogueFwdINS6_IJSA_SC_SB_EEES9_SE_SG_Li384ELb1ELb1ELb0ELb0EEENS1_36VarlenDynamicPersistentTileSchedulerILi192ELi128ELi384ELi128ELb0ELb1ELb1ELb1ELb0ELb1EEEEEEEEEvNT_6ParamsE --------------------------
	.section	.nv.constant0._ZN7cutlass13device_kernelIN5flash11enable_sm90INS1_16FlashAttnFwdSm90INS1_25CollectiveMainloopFwdSm90ILi2EN4cute5tupleIJNS5_1CILi1EEES8_S8_EEENS6_IJNS7_ILi192EEENS7_ILi128EEENS7_ILi64EEEEEELi64ENS_10bfloat16_tEfNS_4arch4Sm90ELb0ELb1ELb1ELb1ELb0ELb0ELb0ELb1ELb1ELb1ELb0ELb0EEENS1_21CollectiveEpilogueFwdINS6_IJSA_SC_SB_EEES9_SE_SG_Li384ELb1ELb1ELb0ELb0EEENS1_36VarlenDynamicPersistentTileSchedulerILi192ELi128ELi384ELi128ELb0ELb1ELb1ELb1ELb0ELb1EEEEEEEEEvNT_6ParamsE,"a",@progbits
	.sectionflags	@""
	.align	4
.nv.constant0._ZN7cutlass13device_kernelIN5flash11enable_sm90INS1_16FlashAttnFwdSm90INS1_25CollectiveMainloopFwdSm90ILi2EN4cute5tupleIJNS5_1CILi1EEES8_S8_EEENS6_IJNS7_ILi192EEENS7_ILi128EEENS7_ILi64EEEEEELi64ENS_10bfloat16_tEfNS_4arch4Sm90ELb0ELb1ELb1ELb1ELb0ELb0ELb0ELb1ELb1ELb1ELb0ELb0EEENS1_21CollectiveEpilogueFwdINS6_IJSA_SC_SB_EEES9_SE_SG_Li384ELb1ELb1ELb0ELb0EEENS1_36VarlenDynamicPersistentTileSchedulerILi192ELi128ELi384ELi128ELb0ELb1ELb1ELb1ELb0ELb1EEEEEEEEEvNT_6ParamsE:
	.zero		3328


//--------------------- .nv.constant0._ZN7cutlass13device_kernelIN5flash11enable_sm90INS1_16FlashAttnFwdSm90INS1_25CollectiveMainloopFwdSm90ILi2EN4cute5tupleIJNS5_1CILi1EEES8_S8_EEENS6_IJNS7_ILi192EEENS7_ILi128EEENS7_ILi64EEEEEELi64ENS_10bfloat16_tEfNS_4arch4Sm90ELb0ELb1ELb1ELb1ELb0ELb1ELb0ELb1ELb1ELb1ELb0ELb0EEENS1_21CollectiveEpilogueFwdINS6_IJSA_SC_SB_EEES9_SE_SG_Li384ELb1ELb1ELb0ELb0EEENS1_36VarlenDynamicPersistentTileSchedulerILi192ELi128ELi384ELi128ELb0ELb1ELb1ELb1ELb0ELb1EEEEEEEEEvNT_6ParamsE --------------------------
	.section	.nv.constant0._ZN7cutlass13device_kernelIN5flash11enable_sm90INS1_16FlashAttnFwdSm90INS1_25CollectiveMainloopFwdSm90ILi2EN4cute5tupleIJNS5_1CILi1EEES8_S8_EEENS6_IJNS7_ILi192EEENS7_ILi128EEENS7_ILi64EEEEEELi64ENS_10bfloat16_tEfNS_4arch4Sm90ELb0ELb1ELb1ELb1ELb0ELb1ELb0ELb1ELb1ELb1ELb0ELb0EEENS1_21CollectiveEpilogueFwdINS6_IJSA_SC_SB_EEES9_SE_SG_Li384ELb1ELb1ELb0ELb0EEENS1_36VarlenDynamicPersistentTileSchedulerILi192ELi128ELi384ELi128ELb0ELb1ELb1ELb1ELb0ELb1EEEEEEEEEvNT_6ParamsE,"a",@progbits
	.sectionflags	@""
	.align	4
.nv.constant0._ZN7cutlass13device_kernelIN5flash11enable_sm90INS1_16FlashAttnFwdSm90INS1_25CollectiveMainloopFwdSm90ILi2EN4cute5tupleIJNS5_1CILi1EEES8_S8_EEENS6_IJNS7_ILi192EEENS7_ILi128EEENS7_ILi64EEEEEELi64ENS_10bfloat16_tEfNS_4arch4Sm90ELb0ELb1ELb1ELb1ELb0ELb1ELb0ELb1ELb1ELb1ELb0ELb0EEENS1_21CollectiveEpilogueFwdINS6_IJSA_SC_SB_EEES9_SE_SG_Li384ELb1ELb1ELb0ELb0EEENS1_36VarlenDynamicPersistentTileSchedulerILi192ELi128ELi384ELi128ELb0ELb1ELb1ELb1ELb0ELb1EEEEEEEEEvNT_6ParamsE:
	.zero		3328


//--------------------- .nv.constant0._ZN7cutlass13device_kernelIN5flash11enable_sm90INS1_16FlashAttnFwdSm90INS1_25CollectiveMainloopFwdSm90ILi2EN4cute5tupleIJNS5_1CILi1EEES8_S8_EEENS6_IJNS7_ILi192EEENS7_ILi128EEENS7_ILi64EEEEEELi64ENS_10bfloat16_tEfNS_4arch4Sm90ELb1ELb0ELb1ELb0ELb0ELb0ELb0ELb1ELb1ELb1ELb0ELb0EEENS1_21CollectiveEpilogueFwdINS6_IJSA_SC_SB_EEES9_SE_SG_Li384ELb0ELb1ELb0ELb0EEENS1_30DynamicPersistentTileSchedulerILi384ELi128ELb0ELb1ELb1EEEEEEEEEvNT_6ParamsE --------------------------
	.section	.nv.constant0._ZN7cutlass13device_kernelIN5flash11enable_sm90INS1_16FlashAttnFwdSm90INS1_25CollectiveMainloopFwdSm90ILi2EN4cute5tupleIJNS5_1CILi1EEES8_S8_EEENS6_IJNS7_ILi192EEENS7_ILi128EEENS7_ILi64EEEEEELi64ENS_10bfloat16_tEfNS_4arch4Sm90ELb1ELb0ELb1ELb0ELb0ELb0ELb0ELb1ELb1ELb1ELb0ELb0EEENS1_21CollectiveEpilogueFwdINS6_IJSA_SC_SB_EEES9_SE_SG_Li384ELb0ELb1ELb0ELb0EEENS1_30DynamicPersistentTileSchedulerILi384ELi128ELb0ELb1ELb1EEEEEEEEEvNT_6ParamsE,"a",@progbits
	.sectionflags	@""
	.align	4
.nv.constant0._ZN7cutlass13device_kernelIN5flash11enable_sm90INS1_16FlashAttnFwdSm90INS1_25CollectiveMainloopFwdSm90ILi2EN4cute5tupleIJNS5_1CILi1EEES8_S8_EEENS6_IJNS7_ILi192EEENS7_ILi128EEENS7_ILi64EEEEEELi64ENS_10bfloat16_tEfNS_4arch4Sm90ELb1ELb0ELb1ELb0ELb0ELb0ELb0ELb1ELb1ELb1ELb0ELb0EEENS1_21CollectiveEpilogueFwdINS6_IJSA_SC_SB_EEES9_SE_SG_Li384ELb0ELb1ELb0ELb0EEENS1_30DynamicPersistentTileSchedulerILi384ELi128ELb0ELb1ELb1EEEEEEEEEvNT_6ParamsE:
	.zero		3328


//--------------------- .nv.constant0._ZN7cutlass13device_kernelIN5flash11enable_sm90INS1_16FlashAttnFwdSm90INS1_25CollectiveMainloopFwdSm90ILi2EN4cute5tupleIJNS5_1CILi1EEES8_S8_EEENS6_IJNS7_ILi192EEENS7_ILi128EEENS7_ILi64EEEEEELi64ENS_10bfloat16_tEfNS_4arch4Sm90ELb1ELb0ELb1ELb1ELb0ELb0ELb0ELb1ELb1ELb1ELb0ELb0EEENS1_21CollectiveEpilogueFwdINS6_IJSA_SC_SB_EEES9_SE_SG_Li384ELb1ELb1ELb0ELb0EEENS1_36VarlenDynamicPersistentTileSchedulerILi192ELi128ELi384ELi128ELb0ELb1ELb1ELb1ELb1ELb1EEEEEEEEEvNT_6ParamsE --------------------------
	.section	.nv.constant0._ZN7cutlass13device_kernelIN5flash11enable_sm90INS1_16FlashAttnFwdSm90INS1_25CollectiveMainloopFwdSm90ILi2EN4cute5tupleIJNS5_1CILi1EEES8_S8_EEENS6_IJNS7_ILi192EEENS7_ILi128EEENS7_ILi64EEEEEELi64ENS_10bfloat16_tEfNS_4arch4Sm90ELb1ELb0ELb1ELb1ELb0ELb0ELb0ELb1ELb1ELb1ELb0ELb0EEENS1_21CollectiveEpilogueFwdINS6_IJSA_SC_SB_EEES9_SE_SG_Li384ELb1ELb1ELb0ELb0EEENS1_36VarlenDynamicPersistentTileSchedulerILi192ELi128ELi384ELi128ELb0ELb1ELb1ELb1ELb1ELb1EEEEEEEEEvNT_6ParamsE,"a",@progbits
	.sectionflags	@""
	.align	4
.nv.constant0._ZN7cutlass13device_kernelIN5flash11enable_sm90INS1_16FlashAttnFwdSm90INS1_25CollectiveMainloopFwdSm90ILi2EN4cute5tupleIJNS5_1CILi1EEES8_S8_EEENS6_IJNS7_ILi192EEENS7_ILi128EEENS7_ILi64EEEEEELi64ENS_10bfloat16_tEfNS_4arch4Sm90ELb1ELb0ELb1ELb1ELb0ELb0ELb0ELb1ELb1ELb1ELb0ELb0EEENS1_21CollectiveEpilogueFwdINS6_IJSA_SC_SB_EEES9_SE_SG_Li384ELb1ELb1ELb0ELb0EEENS1_36VarlenDynamicPersistentTileSchedulerILi192ELi128ELi384ELi128ELb0ELb1ELb1ELb1ELb1ELb1EEEEEEEEEvNT_6ParamsE:
	.zero		3328


//--------------------- .nv.constant0._ZN7cutlass13device_kernelIN5flash11enable_sm90INS1_16FlashAttnFwdSm90INS1_25CollectiveMainloopFwdSm90ILi2EN4cute5tupleIJNS5_1CILi1EEES8_S8_EEENS6_IJNS7_ILi192EEENS7_ILi128EEENS7_ILi64EEEEEELi64ENS_10bfloat16_tEfNS_4arch4Sm90ELb1ELb0ELb1ELb1ELb0ELb1ELb0ELb1ELb1ELb1ELb0ELb0EEENS1_21CollectiveEpilogueFwdINS6_IJSA_SC_SB_EEES9_SE_SG_Li384ELb1ELb1ELb0ELb0EEENS1_36VarlenDynamicPersistentTileSchedulerILi192ELi128ELi384ELi128ELb0ELb1ELb1ELb1ELb1ELb1EEEEEEEEEvNT_6ParamsE --------------------------
	.section	.nv.constant0._ZN7cutlass13device_kernelIN5flash11enable_sm90INS1_16FlashAttnFwdSm90INS1_25CollectiveMainloopFwdSm90ILi2EN4cute5tupleIJNS5_1CILi1EEES8_S8_EEENS6_IJNS7_ILi192EEENS7_ILi128EEENS7_ILi64EEEEEELi64ENS_10bfloat16_tEfNS_4arch4Sm90ELb1ELb0ELb1ELb1ELb0ELb1ELb0ELb1ELb1ELb1ELb0ELb0EEENS1_21CollectiveEpilogueFwdINS6_IJSA_SC_SB_EEES9_SE_SG_Li384ELb1ELb1ELb0ELb0EEENS1_36VarlenDynamicPersistentTileSchedulerILi192ELi128ELi384ELi128ELb0ELb1ELb1ELb1ELb1ELb1EEEEEEEEEvNT_6ParamsE,"a",@progbits
	.sectionflags	@""
	.align	4
.nv.constant0._ZN7cutlass13device_kernelIN5flash11enable_sm90INS1_16FlashAttnFwdSm90INS1_25CollectiveMainloopFwdSm90ILi2EN4cute5tupleIJNS5_1CILi1EEES8_S8_EEENS6_IJNS7_ILi192EEENS7_ILi128EEENS7_ILi64EEEEEELi64ENS_10bfloat16_tEfNS_4arch4Sm90ELb1ELb0ELb1ELb1ELb0ELb1ELb0ELb1ELb1ELb1ELb0ELb0EEENS1_21CollectiveEpilogueFwdINS6_IJSA_SC_SB_EEES9_SE_SG_Li384ELb1ELb1ELb0ELb0EEENS1_36VarlenDynamicPersistentTileSchedulerILi192ELi128ELi384ELi128ELb0ELb1ELb1ELb1ELb1ELb1EEEEEEEEEvNT_6ParamsE:
	.zero		3328


//--------------------- SYMBOLS --------------------------

	.type		.nv.reservedSmem.offset0,@object
	.size		.nv.reservedSmem.offset0,0x4
	.type		__assertfail,@function
